	.target	sm_100a

	.elftype	@"ET_EXEC"


//--------------------- .note.nv.tkinfo           --------------------------
	.section	.note.nv.tkinfo,"",@"SHT_NOTE"
	.sectionflags	@"SHF_NOTE_NV_TKINFO"
	.tkinfo
        /*0018*/ 	.word	0x00000002
        /*0030*/ 	.string	""
        /*0030*/ 	.string	"ptxas"
        /*0030*/ 	.string	"Cuda compilation tools, release 13.0, V13.0.88"
        /*0030*/ 	.string	"Build cuda_13.0.r13.0/compiler.36424714_0"
        /*0030*/ 	.string	"-arch sm_100a -m 64 "



//--------------------- .note.nv.cuinfo           --------------------------
	.section	.note.nv.cuinfo,"",@"SHT_NOTE"
	.sectionflags	@"SHF_NOTE_NV_CUINFO"
        /*0018*/ 	.short	0x0002
        /*001a*/ 	.short	0x0064
        /*001c*/ 	.short	0x0082
	.zero		2


//--------------------- .nv.info                  --------------------------
	.section	.nv.info,"",@"SHT_CUDA_INFO"
	.align	4


	//----- nvinfo : EIATTR_REGCOUNT
	.align		4
        /*0000*/ 	.byte	0x04, 0x2f
        /*0002*/ 	.short	(.L_1 - .L_0)
	.align		4
.L_0:
        /*0004*/ 	.word	index@(_ZN13group_norm_v214gn_cuda_kernelI6__halfLi320ELi3ELi16ELi80ELi1024ELb1ELi64ELi320ELi320ELi4ELb1ELi27ELb0ELb0ENS_16CompileConditionILi1000EEEEEvPT_PKS4_S7_S7_flPfS8_Pj)
        /*0008*/ 	.word	0x00000040


	//----- nvinfo : EIATTR_FRAME_SIZE
	.align		4
.L_1:
        /*000c*/ 	.byte	0x04, 0x11
        /*000e*/ 	.short	(.L_3 - .L_2)
	.align		4
.L_2:
        /*0010*/ 	.word	index@(_ZN13group_norm_v214gn_cuda_kernelI6__halfLi320ELi3ELi16ELi80ELi1024ELb1ELi64ELi320ELi320ELi4ELb1ELi27ELb0ELb0ENS_16CompileConditionILi1000EEEEEvPT_PKS4_S7_S7_flPfS8_Pj)
        /*0014*/ 	.word	0x00000090


	//----- nvinfo : EIATTR_REGCOUNT
	.align		4
.L_3:
        /*0018*/ 	.byte	0x04, 0x2f
        /*001a*/ 	.short	(.L_5 - .L_4)
	.align		4
.L_4:
        /*001c*/ 	.word	index@(_ZN13group_norm_v214gn_cuda_kernelI6__halfLi320ELi3ELi16ELi80ELi1024ELb1ELi64ELi320ELi320ELi4ELb1ELi21ELb0ELb0ENS_16CompileConditionILi1000EEEEEvPT_PKS4_S7_S7_flPfS8_Pj)
        /*0020*/ 	.word	0x00000040


	//----- nvinfo : EIATTR_FRAME_SIZE
	.align		4
.L_5:
        /*0024*/ 	.byte	0x04, 0x11
        /*0026*/ 	.short	(.L_7 - .L_6)
	.align		4
.L_6:
        /*0028*/ 	.word	index@(_ZN13group_norm_v214gn_cuda_kernelI6__halfLi320ELi3ELi16ELi80ELi1024ELb1ELi64ELi320ELi320ELi4ELb1ELi21ELb0ELb0ENS_16CompileConditionILi1000EEEEEvPT_PKS4_S7_S7_flPfS8_Pj)
        /*002c*/ 	.word	0x00000090


	//----- nvinfo : EIATTR_REGCOUNT
	.align		4
.L_7:
        /*0030*/ 	.byte	0x04, 0x2f
        /*0032*/ 	.short	(.L_9 - .L_8)
	.align		4
.L_8:
        /*0034*/ 	.word	index@(_ZN13group_norm_v214gn_cuda_kernelI6__halfLi320ELi2ELi16ELi80ELi1024ELb1ELi64ELi320ELi320ELi4ELb1ELi18ELb0ELb0ENS_16CompileConditionILi1000EEEEEvPT_PKS4_S7_S7_flPfS8_Pj)
        /*0038*/ 	.word	0x00000060


	//----- nvinfo : EIATTR_FRAME_SIZE
	.align		4
.L_9:
        /*003c*/ 	.byte	0x04, 0x11
        /*003e*/ 	.short	(.L_11 - .L_10)
	.align		4
.L_10:
        /*0040*/ 	.word	index@(_ZN13group_norm_v214gn_cuda_kernelI6__halfLi320ELi2ELi16ELi80ELi1024ELb1ELi64ELi320ELi320ELi4ELb1ELi18ELb0ELb0ENS_16CompileConditionILi1000EEEEEvPT_PKS4_S7_S7_flPfS8_Pj)
        /*0044*/ 	.word	0x00000000


	//----- nvinfo : EIATTR_REGCOUNT
	.align		4
.L_11:
        /*0048*/ 	.byte	0x04, 0x2f
        /*004a*/ 	.short	(.L_13 - .L_12)
	.align		4
.L_12:
        /*004c*/ 	.word	index@(_ZN13group_norm_v214gn_cuda_kernelI6__halfLi320ELi1ELi16ELi80ELi1024ELb1ELi128ELi320ELi320ELi4ELb1ELi18ELb0ELb0ENS_16CompileConditionILi1000EEEEEvPT_PKS4_S7_S7_flPfS8_Pj)
        /*0050*/ 	.word	0x000000a8


	//----- nvinfo : EIATTR_FRAME_SIZE
	.align		4
.L_13:
        /*0054*/ 	.byte	0x04, 0x11
        /*0056*/ 	.short	(.L_15 - .L_14)
	.align		4
.L_14:
        /*0058*/ 	.word	index@(_ZN13group_norm_v214gn_cuda_kernelI6__halfLi320ELi1ELi16ELi80ELi1024ELb1ELi128ELi320ELi320ELi4ELb1ELi18ELb0ELb0ENS_16CompileConditionILi1000EEEEEvPT_PKS4_S7_S7_flPfS8_Pj)
        /*005c*/ 	.word	0x00000000


	//----- nvinfo : EIATTR_REGCOUNT
	.align		4
.L_15:
        /*0060*/ 	.byte	0x04, 0x2f
        /*0062*/ 	.short	(.L_17 - .L_16)
	.align		4
.L_16:
        /*0064*/ 	.word	index@(_ZN13group_norm_v214gn_cuda_kernelI6__halfLi320ELi1ELi16ELi80ELi1024ELb1ELi64ELi320ELi320ELi4ELb1ELi9ELb0ELb0ENS_16CompileConditionILi1000EEEEEvPT_PKS4_S7_S7_flPfS8_Pj)
        /*0068*/ 	.word	0x000000a8


	//----- nvinfo : EIATTR_FRAME_SIZE
	.align		4
.L_17:
        /*006c*/ 	.byte	0x04, 0x11
        /*006e*/ 	.short	(.L_19 - .L_18)
	.align		4
.L_18:
        /*0070*/ 	.word	index@(_ZN13group_norm_v214gn_cuda_kernelI6__halfLi320ELi1ELi16ELi80ELi1024ELb1ELi64ELi320ELi320ELi4ELb1ELi9ELb0ELb0ENS_16CompileConditionILi1000EEEEEvPT_PKS4_S7_S7_flPfS8_Pj)
        /*0074*/ 	.word	0x00000000


	//----- nvinfo : EIATTR_REGCOUNT
	.align		4
.L_19:
        /*0078*/ 	.byte	0x04, 0x2f
        /*007a*/ 	.short	(.L_21 - .L_20)
	.align		4
.L_20:
        /*007c*/ 	.word	index@(_ZN13group_norm_v214gn_cuda_kernelI6__halfLi320ELi3ELi16ELi80ELi1024ELb1ELi32ELi320ELi320ELi4ELb1ELi10ELb0ELb0ENS_16CompileConditionILi1000EEEEEvPT_PKS4_S7_S7_flPfS8_Pj)
        /*0080*/ 	.word	0x00000040


	//----- nvinfo : EIATTR_FRAME_SIZE
	.align		4
.L_21:
        /*0084*/ 	.byte	0x04, 0x11
        /*0086*/ 	.short	(.L_23 - .L_22)
	.align		4
.L_22:
        /*0088*/ 	.word	index@(_ZN13group_norm_v214gn_cuda_kernelI6__halfLi320ELi3ELi16ELi80ELi1024ELb1ELi32ELi320ELi320ELi4ELb1ELi10ELb0ELb0ENS_16CompileConditionILi1000EEEEEvPT_PKS4_S7_S7_flPfS8_Pj)
        /*008c*/ 	.word	0x00000000


	//----- nvinfo : EIATTR_REGCOUNT
	.align		4
.L_23:
        /*0090*/ 	.byte	0x04, 0x2f
        /*0092*/ 	.short	(.L_25 - .L_24)
	.align		4
.L_24:
        /*0094*/ 	.word	index@(_ZN13group_norm_v214gn_cuda_kernelI6__halfLi320ELi1ELi16ELi80ELi1024ELb1ELi32ELi320ELi320ELi4ELb1ELi4ELb0ELb0ENS_16CompileConditionILi1000EEEEEvPT_PKS4_S7_S7_flPfS8_Pj)
        /*0098*/ 	.word	0x0000007f


	//----- nvinfo : EIATTR_FRAME_SIZE
	.align		4
.L_25:
        /*009c*/ 	.byte	0x04, 0x11
        /*009e*/ 	.short	(.L_27 - .L_26)
	.align		4
.L_26:
        /*00a0*/ 	.word	index@(_ZN13group_norm_v214gn_cuda_kernelI6__halfLi320ELi1ELi16ELi80ELi1024ELb1ELi32ELi320ELi320ELi4ELb1ELi4ELb0ELb0ENS_16CompileConditionILi1000EEEEEvPT_PKS4_S7_S7_flPfS8_Pj)
        /*00a4*/ 	.word	0x00000000


	//----- nvinfo : EIATTR_REGCOUNT
	.align		4
.L_27:
        /*00a8*/ 	.byte	0x04, 0x2f
        /*00aa*/ 	.short	(.L_29 - .L_28)
	.align		4
.L_28:
        /*00ac*/ 	.word	index@(_ZN13group_norm_v214gn_cuda_kernelI6__halfLi320ELi3ELi16ELi80ELi1024ELb1ELi16ELi320ELi320ELi4ELb1ELi5ELb0ELb0ENS_16CompileConditionILi1000EEEEEvPT_PKS4_S7_S7_flPfS8_Pj)
        /*00b0*/ 	.word	0x00000040


	//----- nvinfo : EIATTR_FRAME_SIZE
	.align		4
.L_29:
        /*00b4*/ 	.byte	0x04, 0x11
        /*00b6*/ 	.short	(.L_31 - .L_30)
	.align		4
.L_30:
        /*00b8*/ 	.word	index@(_ZN13group_norm_v214gn_cuda_kernelI6__halfLi320ELi3ELi16ELi80ELi1024ELb1ELi16ELi320ELi320ELi4ELb1ELi5ELb0ELb0ENS_16CompileConditionILi1000EEEEEvPT_PKS4_S7_S7_flPfS8_Pj)
        /*00bc*/ 	.word	0x00000000


	//----- nvinfo : EIATTR_REGCOUNT
	.align		4
.L_31:
        /*00c0*/ 	.byte	0x04, 0x2f
        /*00c2*/ 	.short	(.L_33 - .L_32)
	.align		4
.L_32:
        /*00c4*/ 	.word	index@(_ZN13group_norm_v214gn_cuda_kernelI6__halfLi320ELi3ELi32ELi40ELi1024ELb0ELi64ELi320ELi320ELi4ELb1ELi27ELb0ELb0ENS_16CompileConditionILi1000EEEEEvPT_PKS4_S7_S7_flPfS8_Pj)
        /*00c8*/ 	.word	0x00000040


	//----- nvinfo : EIATTR_FRAME_SIZE
	.align		4
.L_33:
        /*00cc*/ 	.byte	0x04, 0x11
        /*00ce*/ 	.short	(.L_35 - .L_34)
	.align		4
.L_34:
        /*00d0*/ 	.word	index@(_ZN13group_norm_v214gn_cuda_kernelI6__halfLi320ELi3ELi32ELi40ELi1024ELb0ELi64ELi320ELi320ELi4ELb1ELi27ELb0ELb0ENS_16CompileConditionILi1000EEEEEvPT_PKS4_S7_S7_flPfS8_Pj)
        /*00d4*/ 	.word	0x00000068


	//----- nvinfo : EIATTR_REGCOUNT
	.align		4
.L_35:
        /*00d8*/ 	.byte	0x04, 0x2f
        /*00da*/ 	.short	(.L_37 - .L_36)
	.align		4
.L_36:
        /*00dc*/ 	.word	index@(_ZN13group_norm_v214gn_cuda_kernelI6__halfLi320ELi3ELi32ELi40ELi1024ELb0ELi64ELi320ELi320ELi4ELb1ELi21ELb0ELb0ENS_16CompileConditionILi1000EEEEEvPT_PKS4_S7_S7_flPfS8_Pj)
        /*00e0*/ 	.word	0x00000040


	//----- nvinfo : EIATTR_FRAME_SIZE
	.align		4
.L_37:
        /*00e4*/ 	.byte	0x04, 0x11
        /*00e6*/ 	.short	(.L_39 - .L_38)
	.align		4
.L_38:
        /*00e8*/ 	.word	index@(_ZN13group_norm_v214gn_cuda_kernelI6__halfLi320ELi3ELi32ELi40ELi1024ELb0ELi64ELi320ELi320ELi4ELb1ELi21ELb0ELb0ENS_16CompileConditionILi1000EEEEEvPT_PKS4_S7_S7_flPfS8_Pj)
        /*00ec*/ 	.word	0x00000068


	//----- nvinfo : EIATTR_REGCOUNT
	.align		4
.L_39:
        /*00f0*/ 	.byte	0x04, 0x2f
        /*00f2*/ 	.short	(.L_41 - .L_40)
	.align		4
.L_40:
        /*00f4*/ 	.word	index@(_ZN13group_norm_v214gn_cuda_kernelI6__halfLi320ELi2ELi32ELi40ELi1024ELb0ELi64ELi320ELi320ELi4ELb1ELi18ELb0ELb0ENS_16CompileConditionILi1000EEEEEvPT_PKS4_S7_S7_flPfS8_Pj)
        /*00f8*/ 	.word	0x00000060


	//----- nvinfo : EIATTR_FRAME_SIZE
	.align		4
.L_41:
        /*00fc*/ 	.byte	0x04, 0x11
        /*00fe*/ 	.short	(.L_43 - .L_42)
	.align		4
.L_42:
        /*0100*/ 	.word	index@(_ZN13group_norm_v214gn_cuda_kernelI6__halfLi320ELi2ELi32ELi40ELi1024ELb0ELi64ELi320ELi320ELi4ELb1ELi18ELb0ELb0ENS_16CompileConditionILi1000EEEEEvPT_PKS4_S7_S7_flPfS8_Pj)
        /*0104*/ 	.word	0x00000000


	//----- nvinfo : EIATTR_REGCOUNT
	.align		4
.L_43:
        /*0108*/ 	.byte	0x04, 0x2f
        /*010a*/ 	.short	(.L_45 - .L_44)
	.align		4
.L_44:
        /*010c*/ 	.word	index@(_ZN13group_norm_v214gn_cuda_kernelI6__halfLi320ELi1ELi32ELi40ELi1024ELb0ELi128ELi320ELi320ELi4ELb1ELi18ELb0ELb0ENS_16CompileConditionILi1000EEEEEvPT_PKS4_S7_S7_flPfS8_Pj)
        /*0110*/ 	.word	0x000000a8


	//----- nvinfo : EIATTR_FRAME_SIZE
	.align		4
.L_45:
        /*0114*/ 	.byte	0x04, 0x11
        /*0116*/ 	.short	(.L_47 - .L_46)
	.align		4
.L_46:
        /*0118*/ 	.word	index@(_ZN13group_norm_v214gn_cuda_kernelI6__halfLi320ELi1ELi32ELi40ELi1024ELb0ELi128ELi320ELi320ELi4ELb1ELi18ELb0ELb0ENS_16CompileConditionILi1000EEEEEvPT_PKS4_S7_S7_flPfS8_Pj)
        /*011c*/ 	.word	0x00000000


	//----- nvinfo : EIATTR_REGCOUNT
	.align		4
.L_47:
        /*0120*/ 	.byte	0x04, 0x2f
        /*0122*/ 	.short	(.L_49 - .L_48)
	.align		4
.L_48:
        /*0124*/ 	.word	index@(_ZN13group_norm_v214gn_cuda_kernelI6__halfLi320ELi1ELi32ELi40ELi1024ELb0ELi64ELi320ELi320ELi4ELb1ELi9ELb0ELb0ENS_16CompileConditionILi1000EEEEEvPT_PKS4_S7_S7_flPfS8_Pj)
        /*0128*/ 	.word	0x00000080


	//----- nvinfo : EIATTR_FRAME_SIZE
	.align		4
.L_49:
        /*012c*/ 	.byte	0x04, 0x11
        /*012e*/ 	.short	(.L_51 - .L_50)
	.align		4
.L_50:
        /*0130*/ 	.word	index@(_ZN13group_norm_v214gn_cuda_kernelI6__halfLi320ELi1ELi32ELi40ELi1024ELb0ELi64ELi320ELi320ELi4ELb1ELi9ELb0ELb0ENS_16CompileConditionILi1000EEEEEvPT_PKS4_S7_S7_flPfS8_Pj)
        /*0134*/ 	.word	0x00000000


	//----- nvinfo : EIATTR_REGCOUNT
	.align		4
.L_51:
        /*0138*/ 	.byte	0x04, 0x2f
        /*013a*/ 	.short	(.L_53 - .L_52)
	.align		4
.L_52:
        /*013c*/ 	.word	index@(_ZN13group_norm_v214gn_cuda_kernelI6__halfLi320ELi3ELi32ELi40ELi1024ELb0ELi32ELi320ELi320ELi4ELb1ELi10ELb0ELb0ENS_16CompileConditionILi1000EEEEEvPT_PKS4_S7_S7_flPfS8_Pj)
        /*0140*/ 	.word	0x00000040


	//----- nvinfo : EIATTR_FRAME_SIZE
	.align		4
.L_53:
        /*0144*/ 	.byte	0x04, 0x11
        /*0146*/ 	.short	(.L_55 - .L_54)
	.align		4
.L_54:
        /*0148*/ 	.word	index@(_ZN13group_norm_v214gn_cuda_kernelI6__halfLi320ELi3ELi32ELi40ELi1024ELb0ELi32ELi320ELi320ELi4ELb1ELi10ELb0ELb0ENS_16CompileConditionILi1000EEEEEvPT_PKS4_S7_S7_flPfS8_Pj)
        /*014c*/ 	.word	0x00000000


	//----- nvinfo : EIATTR_REGCOUNT
	.align		4
.L_55:
        /*0150*/ 	.byte	0x04, 0x2f
        /*0152*/ 	.short	(.L_57 - .L_56)
	.align		4
.L_56:
        /*0154*/ 	.word	index@(_ZN13group_norm_v214gn_cuda_kernelI6__halfLi320ELi1ELi32ELi40ELi1024ELb0ELi32ELi320ELi320ELi4ELb1ELi4ELb0ELb0ENS_16CompileConditionILi1000EEEEEvPT_PKS4_S7_S7_flPfS8_Pj)
        /*0158*/ 	.word	0x0000005f


	//----- nvinfo : EIATTR_FRAME_SIZE
	.align		4
.L_57:
        /*015c*/ 	.byte	0x04, 0x11
        /*015e*/ 	.short	(.L_59 - .L_58)
	.align		4
.L_58:
        /*0160*/ 	.word	index@(_ZN13group_norm_v214gn_cuda_kernelI6__halfLi320ELi1ELi32ELi40ELi1024ELb0ELi32ELi320ELi320ELi4ELb1ELi4ELb0ELb0ENS_16CompileConditionILi1000EEEEEvPT_PKS4_S7_S7_flPfS8_Pj)
        /*0164*/ 	.word	0x00000000


	//----- nvinfo : EIATTR_REGCOUNT
	.align		4
.L_59:
        /*0168*/ 	.byte	0x04, 0x2f
        /*016a*/ 	.short	(.L_61 - .L_60)
	.align		4
.L_60:
        /*016c*/ 	.word	index@(_ZN13group_norm_v214gn_cuda_kernelI6__halfLi320ELi3ELi32ELi40ELi1024ELb0ELi16ELi320ELi320ELi4ELb1ELi5ELb0ELb0ENS_16CompileConditionILi1000EEEEEvPT_PKS4_S7_S7_flPfS8_Pj)
        /*0170*/ 	.word	0x0000003e


	//----- nvinfo : EIATTR_FRAME_SIZE
	.align		4
.L_61:
        /*0174*/ 	.byte	0x04, 0x11
        /*0176*/ 	.short	(.L_63 - .L_62)
	.align		4
.L_62:
        /*0178*/ 	.word	index@(_ZN13group_norm_v214gn_cuda_kernelI6__halfLi320ELi3ELi32ELi40ELi1024ELb0ELi16ELi320ELi320ELi4ELb1ELi5ELb0ELb0ENS_16CompileConditionILi1000EEEEEvPT_PKS4_S7_S7_flPfS8_Pj)
        /*017c*/ 	.word	0x00000000


	//----- nvinfo : EIATTR_REGCOUNT
	.align		4
.L_63:
        /*0180*/ 	.byte	0x04, 0x2f
        /*0182*/ 	.short	(.L_65 - .L_64)
	.align		4
.L_64:
        /*0184*/ 	.word	index@(_ZN13group_norm_v218gn_bwd_cuda_kernelI6__halfLi320ELi3ELi16ELi80ELi1024ELb1ELb1ELi32ELi320ELi320ELi4ELb1ELi12ELb0ELb0ELNS_15WgradSyncMethodE3ENS_16CompileConditionILi1000EEEEEvPT_S6_S6_PKS5_S8_S8_S8_PKfflPfPj)
        /*0188*/ 	.word	0x00000040


	//----- nvinfo : EIATTR_FRAME_SIZE
	.align		4
.L_65:
        /*018c*/ 	.byte	0x04, 0x11
        /*018e*/ 	.short	(.L_67 - .L_66)
	.align		4
.L_66:
        /*0190*/ 	.word	index@(_ZN13group_norm_v218gn_bwd_cuda_kernelI6__halfLi320ELi3ELi16ELi80ELi1024ELb1ELb1ELi32ELi320ELi320ELi4ELb1ELi12ELb0ELb0ELNS_15WgradSyncMethodE3ENS_16CompileConditionILi1000EEEEEvPT_S6_S6_PKS5_S8_S8_S8_PKfflPfPj)
        /*0194*/ 	.word	0x00000100


	//----- nvinfo : EIATTR_REGCOUNT
	.align		4
.L_67:
        /*0198*/ 	.byte	0x04, 0x2f
        /*019a*/ 	.short	(.L_69 - .L_68)
	.align		4
.L_68:
        /*019c*/ 	.word	index@(_ZN13group_norm_v218gn_bwd_cuda_kernelI6__halfLi320ELi3ELi16ELi80ELi1024ELb1ELb1ELi32ELi320ELi320ELi4ELb1ELi8ELb0ELb0ELNS_15WgradSyncMethodE3ENS_16CompileConditionILi1000EEEEEvPT_S6_S6_PKS5_S8_S8_S8_PKfflPfPj)
        /*01a0*/ 	.word	0x00000040


	//----- nvinfo : EIATTR_FRAME_SIZE
	.align		4
.L_69:
        /*01a4*/ 	.byte	0x04, 0x11
        /*01a6*/ 	.short	(.L_71 - .L_70)
	.align		4
.L_70:
        /*01a8*/ 	.word	index@(_ZN13group_norm_v218gn_bwd_cuda_kernelI6__halfLi320ELi3ELi16ELi80ELi1024ELb1ELb1ELi32ELi320ELi320ELi4ELb1ELi8ELb0ELb0ELNS_15WgradSyncMethodE3ENS_16CompileConditionILi1000EEEEEvPT_S6_S6_PKS5_S8_S8_S8_PKfflPfPj)
        /*01ac*/ 	.word	0x00000100


	//----- nvinfo : EIATTR_REGCOUNT
	.align		4
.L_71:
        /*01b0*/ 	.byte	0x04, 0x2f
        /*01b2*/ 	.short	(.L_73 - .L_72)
	.align		4
.L_72:
        /*01b4*/ 	.word	index@(_ZN13group_norm_v218gn_bwd_cuda_kernelI6__halfLi320ELi2ELi16ELi80ELi1024ELb1ELb1ELi32ELi320ELi320ELi4ELb1ELi8ELb0ELb0ELNS_15WgradSyncMethodE3ENS_16CompileConditionILi1000EEEEEvPT_S6_S6_PKS5_S8_S8_S8_PKfflPfPj)
        /*01b8*/ 	.word	0x00000060


	//----- nvinfo : EIATTR_FRAME_SIZE
	.align		4
.L_73:
        /*01bc*/ 	.byte	0x04, 0x11
        /*01be*/ 	.short	(.L_75 - .L_74)
	.align		4
.L_74:
        /*01c0*/ 	.word	index@(_ZN13group_norm_v218gn_bwd_cuda_kernelI6__halfLi320ELi2ELi16ELi80ELi1024ELb1ELb1ELi32ELi320ELi320ELi4ELb1ELi8ELb0ELb0ELNS_15WgradSyncMethodE3ENS_16CompileConditionILi1000EEEEEvPT_S6_S6_PKS5_S8_S8_S8_PKfflPfPj)
        /*01c4*/ 	.word	0x00000000


	//----- nvinfo : EIATTR_REGCOUNT
	.align		4
.L_75:
        /*01c8*/ 	.byte	0x04, 0x2f
        /*01ca*/ 	.short	(.L_77 - .L_76)
	.align		4
.L_76:
        /*01cc*/ 	.word	index@(_ZN13group_norm_v218gn_bwd_cuda_kernelI6__halfLi320ELi1ELi16ELi80ELi1024ELb1ELb1ELi64ELi320ELi320ELi4ELb1ELi8ELb0ELb0ELNS_15WgradSyncMethodE3ENS_16CompileConditionILi1000EEEEEvPT_S6_S6_PKS5_S8_S8_S8_PKfflPfPj)
        /*01d0*/ 	.word	0x000000a8


	//----- nvinfo : EIATTR_FRAME_SIZE
	.align		4
.L_77:
        /*01d4*/ 	.byte	0x04, 0x11
        /*01d6*/ 	.short	(.L_79 - .L_78)
	.align		4
.L_78:
        /*01d8*/ 	.word	index@(_ZN13group_norm_v218gn_bwd_cuda_kernelI6__halfLi320ELi1ELi16ELi80ELi1024ELb1ELb1ELi64ELi320ELi320ELi4ELb1ELi8ELb0ELb0ELNS_15WgradSyncMethodE3ENS_16CompileConditionILi1000EEEEEvPT_S6_S6_PKS5_S8_S8_S8_PKfflPfPj)
        /*01dc*/ 	.word	0x00000050


	//----- nvinfo : EIATTR_REGCOUNT
	.align		4
.L_79:
        /*01e0*/ 	.byte	0x04, 0x2f
        /*01e2*/ 	.short	(.L_81 - .L_80)
	.align		4
.L_80:
        /*01e4*/ 	.word	index@(_ZN13group_norm_v218gn_bwd_cuda_kernelI6__halfLi320ELi1ELi16ELi80ELi1024ELb1ELb1ELi32ELi320ELi320ELi4ELb1ELi4ELb0ELb0ELNS_15WgradSyncMethodE3ENS_16CompileConditionILi1000EEEEEvPT_S6_S6_PKS5_S8_S8_S8_PKfflPfPj)
        /*01e8*/ 	.word	0x000000a5


	//----- nvinfo : EIATTR_FRAME_SIZE
	.align		4
.L_81:
        /*01ec*/ 	.byte	0x04, 0x11
        /*01ee*/ 	.short	(.L_83 - .L_82)
	.align		4
.L_82:
        /*01f0*/ 	.word	index@(_ZN13group_norm_v218gn_bwd_cuda_kernelI6__halfLi320ELi1ELi16ELi80ELi1024ELb1ELb1ELi32ELi320ELi320ELi4ELb1ELi4ELb0ELb0ELNS_15WgradSyncMethodE3ENS_16CompileConditionILi1000EEEEEvPT_S6_S6_PKS5_S8_S8_S8_PKfflPfPj)
        /*01f4*/ 	.word	0x00000000


	//----- nvinfo : EIATTR_REGCOUNT
	.align		4
.L_83:
        /*01f8*/ 	.byte	0x04, 0x2f
        /*01fa*/ 	.short	(.L_85 - .L_84)
	.align		4
.L_84:
        /*01fc*/ 	.word	index@(_ZN13group_norm_v218gn_bwd_cuda_kernelI6__halfLi320ELi3ELi16ELi80ELi1024ELb1ELb1ELi16ELi320ELi320ELi4ELb1ELi5ELb0ELb0ELNS_15WgradSyncMethodE2ENS_16CompileConditionILi1000EEEEEvPT_S6_S6_PKS5_S8_S8_S8_PKfflPfPj)
        /*0200*/ 	.word	0x00000040


	//----- nvinfo : EIATTR_FRAME_SIZE
	.align		4
.L_85:
        /*0204*/ 	.byte	0x04, 0x11
        /*0206*/ 	.short	(.L_87 - .L_86)
	.align		4
.L_86:
        /*0208*/ 	.word	index@(_ZN13group_norm_v218gn_bwd_cuda_kernelI6__halfLi320ELi3ELi16ELi80ELi1024ELb1ELb1ELi16ELi320ELi320ELi4ELb1ELi5ELb0ELb0ELNS_15WgradSyncMethodE2ENS_16CompileConditionILi1000EEEEEvPT_S6_S6_PKS5_S8_S8_S8_PKfflPfPj)
        /*020c*/ 	.word	0x00000018


	//----- nvinfo : EIATTR_REGCOUNT
	.align		4
.L_87:
        /*0210*/ 	.byte	0x04, 0x2f
        /*0212*/ 	.short	(.L_89 - .L_88)
	.align		4
.L_88:
        /*0214*/ 	.word	index@(_ZN13group_norm_v218gn_bwd_cuda_kernelI6__halfLi320ELi3ELi32ELi40ELi1024ELb0ELb1ELi32ELi320ELi320ELi4ELb1ELi12ELb0ELb0ELNS_15WgradSyncMethodE3ENS_16CompileConditionILi1000EEEEEvPT_S6_S6_PKS5_S8_S8_S8_PKfflPfPj)
        /*0218*/ 	.word	0x00000040


	//----- nvinfo : EIATTR_FRAME_SIZE
	.align		4
.L_89:
        /*021c*/ 	.byte	0x04, 0x11
        /*021e*/ 	.short	(.L_91 - .L_90)
	.align		4
.L_90:
        /*0220*/ 	.word	index@(_ZN13group_norm_v218gn_bwd_cuda_kernelI6__halfLi320ELi3ELi32ELi40ELi1024ELb0ELb1ELi32ELi320ELi320ELi4ELb1ELi12ELb0ELb0ELNS_15WgradSyncMethodE3ENS_16CompileConditionILi1000EEEEEvPT_S6_S6_PKS5_S8_S8_S8_PKfflPfPj)
        /*0224*/ 	.word	0x000000e0


	//----- nvinfo : EIATTR_REGCOUNT
	.align		4
.L_91:
        /*0228*/ 	.byte	0x04, 0x2f
        /*022a*/ 	.short	(.L_93 - .L_92)
	.align		4
.L_92:
        /*022c*/ 	.word	index@(_ZN13group_norm_v218gn_bwd_cuda_kernelI6__halfLi320ELi3ELi32ELi40ELi1024ELb0ELb1ELi32ELi320ELi320ELi4ELb1ELi8ELb0ELb0ELNS_15WgradSyncMethodE3ENS_16CompileConditionILi1000EEEEEvPT_S6_S6_PKS5_S8_S8_S8_PKfflPfPj)
        /*0230*/ 	.word	0x00000040


	//----- nvinfo : EIATTR_FRAME_SIZE
	.align		4
.L_93:
        /*0234*/ 	.byte	0x04, 0x11
        /*0236*/ 	.short	(.L_95 - .L_94)
	.align		4
.L_94:
        /*0238*/ 	.word	index@(_ZN13group_norm_v218gn_bwd_cuda_kernelI6__halfLi320ELi3ELi32ELi40ELi1024ELb0ELb1ELi32ELi320ELi320ELi4ELb1ELi8ELb0ELb0ELNS_15WgradSyncMethodE3ENS_16CompileConditionILi1000EEEEEvPT_S6_S6_PKS5_S8_S8_S8_PKfflPfPj)
        /*023c*/ 	.word	0x000000e0


	//----- nvinfo : EIATTR_REGCOUNT
	.align		4
.L_95:
        /*0240*/ 	.byte	0x04, 0x2f
        /*0242*/ 	.short	(.L_97 - .L_96)
	.align		4
.L_96:
        /*0244*/ 	.word	index@(_ZN13group_norm_v218gn_bwd_cuda_kernelI6__halfLi320ELi2ELi32ELi40ELi1024ELb0ELb1ELi32ELi320ELi320ELi4ELb1ELi8ELb0ELb0ELNS_15WgradSyncMethodE3ENS_16CompileConditionILi1000EEEEEvPT_S6_S6_PKS5_S8_S8_S8_PKfflPfPj)
        /*0248*/ 	.word	0x00000060


	//----- nvinfo : EIATTR_FRAME_SIZE
	.align		4
.L_97:
        /*024c*/ 	.byte	0x04, 0x11
        /*024e*/ 	.short	(.L_99 - .L_98)
	.align		4
.L_98:
        /*0250*/ 	.word	index@(_ZN13group_norm_v218gn_bwd_cuda_kernelI6__halfLi320ELi2ELi32ELi40ELi1024ELb0ELb1ELi32ELi320ELi320ELi4ELb1ELi8ELb0ELb0ELNS_15WgradSyncMethodE3ENS_16CompileConditionILi1000EEEEEvPT_S6_S6_PKS5_S8_S8_S8_PKfflPfPj)
        /*0254*/ 	.word	0x00000000


	//----- nvinfo : EIATTR_REGCOUNT
	.align		4
.L_99:
        /*0258*/ 	.byte	0x04, 0x2f
        /*025a*/ 	.short	(.L_101 - .L_100)
	.align		4
.L_100:
        /*025c*/ 	.word	index@(_ZN13group_norm_v218gn_bwd_cuda_kernelI6__halfLi320ELi1ELi32ELi40ELi1024ELb0ELb1ELi64ELi320ELi320ELi4ELb1ELi8ELb0ELb0ELNS_15WgradSyncMethodE3ENS_16CompileConditionILi1000EEEEEvPT_S6_S6_PKS5_S8_S8_S8_PKfflPfPj)
        /*0260*/ 	.word	0x000000a8


	//----- nvinfo : EIATTR_FRAME_SIZE
	.align		4
.L_101:
        /*0264*/ 	.byte	0x04, 0x11
        /*0266*/ 	.short	(.L_103 - .L_102)
	.align		4
.L_102:
        /*0268*/ 	.word	index@(_ZN13group_norm_v218gn_bwd_cuda_kernelI6__halfLi320ELi1ELi32ELi40ELi1024ELb0ELb1ELi64ELi320ELi320ELi4ELb1ELi8ELb0ELb0ELNS_15WgradSyncMethodE3ENS_16CompileConditionILi1000EEEEEvPT_S6_S6_PKS5_S8_S8_S8_PKfflPfPj)
        /*026c*/ 	.word	0x00000038


	//----- nvinfo : EIATTR_REGCOUNT
	.align		4
.L_103:
        /*0270*/ 	.byte	0x04, 0x2f
        /*0272*/ 	.short	(.L_105 - .L_104)
	.align		4
.L_104:
        /*0274*/ 	.word	index@(_ZN13group_norm_v218gn_bwd_cuda_kernelI6__halfLi320ELi1ELi32ELi40ELi1024ELb0ELb1ELi32ELi320ELi320ELi4ELb1ELi4ELb0ELb0ELNS_15WgradSyncMethodE3ENS_16CompileConditionILi1000EEEEEvPT_S6_S6_PKS5_S8_S8_S8_PKfflPfPj)
        /*0278*/ 	.word	0x00000098


	//----- nvinfo : EIATTR_FRAME_SIZE
	.align		4
.L_105:
        /*027c*/ 	.byte	0x04, 0x11
        /*027e*/ 	.short	(.L_107 - .L_106)
	.align		4
.L_106:
        /*0280*/ 	.word	index@(_ZN13group_norm_v218gn_bwd_cuda_kernelI6__halfLi320ELi1ELi32ELi40ELi1024ELb0ELb1ELi32ELi320ELi320ELi4ELb1ELi4ELb0ELb0ELNS_15WgradSyncMethodE3ENS_16CompileConditionILi1000EEEEEvPT_S6_S6_PKS5_S8_S8_S8_PKfflPfPj)
        /*0284*/ 	.word	0x00000000


	//----- nvinfo : EIATTR_REGCOUNT
	.align		4
.L_107:
        /*0288*/ 	.byte	0x04, 0x2f
        /*028a*/ 	.short	(.L_109 - .L_108)
	.align		4
.L_108:
        /*028c*/ 	.word	index@(_ZN13group_norm_v218gn_bwd_cuda_kernelI6__halfLi320ELi3ELi32ELi40ELi1024ELb0ELb1ELi16ELi320ELi320ELi4ELb1ELi5ELb0ELb0ELNS_15WgradSyncMethodE2ENS_16CompileConditionILi1000EEEEEvPT_S6_S6_PKS5_S8_S8_S8_PKfflPfPj)
        /*0290*/ 	.word	0x00000040


	//----- nvinfo : EIATTR_FRAME_SIZE
	.align		4
.L_109:
        /*0294*/ 	.byte	0x04, 0x11
        /*0296*/ 	.short	(.L_111 - .L_110)
	.align		4
.L_110:
        /*0298*/ 	.word	index@(_ZN13group_norm_v218gn_bwd_cuda_kernelI6__halfLi320ELi3ELi32ELi40ELi1024ELb0ELb1ELi16ELi320ELi320ELi4ELb1ELi5ELb0ELb0ELNS_15WgradSyncMethodE2ENS_16CompileConditionILi1000EEEEEvPT_S6_S6_PKS5_S8_S8_S8_PKfflPfPj)
        /*029c*/ 	.word	0x00000000


	//----- nvinfo : EIATTR_REGCOUNT
	.align		4
.L_111:
        /*02a0*/ 	.byte	0x04, 0x2f
        /*02a2*/ 	.short	(.L_113 - .L_112)
	.align		4
.L_112:
        /*02a4*/ 	.word	index@(_ZN13group_norm_v214gn_cuda_kernelI13__nv_bfloat16Li320ELi3ELi16ELi80ELi1024ELb1ELi64ELi320ELi320ELi4ELb1ELi27ELb0ELb0ENS_16CompileConditionILi1000EEEEEvPT_PKS4_S7_S7_flPfS8_Pj)
        /*02a8*/ 	.word	0x00000040


	//----- nvinfo : EIATTR_FRAME_SIZE
	.align		4
.L_113:
        /*02ac*/ 	.byte	0x04, 0x11
        /*02ae*/ 	.short	(.L_115 - .L_114)
	.align		4
.L_114:
        /*02b0*/ 	.word	index@(_ZN13group_norm_v214gn_cuda_kernelI13__nv_bfloat16Li320ELi3ELi16ELi80ELi1024ELb1ELi64ELi320ELi320ELi4ELb1ELi27ELb0ELb0ENS_16CompileConditionILi1000EEEEEvPT_PKS4_S7_S7_flPfS8_Pj)
        /*02b4*/ 	.word	0x000000b8


	//----- nvinfo : EIATTR_REGCOUNT
	.align		4
.L_115:
        /*02b8*/ 	.byte	0x04, 0x2f
        /*02ba*/ 	.short	(.L_117 - .L_116)
	.align		4
.L_116:
        /*02bc*/ 	.word	index@(_ZN13group_norm_v214gn_cuda_kernelI13__nv_bfloat16Li320ELi3ELi16ELi80ELi1024ELb1ELi64ELi320ELi320ELi4ELb1ELi21ELb0ELb0ENS_16CompileConditionILi1000EEEEEvPT_PKS4_S7_S7_flPfS8_Pj)
        /*02c0*/ 	.word	0x00000040


	//----- nvinfo : EIATTR_FRAME_SIZE
	.align		4
.L_117:
        /*02c4*/ 	.byte	0x04, 0x11
        /*02c6*/ 	.short	(.L_119 - .L_118)
	.align		4
.L_118:
        /*02c8*/ 	.word	index@(_ZN13group_norm_v214gn_cuda_kernelI13__nv_bfloat16Li320ELi3ELi16ELi80ELi1024ELb1ELi64ELi320ELi320ELi4ELb1ELi21ELb0ELb0ENS_16CompileConditionILi1000EEEEEvPT_PKS4_S7_S7_flPfS8_Pj)
        /*02cc*/ 	.word	0x000000b8


	//----- nvinfo : EIATTR_REGCOUNT
	.align		4
.L_119:
        /*02d0*/ 	.byte	0x04, 0x2f
        /*02d2*/ 	.short	(.L_121 - .L_120)
	.align		4
.L_120:
        /*02d4*/ 	.word	index@(_ZN13group_norm_v214gn_cuda_kernelI13__nv_bfloat16Li320ELi2ELi16ELi80ELi1024ELb1ELi64ELi320ELi320ELi4ELb1ELi18ELb0ELb0ENS_16CompileConditionILi1000EEEEEvPT_PKS4_S7_S7_flPfS8_Pj)
        /*02d8*/ 	.word	0x00000060


	//----- nvinfo : EIATTR_FRAME_SIZE
	.align		4
.L_121:
        /*02dc*/ 	.byte	0x04, 0x11
        /*02de*/ 	.short	(.L_123 - .L_122)
	.align		4
.L_122:
        /*02e0*/ 	.word	index@(_ZN13group_norm_v214gn_cuda_kernelI13__nv_bfloat16Li320ELi2ELi16ELi80ELi1024ELb1ELi64ELi320ELi320ELi4ELb1ELi18ELb0ELb0ENS_16CompileConditionILi1000EEEEEvPT_PKS4_S7_S7_flPfS8_Pj)
        /*02e4*/ 	.word	0x00000000


	//----- nvinfo : EIATTR_REGCOUNT
	.align		4
.L_123:
        /*02e8*/ 	.byte	0x04, 0x2f
        /*02ea*/ 	.short	(.L_125 - .L_124)
	.align		4
.L_124:
        /*02ec*/ 	.word	index@(_ZN13group_norm_v214gn_cuda_kernelI13__nv_bfloat16Li320ELi1ELi16ELi80ELi1024ELb1ELi128ELi320ELi320ELi4ELb1ELi18ELb0ELb0ENS_16CompileConditionILi1000EEEEEvPT_PKS4_S7_S7_flPfS8_Pj)
        /*02f0*/ 	.word	0x000000a8


	//----- nvinfo : EIATTR_FRAME_SIZE
	.align		4
.L_125:
        /*02f4*/ 	.byte	0x04, 0x11
        /*02f6*/ 	.short	(.L_127 - .L_126)
	.align		4
.L_126:
        /*02f8*/ 	.word	index@(_ZN13group_norm_v214gn_cuda_kernelI13__nv_bfloat16Li320ELi1ELi16ELi80ELi1024ELb1ELi128ELi320ELi320ELi4ELb1ELi18ELb0ELb0ENS_16CompileConditionILi1000EEEEEvPT_PKS4_S7_S7_flPfS8_Pj)
        /*02fc*/ 	.word	0x00000000


	//----- nvinfo : EIATTR_REGCOUNT
	.align		4
.L_127:
        /*0300*/ 	.byte	0x04, 0x2f
        /*0302*/ 	.short	(.L_129 - .L_128)
	.align		4
.L_128:
        /*0304*/ 	.word	index@(_ZN13group_norm_v214gn_cuda_kernelI13__nv_bfloat16Li320ELi1ELi16ELi80ELi1024ELb1ELi64ELi320ELi320ELi4ELb1ELi9ELb0ELb0ENS_16CompileConditionILi1000EEEEEvPT_PKS4_S7_S7_flPfS8_Pj)
        /*0308*/ 	.word	0x000000a8


	//----- nvinfo : EIATTR_FRAME_SIZE
	.align		4
.L_129:
        /*030c*/ 	.byte	0x04, 0x11
        /*030e*/ 	.short	(.L_131 - .L_130)
	.align		4
.L_130:
        /*0310*/ 	.word	index@(_ZN13group_norm_v214gn_cuda_kernelI13__nv_bfloat16Li320ELi1ELi16ELi80ELi1024ELb1ELi64ELi320ELi320ELi4ELb1ELi9ELb0ELb0ENS_16CompileConditionILi1000EEEEEvPT_PKS4_S7_S7_flPfS8_Pj)
        /*0314*/ 	.word	0x00000000


	//----- nvinfo : EIATTR_REGCOUNT
	.align		4
.L_131:
        /*0318*/ 	.byte	0x04, 0x2f
        /*031a*/ 	.short	(.L_133 - .L_132)
	.align		4
.L_132:
        /*031c*/ 	.word	index@(_ZN13group_norm_v214gn_cuda_kernelI13__nv_bfloat16Li320ELi3ELi16ELi80ELi1024ELb1ELi32ELi320ELi320ELi4ELb1ELi10ELb0ELb0ENS_16CompileConditionILi1000EEEEEvPT_PKS4_S7_S7_flPfS8_Pj)
        /*0320*/ 	.word	0x00000040


	//----- nvinfo : EIATTR_FRAME_SIZE
	.align		4
.L_133:
        /*0324*/ 	.byte	0x04, 0x11
        /*0326*/ 	.short	(.L_135 - .L_134)
	.align		4
.L_134:
        /*0328*/ 	.word	index@(_ZN13group_norm_v214gn_cuda_kernelI13__nv_bfloat16Li320ELi3ELi16ELi80ELi1024ELb1ELi32ELi320ELi320ELi4ELb1ELi10ELb0ELb0ENS_16CompileConditionILi1000EEEEEvPT_PKS4_S7_S7_flPfS8_Pj)
        /*032c*/ 	.word	0x00000000


	//----- nvinfo : EIATTR_REGCOUNT
	.align		4
.L_135:
        /*0330*/ 	.byte	0x04, 0x2f
        /*0332*/ 	.short	(.L_137 - .L_136)
	.align		4
.L_136:
        /*0334*/ 	.word	index@(_ZN13group_norm_v214gn_cuda_kernelI13__nv_bfloat16Li320ELi1ELi16ELi80ELi1024ELb1ELi32ELi320ELi320ELi4ELb1ELi4ELb0ELb0ENS_16CompileConditionILi1000EEEEEvPT_PKS4_S7_S7_flPfS8_Pj)
        /*0338*/ 	.word	0x0000007f


	//----- nvinfo : EIATTR_FRAME_SIZE
	.align		4
.L_137:
        /*033c*/ 	.byte	0x04, 0x11
        /*033e*/ 	.short	(.L_139 - .L_138)
	.align		4
.L_138:
        /*0340*/ 	.word	index@(_ZN13group_norm_v214gn_cuda_kernelI13__nv_bfloat16Li320ELi1ELi16ELi80ELi1024ELb1ELi32ELi320ELi320ELi4ELb1ELi4ELb0ELb0ENS_16CompileConditionILi1000EEEEEvPT_PKS4_S7_S7_flPfS8_Pj)
        /*0344*/ 	.word	0x00000000


	//----- nvinfo : EIATTR_REGCOUNT
	.align		4
.L_139:
        /*0348*/ 	.byte	0x04, 0x2f
        /*034a*/ 	.short	(.L_141 - .L_140)
	.align		4
.L_140:
        /*034c*/ 	.word	index@(_ZN13group_norm_v214gn_cuda_kernelI13__nv_bfloat16Li320ELi3ELi16ELi80ELi1024ELb1ELi16ELi320ELi320ELi4ELb1ELi5ELb0ELb0ENS_16CompileConditionILi1000EEEEEvPT_PKS4_S7_S7_flPfS8_Pj)
        /*0350*/ 	.word	0x00000040


	//----- nvinfo : EIATTR_FRAME_SIZE
	.align		4
.L_141:
        /*0354*/ 	.byte	0x04, 0x11
        /*0356*/ 	.short	(.L_143 - .L_142)
	.align		4
.L_142:
        /*0358*/ 	.word	index@(_ZN13group_norm_v214gn_cuda_kernelI13__nv_bfloat16Li320ELi3ELi16ELi80ELi1024ELb1ELi16ELi320ELi320ELi4ELb1ELi5ELb0ELb0ENS_16CompileConditionILi1000EEEEEvPT_PKS4_S7_S7_flPfS8_Pj)
        /*035c*/ 	.word	0x00000000


	//----- nvinfo : EIATTR_REGCOUNT
	.align		4
.L_143:
        /*0360*/ 	.byte	0x04, 0x2f
        /*0362*/ 	.short	(.L_145 - .L_144)
	.align		4
.L_144:
        /*0364*/ 	.word	index@(_ZN13group_norm_v214gn_cuda_kernelI13__nv_bfloat16Li320ELi3ELi32ELi40ELi1024ELb0ELi64ELi320ELi320ELi4ELb1ELi27ELb0ELb0ENS_16CompileConditionILi1000EEEEEvPT_PKS4_S7_S7_flPfS8_Pj)
        /*0368*/ 	.word	0x00000040


	//----- nvinfo : EIATTR_FRAME_SIZE
	.align		4
.L_145:
        /*036c*/ 	.byte	0x04, 0x11
        /*036e*/ 	.short	(.L_147 - .L_146)
	.align		4
.L_146:
        /*0370*/ 	.word	index@(_ZN13group_norm_v214gn_cuda_kernelI13__nv_bfloat16Li320ELi3ELi32ELi40ELi1024ELb0ELi64ELi320ELi320ELi4ELb1ELi27ELb0ELb0ENS_16CompileConditionILi1000EEEEEvPT_PKS4_S7_S7_flPfS8_Pj)
        /*0374*/ 	.word	0x00000068


	//----- nvinfo : EIATTR_REGCOUNT
	.align		4
.L_147:
        /*0378*/ 	.byte	0x04, 0x2f
        /*037a*/ 	.short	(.L_149 - .L_148)
	.align		4
.L_148:
        /*037c*/ 	.word	index@(_ZN13group_norm_v214gn_cuda_kernelI13__nv_bfloat16Li320ELi3ELi32ELi40ELi1024ELb0ELi64ELi320ELi320ELi4ELb1ELi21ELb0ELb0ENS_16CompileConditionILi1000EEEEEvPT_PKS4_S7_S7_flPfS8_Pj)
        /*0380*/ 	.word	0x00000040


	//----- nvinfo : EIATTR_FRAME_SIZE
	.align		4
.L_149:
        /*0384*/ 	.byte	0x04, 0x11
        /*0386*/ 	.short	(.L_151 - .L_150)
	.align		4
.L_150:
        /*0388*/ 	.word	index@(_ZN13group_norm_v214gn_cuda_kernelI13__nv_bfloat16Li320ELi3ELi32ELi40ELi1024ELb0ELi64ELi320ELi320ELi4ELb1ELi21ELb0ELb0ENS_16CompileConditionILi1000EEEEEvPT_PKS4_S7_S7_flPfS8_Pj)
        /*038c*/ 	.word	0x00000068


	//----- nvinfo : EIATTR_REGCOUNT
	.align		4
.L_151:
        /*0390*/ 	.byte	0x04, 0x2f
        /*0392*/ 	.short	(.L_153 - .L_152)
	.align		4
.L_152:
        /*0394*/ 	.word	index@(_ZN13group_norm_v214gn_cuda_kernelI13__nv_bfloat16Li320ELi2ELi32ELi40ELi1024ELb0ELi64ELi320ELi320ELi4ELb1ELi18ELb0ELb0ENS_16CompileConditionILi1000EEEEEvPT_PKS4_S7_S7_flPfS8_Pj)
        /*0398*/ 	.word	0x00000060


	//----- nvinfo : EIATTR_FRAME_SIZE
	.align		4
.L_153:
        /*039c*/ 	.byte	0x04, 0x11
        /*039e*/ 	.short	(.L_155 - .L_154)
	.align		4
.L_154:
        /*03a0*/ 	.word	index@(_ZN13group_norm_v214gn_cuda_kernelI13__nv_bfloat16Li320ELi2ELi32ELi40ELi1024ELb0ELi64ELi320ELi320ELi4ELb1ELi18ELb0ELb0ENS_16CompileConditionILi1000EEEEEvPT_PKS4_S7_S7_flPfS8_Pj)
        /*03a4*/ 	.word	0x00000000


	//----- nvinfo : EIATTR_REGCOUNT
	.align		4
.L_155:
        /*03a8*/ 	.byte	0x04, 0x2f
        /*03aa*/ 	.short	(.L_157 - .L_156)
	.align		4
.L_156:
        /*03ac*/ 	.word	index@(_ZN13group_norm_v214gn_cuda_kernelI13__nv_bfloat16Li320ELi1ELi32ELi40ELi1024ELb0ELi128ELi320ELi320ELi4ELb1ELi18ELb0ELb0ENS_16CompileConditionILi1000EEEEEvPT_PKS4_S7_S7_flPfS8_Pj)
        /*03b0*/ 	.word	0x000000a8


	//----- nvinfo : EIATTR_FRAME_SIZE
	.align		4
.L_157:
        /*03b4*/ 	.byte	0x04, 0x11
        /*03b6*/ 	.short	(.L_159 - .L_158)
	.align		4
.L_158:
        /*03b8*/ 	.word	index@(_ZN13group_norm_v214gn_cuda_kernelI13__nv_bfloat16Li320ELi1ELi32ELi40ELi1024ELb0ELi128ELi320ELi320ELi4ELb1ELi18ELb0ELb0ENS_16CompileConditionILi1000EEEEEvPT_PKS4_S7_S7_flPfS8_Pj)
        /*03bc*/ 	.word	0x00000000


	//----- nvinfo : EIATTR_REGCOUNT
	.align		4
.L_159:
        /*03c0*/ 	.byte	0x04, 0x2f
        /*03c2*/ 	.short	(.L_161 - .L_160)
	.align		4
.L_160:
        /*03c4*/ 	.word	index@(_ZN13group_norm_v214gn_cuda_kernelI13__nv_bfloat16Li320ELi1ELi32ELi40ELi1024ELb0ELi64ELi320ELi320ELi4ELb1ELi9ELb0ELb0ENS_16CompileConditionILi1000EEEEEvPT_PKS4_S7_S7_flPfS8_Pj)
        /*03c8*/ 	.word	0x00000080


	//----- nvinfo : EIATTR_FRAME_SIZE
	.align		4
.L_161:
        /*03cc*/ 	.byte	0x04, 0x11
        /*03ce*/ 	.short	(.L_163 - .L_162)
	.align		4
.L_162:
        /*03d0*/ 	.word	index@(_ZN13group_norm_v214gn_cuda_kernelI13__nv_bfloat16Li320ELi1ELi32ELi40ELi1024ELb0ELi64ELi320ELi320ELi4ELb1ELi9ELb0ELb0ENS_16CompileConditionILi1000EEEEEvPT_PKS4_S7_S7_flPfS8_Pj)
        /*03d4*/ 	.word	0x00000000


	//----- nvinfo : EIATTR_REGCOUNT
	.align		4
.L_163:
        /*03d8*/ 	.byte	0x04, 0x2f
        /*03da*/ 	.short	(.L_165 - .L_164)
	.align		4
.L_164:
        /*03dc*/ 	.word	index@(_ZN13group_norm_v214gn_cuda_kernelI13__nv_bfloat16Li320ELi3ELi32ELi40ELi1024ELb0ELi32ELi320ELi320ELi4ELb1ELi10ELb0ELb0ENS_16CompileConditionILi1000EEEEEvPT_PKS4_S7_S7_flPfS8_Pj)
        /*03e0*/ 	.word	0x00000040


	//----- nvinfo : EIATTR_FRAME_SIZE
	.align		4
.L_165:
        /*03e4*/ 	.byte	0x04, 0x11
        /*03e6*/ 	.short	(.L_167 - .L_166)
	.align		4
.L_166:
        /*03e8*/ 	.word	index@(_ZN13group_norm_v214gn_cuda_kernelI13__nv_bfloat16Li320ELi3ELi32ELi40ELi1024ELb0ELi32ELi320ELi320ELi4ELb1ELi10ELb0ELb0ENS_16CompileConditionILi1000EEEEEvPT_PKS4_S7_S7_flPfS8_Pj)
        /*03ec*/ 	.word	0x00000000


	//----- nvinfo : EIATTR_REGCOUNT
	.align		4
.L_167:
        /*03f0*/ 	.byte	0x04, 0x2f
        /*03f2*/ 	.short	(.L_169 - .L_168)
	.align		4
.L_168:
        /*03f4*/ 	.word	index@(_ZN13group_norm_v214gn_cuda_kernelI13__nv_bfloat16Li320ELi1ELi32ELi40ELi1024ELb0ELi32ELi320ELi320ELi4ELb1ELi4ELb0ELb0ENS_16CompileConditionILi1000EEEEEvPT_PKS4_S7_S7_flPfS8_Pj)
        /*03f8*/ 	.word	0x0000005e


	//----- nvinfo : EIATTR_FRAME_SIZE
	.align		4
.L_169:
        /*03fc*/ 	.byte	0x04, 0x11
        /*03fe*/ 	.short	(.L_171 - .L_170)
	.align		4
.L_170:
        /*0400*/ 	.word	index@(_ZN13group_norm_v214gn_cuda_kernelI13__nv_bfloat16Li320ELi1ELi32ELi40ELi1024ELb0ELi32ELi320ELi320ELi4ELb1ELi4ELb0ELb0ENS_16CompileConditionILi1000EEEEEvPT_PKS4_S7_S7_flPfS8_Pj)
        /*0404*/ 	.word	0x00000000


	//----- nvinfo : EIATTR_REGCOUNT
	.align		4
.L_171:
        /*0408*/ 	.byte	0x04, 0x2f
        /*040a*/ 	.short	(.L_173 - .L_172)
	.align		4
.L_172:
        /*040c*/ 	.word	index@(_ZN13group_norm_v214gn_cuda_kernelI13__nv_bfloat16Li320ELi3ELi32ELi40ELi1024ELb0ELi16ELi320ELi320ELi4ELb1ELi5ELb0ELb0ENS_16CompileConditionILi1000EEEEEvPT_PKS4_S7_S7_flPfS8_Pj)
        /*0410*/ 	.word	0x0000003e


	//----- nvinfo : EIATTR_FRAME_SIZE
	.align		4
.L_173:
        /*0414*/ 	.byte	0x04, 0x11
        /*0416*/ 	.short	(.L_175 - .L_174)
	.align		4
.L_174:
        /*0418*/ 	.word	index@(_ZN13group_norm_v214gn_cuda_kernelI13__nv_bfloat16Li320ELi3ELi32ELi40ELi1024ELb0ELi16ELi320ELi320ELi4ELb1ELi5ELb0ELb0ENS_16CompileConditionILi1000EEEEEvPT_PKS4_S7_S7_flPfS8_Pj)
        /*041c*/ 	.word	0x00000000


	//----- nvinfo : EIATTR_REGCOUNT
	.align		4
.L_175:
        /*0420*/ 	.byte	0x04, 0x2f
        /*0422*/ 	.short	(.L_177 - .L_176)
	.align		4
.L_176:
        /*0424*/ 	.word	index@(_ZN13group_norm_v218gn_bwd_cuda_kernelI13__nv_bfloat16Li320ELi3ELi16ELi80ELi1024ELb1ELb1ELi32ELi320ELi320ELi4ELb1ELi12ELb0ELb0ELNS_15WgradSyncMethodE3ENS_16CompileConditionILi1000EEEEEvPT_S6_S6_PKS5_S8_S8_S8_PKfflPfPj)
        /*0428*/ 	.word	0x00000040


	//----- nvinfo : EIATTR_FRAME_SIZE
	.align		4
.L_177:
        /*042c*/ 	.byte	0x04, 0x11
        /*042e*/ 	.short	(.L_179 - .L_178)
	.align		4
.L_178:
        /*0430*/ 	.word	index@(_ZN13group_norm_v218gn_bwd_cuda_kernelI13__nv_bfloat16Li320ELi3ELi16ELi80ELi1024ELb1ELb1ELi32ELi320ELi320ELi4ELb1ELi12ELb0ELb0ELNS_15WgradSyncMethodE3ENS_16CompileConditionILi1000EEEEEvPT_S6_S6_PKS5_S8_S8_S8_PKfflPfPj)
        /*0434*/ 	.word	0x00000100


	//----- nvinfo : EIATTR_REGCOUNT
	.align		4
.L_179:
        /*0438*/ 	.byte	0x04, 0x2f
        /*043a*/ 	.short	(.L_181 - .L_180)
	.align		4
.L_180:
        /*043c*/ 	.word	index@(_ZN13group_norm_v218gn_bwd_cuda_kernelI13__nv_bfloat16Li320ELi3ELi16ELi80ELi1024ELb1ELb1ELi32ELi320ELi320ELi4ELb1ELi8ELb0ELb0ELNS_15WgradSyncMethodE3ENS_16CompileConditionILi1000EEEEEvPT_S6_S6_PKS5_S8_S8_S8_PKfflPfPj)
        /*0440*/ 	.word	0x00000040


	//----- nvinfo : EIATTR_FRAME_SIZE
	.align		4
.L_181:
        /*0444*/ 	.byte	0x04, 0x11
        /*0446*/ 	.short	(.L_183 - .L_182)
	.align		4
.L_182:
        /*0448*/ 	.word	index@(_ZN13group_norm_v218gn_bwd_cuda_kernelI13__nv_bfloat16Li320ELi3ELi16ELi80ELi1024ELb1ELb1ELi32ELi320ELi320ELi4ELb1ELi8ELb0ELb0ELNS_15WgradSyncMethodE3ENS_16CompileConditionILi1000EEEEEvPT_S6_S6_PKS5_S8_S8_S8_PKfflPfPj)
        /*044c*/ 	.word	0x00000100


	//----- nvinfo : EIATTR_REGCOUNT
	.align		4
.L_183:
        /*0450*/ 	.byte	0x04, 0x2f
        /*0452*/ 	.short	(.L_185 - .L_184)
	.align		4
.L_184:
        /*0454*/ 	.word	index@(_ZN13group_norm_v218gn_bwd_cuda_kernelI13__nv_bfloat16Li320ELi2ELi16ELi80ELi1024ELb1ELb1ELi32ELi320ELi320ELi4ELb1ELi8ELb0ELb0ELNS_15WgradSyncMethodE3ENS_16CompileConditionILi1000EEEEEvPT_S6_S6_PKS5_S8_S8_S8_PKfflPfPj)
        /*0458*/ 	.word	0x00000060


	//----- nvinfo : EIATTR_FRAME_SIZE
	.align		4
.L_185:
        /*045c*/ 	.byte	0x04, 0x11
        /*045e*/ 	.short	(.L_187 - .L_186)
	.align		4
.L_186:
        /*0460*/ 	.word	index@(_ZN13group_norm_v218gn_bwd_cuda_kernelI13__nv_bfloat16Li320ELi2ELi16ELi80ELi1024ELb1ELb1ELi32ELi320ELi320ELi4ELb1ELi8ELb0ELb0ELNS_15WgradSyncMethodE3ENS_16CompileConditionILi1000EEEEEvPT_S6_S6_PKS5_S8_S8_S8_PKfflPfPj)
        /*0464*/ 	.word	0x00000000


	//----- nvinfo : EIATTR_REGCOUNT
	.align		4
.L_187:
        /*0468*/ 	.byte	0x04, 0x2f
        /*046a*/ 	.short	(.L_189 - .L_188)
	.align		4
.L_188:
        /*046c*/ 	.word	index@(_ZN13group_norm_v218gn_bwd_cuda_kernelI13__nv_bfloat16Li320ELi1ELi16ELi80ELi1024ELb1ELb1ELi64ELi320ELi320ELi4ELb1ELi8ELb0ELb0ELNS_15WgradSyncMethodE3ENS_16CompileConditionILi1000EEEEEvPT_S6_S6_PKS5_S8_S8_S8_PKfflPfPj)
        /*0470*/ 	.word	0x000000a8


	//----- nvinfo : EIATTR_FRAME_SIZE
	.align		4
.L_189:
        /*0474*/ 	.byte	0x04, 0x11
        /*0476*/ 	.short	(.L_191 - .L_190)
	.align		4
.L_190:
        /*0478*/ 	.word	index@(_ZN13group_norm_v218gn_bwd_cuda_kernelI13__nv_bfloat16Li320ELi1ELi16ELi80ELi1024ELb1ELb1ELi64ELi320ELi320ELi4ELb1ELi8ELb0ELb0ELNS_15WgradSyncMethodE3ENS_16CompileConditionILi1000EEEEEvPT_S6_S6_PKS5_S8_S8_S8_PKfflPfPj)
        /*047c*/ 	.word	0x00000060


	//----- nvinfo : EIATTR_REGCOUNT
	.align		4
.L_191:
        /*0480*/ 	.byte	0x04, 0x2f
        /*0482*/ 	.short	(.L_193 - .L_192)
	.align		4
.L_192:
        /*0484*/ 	.word	index@(_ZN13group_norm_v218gn_bwd_cuda_kernelI13__nv_bfloat16Li320ELi1ELi16ELi80ELi1024ELb1ELb1ELi32ELi320ELi320ELi4ELb1ELi4ELb0ELb0ELNS_15WgradSyncMethodE3ENS_16CompileConditionILi1000EEEEEvPT_S6_S6_PKS5_S8_S8_S8_PKfflPfPj)
        /*0488*/ 	.word	0x000000a3


	//----- nvinfo : EIATTR_FRAME_SIZE
	.align		4
.L_193:
        /*048c*/ 	.byte	0x04, 0x11
        /*048e*/ 	.short	(.L_195 - .L_194)
	.align		4
.L_194:
        /*0490*/ 	.word	index@(_ZN13group_norm_v218gn_bwd_cuda_kernelI13__nv_bfloat16Li320ELi1ELi16ELi80ELi1024ELb1ELb1ELi32ELi320ELi320ELi4ELb1ELi4ELb0ELb0ELNS_15WgradSyncMethodE3ENS_16CompileConditionILi1000EEEEEvPT_S6_S6_PKS5_S8_S8_S8_PKfflPfPj)
        /*0494*/ 	.word	0x00000000


	//----- nvinfo : EIATTR_REGCOUNT
	.align		4
.L_195:
        /*0498*/ 	.byte	0x04, 0x2f
        /*049a*/ 	.short	(.L_197 - .L_196)
	.align		4
.L_196:
        /*049c*/ 	.word	index@(_ZN13group_norm_v218gn_bwd_cuda_kernelI13__nv_bfloat16Li320ELi3ELi16ELi80ELi1024ELb1ELb1ELi16ELi320ELi320ELi4ELb1ELi5ELb0ELb0ELNS_15WgradSyncMethodE2ENS_16CompileConditionILi1000EEEEEvPT_S6_S6_PKS5_S8_S8_S8_PKfflPfPj)
        /*04a0*/ 	.word	0x00000040


	//----- nvinfo : EIATTR_FRAME_SIZE
	.align		4
.L_197:
        /*04a4*/ 	.byte	0x04, 0x11
        /*04a6*/ 	.short	(.L_199 - .L_198)
	.align		4
.L_198:
        /*04a8*/ 	.word	index@(_ZN13group_norm_v218gn_bwd_cuda_kernelI13__nv_bfloat16Li320ELi3ELi16ELi80ELi1024ELb1ELb1ELi16ELi320ELi320ELi4ELb1ELi5ELb0ELb0ELNS_15WgradSyncMethodE2ENS_16CompileConditionILi1000EEEEEvPT_S6_S6_PKS5_S8_S8_S8_PKfflPfPj)
        /*04ac*/ 	.word	0x00000000


	//----- nvinfo : EIATTR_REGCOUNT
	.align		4
.L_199:
        /*04b0*/ 	.byte	0x04, 0x2f
        /*04b2*/ 	.short	(.L_201 - .L_200)
	.align		4
.L_200:
        /*04b4*/ 	.word	index@(_ZN13group_norm_v218gn_bwd_cuda_kernelI13__nv_bfloat16Li320ELi3ELi32ELi40ELi1024ELb0ELb1ELi32ELi320ELi320ELi4ELb1ELi12ELb0ELb0ELNS_15WgradSyncMethodE3ENS_16CompileConditionILi1000EEEEEvPT_S6_S6_PKS5_S8_S8_S8_PKfflPfPj)
        /*04b8*/ 	.word	0x00000040


	//----- nvinfo : EIATTR_FRAME_SIZE
	.align		4
.L_201:
        /*04bc*/ 	.byte	0x04, 0x11
        /*04be*/ 	.short	(.L_203 - .L_202)
	.align		4
.L_202:
        /*04c0*/ 	.word	index@(_ZN13group_norm_v218gn_bwd_cuda_kernelI13__nv_bfloat16Li320ELi3ELi32ELi40ELi1024ELb0ELb1ELi32ELi320ELi320ELi4ELb1ELi12ELb0ELb0ELNS_15WgradSyncMethodE3ENS_16CompileConditionILi1000EEEEEvPT_S6_S6_PKS5_S8_S8_S8_PKfflPfPj)
        /*04c4*/ 	.word	0x000000e8


	//----- nvinfo : EIATTR_REGCOUNT
	.align		4
.L_203:
        /*04c8*/ 	.byte	0x04, 0x2f
        /*04ca*/ 	.short	(.L_205 - .L_204)
	.align		4
.L_204:
        /*04cc*/ 	.word	index@(_ZN13group_norm_v218gn_bwd_cuda_kernelI13__nv_bfloat16Li320ELi3ELi32ELi40ELi1024ELb0ELb1ELi32ELi320ELi320ELi4ELb1ELi8ELb0ELb0ELNS_15WgradSyncMethodE3ENS_16CompileConditionILi1000EEEEEvPT_S6_S6_PKS5_S8_S8_S8_PKfflPfPj)
        /*04d0*/ 	.word	0x00000040


	//----- nvinfo : EIATTR_FRAME_SIZE
	.align		4
.L_205:
        /*04d4*/ 	.byte	0x04, 0x11
        /*04d6*/ 	.short	(.L_207 - .L_206)
	.align		4
.L_206:
        /*04d8*/ 	.word	index@(_ZN13group_norm_v218gn_bwd_cuda_kernelI13__nv_bfloat16Li320ELi3ELi32ELi40ELi1024ELb0ELb1ELi32ELi320ELi320ELi4ELb1ELi8ELb0ELb0ELNS_15WgradSyncMethodE3ENS_16CompileConditionILi1000EEEEEvPT_S6_S6_PKS5_S8_S8_S8_PKfflPfPj)
        /*04dc*/ 	.word	0x000000e8


	//----- nvinfo : EIATTR_REGCOUNT
	.align		4
.L_207:
        /*04e0*/ 	.byte	0x04, 0x2f
        /*04e2*/ 	.short	(.L_209 - .L_208)
	.align		4
.L_208:
        /*04e4*/ 	.word	index@(_ZN13group_norm_v218gn_bwd_cuda_kernelI13__nv_bfloat16Li320ELi2ELi32ELi40ELi1024ELb0ELb1ELi32ELi320ELi320ELi4ELb1ELi8ELb0ELb0ELNS_15WgradSyncMethodE3ENS_16CompileConditionILi1000EEEEEvPT_S6_S6_PKS5_S8_S8_S8_PKfflPfPj)
        /*04e8*/ 	.word	0x00000060


	//----- nvinfo : EIATTR_FRAME_SIZE
	.align		4
.L_209:
        /*04ec*/ 	.byte	0x04, 0x11
        /*04ee*/ 	.short	(.L_211 - .L_210)
	.align		4
.L_210:
        /*04f0*/ 	.word	index@(_ZN13group_norm_v218gn_bwd_cuda_kernelI13__nv_bfloat16Li320ELi2ELi32ELi40ELi1024ELb0ELb1ELi32ELi320ELi320ELi4ELb1ELi8ELb0ELb0ELNS_15WgradSyncMethodE3ENS_16CompileConditionILi1000EEEEEvPT_S6_S6_PKS5_S8_S8_S8_PKfflPfPj)
        /*04f4*/ 	.word	0x00000000


	//----- nvinfo : EIATTR_REGCOUNT
	.align		4
.L_211:
        /*04f8*/ 	.byte	0x04, 0x2f
        /*04fa*/ 	.short	(.L_213 - .L_212)
	.align		4
.L_212:
        /*04fc*/ 	.word	index@(_ZN13group_norm_v218gn_bwd_cuda_kernelI13__nv_bfloat16Li320ELi1ELi32ELi40ELi1024ELb0ELb1ELi64ELi320ELi320ELi4ELb1ELi8ELb0ELb0ELNS_15WgradSyncMethodE3ENS_16CompileConditionILi1000EEEEEvPT_S6_S6_PKS5_S8_S8_S8_PKfflPfPj)
        /*0500*/ 	.word	0x000000a8


	//----- nvinfo : EIATTR_FRAME_SIZE
	.align		4
.L_213:
        /*0504*/ 	.byte	0x04, 0x11
        /*0506*/ 	.short	(.L_215 - .L_214)
	.align		4
.L_214:
        /*0508*/ 	.word	index@(_ZN13group_norm_v218gn_bwd_cuda_kernelI13__nv_bfloat16Li320ELi1ELi32ELi40ELi1024ELb0ELb1ELi64ELi320ELi320ELi4ELb1ELi8ELb0ELb0ELNS_15WgradSyncMethodE3ENS_16CompileConditionILi1000EEEEEvPT_S6_S6_PKS5_S8_S8_S8_PKfflPfPj)
        /*050c*/ 	.word	0x00000030


	//----- nvinfo : EIATTR_REGCOUNT
	.align		4
.L_215:
        /*0510*/ 	.byte	0x04, 0x2f
        /*0512*/ 	.short	(.L_217 - .L_216)
	.align		4
.L_216:
        /*0514*/ 	.word	index@(_ZN13group_norm_v218gn_bwd_cuda_kernelI13__nv_bfloat16Li320ELi1ELi32ELi40ELi1024ELb0ELb1ELi32ELi320ELi320ELi4ELb1ELi4ELb0ELb0ELNS_15WgradSyncMethodE3ENS_16CompileConditionILi1000EEEEEvPT_S6_S6_PKS5_S8_S8_S8_PKfflPfPj)
        /*0518*/ 	.word	0x00000098


	//----- nvinfo : EIATTR_FRAME_SIZE
	.align		4
.L_217:
        /*051c*/ 	.byte	0x04, 0x11
        /*051e*/ 	.short	(.L_219 - .L_218)
	.align		4
.L_218:
        /*0520*/ 	.word	index@(_ZN13group_norm_v218gn_bwd_cuda_kernelI13__nv_bfloat16Li320ELi1ELi32ELi40ELi1024ELb0ELb1ELi32ELi320ELi320ELi4ELb1ELi4ELb0ELb0ELNS_15WgradSyncMethodE3ENS_16CompileConditionILi1000EEEEEvPT_S6_S6_PKS5_S8_S8_S8_PKfflPfPj)
        /*0524*/ 	.word	0x00000000


	//----- nvinfo : EIATTR_REGCOUNT
	.align		4
.L_219:
        /*0528*/ 	.byte	0x04, 0x2f
        /*052a*/ 	.short	(.L_221 - .L_220)
	.align		4
.L_220:
        /*052c*/ 	.word	index@(_ZN13group_norm_v218gn_bwd_cuda_kernelI13__nv_bfloat16Li320ELi3ELi32ELi40ELi1024ELb0ELb1ELi16ELi320ELi320ELi4ELb1ELi5ELb0ELb0ELNS_15WgradSyncMethodE2ENS_16CompileConditionILi1000EEEEEvPT_S6_S6_PKS5_S8_S8_S8_PKfflPfPj)
        /*0530*/ 	.word	0x00000040


	//----- nvinfo : EIATTR_FRAME_SIZE
	.align		4
.L_221:
        /*0534*/ 	.byte	0x04, 0x11
        /*0536*/ 	.short	(.L_223 - .L_222)
	.align		4
.L_222:
        /*0538*/ 	.word	index@(_ZN13group_norm_v218gn_bwd_cuda_kernelI13__nv_bfloat16Li320ELi3ELi32ELi40ELi1024ELb0ELb1ELi16ELi320ELi320ELi4ELb1ELi5ELb0ELb0ELNS_15WgradSyncMethodE2ENS_16CompileConditionILi1000EEEEEvPT_S6_S6_PKS5_S8_S8_S8_PKfflPfPj)
        /*053c*/ 	.word	0x00000000


	//----- nvinfo : EIATTR_MIN_STACK_SIZE
	.align		4
.L_223:
        /*0540*/ 	.byte	0x04, 0x12
        /*0542*/ 	.short	(.L_225 - .L_224)
	.align		4
.L_224:
        /*0544*/ 	.word	index@(_ZN13group_norm_v218gn_bwd_cuda_kernelI13__nv_bfloat16Li320ELi3ELi32ELi40ELi1024ELb0ELb1ELi16ELi320ELi320ELi4ELb1ELi5ELb0ELb0ELNS_15WgradSyncMethodE2ENS_16CompileConditionILi1000EEEEEvPT_S6_S6_PKS5_S8_S8_S8_PKfflPfPj)
        /*0548*/ 	.word	0x00000000


	//----- nvinfo : EIATTR_MIN_STACK_SIZE
	.align		4
.L_225:
        /*054c*/ 	.byte	0x04, 0x12
        /*054e*/ 	.short	(.L_227 - .L_226)
	.align		4
.L_226:
        /*0550*/ 	.word	index@(_ZN13group_norm_v218gn_bwd_cuda_kernelI13__nv_bfloat16Li320ELi1ELi32ELi40ELi1024ELb0ELb1ELi32ELi320ELi320ELi4ELb1ELi4ELb0ELb0ELNS_15WgradSyncMethodE3ENS_16CompileConditionILi1000EEEEEvPT_S6_S6_PKS5_S8_S8_S8_PKfflPfPj)
        /*0554*/ 	.word	0x00000000


	//----- nvinfo : EIATTR_MIN_STACK_SIZE
	.align		4
.L_227:
        /*0558*/ 	.byte	0x04, 0x12
        /*055a*/ 	.short	(.L_229 - .L_228)
	.align		4
.L_228:
        /*055c*/ 	.word	index@(_ZN13group_norm_v218gn_bwd_cuda_kernelI13__nv_bfloat16Li320ELi1ELi32ELi40ELi1024ELb0ELb1ELi64ELi320ELi320ELi4ELb1ELi8ELb0ELb0ELNS_15WgradSyncMethodE3ENS_16CompileConditionILi1000EEEEEvPT_S6_S6_PKS5_S8_S8_S8_PKfflPfPj)
        /*0560*/ 	.word	0x00000030


	//----- nvinfo : EIATTR_MIN_STACK_SIZE
	.align		4
.L_229:
        /*0564*/ 	.byte	0x04, 0x12
        /*0566*/ 	.short	(.L_231 - .L_230)
	.align		4
.L_230:
        /*0568*/ 	.word	index@(_ZN13group_norm_v218gn_bwd_cuda_kernelI13__nv_bfloat16Li320ELi2ELi32ELi40ELi1024ELb0ELb1ELi32ELi320ELi320ELi4ELb1ELi8ELb0ELb0ELNS_15WgradSyncMethodE3ENS_16CompileConditionILi1000EEEEEvPT_S6_S6_PKS5_S8_S8_S8_PKfflPfPj)
        /*056c*/ 	.word	0x00000000


	//----- nvinfo : EIATTR_MIN_STACK_SIZE
	.align		4
.L_231:
        /*0570*/ 	.byte	0x04, 0x12
        /*0572*/ 	.short	(.L_233 - .L_232)
	.align		4
.L_232:
        /*0574*/ 	.word	index@(_ZN13group_norm_v218gn_bwd_cuda_kernelI13__nv_bfloat16Li320ELi3ELi32ELi40ELi1024ELb0ELb1ELi32ELi320ELi320ELi4ELb1ELi8ELb0ELb0ELNS_15WgradSyncMethodE3ENS_16CompileConditionILi1000EEEEEvPT_S6_S6_PKS5_S8_S8_S8_PKfflPfPj)
        /*0578*/ 	.word	0x000000e8


	//----- nvinfo : EIATTR_MIN_STACK_SIZE
	.align		4
.L_233:
        /*057c*/ 	.byte	0x04, 0x12
        /*057e*/ 	.short	(.L_235 - .L_234)
	.align		4
.L_234:
        /*0580*/ 	.word	index@(_ZN13group_norm_v218gn_bwd_cuda_kernelI13__nv_bfloat16Li320ELi3ELi32ELi40ELi1024ELb0ELb1ELi32ELi320ELi320ELi4ELb1ELi12ELb0ELb0ELNS_15WgradSyncMethodE3ENS_16CompileConditionILi1000EEEEEvPT_S6_S6_PKS5_S8_S8_S8_PKfflPfPj)
        /*0584*/ 	.word	0x000000e8


	//----- nvinfo : EIATTR_MIN_STACK_SIZE
	.align		4
.L_235:
        /*0588*/ 	.byte	0x04, 0x12
        /*058a*/ 	.short	(.L_237 - .L_236)
	.align		4
.L_236:
        /*058c*/ 	.word	index@(_ZN13group_norm_v218gn_bwd_cuda_kernelI13__nv_bfloat16Li320ELi3ELi16ELi80ELi1024ELb1ELb1ELi16ELi320ELi320ELi4ELb1ELi5ELb0ELb0ELNS_15WgradSyncMethodE2ENS_16CompileConditionILi1000EEEEEvPT_S6_S6_PKS5_S8_S8_S8_PKfflPfPj)
        /*0590*/ 	.word	0x00000000


	//----- nvinfo : EIATTR_MIN_STACK_SIZE
	.align		4
.L_237:
        /*0594*/ 	.byte	0x04, 0x12
        /*0596*/ 	.short	(.L_239 - .L_238)
	.align		4
.L_238:
        /*0598*/ 	.word	index@(_ZN13group_norm_v218gn_bwd_cuda_kernelI13__nv_bfloat16Li320ELi1ELi16ELi80ELi1024ELb1ELb1ELi32ELi320ELi320ELi4ELb1ELi4ELb0ELb0ELNS_15WgradSyncMethodE3ENS_16CompileConditionILi1000EEEEEvPT_S6_S6_PKS5_S8_S8_S8_PKfflPfPj)
        /*059c*/ 	.word	0x00000000


	//----- nvinfo : EIATTR_MIN_STACK_SIZE
	.align		4
.L_239:
        /*05a0*/ 	.byte	0x04, 0x12
        /*05a2*/ 	.short	(.L_241 - .L_240)
	.align		4
.L_240:
        /*05a4*/ 	.word	index@(_ZN13group_norm_v218gn_bwd_cuda_kernelI13__nv_bfloat16Li320ELi1ELi16ELi80ELi1024ELb1ELb1ELi64ELi320ELi320ELi4ELb1ELi8ELb0ELb0ELNS_15WgradSyncMethodE3ENS_16CompileConditionILi1000EEEEEvPT_S6_S6_PKS5_S8_S8_S8_PKfflPfPj)
        /*05a8*/ 	.word	0x00000060


	//----- nvinfo : EIATTR_MIN_STACK_SIZE
	.align		4
.L_241:
        /*05ac*/ 	.byte	0x04, 0x12
        /*05ae*/ 	.short	(.L_243 - .L_242)
	.align		4
.L_242:
        /*05b0*/ 	.word	index@(_ZN13group_norm_v218gn_bwd_cuda_kernelI13__nv_bfloat16Li320ELi2ELi16ELi80ELi1024ELb1ELb1ELi32ELi320ELi320ELi4ELb1ELi8ELb0ELb0ELNS_15WgradSyncMethodE3ENS_16CompileConditionILi1000EEEEEvPT_S6_S6_PKS5_S8_S8_S8_PKfflPfPj)
        /*05b4*/ 	.word	0x00000000


	//----- nvinfo : EIATTR_MIN_STACK_SIZE
	.align		4
.L_243:
        /*05b8*/ 	.byte	0x04, 0x12
        /*05ba*/ 	.short	(.L_245 - .L_244)
	.align		4
.L_244:
        /*05bc*/ 	.word	index@(_ZN13group_norm_v218gn_bwd_cuda_kernelI13__nv_bfloat16Li320ELi3ELi16ELi80ELi1024ELb1ELb1ELi32ELi320ELi320ELi4ELb1ELi8ELb0ELb0ELNS_15WgradSyncMethodE3ENS_16CompileConditionILi1000EEEEEvPT_S6_S6_PKS5_S8_S8_S8_PKfflPfPj)
        /*05c0*/ 	.word	0x00000100


	//----- nvinfo : EIATTR_MIN_STACK_SIZE
	.align		4
.L_245:
        /*05c4*/ 	.byte	0x04, 0x12
        /*05c6*/ 	.short	(.L_247 - .L_246)
	.align		4
.L_246:
        /*05c8*/ 	.word	index@(_ZN13group_norm_v218gn_bwd_cuda_kernelI13__nv_bfloat16Li320ELi3ELi16ELi80ELi1024ELb1ELb1ELi32ELi320ELi320ELi4ELb1ELi12ELb0ELb0ELNS_15WgradSyncMethodE3ENS_16CompileConditionILi1000EEEEEvPT_S6_S6_PKS5_S8_S8_S8_PKfflPfPj)
        /*05cc*/ 	.word	0x00000100


	//----- nvinfo : EIATTR_MIN_STACK_SIZE
	.align		4
.L_247:
        /*05d0*/ 	.byte	0x04, 0x12
        /*05d2*/ 	.short	(.L_249 - .L_248)
	.align		4
.L_248:
        /*05d4*/ 	.word	index@(_ZN13group_norm_v214gn_cuda_kernelI13__nv_bfloat16Li320ELi3ELi32ELi40ELi1024ELb0ELi16ELi320ELi320ELi4ELb1ELi5ELb0ELb0ENS_16CompileConditionILi1000EEEEEvPT_PKS4_S7_S7_flPfS8_Pj)
        /*05d8*/ 	.word	0x00000000


	//----- nvinfo : EIATTR_MIN_STACK_SIZE
	.align		4
.L_249:
        /*05dc*/ 	.byte	0x04, 0x12
        /*05de*/ 	.short	(.L_251 - .L_250)
	.align		4
.L_250:
        /*05e0*/ 	.word	index@(_ZN13group_norm_v214gn_cuda_kernelI13__nv_bfloat16Li320ELi1ELi32ELi40ELi1024ELb0ELi32ELi320ELi320ELi4ELb1ELi4ELb0ELb0ENS_16CompileConditionILi1000EEEEEvPT_PKS4_S7_S7_flPfS8_Pj)
        /*05e4*/ 	.word	0x00000000


	//----- nvinfo : EIATTR_MIN_STACK_SIZE
	.align		4
.L_251:
        /*05e8*/ 	.byte	0x04, 0x12
        /*05ea*/ 	.short	(.L_253 - .L_252)
	.align		4
.L_252:
        /*05ec*/ 	.word	index@(_ZN13group_norm_v214gn_cuda_kernelI13__nv_bfloat16Li320ELi3ELi32ELi40ELi1024ELb0ELi32ELi320ELi320ELi4ELb1ELi10ELb0ELb0ENS_16CompileConditionILi1000EEEEEvPT_PKS4_S7_S7_flPfS8_Pj)
        /*05f0*/ 	.word	0x00000000


	//----- nvinfo : EIATTR_MIN_STACK_SIZE
	.align		4
.L_253:
        /*05f4*/ 	.byte	0x04, 0x12
        /*05f6*/ 	.short	(.L_255 - .L_254)
	.align		4
.L_254:
        /*05f8*/ 	.word	index@(_ZN13group_norm_v214gn_cuda_kernelI13__nv_bfloat16Li320ELi1ELi32ELi40ELi1024ELb0ELi64ELi320ELi320ELi4ELb1ELi9ELb0ELb0ENS_16CompileConditionILi1000EEEEEvPT_PKS4_S7_S7_flPfS8_Pj)
        /*05fc*/ 	.word	0x00000000


	//----- nvinfo : EIATTR_MIN_STACK_SIZE
	.align		4
.L_255:
        /*0600*/ 	.byte	0x04, 0x12
        /*0602*/ 	.short	(.L_257 - .L_256)
	.align		4
.L_256:
        /*0604*/ 	.word	index@(_ZN13group_norm_v214gn_cuda_kernelI13__nv_bfloat16Li320ELi1ELi32ELi40ELi1024ELb0ELi128ELi320ELi320ELi4ELb1ELi18ELb0ELb0ENS_16CompileConditionILi1000EEEEEvPT_PKS4_S7_S7_flPfS8_Pj)
        /*0608*/ 	.word	0x00000000


	//----- nvinfo : EIATTR_MIN_STACK_SIZE
	.align		4
.L_257:
        /*060c*/ 	.byte	0x04, 0x12
        /*060e*/ 	.short	(.L_259 - .L_258)
	.align		4
.L_258:
        /*0610*/ 	.word	index@(_ZN13group_norm_v214gn_cuda_kernelI13__nv_bfloat16Li320ELi2ELi32ELi40ELi1024ELb0ELi64ELi320ELi320ELi4ELb1ELi18ELb0ELb0ENS_16CompileConditionILi1000EEEEEvPT_PKS4_S7_S7_flPfS8_Pj)
        /*0614*/ 	.word	0x00000000


	//----- nvinfo : EIATTR_MIN_STACK_SIZE
	.align		4
.L_259:
        /*0618*/ 	.byte	0x04, 0x12
        /*061a*/ 	.short	(.L_261 - .L_260)
	.align		4
.L_260:
        /*061c*/ 	.word	index@(_ZN13group_norm_v214gn_cuda_kernelI13__nv_bfloat16Li320ELi3ELi32ELi40ELi1024ELb0ELi64ELi320ELi320ELi4ELb1ELi21ELb0ELb0ENS_16CompileConditionILi1000EEEEEvPT_PKS4_S7_S7_flPfS8_Pj)
        /*0620*/ 	.word	0x00000068


	//----- nvinfo : EIATTR_MIN_STACK_SIZE
	.align		4
.L_261:
        /*0624*/ 	.byte	0x04, 0x12
        /*0626*/ 	.short	(.L_263 - .L_262)
	.align		4
.L_262:
        /*0628*/ 	.word	index@(_ZN13group_norm_v214gn_cuda_kernelI13__nv_bfloat16Li320ELi3ELi32ELi40ELi1024ELb0ELi64ELi320ELi320ELi4ELb1ELi27ELb0ELb0ENS_16CompileConditionILi1000EEEEEvPT_PKS4_S7_S7_flPfS8_Pj)
        /*062c*/ 	.word	0x00000068


	//----- nvinfo : EIATTR_MIN_STACK_SIZE
	.align		4
.L_263:
        /*0630*/ 	.byte	0x04, 0x12
        /*0632*/ 	.short	(.L_265 - .L_264)
	.align		4
.L_264:
        /*0634*/ 	.word	index@(_ZN13group_norm_v214gn_cuda_kernelI13__nv_bfloat16Li320ELi3ELi16ELi80ELi1024ELb1ELi16ELi320ELi320ELi4ELb1ELi5ELb0ELb0ENS_16CompileConditionILi1000EEEEEvPT_PKS4_S7_S7_flPfS8_Pj)
        /*0638*/ 	.word	0x00000000


	//----- nvinfo : EIATTR_MIN_STACK_SIZE
	.align		4
.L_265:
        /*063c*/ 	.byte	0x04, 0x12
        /*063e*/ 	.short	(.L_267 - .L_266)
	.align		4
.L_266:
        /*0640*/ 	.word	index@(_ZN13group_norm_v214gn_cuda_kernelI13__nv_bfloat16Li320ELi1ELi16ELi80ELi1024ELb1ELi32ELi320ELi320ELi4ELb1ELi4ELb0ELb0ENS_16CompileConditionILi1000EEEEEvPT_PKS4_S7_S7_flPfS8_Pj)
        /*0644*/ 	.word	0x00000000


	//----- nvinfo : EIATTR_MIN_STACK_SIZE
	.align		4
.L_267:
        /*0648*/ 	.byte	0x04, 0x12
        /*064a*/ 	.short	(.L_269 - .L_268)
	.align		4
.L_268:
        /*064c*/ 	.word	index@(_ZN13group_norm_v214gn_cuda_kernelI13__nv_bfloat16Li320ELi3ELi16ELi80ELi1024ELb1ELi32ELi320ELi320ELi4ELb1ELi10ELb0ELb0ENS_16CompileConditionILi1000EEEEEvPT_PKS4_S7_S7_flPfS8_Pj)
        /*0650*/ 	.word	0x00000000


	//----- nvinfo : EIATTR_MIN_STACK_SIZE
	.align		4
.L_269:
        /*0654*/ 	.byte	0x04, 0x12
        /*0656*/ 	.short	(.L_271 - .L_270)
	.align		4
.L_270:
        /*0658*/ 	.word	index@(_ZN13group_norm_v214gn_cuda_kernelI13__nv_bfloat16Li320ELi1ELi16ELi80ELi1024ELb1ELi64ELi320ELi320ELi4ELb1ELi9ELb0ELb0ENS_16CompileConditionILi1000EEEEEvPT_PKS4_S7_S7_flPfS8_Pj)
        /*065c*/ 	.word	0x00000000


	//----- nvinfo : EIATTR_MIN_STACK_SIZE
	.align		4
.L_271:
        /*0660*/ 	.byte	0x04, 0x12
        /*0662*/ 	.short	(.L_273 - .L_272)
	.align		4
.L_272:
        /*0664*/ 	.word	index@(_ZN13group_norm_v214gn_cuda_kernelI13__nv_bfloat16Li320ELi1ELi16ELi80ELi1024ELb1ELi128ELi320ELi320ELi4ELb1ELi18ELb0ELb0ENS_16CompileConditionILi1000EEEEEvPT_PKS4_S7_S7_flPfS8_Pj)
        /*0668*/ 	.word	0x00000000


	//----- nvinfo : EIATTR_MIN_STACK_SIZE
	.align		4
.L_273:
        /*066c*/ 	.byte	0x04, 0x12
        /*066e*/ 	.short	(.L_275 - .L_274)
	.align		4
.L_274:
        /*0670*/ 	.word	index@(_ZN13group_norm_v214gn_cuda_kernelI13__nv_bfloat16Li320ELi2ELi16ELi80ELi1024ELb1ELi64ELi320ELi320ELi4ELb1ELi18ELb0ELb0ENS_16CompileConditionILi1000EEEEEvPT_PKS4_S7_S7_flPfS8_Pj)
        /*0674*/ 	.word	0x00000000


	//----- nvinfo : EIATTR_MIN_STACK_SIZE
	.align		4
.L_275:
        /*0678*/ 	.byte	0x04, 0x12
        /*067a*/ 	.short	(.L_277 - .L_276)
	.align		4
.L_276:
        /*067c*/ 	.word	index@(_ZN13group_norm_v214gn_cuda_kernelI13__nv_bfloat16Li320ELi3ELi16ELi80ELi1024ELb1ELi64ELi320ELi320ELi4ELb1ELi21ELb0ELb0ENS_16CompileConditionILi1000EEEEEvPT_PKS4_S7_S7_flPfS8_Pj)
        /*0680*/ 	.word	0x000000b8


	//----- nvinfo : EIATTR_MIN_STACK_SIZE
	.align		4
.L_277:
        /*0684*/ 	.byte	0x04, 0x12
        /*0686*/ 	.short	(.L_279 - .L_278)
	.align		4
.L_278:
        /*0688*/ 	.word	index@(_ZN13group_norm_v214gn_cuda_kernelI13__nv_bfloat16Li320ELi3ELi16ELi80ELi1024ELb1ELi64ELi320ELi320ELi4ELb1ELi27ELb0ELb0ENS_16CompileConditionILi1000EEEEEvPT_PKS4_S7_S7_flPfS8_Pj)
        /*068c*/ 	.word	0x000000b8


	//----- nvinfo : EIATTR_MIN_STACK_SIZE
	.align		4
.L_279:
        /*0690*/ 	.byte	0x04, 0x12
        /*0692*/ 	.short	(.L_281 - .L_280)
	.align		4
.L_280:
        /*0694*/ 	.word	index@(_ZN13group_norm_v218gn_bwd_cuda_kernelI6__halfLi320ELi3ELi32ELi40ELi1024ELb0ELb1ELi16ELi320ELi320ELi4ELb1ELi5ELb0ELb0ELNS_15WgradSyncMethodE2ENS_16CompileConditionILi1000EEEEEvPT_S6_S6_PKS5_S8_S8_S8_PKfflPfPj)
        /*0698*/ 	.word	0x00000000


	//----- nvinfo : EIATTR_MIN_STACK_SIZE
	.align		4
.L_281:
        /*069c*/ 	.byte	0x04, 0x12
        /*069e*/ 	.short	(.L_283 - .L_282)
	.align		4
.L_282:
        /*06a0*/ 	.word	index@(_ZN13group_norm_v218gn_bwd_cuda_kernelI6__halfLi320ELi1ELi32ELi40ELi1024ELb0ELb1ELi32ELi320ELi320ELi4ELb1ELi4ELb0ELb0ELNS_15WgradSyncMethodE3ENS_16CompileConditionILi1000EEEEEvPT_S6_S6_PKS5_S8_S8_S8_PKfflPfPj)
        /*06a4*/ 	.word	0x00000000


	//----- nvinfo : EIATTR_MIN_STACK_SIZE
	.align		4
.L_283:
        /*06a8*/ 	.byte	0x04, 0x12
        /*06aa*/ 	.short	(.L_285 - .L_284)
	.align		4
.L_284:
        /*06ac*/ 	.word	index@(_ZN13group_norm_v218gn_bwd_cuda_kernelI6__halfLi320ELi1ELi32ELi40ELi1024ELb0ELb1ELi64ELi320ELi320ELi4ELb1ELi8ELb0ELb0ELNS_15WgradSyncMethodE3ENS_16CompileConditionILi1000EEEEEvPT_S6_S6_PKS5_S8_S8_S8_PKfflPfPj)
        /*06b0*/ 	.word	0x00000038


	//----- nvinfo : EIATTR_MIN_STACK_SIZE
	.align		4
.L_285:
        /*06b4*/ 	.byte	0x04, 0x12
        /*06b6*/ 	.short	(.L_287 - .L_286)
	.align		4
.L_286:
        /*06b8*/ 	.word	index@(_ZN13group_norm_v218gn_bwd_cuda_kernelI6__halfLi320ELi2ELi32ELi40ELi1024ELb0ELb1ELi32ELi320ELi320ELi4ELb1ELi8ELb0ELb0ELNS_15WgradSyncMethodE3ENS_16CompileConditionILi1000EEEEEvPT_S6_S6_PKS5_S8_S8_S8_PKfflPfPj)
        /*06bc*/ 	.word	0x00000000


	//----- nvinfo : EIATTR_MIN_STACK_SIZE
	.align		4
.L_287:
        /*06c0*/ 	.byte	0x04, 0x12
        /*06c2*/ 	.short	(.L_289 - .L_288)
	.align		4
.L_288:
        /*06c4*/ 	.word	index@(_ZN13group_norm_v218gn_bwd_cuda_kernelI6__halfLi320ELi3ELi32ELi40ELi1024ELb0ELb1ELi32ELi320ELi320ELi4ELb1ELi8ELb0ELb0ELNS_15WgradSyncMethodE3ENS_16CompileConditionILi1000EEEEEvPT_S6_S6_PKS5_S8_S8_S8_PKfflPfPj)
        /*06c8*/ 	.word	0x000000e0


	//----- nvinfo : EIATTR_MIN_STACK_SIZE
	.align		4
.L_289:
        /*06cc*/ 	.byte	0x04, 0x12
        /*06ce*/ 	.short	(.L_291 - .L_290)
	.align		4
.L_290:
        /*06d0*/ 	.word	index@(_ZN13group_norm_v218gn_bwd_cuda_kernelI6__halfLi320ELi3ELi32ELi40ELi1024ELb0ELb1ELi32ELi320ELi320ELi4ELb1ELi12ELb0ELb0ELNS_15WgradSyncMethodE3ENS_16CompileConditionILi1000EEEEEvPT_S6_S6_PKS5_S8_S8_S8_PKfflPfPj)
        /*06d4*/ 	.word	0x000000e0


	//----- nvinfo : EIATTR_MIN_STACK_SIZE
	.align		4
.L_291:
        /*06d8*/ 	.byte	0x04, 0x12
        /*06da*/ 	.short	(.L_293 - .L_292)
	.align		4
.L_292:
        /*06dc*/ 	.word	index@(_ZN13group_norm_v218gn_bwd_cuda_kernelI6__halfLi320ELi3ELi16ELi80ELi1024ELb1ELb1ELi16ELi320ELi320ELi4ELb1ELi5ELb0ELb0ELNS_15WgradSyncMethodE2ENS_16CompileConditionILi1000EEEEEvPT_S6_S6_PKS5_S8_S8_S8_PKfflPfPj)
        /*06e0*/ 	.word	0x00000018


	//----- nvinfo : EIATTR_MIN_STACK_SIZE
	.align		4
.L_293:
        /*06e4*/ 	.byte	0x04, 0x12
        /*06e6*/ 	.short	(.L_295 - .L_294)
	.align		4
.L_294:
        /*06e8*/ 	.word	index@(_ZN13group_norm_v218gn_bwd_cuda_kernelI6__halfLi320ELi1ELi16ELi80ELi1024ELb1ELb1ELi32ELi320ELi320ELi4ELb1ELi4ELb0ELb0ELNS_15WgradSyncMethodE3ENS_16CompileConditionILi1000EEEEEvPT_S6_S6_PKS5_S8_S8_S8_PKfflPfPj)
        /*06ec*/ 	.word	0x00000000


	//----- nvinfo : EIATTR_MIN_STACK_SIZE
	.align		4
.L_295:
        /*06f0*/ 	.byte	0x04, 0x12
        /*06f2*/ 	.short	(.L_297 - .L_296)
	.align		4
.L_296:
        /*06f4*/ 	.word	index@(_ZN13group_norm_v218gn_bwd_cuda_kernelI6__halfLi320ELi1ELi16ELi80ELi1024ELb1ELb1ELi64ELi320ELi320ELi4ELb1ELi8ELb0ELb0ELNS_15WgradSyncMethodE3ENS_16CompileConditionILi1000EEEEEvPT_S6_S6_PKS5_S8_S8_S8_PKfflPfPj)
        /*06f8*/ 	.word	0x00000050


	//----- nvinfo : EIATTR_MIN_STACK_SIZE
	.align		4
.L_297:
        /*06fc*/ 	.byte	0x04, 0x12
        /*06fe*/ 	.short	(.L_299 - .L_298)
	.align		4
.L_298:
        /*0700*/ 	.word	index@(_ZN13group_norm_v218gn_bwd_cuda_kernelI6__halfLi320ELi2ELi16ELi80ELi1024ELb1ELb1ELi32ELi320ELi320ELi4ELb1ELi8ELb0ELb0ELNS_15WgradSyncMethodE3ENS_16CompileConditionILi1000EEEEEvPT_S6_S6_PKS5_S8_S8_S8_PKfflPfPj)
        /*0704*/ 	.word	0x00000000


	//----- nvinfo : EIATTR_MIN_STACK_SIZE
	.align		4
.L_299:
        /*0708*/ 	.byte	0x04, 0x12
        /*070a*/ 	.short	(.L_301 - .L_300)
	.align		4
.L_300:
        /*070c*/ 	.word	index@(_ZN13group_norm_v218gn_bwd_cuda_kernelI6__halfLi320ELi3ELi16ELi80ELi1024ELb1ELb1ELi32ELi320ELi320ELi4ELb1ELi8ELb0ELb0ELNS_15WgradSyncMethodE3ENS_16CompileConditionILi1000EEEEEvPT_S6_S6_PKS5_S8_S8_S8_PKfflPfPj)
        /*0710*/ 	.word	0x00000100


	//----- nvinfo : EIATTR_MIN_STACK_SIZE
	.align		4
.L_301:
        /*0714*/ 	.byte	0x04, 0x12
        /*0716*/ 	.short	(.L_303 - .L_302)
	.align		4
.L_302:
        /*0718*/ 	.word	index@(_ZN13group_norm_v218gn_bwd_cuda_kernelI6__halfLi320ELi3ELi16ELi80ELi1024ELb1ELb1ELi32ELi320ELi320ELi4ELb1ELi12ELb0ELb0ELNS_15WgradSyncMethodE3ENS_16CompileConditionILi1000EEEEEvPT_S6_S6_PKS5_S8_S8_S8_PKfflPfPj)
        /*071c*/ 	.word	0x00000100


	//----- nvinfo : EIATTR_MIN_STACK_SIZE
	.align		4
.L_303:
        /*0720*/ 	.byte	0x04, 0x12
        /*0722*/ 	.short	(.L_305 - .L_304)
	.align		4
.L_304:
        /*0724*/ 	.word	index@(_ZN13group_norm_v214gn_cuda_kernelI6__halfLi320ELi3ELi32ELi40ELi1024ELb0ELi16ELi320ELi320ELi4ELb1ELi5ELb0ELb0ENS_16CompileConditionILi1000EEEEEvPT_PKS4_S7_S7_flPfS8_Pj)
        /*0728*/ 	.word	0x00000000


	//----- nvinfo : EIATTR_MIN_STACK_SIZE
	.align		4
.L_305:
        /*072c*/ 	.byte	0x04, 0x12
        /*072e*/ 	.short	(.L_307 - .L_306)
	.align		4
.L_306:
        /*0730*/ 	.word	index@(_ZN13group_norm_v214gn_cuda_kernelI6__halfLi320ELi1ELi32ELi40ELi1024ELb0ELi32ELi320ELi320ELi4ELb1ELi4ELb0ELb0ENS_16CompileConditionILi1000EEEEEvPT_PKS4_S7_S7_flPfS8_Pj)
        /*0734*/ 	.word	0x00000000


	//----- nvinfo : EIATTR_MIN_STACK_SIZE
	.align		4
.L_307:
        /*0738*/ 	.byte	0x04, 0x12
        /*073a*/ 	.short	(.L_309 - .L_308)
	.align		4
.L_308:
        /*073c*/ 	.word	index@(_ZN13group_norm_v214gn_cuda_kernelI6__halfLi320ELi3ELi32ELi40ELi1024ELb0ELi32ELi320ELi320ELi4ELb1ELi10ELb0ELb0ENS_16CompileConditionILi1000EEEEEvPT_PKS4_S7_S7_flPfS8_Pj)
        /*0740*/ 	.word	0x00000000


	//----- nvinfo : EIATTR_MIN_STACK_SIZE
	.align		4
.L_309:
        /*0744*/ 	.byte	0x04, 0x12
        /*0746*/ 	.short	(.L_311 - .L_310)
	.align		4
.L_310:
        /*0748*/ 	.word	index@(_ZN13group_norm_v214gn_cuda_kernelI6__halfLi320ELi1ELi32ELi40ELi1024ELb0ELi64ELi320ELi320ELi4ELb1ELi9ELb0ELb0ENS_16CompileConditionILi1000EEEEEvPT_PKS4_S7_S7_flPfS8_Pj)
        /*074c*/ 	.word	0x00000000


	//----- nvinfo : EIATTR_MIN_STACK_SIZE
	.align		4
.L_311:
        /*0750*/ 	.byte	0x04, 0x12
        /*0752*/ 	.short	(.L_313 - .L_312)
	.align		4
.L_312:
        /*0754*/ 	.word	index@(_ZN13group_norm_v214gn_cuda_kernelI6__halfLi320ELi1ELi32ELi40ELi1024ELb0ELi128ELi320ELi320ELi4ELb1ELi18ELb0ELb0ENS_16CompileConditionILi1000EEEEEvPT_PKS4_S7_S7_flPfS8_Pj)
        /*0758*/ 	.word	0x00000000


	//----- nvinfo : EIATTR_MIN_STACK_SIZE
	.align		4
.L_313:
        /*075c*/ 	.byte	0x04, 0x12
        /*075e*/ 	.short	(.L_315 - .L_314)
	.align		4
.L_314:
        /*0760*/ 	.word	index@(_ZN13group_norm_v214gn_cuda_kernelI6__halfLi320ELi2ELi32ELi40ELi1024ELb0ELi64ELi320ELi320ELi4ELb1ELi18ELb0ELb0ENS_16CompileConditionILi1000EEEEEvPT_PKS4_S7_S7_flPfS8_Pj)
        /*0764*/ 	.word	0x00000000


	//----- nvinfo : EIATTR_MIN_STACK_SIZE
	.align		4
.L_315:
        /*0768*/ 	.byte	0x04, 0x12
        /*076a*/ 	.short	(.L_317 - .L_316)
	.align		4
.L_316:
        /*076c*/ 	.word	index@(_ZN13group_norm_v214gn_cuda_kernelI6__halfLi320ELi3ELi32ELi40ELi1024ELb0ELi64ELi320ELi320ELi4ELb1ELi21ELb0ELb0ENS_16CompileConditionILi1000EEEEEvPT_PKS4_S7_S7_flPfS8_Pj)
        /*0770*/ 	.word	0x00000068


	//----- nvinfo : EIATTR_MIN_STACK_SIZE
	.align		4
.L_317:
        /*0774*/ 	.byte	0x04, 0x12
        /*0776*/ 	.short	(.L_319 - .L_318)
	.align		4
.L_318:
        /*0778*/ 	.word	index@(_ZN13group_norm_v214gn_cuda_kernelI6__halfLi320ELi3ELi32ELi40ELi1024ELb0ELi64ELi320ELi320ELi4ELb1ELi27ELb0ELb0ENS_16CompileConditionILi1000EEEEEvPT_PKS4_S7_S7_flPfS8_Pj)
        /*077c*/ 	.word	0x00000068


	//----- nvinfo : EIATTR_MIN_STACK_SIZE
	.align		4
.L_319:
        /*0780*/ 	.byte	0x04, 0x12
        /*0782*/ 	.short	(.L_321 - .L_320)
	.align		4
.L_320:
        /*0784*/ 	.word	index@(_ZN13group_norm_v214gn_cuda_kernelI6__halfLi320ELi3ELi16ELi80ELi1024ELb1ELi16ELi320ELi320ELi4ELb1ELi5ELb0ELb0ENS_16CompileConditionILi1000EEEEEvPT_PKS4_S7_S7_flPfS8_Pj)
        /*0788*/ 	.word	0x00000000


	//----- nvinfo : EIATTR_MIN_STACK_SIZE
	.align		4
.L_321:
        /*078c*/ 	.byte	0x04, 0x12
        /*078e*/ 	.short	(.L_323 - .L_322)
	.align		4
.L_322:
        /*0790*/ 	.word	index@(_ZN13group_norm_v214gn_cuda_kernelI6__halfLi320ELi1ELi16ELi80ELi1024ELb1ELi32ELi320ELi320ELi4ELb1ELi4ELb0ELb0ENS_16CompileConditionILi1000EEEEEvPT_PKS4_S7_S7_flPfS8_Pj)
        /*0794*/ 	.word	0x00000000


	//----- nvinfo : EIATTR_MIN_STACK_SIZE
	.align		4
.L_323:
        /*0798*/ 	.byte	0x04, 0x12
        /*079a*/ 	.short	(.L_325 - .L_324)
	.align		4
.L_324:
        /*079c*/ 	.word	index@(_ZN13group_norm_v214gn_cuda_kernelI6__halfLi320ELi3ELi16ELi80ELi1024ELb1ELi32ELi320ELi320ELi4ELb1ELi10ELb0ELb0ENS_16CompileConditionILi1000EEEEEvPT_PKS4_S7_S7_flPfS8_Pj)
        /*07a0*/ 	.word	0x00000000


	//----- nvinfo : EIATTR_MIN_STACK_SIZE
	.align		4
.L_325:
        /*07a4*/ 	.byte	0x04, 0x12
        /*07a6*/ 	.short	(.L_327 - .L_326)
	.align		4
.L_326:
        /*07a8*/ 	.word	index@(_ZN13group_norm_v214gn_cuda_kernelI6__halfLi320ELi1ELi16ELi80ELi1024ELb1ELi64ELi320ELi320ELi4ELb1ELi9ELb0ELb0ENS_16CompileConditionILi1000EEEEEvPT_PKS4_S7_S7_flPfS8_Pj)
        /*07ac*/ 	.word	0x00000000


	//----- nvinfo : EIATTR_MIN_STACK_SIZE
	.align		4
.L_327:
        /*07b0*/ 	.byte	0x04, 0x12
        /*07b2*/ 	.short	(.L_329 - .L_328)
	.align		4
.L_328:
        /*07b4*/ 	.word	index@(_ZN13group_norm_v214gn_cuda_kernelI6__halfLi320ELi1ELi16ELi80ELi1024ELb1ELi128ELi320ELi320ELi4ELb1ELi18ELb0ELb0ENS_16CompileConditionILi1000EEEEEvPT_PKS4_S7_S7_flPfS8_Pj)
        /*07b8*/ 	.word	0x00000000


	//----- nvinfo : EIATTR_MIN_STACK_SIZE
	.align		4
.L_329:
        /*07bc*/ 	.byte	0x04, 0x12
        /*07be*/ 	.short	(.L_331 - .L_330)
	.align		4
.L_330:
        /*07c0*/ 	.word	index@(_ZN13group_norm_v214gn_cuda_kernelI6__halfLi320ELi2ELi16ELi80ELi1024ELb1ELi64ELi320ELi320ELi4ELb1ELi18ELb0ELb0ENS_16CompileConditionILi1000EEEEEvPT_PKS4_S7_S7_flPfS8_Pj)
        /*07c4*/ 	.word	0x00000000


	//----- nvinfo : EIATTR_MIN_STACK_SIZE
	.align		4
.L_331:
        /*07c8*/ 	.byte	0x04, 0x12
        /*07ca*/ 	.short	(.L_333 - .L_332)
	.align		4
.L_332:
        /*07cc*/ 	.word	index@(_ZN13group_norm_v214gn_cuda_kernelI6__halfLi320ELi3ELi16ELi80ELi1024ELb1ELi64ELi320ELi320ELi4ELb1ELi21ELb0ELb0ENS_16CompileConditionILi1000EEEEEvPT_PKS4_S7_S7_flPfS8_Pj)
        /*07d0*/ 	.word	0x00000090


	//----- nvinfo : EIATTR_MIN_STACK_SIZE
	.align		4
.L_333:
        /*07d4*/ 	.byte	0x04, 0x12
        /*07d6*/ 	.short	(.L_335 - .L_334)
	.align		4
.L_334:
        /*07d8*/ 	.word	index@(_ZN13group_norm_v214gn_cuda_kernelI6__halfLi320ELi3ELi16ELi80ELi1024ELb1ELi64ELi320ELi320ELi4ELb1ELi27ELb0ELb0ENS_16CompileConditionILi1000EEEEEvPT_PKS4_S7_S7_flPfS8_Pj)
        /*07dc*/ 	.word	0x00000090
.L_335:


//--------------------- .nv.compat                --------------------------
	.section	.nv.compat,"",@"SHT_CUDA_COMPAT_INFO"
	.align	4
        /*0000*/ 	.byte	0x02, 0x09, 0x01, 0x00, 0x02, 0x02, 0x01, 0x00, 0x02, 0x05, 0x05, 0x00, 0x03, 0x07, 0x01, 0x01
        /*0010*/ 	.byte	0x02, 0x03, 0x00, 0x00, 0x02, 0x06, 0x01, 0x00, 0x04, 0x0b, 0x08, 0x00, 0x09, 0x00, 0x00, 0x00
        /*0020*/ 	.byte	0x00, 0x00, 0x00, 0x00


//--------------------- .nv.info._ZN13group_norm_v218gn_bwd_cuda_kernelI13__nv_bfloat16Li320ELi3ELi32ELi40ELi1024ELb0ELb1ELi16ELi320ELi320ELi4ELb1ELi5ELb0ELb0ELNS_15WgradSyncMethodE2ENS_16CompileConditionILi1000EEEEEvPT_S6_S6_PKS5_S8_S8_S8_PKfflPfPj --------------------------
	.section	.nv.info._ZN13group_norm_v218gn_bwd_cuda_kernelI13__nv_bfloat16Li320ELi3ELi32ELi40ELi1024ELb0ELb1ELi16ELi320ELi320ELi4ELb1ELi5ELb0ELb0ELNS_15WgradSyncMethodE2ENS_16CompileConditionILi1000EEEEEvPT_S6_S6_PKS5_S8_S8_S8_PKfflPfPj,"",@"SHT_CUDA_INFO"
	.sectionflags	@""
	.align	4


	//----- nvinfo : EIATTR_CUDA_API_VERSION
	.align		4
        /*0000*/ 	.byte	0x04, 0x37
        /*0002*/ 	.short	(.L_337 - .L_336)
.L_336:
        /*0004*/ 	.word	0x00000082


	//----- nvinfo : EIATTR_KPARAM_INFO
	.align		4
.L_337:
        /*0008*/ 	.byte	0x04, 0x17
        /*000a*/ 	.short	(.L_339 - .L_338)
.L_338:
        /*000c*/ 	.word	0x00000000
        /*0010*/ 	.short	0x000b
        /*0012*/ 	.short	0x0058
        /*0014*/ 	.byte	0x00, 0xf5, 0x21, 0x00


	//----- nvinfo : EIATTR_KPARAM_INFO
	.align		4
.L_339:
        /*0018*/ 	.byte	0x04, 0x17
        /*001a*/ 	.short	(.L_341 - .L_340)
.L_340:
        /*001c*/ 	.word	0x00000000
        /*0020*/ 	.short	0x000a
        /*0022*/ 	.short	0x0050
        /*0024*/ 	.byte	0x00, 0xf5, 0x21, 0x00


	//----- nvinfo : EIATTR_KPARAM_INFO
	.align		4
.L_341:
        /*0028*/ 	.byte	0x04, 0x17
        /*002a*/ 	.short	(.L_343 - .L_342)
.L_342:
        /*002c*/ 	.word	0x00000000
        /*0030*/ 	.short	0x0009
        /*0032*/ 	.short	0x0048
        /*0034*/ 	.byte	0x00, 0xf0, 0x21, 0x00


	//----- nvinfo : EIATTR_KPARAM_INFO
	.align		4
.L_343:
        /*0038*/ 	.byte	0x04, 0x17
        /*003a*/ 	.short	(.L_345 - .L_344)
.L_344:
        /*003c*/ 	.word	0x00000000
        /*0040*/ 	.short	0x0008
        /*0042*/ 	.short	0x0040
        /*0044*/ 	.byte	0x00, 0xf0, 0x11, 0x00


	//----- nvinfo : EIATTR_KPARAM_INFO
	.align		4
.L_345:
        /*0048*/ 	.byte	0x04, 0x17
        /*004a*/ 	.short	(.L_347 - .L_346)
.L_346:
        /*004c*/ 	.word	0x00000000
        /*0050*/ 	.short	0x0007
        /*0052*/ 	.short	0x0038
        /*0054*/ 	.byte	0x00, 0xf5, 0x21, 0x00


	//----- nvinfo : EIATTR_KPARAM_INFO
	.align		4
.L_347:
        /*0058*/ 	.byte	0x04, 0x17
        /*005a*/ 	.short	(.L_349 - .L_348)
.L_348:
        /*005c*/ 	.word	0x00000000
        /*0060*/ 	.short	0x0006
        /*0062*/ 	.short	0x0030
        /*0064*/ 	.byte	0x00, 0xf5, 0x21, 0x00


	//----- nvinfo : EIATTR_KPARAM_INFO
	.align		4
.L_349:
        /*0068*/ 	.byte	0x04, 0x17
        /*006a*/ 	.short	(.L_351 - .L_350)
.L_350:
        /*006c*/ 	.word	0x00000000
        /*0070*/ 	.short	0x0005
        /*0072*/ 	.short	0x0028
        /*0074*/ 	.byte	0x00, 0xf5, 0x21, 0x00


	//----- nvinfo : EIATTR_KPARAM_INFO
	.align		4
.L_351:
        /*0078*/ 	.byte	0x04, 0x17
        /*007a*/ 	.short	(.L_353 - .L_352)
.L_352:
        /*007c*/ 	.word	0x00000000
        /*0080*/ 	.short	0x0004
        /*0082*/ 	.short	0x0020
        /*0084*/ 	.byte	0x00, 0xf5, 0x21, 0x00


	//----- nvinfo : EIATTR_KPARAM_INFO
	.align		4
.L_353:
        /*0088*/ 	.byte	0x04, 0x17
        /*008a*/ 	.short	(.L_355 - .L_354)
.L_354:
        /*008c*/ 	.word	0x00000000
        /*0090*/ 	.short	0x0003
        /*0092*/ 	.short	0x0018
        /*0094*/ 	.byte	0x00, 0xf5, 0x21, 0x00


	//----- nvinfo : EIATTR_KPARAM_INFO
	.align		4
.L_355:
        /*0098*/ 	.byte	0x04, 0x17
        /*009a*/ 	.short	(.L_357 - .L_356)
.L_356:
        /*009c*/ 	.word	0x00000000
        /*00a0*/ 	.short	0x0002
        /*00a2*/ 	.short	0x0010
        /*00a4*/ 	.byte	0x00, 0xf5, 0x21, 0x00


	//----- nvinfo : EIATTR_KPARAM_INFO
	.align		4
.L_357:
        /*00a8*/ 	.byte	0x04, 0x17
        /*00aa*/ 	.short	(.L_359 - .L_358)
.L_358:
        /*00ac*/ 	.word	0x00000000
        /*00b0*/ 	.short	0x0001
        /*00b2*/ 	.short	0x0008
        /*00b4*/ 	.byte	0x00, 0xf5, 0x21, 0x00


	//----- nvinfo : EIATTR_KPARAM_INFO
	.align		4
.L_359:
        /*00b8*/ 	.byte	0x04, 0x17
        /*00ba*/ 	.short	(.L_361 - .L_360)
.L_360:
        /*00bc*/ 	.word	0x00000000
        /*00c0*/ 	.short	0x0000
        /*00c2*/ 	.short	0x0000
        /*00c4*/ 	.byte	0x00, 0xf5, 0x21, 0x00


	//----- nvinfo : EIATTR_SPARSE_MMA_MASK
	.align		4
.L_361:
        /*00c8*/ 	.byte	0x03, 0x50
        /*00ca*/ 	.short	0x0000


	//----- nvinfo : EIATTR_MAXREG_COUNT
	.align		4
        /*00cc*/ 	.byte	0x03, 0x1b
        /*00ce*/ 	.short	0x0040


	//----- nvinfo : EIATTR_NUM_BARRIERS
	.align		4
        /*00d0*/ 	.byte	0x02, 0x4c
        /*00d2*/ 	.byte	0x01
	.zero		1


	//----- nvinfo : EIATTR_MERCURY_ISA_VERSION
	.align		4
        /*00d4*/ 	.byte	0x03, 0x5f
        /*00d6*/ 	.short	0x0101


	//----- nvinfo : EIATTR_COOP_GROUP_MASK_REGIDS
	.align		4
        /*00d8*/ 	.byte	0x04, 0x29
        /*00da*/ 	.short	(.L_363 - .L_362)


	//   ....[0]....
.L_362:
        /*00dc*/ 	.word	0xffffffff


	//   ....[1]....
        /*00e0*/ 	.word	0xffffffff


	//   ....[2]....
        /*00e4*/ 	.word	0xffffffff


	//   ....[3]....
        /*00e8*/ 	.word	0xffffffff


	//   ....[4]....
        /*00ec*/ 	.word	0xffffffff


	//   ....[5]....
        /*00f0*/ 	.word	0xffffffff


	//   ....[6]....
        /*00f4*/ 	.word	0xffffffff


	//   ....[7]....
        /*00f8*/ 	.word	0xffffffff


	//   ....[8]....
        /*00fc*/ 	.word	0xffffffff


	//   ....[9]....
        /*0100*/ 	.word	0xffffffff


	//   ....[10]....
        /*0104*/ 	.word	0xffffffff


	//   ....[11]....
        /*0108*/ 	.word	0xffffffff


	//   ....[12]....
        /*010c*/ 	.word	0xffffffff


	//   ....[13]....
        /*0110*/ 	.word	0xffffffff


	//   ....[14]....
        /*0114*/ 	.word	0x0500000f


	//   ....[15]....
        /*0118*/ 	.word	0x05000011


	//   ....[16]....
        /*011c*/ 	.word	0x05000010


	//   ....[17]....
        /*0120*/ 	.word	0x05000012


	//   ....[18]....
        /*0124*/ 	.word	0x05000013


	//   ....[19]....
        /*0128*/ 	.word	0x05000015


	//   ....[20]....
        /*012c*/ 	.word	0x05000014


	//   ....[21]....
        /*0130*/ 	.word	0x0500000a


	//   ....[22]....
        /*0134*/ 	.word	0x05000010


	//   ....[23]....
        /*0138*/ 	.word	0x05000010


	//   ....[24]....
        /*013c*/ 	.word	0x05000010


	//   ....[25]....
        /*0140*/ 	.word	0x05000010


	//   ....[26]....
        /*0144*/ 	.word	0x05000010


	//   ....[27]....
        /*0148*/ 	.word	0x05000010


	//   ....[28]....
        /*014c*/ 	.word	0x05000010


	//   ....[29]....
        /*0150*/ 	.word	0x05000010


	//----- nvinfo : EIATTR_COOP_GROUP_INSTR_OFFSETS
	.align		4
.L_363:
        /*0154*/ 	.byte	0x04, 0x28
        /*0156*/ 	.short	(.L_365 - .L_364)


	//   ....[0]....
.L_364:
        /*0158*/ 	.word	0x000019f0


	//   ....[1]....
        /*015c*/ 	.word	0x00001a30


	//   ....[2]....
        /*0160*/ 	.word	0x00001a80


	//   ....[3]....
        /*0164*/ 	.word	0x00001a90


	//   ....[4]....
        /*0168*/ 	.word	0x00002020


	//   ....[5]....
        /*016c*/ 	.word	0x00002030


	//   ....[6]....
        /*0170*/ 	.word	0x00002060


	//   ....[7]....
        /*0174*/ 	.word	0x00002070


	//   ....[8]....
        /*0178*/ 	.word	0x000020a0


	//   ....[9]....
        /*017c*/ 	.word	0x000020b0


	//   ....[10]....
        /*0180*/ 	.word	0x000020e0


	//   ....[11]....
        /*0184*/ 	.word	0x00002100


	//   ....[12]....
        /*0188*/ 	.word	0x00002150


	//   ....[13]....
        /*018c*/ 	.word	0x00002160


	//   ....[14]....
        /*0190*/ 	.word	0x00003160


	//   ....[15]....
        /*0194*/ 	.word	0x00003190


	//   ....[16]....
        /*0198*/ 	.word	0x000031d0


	//   ....[17]....
        /*019c*/ 	.word	0x000031f0


	//   ....[18]....
        /*01a0*/ 	.word	0x00003220


	//   ....[19]....
        /*01a4*/ 	.word	0x00003230


	//   ....[20]....
        /*01a8*/ 	.word	0x00003260


	//   ....[21]....
        /*01ac*/ 	.word	0x00003270


	//   ....[22]....
        /*01b0*/ 	.word	0x00003430


	//   ....[23]....
        /*01b4*/ 	.word	0x000034c0


	//   ....[24]....
        /*01b8*/ 	.word	0x00003530


	//   ....[25]....
        /*01bc*/ 	.word	0x00003590


	//   ....[26]....
        /*01c0*/ 	.word	0x00003600


	//   ....[27]....
        /*01c4*/ 	.word	0x00003660


	//   ....[28]....
        /*01c8*/ 	.word	0x000036d0


	//   ....[29]....
        /*01cc*/ 	.word	0x00003730


	//----- nvinfo : EIATTR_VRC_CTA_INIT_COUNT
	.align		4
.L_365:
        /*01d0*/ 	.byte	0x02, 0x4a
	.zero		1
	.zero		1


	//----- nvinfo : EIATTR_EXIT_INSTR_OFFSETS
	.align		4
        /*01d4*/ 	.byte	0x04, 0x1c
        /*01d6*/ 	.short	(.L_367 - .L_366)


	//   ....[0]....
.L_366:
        /*01d8*/ 	.word	0x00002610


	//   ....[1]....
        /*01dc*/ 	.word	0x000033c0


	//----- nvinfo : EIATTR_MAX_THREADS
	.align		4
.L_367:
        /*01e0*/ 	.byte	0x04, 0x05
        /*01e2*/ 	.short	(.L_369 - .L_368)
.L_368:
        /*01e4*/ 	.word	0x00000140
        /*01e8*/ 	.word	0x00000001
        /*01ec*/ 	.word	0x00000001


	//----- nvinfo : EIATTR_CRS_STACK_SIZE
	.align		4
.L_369:
        /*01f0*/ 	.byte	0x04, 0x1e
        /*01f2*/ 	.short	(.L_371 - .L_370)
.L_370:
        /*01f4*/ 	.word	0x00000000


	//----- nvinfo : EIATTR_CBANK_PARAM_SIZE
	.align		4
.L_371:
        /*01f8*/ 	.byte	0x03, 0x19
        /*01fa*/ 	.short	0x0060


	//----- nvinfo : EIATTR_PARAM_CBANK
	.align		4
        /*01fc*/ 	.byte	0x04, 0x0a
        /*01fe*/ 	.short	(.L_373 - .L_372)
	.align		4
.L_372:
        /*0200*/ 	.word	index@(.nv.constant0._ZN13group_norm_v218gn_bwd_cuda_kernelI13__nv_bfloat16Li320ELi3ELi32ELi40ELi1024ELb0ELb1ELi16ELi320ELi320ELi4ELb1ELi5ELb0ELb0ELNS_15WgradSyncMethodE2ENS_16CompileConditionILi1000EEEEEvPT_S6_S6_PKS5_S8_S8_S8_PKfflPfPj)
        /*0204*/ 	.short	0x0380
        /*0206*/ 	.short	0x0060


	//----- nvinfo : EIATTR_SW_WAR
	.align		4
.L_373:
        /*0208*/ 	.byte	0x04, 0x36
        /*020a*/ 	.short	(.L_375 - .L_374)
.L_374:
        /*020c*/ 	.word	0x00000008
.L_375:


//--------------------- .nv.info._ZN13group_norm_v218gn_bwd_cuda_kernelI13__nv_bfloat16Li320ELi1ELi32ELi40ELi1024ELb0ELb1ELi32ELi320ELi320ELi4ELb1ELi4ELb0ELb0ELNS_15WgradSyncMethodE3ENS_16CompileConditionILi1000EEEEEvPT_S6_S6_PKS5_S8_S8_S8_PKfflPfPj --------------------------
	.section	.nv.info._ZN13group_norm_v218gn_bwd_cuda_kernelI13__nv_bfloat16Li320ELi1ELi32ELi40ELi1024ELb0ELb1ELi32ELi320ELi320ELi4ELb1ELi4ELb0ELb0ELNS_15WgradSyncMethodE3ENS_16CompileConditionILi1000EEEEEvPT_S6_S6_PKS5_S8_S8_S8_PKfflPfPj,"",@"SHT_CUDA_INFO"
	.sectionflags	@""
	.align	4


	//----- nvinfo : EIATTR_CUDA_API_VERSION
	.align		4
        /*0000*/ 	.byte	0x04, 0x37
        /*0002*/ 	.short	(.L_377 - .L_376)
.L_376:
        /*0004*/ 	.word	0x00000082


	//----- nvinfo : EIATTR_KPARAM_INFO
	.align		4
.L_377:
        /*0008*/ 	.byte	0x04, 0x17
        /*000a*/ 	.short	(.L_379 - .L_378)
.L_378:
        /*000c*/ 	.word	0x00000000
        /*0010*/ 	.short	0x000b
        /*0012*/ 	.short	0x0058
        /*0014*/ 	.byte	0x00, 0xf5, 0x21, 0x00


	//----- nvinfo : EIATTR_KPARAM_INFO
	.align		4
.L_379:
        /*0018*/ 	.byte	0x04, 0x17
        /*001a*/ 	.short	(.L_381 - .L_380)
.L_380:
        /*001c*/ 	.word	0x00000000
        /*0020*/ 	.short	0x000a
        /*0022*/ 	.short	0x0050
        /*0024*/ 	.byte	0x00, 0xf5, 0x21, 0x00


	//----- nvinfo : EIATTR_KPARAM_INFO
	.align		4
.L_381:
        /*0028*/ 	.byte	0x04, 0x17
        /*002a*/ 	.short	(.L_383 - .L_382)
.L_382:
        /*002c*/ 	.word	0x00000000
        /*0030*/ 	.short	0x0009
        /*0032*/ 	.short	0x0048
        /*0034*/ 	.byte	0x00, 0xf0, 0x21, 0x00


	//----- nvinfo : EIATTR_KPARAM_INFO
	.align		4
.L_383:
        /*0038*/ 	.byte	0x04, 0x17
        /*003a*/ 	.short	(.L_385 - .L_384)
.L_384:
        /*003c*/ 	.word	0x00000000
        /*0040*/ 	.short	0x0008
        /*0042*/ 	.short	0x0040
        /*0044*/ 	.byte	0x00, 0xf0, 0x11, 0x00


	//----- nvinfo : EIATTR_KPARAM_INFO
	.align		4
.L_385:
        /*0048*/ 	.byte	0x04, 0x17
        /*004a*/ 	.short	(.L_387 - .L_386)
.L_386:
        /*004c*/ 	.word	0x00000000
        /*0050*/ 	.short	0x0007
        /*0052*/ 	.short	0x0038
        /*0054*/ 	.byte	0x00, 0xf5, 0x21, 0x00


	//----- nvinfo : EIATTR_KPARAM_INFO
	.align		4
.L_387:
        /*0058*/ 	.byte	0x04, 0x17
        /*005a*/ 	.short	(.L_389 - .L_388)
.L_388:
        /*005c*/ 	.word	0x00000000
        /*0060*/ 	.short	0x0006
        /*0062*/ 	.short	0x0030
        /*0064*/ 	.byte	0x00, 0xf5, 0x21, 0x00


	//----- nvinfo : EIATTR_KPARAM_INFO
	.align		4
.L_389:
        /*0068*/ 	.byte	0x04, 0x17
        /*006a*/ 	.short	(.L_391 - .L_390)
.L_390:
        /*006c*/ 	.word	0x00000000
        /*0070*/ 	.short	0x0005
        /*0072*/ 	.short	0x0028
        /*0074*/ 	.byte	0x00, 0xf5, 0x21, 0x00


	//----- nvinfo : EIATTR_KPARAM_INFO
	.align		4
.L_391:
        /*0078*/ 	.byte	0x04, 0x17
        /*007a*/ 	.short	(.L_393 - .L_392)
.L_392:
        /*007c*/ 	.word	0x00000000
        /*0080*/ 	.short	0x0004
        /*0082*/ 	.short	0x0020
        /*0084*/ 	.byte	0x00, 0xf5, 0x21, 0x00


	//----- nvinfo : EIATTR_KPARAM_INFO
	.align		4
.L_393:
        /*0088*/ 	.byte	0x04, 0x17
        /*008a*/ 	.short	(.L_395 - .L_394)
.L_394:
        /*008c*/ 	.word	0x00000000
        /*0090*/ 	.short	0x0003
        /*0092*/ 	.short	0x0018
        /*0094*/ 	.byte	0x00, 0xf5, 0x21, 0x00


	//----- nvinfo : EIATTR_KPARAM_INFO
	.align		4
.L_395:
        /*0098*/ 	.byte	0x04, 0x17
        /*009a*/ 	.short	(.L_397 - .L_396)
.L_396:
        /*009c*/ 	.word	0x00000000
        /*00a0*/ 	.short	0x0002
        /*00a2*/ 	.short	0x0010
        /*00a4*/ 	.byte	0x00, 0xf5, 0x21, 0x00


	//----- nvinfo : EIATTR_KPARAM_INFO
	.align		4
.L_397:
        /*00a8*/ 	.byte	0x04, 0x17
        /*00aa*/ 	.short	(.L_399 - .L_398)
.L_398:
        /*00ac*/ 	.word	0x00000000
        /*00b0*/ 	.short	0x0001
        /*00b2*/ 	.short	0x0008
        /*00b4*/ 	.byte	0x00, 0xf5, 0x21, 0x00


	//----- nvinfo : EIATTR_KPARAM_INFO
	.align		4
.L_399:
        /*00b8*/ 	.byte	0x04, 0x17
        /*00ba*/ 	.short	(.L_401 - .L_400)
.L_400:
        /*00bc*/ 	.word	0x00000000
        /*00c0*/ 	.short	0x0000
        /*00c2*/ 	.short	0x0000
        /*00c4*/ 	.byte	0x00, 0xf5, 0x21, 0x00


	//----- nvinfo : EIATTR_SPARSE_MMA_MASK
	.align		4
.L_401:
        /*00c8*/ 	.byte	0x03, 0x50
        /*00ca*/ 	.short	0x0000


	//----- nvinfo : EIATTR_MAXREG_COUNT
	.align		4
        /*00cc*/ 	.byte	0x03, 0x1b
        /*00ce*/ 	.short	0x00a8


	//----- nvinfo : EIATTR_NUM_BARRIERS
	.align		4
        /*00d0*/ 	.byte	0x02, 0x4c
        /*00d2*/ 	.byte	0x01
	.zero		1


	//----- nvinfo : EIATTR_MERCURY_ISA_VERSION
	.align		4
        /*00d4*/ 	.byte	0x03, 0x5f
        /*00d6*/ 	.short	0x0101


	//----- nvinfo : EIATTR_COOP_GROUP_MASK_REGIDS
	.align		4
        /*00d8*/ 	.byte	0x04, 0x29
        /*00da*/ 	.short	(.L_403 - .L_402)


	//   ....[0]....
.L_402:
        /*00dc*/ 	.word	0xffffffff


	//   ....[1]....
        /*00e0*/ 	.word	0xffffffff


	//   ....[2]....
        /*00e4*/ 	.word	0xffffffff


	//   ....[3]....
        /*00e8*/ 	.word	0xffffffff


	//   ....[4]....
        /*00ec*/ 	.word	0xffffffff


	//   ....[5]....
        /*00f0*/ 	.word	0xffffffff


	//   ....[6]....
        /*00f4*/ 	.word	0xffffffff


	//   ....[7]....
        /*00f8*/ 	.word	0xffffffff


	//   ....[8]....
        /*00fc*/ 	.word	0xffffffff


	//   ....[9]....
        /*0100*/ 	.word	0xffffffff


	//   ....[10]....
        /*0104*/ 	.word	0xffffffff


	//   ....[11]....
        /*0108*/ 	.word	0xffffffff


	//   ....[12]....
        /*010c*/ 	.word	0xffffffff


	//   ....[13]....
        /*0110*/ 	.word	0xffffffff


	//   ....[14]....
        /*0114*/ 	.word	0x05000019


	//   ....[15]....
        /*0118*/ 	.word	0x0500001a


	//   ....[16]....
        /*011c*/ 	.word	0x0500001c


	//   ....[17]....
        /*0120*/ 	.word	0x0500001b


	//   ....[18]....
        /*0124*/ 	.word	0x0500001d


	//   ....[19]....
        /*0128*/ 	.word	0x0500001e


	//   ....[20]....
        /*012c*/ 	.word	0x05000020


	//   ....[21]....
        /*0130*/ 	.word	0x0500000d


	//   ....[22]....
        /*0134*/ 	.word	0x0500001b


	//   ....[23]....
        /*0138*/ 	.word	0x0500001b


	//   ....[24]....
        /*013c*/ 	.word	0x0500001b


	//   ....[25]....
        /*0140*/ 	.word	0x0500001b


	//   ....[26]....
        /*0144*/ 	.word	0x0500001b


	//   ....[27]....
        /*0148*/ 	.word	0x0500001b


	//   ....[28]....
        /*014c*/ 	.word	0x0500001b


	//   ....[29]....
        /*0150*/ 	.word	0x0500001b


	//----- nvinfo : EIATTR_COOP_GROUP_INSTR_OFFSETS
	.align		4
.L_403:
        /*0154*/ 	.byte	0x04, 0x28
        /*0156*/ 	.short	(.L_405 - .L_404)


	//   ....[0]....
.L_404:
        /*0158*/ 	.word	0x000024b0


	//   ....[1]....
        /*015c*/ 	.word	0x000024d0


	//   ....[2]....
        /*0160*/ 	.word	0x00002520


	//   ....[3]....
        /*0164*/ 	.word	0x00002540


	//   ....[4]....
        /*0168*/ 	.word	0x00002870


	//   ....[5]....
        /*016c*/ 	.word	0x000028b0


	//   ....[6]....
        /*0170*/ 	.word	0x000028e0


	//   ....[7]....
        /*0174*/ 	.word	0x000028f0


	//   ....[8]....
        /*0178*/ 	.word	0x00002920


	//   ....[9]....
        /*017c*/ 	.word	0x00002930


	//   ....[10]....
        /*0180*/ 	.word	0x00002960


	//   ....[11]....
        /*0184*/ 	.word	0x00002970


	//   ....[12]....
        /*0188*/ 	.word	0x000029a0


	//   ....[13]....
        /*018c*/ 	.word	0x000029b0


	//   ....[14]....
        /*0190*/ 	.word	0x00003dd0


	//   ....[15]....
        /*0194*/ 	.word	0x00003e00


	//   ....[16]....
        /*0198*/ 	.word	0x00003e50


	//   ....[17]....
        /*019c*/ 	.word	0x00003e70


	//   ....[18]....
        /*01a0*/ 	.word	0x00003ea0


	//   ....[19]....
        /*01a4*/ 	.word	0x00003eb0


	//   ....[20]....
        /*01a8*/ 	.word	0x00003ee0


	//   ....[21]....
        /*01ac*/ 	.word	0x00003ef0


	//   ....[22]....
        /*01b0*/ 	.word	0x000040c0


	//   ....[23]....
        /*01b4*/ 	.word	0x00004150


	//   ....[24]....
        /*01b8*/ 	.word	0x000041c0


	//   ....[25]....
        /*01bc*/ 	.word	0x00004220


	//   ....[26]....
        /*01c0*/ 	.word	0x00004290


	//   ....[27]....
        /*01c4*/ 	.word	0x000042f0


	//   ....[28]....
        /*01c8*/ 	.word	0x00004360


	//   ....[29]....
        /*01cc*/ 	.word	0x000043c0


	//----- nvinfo : EIATTR_VRC_CTA_INIT_COUNT
	.align		4
.L_405:
        /*01d0*/ 	.byte	0x02, 0x4a
	.zero		1
	.zero		1


	//----- nvinfo : EIATTR_EXIT_INSTR_OFFSETS
	.align		4
        /*01d4*/ 	.byte	0x04, 0x1c
        /*01d6*/ 	.short	(.L_407 - .L_406)


	//   ....[0]....
.L_406:
        /*01d8*/ 	.word	0x00003250


	//   ....[1]....
        /*01dc*/ 	.word	0x00004050


	//----- nvinfo : EIATTR_MAX_THREADS
	.align		4
.L_407:
        /*01e0*/ 	.byte	0x04, 0x05
        /*01e2*/ 	.short	(.L_409 - .L_408)
.L_408:
        /*01e4*/ 	.word	0x00000140
        /*01e8*/ 	.word	0x00000001
        /*01ec*/ 	.word	0x00000001


	//----- nvinfo : EIATTR_CRS_STACK_SIZE
	.align		4
.L_409:
        /*01f0*/ 	.byte	0x04, 0x1e
        /*01f2*/ 	.short	(.L_411 - .L_410)
.L_410:
        /*01f4*/ 	.word	0x00000000


	//----- nvinfo : EIATTR_CBANK_PARAM_SIZE
	.align		4
.L_411:
        /*01f8*/ 	.byte	0x03, 0x19
        /*01fa*/ 	.short	0x0060


	//----- nvinfo : EIATTR_PARAM_CBANK
	.align		4
        /*01fc*/ 	.byte	0x04, 0x0a
        /*01fe*/ 	.short	(.L_413 - .L_412)
	.align		4
.L_412:
        /*0200*/ 	.word	index@(.nv.constant0._ZN13group_norm_v218gn_bwd_cuda_kernelI13__nv_bfloat16Li320ELi1ELi32ELi40ELi1024ELb0ELb1ELi32ELi320ELi320ELi4ELb1ELi4ELb0ELb0ELNS_15WgradSyncMethodE3ENS_16CompileConditionILi1000EEEEEvPT_S6_S6_PKS5_S8_S8_S8_PKfflPfPj)
        /*0204*/ 	.short	0x0380
        /*0206*/ 	.short	0x0060


	//----- nvinfo : EIATTR_SW_WAR
	.align		4
.L_413:
        /*0208*/ 	.byte	0x04, 0x36
        /*020a*/ 	.short	(.L_415 - .L_414)
.L_414:
        /*020c*/ 	.word	0x00000008
.L_415:


//--------------------- .nv.info._ZN13group_norm_v218gn_bwd_cuda_kernelI13__nv_bfloat16Li320ELi1ELi32ELi40ELi1024ELb0ELb1ELi64ELi320ELi320ELi4ELb1ELi8ELb0ELb0ELNS_15WgradSyncMethodE3ENS_16CompileConditionILi1000EEEEEvPT_S6_S6_PKS5_S8_S8_S8_PKfflPfPj --------------------------
	.section	.nv.info._ZN13group_norm_v218gn_bwd_cuda_kernelI13__nv_bfloat16Li320ELi1ELi32ELi40ELi1024ELb0ELb1ELi64ELi320ELi320ELi4ELb1ELi8ELb0ELb0ELNS_15WgradSyncMethodE3ENS_16CompileConditionILi1000EEEEEvPT_S6_S6_PKS5_S8_S8_S8_PKfflPfPj,"",@"SHT_CUDA_INFO"
	.sectionflags	@""
	.align	4


	//----- nvinfo : EIATTR_CUDA_API_VERSION
	.align		4
        /*0000*/ 	.byte	0x04, 0x37
        /*0002*/ 	.short	(.L_417 - .L_416)
.L_416:
        /*0004*/ 	.word	0x00000082


	//----- nvinfo : EIATTR_KPARAM_INFO
	.align		4
.L_417:
        /*0008*/ 	.byte	0x04, 0x17
        /*000a*/ 	.short	(.L_419 - .L_418)
.L_418:
        /*000c*/ 	.word	0x00000000
        /*0010*/ 	.short	0x000b
        /*0012*/ 	.short	0x0058
        /*0014*/ 	.byte	0x00, 0xf5, 0x21, 0x00


	//----- nvinfo : EIATTR_KPARAM_INFO
	.align		4
.L_419:
        /*0018*/ 	.byte	0x04, 0x17
        /*001a*/ 	.short	(.L_421 - .L_420)
.L_420:
        /*001c*/ 	.word	0x00000000
        /*0020*/ 	.short	0x000a
        /*0022*/ 	.short	0x0050
        /*0024*/ 	.byte	0x00, 0xf5, 0x21, 0x00


	//----- nvinfo : EIATTR_KPARAM_INFO
	.align		4
.L_421:
        /*0028*/ 	.byte	0x04, 0x17
        /*002a*/ 	.short	(.L_423 - .L_422)
.L_422:
        /*002c*/ 	.word	0x00000000
        /*0030*/ 	.short	0x0009
        /*0032*/ 	.short	0x0048
        /*0034*/ 	.byte	0x00, 0xf0, 0x21, 0x00


	//----- nvinfo : EIATTR_KPARAM_INFO
	.align		4
.L_423:
        /*0038*/ 	.byte	0x04, 0x17
        /*003a*/ 	.short	(.L_425 - .L_424)
.L_424:
        /*003c*/ 	.word	0x00000000
        /*0040*/ 	.short	0x0008
        /*0042*/ 	.short	0x0040
        /*0044*/ 	.byte	0x00, 0xf0, 0x11, 0x00


	//----- nvinfo : EIATTR_KPARAM_INFO
	.align		4
.L_425:
        /*0048*/ 	.byte	0x04, 0x17
        /*004a*/ 	.short	(.L_427 - .L_426)
.L_426:
        /*004c*/ 	.word	0x00000000
        /*0050*/ 	.short	0x0007
        /*0052*/ 	.short	0x0038
        /*0054*/ 	.byte	0x00, 0xf5, 0x21, 0x00


	//----- nvinfo : EIATTR_KPARAM_INFO
	.align		4
.L_427:
        /*0058*/ 	.byte	0x04, 0x17
        /*005a*/ 	.short	(.L_429 - .L_428)
.L_428:
        /*005c*/ 	.word	0x00000000
        /*0060*/ 	.short	0x0006
        /*0062*/ 	.short	0x0030
        /*0064*/ 	.byte	0x00, 0xf5, 0x21, 0x00


	//----- nvinfo : EIATTR_KPARAM_INFO
	.align		4
.L_429:
        /*0068*/ 	.byte	0x04, 0x17
        /*006a*/ 	.short	(.L_431 - .L_430)
.L_430:
        /*006c*/ 	.word	0x00000000
        /*0070*/ 	.short	0x0005
        /*0072*/ 	.short	0x0028
        /*0074*/ 	.byte	0x00, 0xf5, 0x21, 0x00


	//----- nvinfo : EIATTR_KPARAM_INFO
	.align		4
.L_431:
        /*0078*/ 	.byte	0x04, 0x17
        /*007a*/ 	.short	(.L_433 - .L_432)
.L_432:
        /*007c*/ 	.word	0x00000000
        /*0080*/ 	.short	0x0004
        /*0082*/ 	.short	0x0020
        /*0084*/ 	.byte	0x00, 0xf5, 0x21, 0x00


	//----- nvinfo : EIATTR_KPARAM_INFO
	.align		4
.L_433:
        /*0088*/ 	.byte	0x04, 0x17
        /*008a*/ 	.short	(.L_435 - .L_434)
.L_434:
        /*008c*/ 	.word	0x00000000
        /*0090*/ 	.short	0x0003
        /*0092*/ 	.short	0x0018
        /*0094*/ 	.byte	0x00, 0xf5, 0x21, 0x00


	//----- nvinfo : EIATTR_KPARAM_INFO
	.align		4
.L_435:
        /*0098*/ 	.byte	0x04, 0x17
        /*009a*/ 	.short	(.L_437 - .L_436)
.L_436:
        /*009c*/ 	.word	0x00000000
        /*00a0*/ 	.short	0x0002
        /*00a2*/ 	.short	0x0010
        /*00a4*/ 	.byte	0x00, 0xf5, 0x21, 0x00


	//----- nvinfo : EIATTR_KPARAM_INFO
	.align		4
.L_437:
        /*00a8*/ 	.byte	0x04, 0x17
        /*00aa*/ 	.short	(.L_439 - .L_438)
.L_438:
        /*00ac*/ 	.word	0x00000000
        /*00b0*/ 	.short	0x0001
        /*00b2*/ 	.short	0x0008
        /*00b4*/ 	.byte	0x00, 0xf5, 0x21, 0x00


	//----- nvinfo : EIATTR_KPARAM_INFO
	.align		4
.L_439:
        /*00b8*/ 	.byte	0x04, 0x17
        /*00ba*/ 	.short	(.L_441 - .L_440)
.L_440:
        /*00bc*/ 	.word	0x00000000
        /*00c0*/ 	.short	0x0000
        /*00c2*/ 	.short	0x0000
        /*00c4*/ 	.byte	0x00, 0xf5, 0x21, 0x00


	//----- nvinfo : EIATTR_SPARSE_MMA_MASK
	.align		4
.L_441:
        /*00c8*/ 	.byte	0x03, 0x50
        /*00ca*/ 	.short	0x0000


	//----- nvinfo : EIATTR_MAXREG_COUNT
	.align		4
        /*00cc*/ 	.byte	0x03, 0x1b
        /*00ce*/ 	.short	0x00a8


	//----- nvinfo : EIATTR_NUM_BARRIERS
	.align		4
        /*00d0*/ 	.byte	0x02, 0x4c
        /*00d2*/ 	.byte	0x01
	.zero		1


	//----- nvinfo : EIATTR_ANNOTATIONS
	.align		4
        /*00d4*/ 	.byte	0x04, 0x55
        /*00d6*/ 	.short	(.L_443 - .L_442)


	//   ....[0]....
.L_442:
        /*00d8*/ 	.word	0x00000001
        /*00dc*/ 	.byte	0x90, 0x05, 0x00, 0x00, 0x01, 0x00, 0x00, 0x00, 0x30, 0x06, 0x00, 0x00, 0x01, 0x00, 0x00, 0x00
        /* <DEDUP_REMOVED lines=9> */
        /*017c*/ 	.byte	0x40, 0x3a, 0x00, 0x00, 0x01, 0x00, 0x00, 0x00, 0x50, 0x3a, 0x00, 0x00


	//----- nvinfo : EIATTR_MERCURY_ISA_VERSION
	.align		4
.L_443:
        /*0188*/ 	.byte	0x03, 0x5f
        /*018a*/ 	.short	0x0101


	//----- nvinfo : EIATTR_INT_WARP_WIDE_INSTR_OFFSETS
	.align		4
        /*018c*/ 	.byte	0x04, 0x31
        /*018e*/ 	.short	(.L_445 - .L_444)


	//   ....[0]....
.L_444:
        /*0190*/ 	.word	0x00003ca0


	//   ....[1]....
        /*0194*/ 	.word	0x000040d0


	//----- nvinfo : EIATTR_COOP_GROUP_MASK_REGIDS
	.align		4
.L_445:
        /*0198*/ 	.byte	0x04, 0x29
        /*019a*/ 	.short	(.L_447 - .L_446)


	//   ....[0]....
.L_446:
        /*019c*/ 	.word	0xffffffff


	//   ....[1]....
        /*01a0*/ 	.word	0xffffffff


	//   ....[2]....
        /*01a4*/ 	.word	0xffffffff


	//   ....[3]....
        /*01a8*/ 	.word	0xffffffff


	//   ....[4]....
        /*01ac*/ 	.word	0xffffffff


	//   ....[5]....
        /*01b0*/ 	.word	0xffffffff


	//   ....[6]....
        /*01b4*/ 	.word	0xffffffff


	//   ....[7]....
        /*01b8*/ 	.word	0xffffffff


	//   ....[8]....
        /*01bc*/ 	.word	0xffffffff


	//   ....[9]....
        /*01c0*/ 	.word	0xffffffff


	//   ....[10]....
        /*01c4*/ 	.word	0xffffffff


	//   ....[11]....
        /*01c8*/ 	.word	0xffffffff


	//   ....[12]....
        /*01cc*/ 	.word	0x05000019


	//   ....[13]....
        /*01d0*/ 	.word	0x05000018


	//   ....[14]....
        /*01d4*/ 	.word	0x0500001a


	//   ....[15]....
        /*01d8*/ 	.word	0x0500001b


	//   ....[16]....
        /*01dc*/ 	.word	0x0500001d


	//   ....[17]....
        /*01e0*/ 	.word	0x0500001c


	//   ....[18]....
        /*01e4*/ 	.word	0x0500001e


	//   ....[19]....
        /*01e8*/ 	.word	0x0500000b


	//   ....[20]....
        /*01ec*/ 	.word	0x0500001a


	//   ....[21]....
        /*01f0*/ 	.word	0x0500001a


	//   ....[22]....
        /*01f4*/ 	.word	0x0500001a


	//   ....[23]....
        /*01f8*/ 	.word	0x0500001a


	//   ....[24]....
        /*01fc*/ 	.word	0x0500001a


	//   ....[25]....
        /*0200*/ 	.word	0x0500001a


	//   ....[26]....
        /*0204*/ 	.word	0x0500001a


	//   ....[27]....
        /*0208*/ 	.word	0x0500001a


	//----- nvinfo : EIATTR_COOP_GROUP_INSTR_OFFSETS
	.align		4
.L_447:
        /*020c*/ 	.byte	0x04, 0x28
        /*020e*/ 	.short	(.L_449 - .L_448)


	//   ....[0]....
.L_448:
        /*0210*/ 	.word	0x00003c50


	//   ....[1]....
        /*0214*/ 	.word	0x00003c80


	//   ....[2]....
        /*0218*/ 	.word	0x00003d20


	//   ....[3]....
        /*021c*/ 	.word	0x00003d40


	//   ....[4]....
        /*0220*/ 	.word	0x000041d0


	//   ....[5]....
        /*0224*/ 	.word	0x000041e0


	//   ....[6]....
        /*0228*/ 	.word	0x00004220


	//   ....[7]....
        /*022c*/ 	.word	0x00004240


	//   ....[8]....
        /*0230*/ 	.word	0x00004280


	//   ....[9]....
        /*0234*/ 	.word	0x00004290


	//   ....[10]....
        /*0238*/ 	.word	0x000042e0


	//   ....[11]....
        /*023c*/ 	.word	0x000042f0


	//   ....[12]....
        /*0240*/ 	.word	0x00005ed0


	//   ....[13]....
        /*0244*/ 	.word	0x00005f00


	//   ....[14]....
        /*0248*/ 	.word	0x00005f50


	//   ....[15]....
        /*024c*/ 	.word	0x00005f70


	//   ....[16]....
        /*0250*/ 	.word	0x00005fa0


	//   ....[17]....
        /*0254*/ 	.word	0x00005fb0


	//   ....[18]....
        /*0258*/ 	.word	0x00005fe0


	//   ....[19]....
        /*025c*/ 	.word	0x00005ff0


	//   ....[20]....
        /*0260*/ 	.word	0x000061c0


	//   ....[21]....
        /*0264*/ 	.word	0x00006250


	//   ....[22]....
        /*0268*/ 	.word	0x000062c0


	//   ....[23]....
        /*026c*/ 	.word	0x00006320


	//   ....[24]....
        /*0270*/ 	.word	0x00006390


	//   ....[25]....
        /*0274*/ 	.word	0x000063f0


	//   ....[26]....
        /*0278*/ 	.word	0x00006460


	//   ....[27]....
        /*027c*/ 	.word	0x000064c0


	//----- nvinfo : EIATTR_VRC_CTA_INIT_COUNT
	.align		4
.L_449:
        /*0280*/ 	.byte	0x02, 0x4a
	.zero		1
	.zero		1


	//----- nvinfo : EIATTR_EXIT_INSTR_OFFSETS
	.align		4
        /*0284*/ 	.byte	0x04, 0x1c
        /*0286*/ 	.short	(.L_451 - .L_450)


	//   ....[0]....
.L_450:
        /*0288*/ 	.word	0x00005330


	//   ....[1]....
        /*028c*/ 	.word	0x00006150


	//----- nvinfo : EIATTR_MAX_THREADS
	.align		4
.L_451:
        /*0290*/ 	.byte	0x04, 0x05
        /*0292*/ 	.short	(.L_453 - .L_452)
.L_452:
        /*0294*/ 	.word	0x00000140
        /*0298*/ 	.word	0x00000001
        /*029c*/ 	.word	0x00000001


	//----- nvinfo : EIATTR_CRS_STACK_SIZE
	.align		4
.L_453:
        /*02a0*/ 	.byte	0x04, 0x1e
        /*02a2*/ 	.short	(.L_455 - .L_454)
.L_454:
        /*02a4*/ 	.word	0x00000000


	//----- nvinfo : EIATTR_CBANK_PARAM_SIZE
	.align		4
.L_455:
        /*02a8*/ 	.byte	0x03, 0x19
        /*02aa*/ 	.short	0x0060


	//----- nvinfo : EIATTR_PARAM_CBANK
	.align		4
        /*02ac*/ 	.byte	0x04, 0x0a
        /*02ae*/ 	.short	(.L_457 - .L_456)
	.align		4
.L_456:
        /*02b0*/ 	.word	index@(.nv.constant0._ZN13group_norm_v218gn_bwd_cuda_kernelI13__nv_bfloat16Li320ELi1ELi32ELi40ELi1024ELb0ELb1ELi64ELi320ELi320ELi4ELb1ELi8ELb0ELb0ELNS_15WgradSyncMethodE3ENS_16CompileConditionILi1000EEEEEvPT_S6_S6_PKS5_S8_S8_S8_PKfflPfPj)
        /*02b4*/ 	.short	0x0380
        /*02b6*/ 	.short	0x0060


	//----- nvinfo : EIATTR_SW_WAR
	.align		4
.L_457:
        /*02b8*/ 	.byte	0x04, 0x36
        /*02ba*/ 	.short	(.L_459 - .L_458)
.L_458:
        /*02bc*/ 	.word	0x00000008
.L_459:


//--------------------- .nv.info._ZN13group_norm_v218gn_bwd_cuda_kernelI13__nv_bfloat16Li320ELi2ELi32ELi40ELi1024ELb0ELb1ELi32ELi320ELi320ELi4ELb1ELi8ELb0ELb0ELNS_15WgradSyncMethodE3ENS_16CompileConditionILi1000EEEEEvPT_S6_S6_PKS5_S8_S8_S8_PKfflPfPj --------------------------
	.section	.nv.info._ZN13group_norm_v218gn_bwd_cuda_kernelI13__nv_bfloat16Li320ELi2ELi32ELi40ELi1024ELb0ELb1ELi32ELi320ELi320ELi4ELb1ELi8ELb0ELb0ELNS_15WgradSyncMethodE3ENS_16CompileConditionILi1000EEEEEvPT_S6_S6_PKS5_S8_S8_S8_PKfflPfPj,"",@"SHT_CUDA_INFO"
	.sectionflags	@""
	.align	4


	//----- nvinfo : EIATTR_CUDA_API_VERSION
	.align		4
        /*0000*/ 	.byte	0x04, 0x37
        /*0002*/ 	.short	(.L_461 - .L_460)
.L_460:
        /*0004*/ 	.word	0x00000082


	//----- nvinfo : EIATTR_KPARAM_INFO
	.align		4
.L_461:
        /*0008*/ 	.byte	0x04, 0x17
        /*000a*/ 	.short	(.L_463 - .L_462)
.L_462:
        /*000c*/ 	.word	0x00000000
        /*0010*/ 	.short	0x000b
        /*0012*/ 	.short	0x0058
        /*0014*/ 	.byte	0x00, 0xf5, 0x21, 0x00


	//----- nvinfo : EIATTR_KPARAM_INFO
	.align		4
.L_463:
        /*0018*/ 	.byte	0x04, 0x17
        /*001a*/ 	.short	(.L_465 - .L_464)
.L_464:
        /*001c*/ 	.word	0x00000000
        /*0020*/ 	.short	0x000a
        /*0022*/ 	.short	0x0050
        /*0024*/ 	.byte	0x00, 0xf5, 0x21, 0x00


	//----- nvinfo : EIATTR_KPARAM_INFO
	.align		4
.L_465:
        /*0028*/ 	.byte	0x04, 0x17
        /*002a*/ 	.short	(.L_467 - .L_466)
.L_466:
        /*002c*/ 	.word	0x00000000
        /*0030*/ 	.short	0x0009
        /*0032*/ 	.short	0x0048
        /*0034*/ 	.byte	0x00, 0xf0, 0x21, 0x00


	//----- nvinfo : EIATTR_KPARAM_INFO
	.align		4
.L_467:
        /*0038*/ 	.byte	0x04, 0x17
        /*003a*/ 	.short	(.L_469 - .L_468)
.L_468:
        /*003c*/ 	.word	0x00000000
        /*0040*/ 	.short	0x0008
        /*0042*/ 	.short	0x0040
        /*0044*/ 	.byte	0x00, 0xf0, 0x11, 0x00


	//----- nvinfo : EIATTR_KPARAM_INFO
	.align		4
.L_469:
        /*0048*/ 	.byte	0x04, 0x17
        /*004a*/ 	.short	(.L_471 - .L_470)
.L_470:
        /*004c*/ 	.word	0x00000000
        /*0050*/ 	.short	0x0007
        /*0052*/ 	.short	0x0038
        /*0054*/ 	.byte	0x00, 0xf5, 0x21, 0x00


	//----- nvinfo : EIATTR_KPARAM_INFO
	.align		4
.L_471:
        /*0058*/ 	.byte	0x04, 0x17
        /*005a*/ 	.short	(.L_473 - .L_472)
.L_472:
        /*005c*/ 	.word	0x00000000
        /*0060*/ 	.short	0x0006
        /*0062*/ 	.short	0x0030
        /*0064*/ 	.byte	0x00, 0xf5, 0x21, 0x00


	//----- nvinfo : EIATTR_KPARAM_INFO
	.align		4
.L_473:
        /*0068*/ 	.byte	0x04, 0x17
        /*006a*/ 	.short	(.L_475 - .L_474)
.L_474:
        /*006c*/ 	.word	0x00000000
        /*0070*/ 	.short	0x0005
        /*0072*/ 	.short	0x0028
        /*0074*/ 	.byte	0x00, 0xf5, 0x21, 0x00


	//----- nvinfo : EIATTR_KPARAM_INFO
	.align		4
.L_475:
        /*0078*/ 	.byte	0x04, 0x17
        /*007a*/ 	.short	(.L_477 - .L_476)
.L_476:
        /*007c*/ 	.word	0x00000000
        /*0080*/ 	.short	0x0004
        /*0082*/ 	.short	0x0020
        /*0084*/ 	.byte	0x00, 0xf5, 0x21, 0x00


	//----- nvinfo : EIATTR_KPARAM_INFO
	.align		4
.L_477:
        /*0088*/ 	.byte	0x04, 0x17
        /*008a*/ 	.short	(.L_479 - .L_478)
.L_478:
        /*008c*/ 	.word	0x00000000
        /*0090*/ 	.short	0x0003
        /*0092*/ 	.short	0x0018
        /*0094*/ 	.byte	0x00, 0xf5, 0x21, 0x00


	//----- nvinfo : EIATTR_KPARAM_INFO
	.align		4
.L_479:
        /*0098*/ 	.byte	0x04, 0x17
        /*009a*/ 	.short	(.L_481 - .L_480)
.L_480:
        /*009c*/ 	.word	0x00000000
        /*00a0*/ 	.short	0x0002
        /*00a2*/ 	.short	0x0010
        /*00a4*/ 	.byte	0x00, 0xf5, 0x21, 0x00


	//----- nvinfo : EIATTR_KPARAM_INFO
	.align		4
.L_481:
        /*00a8*/ 	.byte	0x04, 0x17
        /*00aa*/ 	.short	(.L_483 - .L_482)
.L_482:
        /*00ac*/ 	.word	0x00000000
        /*00b0*/ 	.short	0x0001
        /*00b2*/ 	.short	0x0008
        /*00b4*/ 	.byte	0x00, 0xf5, 0x21, 0x00


	//----- nvinfo : EIATTR_KPARAM_INFO
	.align		4
.L_483:
        /*00b8*/ 	.byte	0x04, 0x17
        /*00ba*/ 	.short	(.L_485 - .L_484)
.L_484:
        /*00bc*/ 	.word	0x00000000
        /*00c0*/ 	.short	0x0000
        /*00c2*/ 	.short	0x0000
        /*00c4*/ 	.byte	0x00, 0xf5, 0x21, 0x00


	//----- nvinfo : EIATTR_SPARSE_MMA_MASK
	.align		4
.L_485:
        /*00c8*/ 	.byte	0x03, 0x50
        /*00ca*/ 	.short	0x0000


	//----- nvinfo : EIATTR_MAXREG_COUNT
	.align		4
        /*00cc*/ 	.byte	0x03, 0x1b
        /*00ce*/ 	.short	0x0060


	//----- nvinfo : EIATTR_NUM_BARRIERS
	.align		4
        /*00d0*/ 	.byte	0x02, 0x4c
        /*00d2*/ 	.byte	0x01
	.zero		1


	//----- nvinfo : EIATTR_MERCURY_ISA_VERSION
	.align		4
        /*00d4*/ 	.byte	0x03, 0x5f
        /*00d6*/ 	.short	0x0101


	//----- nvinfo : EIATTR_COOP_GROUP_MASK_REGIDS
	.align		4
        /*00d8*/ 	.byte	0x04, 0x29
        /*00da*/ 	.short	(.L_487 - .L_486)


	//   ....[0]....
.L_486:
        /*00dc*/ 	.word	0xffffffff


	//   ....[1]....
        /*00e0*/ 	.word	0xffffffff


	//   ....[2]....
        /*00e4*/ 	.word	0xffffffff


	//   ....[3]....
        /*00e8*/ 	.word	0xffffffff


	//   ....[4]....
        /*00ec*/ 	.word	0xffffffff


	//   ....[5]....
        /*00f0*/ 	.word	0xffffffff


	//   ....[6]....
        /*00f4*/ 	.word	0xffffffff


	//   ....[7]....
        /*00f8*/ 	.word	0xffffffff


	//   ....[8]....
        /*00fc*/ 	.word	0xffffffff


	//   ....[9]....
        /*0100*/ 	.word	0xffffffff


	//   ....[10]....
        /*0104*/ 	.word	0xffffffff


	//   ....[11]....
        /*0108*/ 	.word	0xffffffff


	//   ....[12]....
        /*010c*/ 	.word	0xffffffff


	//   ....[13]....
        /*0110*/ 	.word	0xffffffff


	//   ....[14]....
        /*0114*/ 	.word	0x0500001b


	//   ....[15]....
        /*0118*/ 	.word	0x0500001c


	//   ....[16]....
        /*011c*/ 	.word	0x0500001e


	//   ....[17]....
        /*0120*/ 	.word	0x0500001d


	//   ....[18]....
        /*0124*/ 	.word	0x0500001f


	//   ....[19]....
        /*0128*/ 	.word	0x05000020


	//   ....[20]....
        /*012c*/ 	.word	0x05000022


	//   ....[21]....
        /*0130*/ 	.word	0x05000015


	//   ....[22]....
        /*0134*/ 	.word	0x0500001d


	//   ....[23]....
        /*0138*/ 	.word	0x0500001d


	//   ....[24]....
        /*013c*/ 	.word	0x0500001d


	//   ....[25]....
        /*0140*/ 	.word	0x0500001d


	//   ....[26]....
        /*0144*/ 	.word	0x0500001d


	//   ....[27]....
        /*0148*/ 	.word	0x0500001d


	//   ....[28]....
        /*014c*/ 	.word	0x0500001d


	//   ....[29]....
        /*0150*/ 	.word	0x0500001d


	//----- nvinfo : EIATTR_COOP_GROUP_INSTR_OFFSETS
	.align		4
.L_487:
        /*0154*/ 	.byte	0x04, 0x28
        /*0156*/ 	.short	(.L_489 - .L_488)


	//   ....[0]....
.L_488:
        /*0158*/ 	.word	0x000025a0


	//   ....[1]....
        /*015c*/ 	.word	0x000025d0


	//   ....[2]....
        /*0160*/ 	.word	0x00002600


	//   ....[3]....
        /*0164*/ 	.word	0x00002610


	//   ....[4]....
        /*0168*/ 	.word	0x00002bb0


	//   ....[5]....
        /*016c*/ 	.word	0x00002bc0


	//   ....[6]....
        /*0170*/ 	.word	0x00002bf0


	//   ....[7]....
        /*0174*/ 	.word	0x00002c00


	//   ....[8]....
        /*0178*/ 	.word	0x00002c30


	//   ....[9]....
        /*017c*/ 	.word	0x00002c40


	//   ....[10]....
        /*0180*/ 	.word	0x00002c70


	//   ....[11]....
        /*0184*/ 	.word	0x00002c80


	//   ....[12]....
        /*0188*/ 	.word	0x00002cb0


	//   ....[13]....
        /*018c*/ 	.word	0x00002cc0


	//   ....[14]....
        /*0190*/ 	.word	0x00004120


	//   ....[15]....
        /*0194*/ 	.word	0x00004150


	//   ....[16]....
        /*0198*/ 	.word	0x000041a0


	//   ....[17]....
        /*019c*/ 	.word	0x000041c0


	//   ....[18]....
        /*01a0*/ 	.word	0x000041f0


	//   ....[19]....
        /*01a4*/ 	.word	0x00004200


	//   ....[20]....
        /*01a8*/ 	.word	0x00004230


	//   ....[21]....
        /*01ac*/ 	.word	0x00004240


	//   ....[22]....
        /*01b0*/ 	.word	0x00004410


	//   ....[23]....
        /*01b4*/ 	.word	0x000044a0


	//   ....[24]....
        /*01b8*/ 	.word	0x00004510


	//   ....[25]....
        /*01bc*/ 	.word	0x00004570


	//   ....[26]....
        /*01c0*/ 	.word	0x000045e0


	//   ....[27]....
        /*01c4*/ 	.word	0x00004640


	//   ....[28]....
        /*01c8*/ 	.word	0x000046b0


	//   ....[29]....
        /*01cc*/ 	.word	0x00004710


	//----- nvinfo : EIATTR_VRC_CTA_INIT_COUNT
	.align		4
.L_489:
        /*01d0*/ 	.byte	0x02, 0x4a
	.zero		1
	.zero		1


	//----- nvinfo : EIATTR_EXIT_INSTR_OFFSETS
	.align		4
        /*01d4*/ 	.byte	0x04, 0x1c
        /*01d6*/ 	.short	(.L_491 - .L_490)


	//   ....[0]....
.L_490:
        /*01d8*/ 	.word	0x000035b0


	//   ....[1]....
        /*01dc*/ 	.word	0x000043a0


	//----- nvinfo : EIATTR_MAX_THREADS
	.align		4
.L_491:
        /*01e0*/ 	.byte	0x04, 0x05
        /*01e2*/ 	.short	(.L_493 - .L_492)
.L_492:
        /*01e4*/ 	.word	0x00000140
        /*01e8*/ 	.word	0x00000001
        /*01ec*/ 	.word	0x00000001


	//----- nvinfo : EIATTR_CRS_STACK_SIZE
	.align		4
.L_493:
        /*01f0*/ 	.byte	0x04, 0x1e
        /*01f2*/ 	.short	(.L_495 - .L_494)
.L_494:
        /*01f4*/ 	.word	0x00000000


	//----- nvinfo : EIATTR_CBANK_PARAM_SIZE
	.align		4
.L_495:
        /*01f8*/ 	.byte	0x03, 0x19
        /*01fa*/ 	.short	0x0060


	//----- nvinfo : EIATTR_PARAM_CBANK
	.align		4
        /*01fc*/ 	.byte	0x04, 0x0a
        /*01fe*/ 	.short	(.L_497 - .L_496)
	.align		4
.L_496:
        /*0200*/ 	.word	index@(.nv.constant0._ZN13group_norm_v218gn_bwd_cuda_kernelI13__nv_bfloat16Li320ELi2ELi32ELi40ELi1024ELb0ELb1ELi32ELi320ELi320ELi4ELb1ELi8ELb0ELb0ELNS_15WgradSyncMethodE3ENS_16CompileConditionILi1000EEEEEvPT_S6_S6_PKS5_S8_S8_S8_PKfflPfPj)
        /*0204*/ 	.short	0x0380
        /*0206*/ 	.short	0x0060


	//----- nvinfo : EIATTR_SW_WAR
	.align		4
.L_497:
        /*0208*/ 	.byte	0x04, 0x36
        /*020a*/ 	.short	(.L_499 - .L_498)
.L_498:
        /*020c*/ 	.word	0x00000008
.L_499:


//--------------------- .nv.info._ZN13group_norm_v218gn_bwd_cuda_kernelI13__nv_bfloat16Li320ELi3ELi32ELi40ELi1024ELb0ELb1ELi32ELi320ELi320ELi4ELb1ELi8ELb0ELb0ELNS_15WgradSyncMethodE3ENS_16CompileConditionILi1000EEEEEvPT_S6_S6_PKS5_S8_S8_S8_PKfflPfPj --------------------------
	.section	.nv.info._ZN13group_norm_v218gn_bwd_cuda_kernelI13__nv_bfloat16Li320ELi3ELi32ELi40ELi1024ELb0ELb1ELi32ELi320ELi320ELi4ELb1ELi8ELb0ELb0ELNS_15WgradSyncMethodE3ENS_16CompileConditionILi1000EEEEEvPT_S6_S6_PKS5_S8_S8_S8_PKfflPfPj,"",@"SHT_CUDA_INFO"
	.sectionflags	@""
	.align	4


	//----- nvinfo : EIATTR_CUDA_API_VERSION
	.align		4
        /*0000*/ 	.byte	0x04, 0x37
        /*0002*/ 	.short	(.L_501 - .L_500)
.L_500:
        /*0004*/ 	.word	0x00000082


	//----- nvinfo : EIATTR_KPARAM_INFO
	.align		4
.L_501:
        /*0008*/ 	.byte	0x04, 0x17
        /*000a*/ 	.short	(.L_503 - .L_502)
.L_502:
        /*000c*/ 	.word	0x00000000
        /*0010*/ 	.short	0x000b
        /*0012*/ 	.short	0x0058
        /*0014*/ 	.byte	0x00, 0xf5, 0x21, 0x00


	//----- nvinfo : EIATTR_KPARAM_INFO
	.align		4
.L_503:
        /*0018*/ 	.byte	0x04, 0x17
        /*001a*/ 	.short	(.L_505 - .L_504)
.L_504:
        /*001c*/ 	.word	0x00000000
        /*0020*/ 	.short	0x000a
        /*0022*/ 	.short	0x0050
        /*0024*/ 	.byte	0x00, 0xf5, 0x21, 0x00


	//----- nvinfo : EIATTR_KPARAM_INFO
	.align		4
.L_505:
        /*0028*/ 	.byte	0x04, 0x17
        /*002a*/ 	.short	(.L_507 - .L_506)
.L_506:
        /*002c*/ 	.word	0x00000000
        /*0030*/ 	.short	0x0009
        /*0032*/ 	.short	0x0048
        /*0034*/ 	.byte	0x00, 0xf0, 0x21, 0x00


	//----- nvinfo : EIATTR_KPARAM_INFO
	.align		4
.L_507:
        /*0038*/ 	.byte	0x04, 0x17
        /*003a*/ 	.short	(.L_509 - .L_508)
.L_508:
        /*003c*/ 	.word	0x00000000
        /*0040*/ 	.short	0x0008
        /*0042*/ 	.short	0x0040
        /*0044*/ 	.byte	0x00, 0xf0, 0x11, 0x00


	//----- nvinfo : EIATTR_KPARAM_INFO
	.align		4
.L_509:
        /*0048*/ 	.byte	0x04, 0x17
        /*004a*/ 	.short	(.L_511 - .L_510)
.L_510:
        /*004c*/ 	.word	0x00000000
        /*0050*/ 	.short	0x0007
        /*0052*/ 	.short	0x0038
        /*0054*/ 	.byte	0x00, 0xf5, 0x21, 0x00


	//----- nvinfo : EIATTR_KPARAM_INFO
	.align		4
.L_511:
        /*0058*/ 	.byte	0x04, 0x17
        /*005a*/ 	.short	(.L_513 - .L_512)
.L_512:
        /*005c*/ 	.word	0x00000000
        /*0060*/ 	.short	0x0006
        /*0062*/ 	.short	0x0030
        /*0064*/ 	.byte	0x00, 0xf5, 0x21, 0x00


	//----- nvinfo : EIATTR_KPARAM_INFO
	.align		4
.L_513:
        /*0068*/ 	.byte	0x04, 0x17
        /*006a*/ 	.short	(.L_515 - .L_514)
.L_514:
        /*006c*/ 	.word	0x00000000
        /*0070*/ 	.short	0x0005
        /*0072*/ 	.short	0x0028
        /*0074*/ 	.byte	0x00, 0xf5, 0x21, 0x00


	//----- nvinfo : EIATTR_KPARAM_INFO
	.align		4
.L_515:
        /*0078*/ 	.byte	0x04, 0x17
        /*007a*/ 	.short	(.L_517 - .L_516)
.L_516:
        /*007c*/ 	.word	0x00000000
        /*0080*/ 	.short	0x0004
        /*0082*/ 	.short	0x0020
        /*0084*/ 	.byte	0x00, 0xf5, 0x21, 0x00


	//----- nvinfo : EIATTR_KPARAM_INFO
	.align		4
.L_517:
        /*0088*/ 	.byte	0x04, 0x17
        /*008a*/ 	.short	(.L_519 - .L_518)
.L_518:
        /*008c*/ 	.word	0x00000000
        /*0090*/ 	.short	0x0003
        /*0092*/ 	.short	0x0018
        /*0094*/ 	.byte	0x00, 0xf5, 0x21, 0x00


	//----- nvinfo : EIATTR_KPARAM_INFO
	.align		4
.L_519:
        /*0098*/ 	.byte	0x04, 0x17
        /*009a*/ 	.short	(.L_521 - .L_520)
.L_520:
        /*009c*/ 	.word	0x00000000
        /*00a0*/ 	.short	0x0002
        /*00a2*/ 	.short	0x0010
        /*00a4*/ 	.byte	0x00, 0xf5, 0x21, 0x00


	//----- nvinfo : EIATTR_KPARAM_INFO
	.align		4
.L_521:
        /*00a8*/ 	.byte	0x04, 0x17
        /*00aa*/ 	.short	(.L_523 - .L_522)
.L_522:
        /*00ac*/ 	.word	0x00000000
        /*00b0*/ 	.short	0x0001
        /*00b2*/ 	.short	0x0008
        /*00b4*/ 	.byte	0x00, 0xf5, 0x21, 0x00


	//----- nvinfo : EIATTR_KPARAM_INFO
	.align		4
.L_523:
        /*00b8*/ 	.byte	0x04, 0x17
        /*00ba*/ 	.short	(.L_525 - .L_524)
.L_524:
        /*00bc*/ 	.word	0x00000000
        /*00c0*/ 	.short	0x0000
        /*00c2*/ 	.short	0x0000
        /*00c4*/ 	.byte	0x00, 0xf5, 0x21, 0x00


	//----- nvinfo : EIATTR_SPARSE_MMA_MASK
	.align		4
.L_525:
        /*00c8*/ 	.byte	0x03, 0x50
        /*00ca*/ 	.short	0x0000


	//----- nvinfo : EIATTR_MAXREG_COUNT
	.align		4
        /*00cc*/ 	.byte	0x03, 0x1b
        /*00ce*/ 	.short	0x0040


	//----- nvinfo : EIATTR_NUM_BARRIERS
	.align		4
        /*00d0*/ 	.byte	0x02, 0x4c
        /*00d2*/ 	.byte	0x01
	.zero		1


	//----- nvinfo : EIATTR_ANNOTATIONS
	.align		4
        /*00d4*/ 	.byte	0x04, 0x55
        /*00d6*/ 	.short	(.L_527 - .L_526)


	//   ....[0]....
.L_526:
        /* <DEDUP_REMOVED lines=73> */
        /*055c*/ 	.byte	0x00, 0x3c, 0x00, 0x00


	//----- nvinfo : EIATTR_MERCURY_ISA_VERSION
	.align		4
.L_527:
        /*0560*/ 	.byte	0x03, 0x5f
        /*0562*/ 	.short	0x0101


	//----- nvinfo : EIATTR_COOP_GROUP_MASK_REGIDS
	.align		4
        /*0564*/ 	.byte	0x04, 0x29
        /*0566*/ 	.short	(.L_529 - .L_528)


	//   ....[0]....
.L_528:
        /*0568*/ 	.word	0xffffffff


	//   ....[1]....
        /*056c*/ 	.word	0xffffffff


	//   ....[2]....
        /*0570*/ 	.word	0xffffffff


	//   ....[3]....
        /*0574*/ 	.word	0xffffffff


	//   ....[4]....
        /*0578*/ 	.word	0xffffffff


	//   ....[5]....
        /*057c*/ 	.word	0xffffffff


	//   ....[6]....
        /*0580*/ 	.word	0xffffffff


	//   ....[7]....
        /*0584*/ 	.word	0xffffffff


	//   ....[8]....
        /*0588*/ 	.word	0xffffffff


	//   ....[9]....
        /*058c*/ 	.word	0xffffffff


	//   ....[10]....
        /*0590*/ 	.word	0xffffffff


	//   ....[11]....
        /*0594*/ 	.word	0xffffffff


	//   ....[12]....
        /*0598*/ 	.word	0xffffffff


	//   ....[13]....
        /*059c*/ 	.word	0xffffffff


	//   ....[14]....
        /*05a0*/ 	.word	0x05000010


	//   ....[15]....
        /*05a4*/ 	.word	0x0500000f


	//   ....[16]....
        /*05a8*/ 	.word	0x05000011


	//   ....[17]....
        /*05ac*/ 	.word	0x05000012


	//   ....[18]....
        /*05b0*/ 	.word	0x05000014


	//   ....[19]....
        /*05b4*/ 	.word	0x05000013


	//   ....[20]....
        /*05b8*/ 	.word	0x05000015


	//   ....[21]....
        /*05bc*/ 	.word	0x0500000a


	//   ....[22]....
        /*05c0*/ 	.word	0x05000011


	//   ....[23]....
        /*05c4*/ 	.word	0x05000011


	//   ....[24]....
        /*05c8*/ 	.word	0x05000011


	//   ....[25]....
        /*05cc*/ 	.word	0x05000011


	//   ....[26]....
        /*05d0*/ 	.word	0x05000011


	//   ....[27]....
        /*05d4*/ 	.word	0x05000011


	//   ....[28]....
        /*05d8*/ 	.word	0x05000011


	//   ....[29]....
        /*05dc*/ 	.word	0x05000011


	//----- nvinfo : EIATTR_COOP_GROUP_INSTR_OFFSETS
	.align		4
.L_529:
        /*05e0*/ 	.byte	0x04, 0x28
        /*05e2*/ 	.short	(.L_531 - .L_530)


	//   ....[0]....
.L_530:
        /*05e4*/ 	.word	0x00002d50


	//   ....[1]....
        /*05e8*/ 	.word	0x00002d70


	//   ....[2]....
        /*05ec*/ 	.word	0x00002db0


	//   ....[3]....
        /*05f0*/ 	.word	0x00002dc0


	//   ....[4]....
        /*05f4*/ 	.word	0x000034a0


	//   ....[5]....
        /*05f8*/ 	.word	0x000034c0


	//   ....[6]....
        /*05fc*/ 	.word	0x000034e0


	//   ....[7]....
        /*0600*/ 	.word	0x00003500


	//   ....[8]....
        /*0604*/ 	.word	0x00003520


	//   ....[9]....
        /*0608*/ 	.word	0x00003540


	//   ....[10]....
        /*060c*/ 	.word	0x00003560


	//   ....[11]....
        /*0610*/ 	.word	0x00003580


	//   ....[12]....
        /*0614*/ 	.word	0x000035a0


	//   ....[13]....
        /*0618*/ 	.word	0x000035c0


	//   ....[14]....
        /*061c*/ 	.word	0x00004c00


	//   ....[15]....
        /*0620*/ 	.word	0x00004c30


	//   ....[16]....
        /*0624*/ 	.word	0x00004c80


	//   ....[17]....
        /*0628*/ 	.word	0x00004ca0


	//   ....[18]....
        /*062c*/ 	.word	0x00004cd0


	//   ....[19]....
        /*0630*/ 	.word	0x00004ce0


	//   ....[20]....
        /*0634*/ 	.word	0x00004d10


	//   ....[21]....
        /*0638*/ 	.word	0x00004d20


	//   ....[22]....
        /*063c*/ 	.word	0x00004ee0


	//   ....[23]....
        /*0640*/ 	.word	0x00004f70


	//   ....[24]....
        /*0644*/ 	.word	0x00004fe0


	//   ....[25]....
        /*0648*/ 	.word	0x00005040


	//   ....[26]....
        /*064c*/ 	.word	0x000050b0


	//   ....[27]....
        /*0650*/ 	.word	0x00005110


	//   ....[28]....
        /*0654*/ 	.word	0x00005180


	//   ....[29]....
        /*0658*/ 	.word	0x000051e0


	//----- nvinfo : EIATTR_VRC_CTA_INIT_COUNT
	.align		4
.L_531:
        /*065c*/ 	.byte	0x02, 0x4a
	.zero		1
	.zero		1


	//----- nvinfo : EIATTR_EXIT_INSTR_OFFSETS
	.align		4
        /*0660*/ 	.byte	0x04, 0x1c
        /*0662*/ 	.short	(.L_533 - .L_532)


	//   ....[0]....
.L_532:
        /*0664*/ 	.word	0x00004080


	//   ....[1]....
        /*0668*/ 	.word	0x00004e70


	//----- nvinfo : EIATTR_MAX_THREADS
	.align		4
.L_533:
        /*066c*/ 	.byte	0x04, 0x05
        /*066e*/ 	.short	(.L_535 - .L_534)
.L_534:
        /*0670*/ 	.word	0x00000140
        /*0674*/ 	.word	0x00000001
        /*0678*/ 	.word	0x00000001


	//----- nvinfo : EIATTR_CRS_STACK_SIZE
	.align		4
.L_535:
        /*067c*/ 	.byte	0x04, 0x1e
        /*067e*/ 	.short	(.L_537 - .L_536)
.L_536:
        /*0680*/ 	.word	0x00000000


	//----- nvinfo : EIATTR_CBANK_PARAM_SIZE
	.align		4
.L_537:
        /*0684*/ 	.byte	0x03, 0x19
        /*0686*/ 	.short	0x0060


	//----- nvinfo : EIATTR_PARAM_CBANK
	.align		4
        /*0688*/ 	.byte	0x04, 0x0a
        /*068a*/ 	.short	(.L_539 - .L_538)
	.align		4
.L_538:
        /*068c*/ 	.word	index@(.nv.constant0._ZN13group_norm_v218gn_bwd_cuda_kernelI13__nv_bfloat16Li320ELi3ELi32ELi40ELi1024ELb0ELb1ELi32ELi320ELi320ELi4ELb1ELi8ELb0ELb0ELNS_15WgradSyncMethodE3ENS_16CompileConditionILi1000EEEEEvPT_S6_S6_PKS5_S8_S8_S8_PKfflPfPj)
        /*0690*/ 	.short	0x0380
        /*0692*/ 	.short	0x0060


	//----- nvinfo : EIATTR_SW_WAR
	.align		4
.L_539:
        /*0694*/ 	.byte	0x04, 0x36
        /*0696*/ 	.short	(.L_541 - .L_540)
.L_540:
        /*0698*/ 	.word	0x00000008
.L_541:


//--------------------- .nv.info._ZN13group_norm_v218gn_bwd_cuda_kernelI13__nv_bfloat16Li320ELi3ELi32ELi40ELi1024ELb0ELb1ELi32ELi320ELi320ELi4ELb1ELi12ELb0ELb0ELNS_15WgradSyncMethodE3ENS_16CompileConditionILi1000EEEEEvPT_S6_S6_PKS5_S8_S8_S8_PKfflPfPj --------------------------
	.section	.nv.info._ZN13group_norm_v218gn_bwd_cuda_kernelI13__nv_bfloat16Li320ELi3ELi32ELi40ELi1024ELb0ELb1ELi32ELi320ELi320ELi4ELb1ELi12ELb0ELb0ELNS_15WgradSyncMethodE3ENS_16CompileConditionILi1000EEEEEvPT_S6_S6_PKS5_S8_S8_S8_PKfflPfPj,"",@"SHT_CUDA_INFO"
	.sectionflags	@""
	.align	4


	//----- nvinfo : EIATTR_CUDA_API_VERSION
	.align		4
        /*0000*/ 	.byte	0x04, 0x37
        /*0002*/ 	.short	(.L_543 - .L_542)
.L_542:
        /*0004*/ 	.word	0x00000082


	//----- nvinfo : EIATTR_KPARAM_INFO
	.align		4
.L_543:
        /*0008*/ 	.byte	0x04, 0x17
        /*000a*/ 	.short	(.L_545 - .L_544)
.L_544:
        /*000c*/ 	.word	0x00000000
        /*0010*/ 	.short	0x000b
        /*0012*/ 	.short	0x0058
        /*0014*/ 	.byte	0x00, 0xf5, 0x21, 0x00


	//----- nvinfo : EIATTR_KPARAM_INFO
	.align		4
.L_545:
        /*0018*/ 	.byte	0x04, 0x17
        /*001a*/ 	.short	(.L_547 - .L_546)
.L_546:
        /*001c*/ 	.word	0x00000000
        /*0020*/ 	.short	0x000a
        /*0022*/ 	.short	0x0050
        /*0024*/ 	.byte	0x00, 0xf5, 0x21, 0x00


	//----- nvinfo : EIATTR_KPARAM_INFO
	.align		4
.L_547:
        /*0028*/ 	.byte	0x04, 0x17
        /*002a*/ 	.short	(.L_549 - .L_548)
.L_548:
        /*002c*/ 	.word	0x00000000
        /*0030*/ 	.short	0x0009
        /*0032*/ 	.short	0x0048
        /*0034*/ 	.byte	0x00, 0xf0, 0x21, 0x00


	//----- nvinfo : EIATTR_KPARAM_INFO
	.align		4
.L_549:
        /*0038*/ 	.byte	0x04, 0x17
        /*003a*/ 	.short	(.L_551 - .L_550)
.L_550:
        /*003c*/ 	.word	0x00000000
        /*0040*/ 	.short	0x0008
        /*0042*/ 	.short	0x0040
        /*0044*/ 	.byte	0x00, 0xf0, 0x11, 0x00


	//----- nvinfo : EIATTR_KPARAM_INFO
	.align		4
.L_551:
        /*0048*/ 	.byte	0x04, 0x17
        /*004a*/ 	.short	(.L_553 - .L_552)
.L_552:
        /*004c*/ 	.word	0x00000000
        /*0050*/ 	.short	0x0007
        /*0052*/ 	.short	0x0038
        /*0054*/ 	.byte	0x00, 0xf5, 0x21, 0x00


	//----- nvinfo : EIATTR_KPARAM_INFO
	.align		4
.L_553:
        /*0058*/ 	.byte	0x04, 0x17
        /*005a*/ 	.short	(.L_555 - .L_554)
.L_554:
        /*005c*/ 	.word	0x00000000
        /*0060*/ 	.short	0x0006
        /*0062*/ 	.short	0x0030
        /*0064*/ 	.byte	0x00, 0xf5, 0x21, 0x00


	//----- nvinfo : EIATTR_KPARAM_INFO
	.align		4
.L_555:
        /*0068*/ 	.byte	0x04, 0x17
        /*006a*/ 	.short	(.L_557 - .L_556)
.L_556:
        /*006c*/ 	.word	0x00000000
        /*0070*/ 	.short	0x0005
        /*0072*/ 	.short	0x0028
        /*0074*/ 	.byte	0x00, 0xf5, 0x21, 0x00


	//----- nvinfo : EIATTR_KPARAM_INFO
	.align		4
.L_557:
        /*0078*/ 	.byte	0x04, 0x17
        /*007a*/ 	.short	(.L_559 - .L_558)
.L_558:
        /*007c*/ 	.word	0x00000000
        /*0080*/ 	.short	0x0004
        /*0082*/ 	.short	0x0020
        /*0084*/ 	.byte	0x00, 0xf5, 0x21, 0x00


	//----- nvinfo : EIATTR_KPARAM_INFO
	.align		4
.L_559:
        /*0088*/ 	.byte	0x04, 0x17
        /*008a*/ 	.short	(.L_561 - .L_560)
.L_560:
        /*008c*/ 	.word	0x00000000
        /*0090*/ 	.short	0x0003
        /*0092*/ 	.short	0x0018
        /*0094*/ 	.byte	0x00, 0xf5, 0x21, 0x00


	//----- nvinfo : EIATTR_KPARAM_INFO
	.align		4
.L_561:
        /*0098*/ 	.byte	0x04, 0x17
        /*009a*/ 	.short	(.L_563 - .L_562)
.L_562:
        /*009c*/ 	.word	0x00000000
        /*00a0*/ 	.short	0x0002
        /*00a2*/ 	.short	0x0010
        /*00a4*/ 	.byte	0x00, 0xf5, 0x21, 0x00


	//----- nvinfo : EIATTR_KPARAM_INFO
	.align		4
.L_563:
        /*00a8*/ 	.byte	0x04, 0x17
        /*00aa*/ 	.short	(.L_565 - .L_564)
.L_564:
        /*00ac*/ 	.word	0x00000000
        /*00b0*/ 	.short	0x0001
        /*00b2*/ 	.short	0x0008
        /*00b4*/ 	.byte	0x00, 0xf5, 0x21, 0x00


	//----- nvinfo : EIATTR_KPARAM_INFO
	.align		4
.L_565:
        /*00b8*/ 	.byte	0x04, 0x17
        /*00ba*/ 	.short	(.L_567 - .L_566)
.L_566:
        /*00bc*/ 	.word	0x00000000
        /*00c0*/ 	.short	0x0000
        /*00c2*/ 	.short	0x0000
        /*00c4*/ 	.byte	0x00, 0xf5, 0x21, 0x00


	//----- nvinfo : EIATTR_SPARSE_MMA_MASK
	.align		4
.L_567:
        /*00c8*/ 	.byte	0x03, 0x50
        /*00ca*/ 	.short	0x0000


	//----- nvinfo : EIATTR_MAXREG_COUNT
	.align		4
        /*00cc*/ 	.byte	0x03, 0x1b
        /*00ce*/ 	.short	0x0040


	//----- nvinfo : EIATTR_NUM_BARRIERS
	.align		4
        /*00d0*/ 	.byte	0x02, 0x4c
        /*00d2*/ 	.byte	0x01
	.zero		1


	//----- nvinfo : EIATTR_ANNOTATIONS
	.align		4
        /*00d4*/ 	.byte	0x04, 0x55
        /*00d6*/ 	.short	(.L_569 - .L_568)


	//   ....[0]....
.L_568:
        /* <DEDUP_REMOVED lines=74> */


	//----- nvinfo : EIATTR_MERCURY_ISA_VERSION
	.align		4
.L_569:
        /*0560*/ 	.byte	0x03, 0x5f
        /*0562*/ 	.short	0x0101


	//----- nvinfo : EIATTR_COOP_GROUP_MASK_REGIDS
	.align		4
        /*0564*/ 	.byte	0x04, 0x29
        /*0566*/ 	.short	(.L_571 - .L_570)


	//   ....[0]....
.L_570:
        /*0568*/ 	.word	0xffffffff


	//   ....[1]....
        /*056c*/ 	.word	0xffffffff


	//   ....[2]....
        /*0570*/ 	.word	0xffffffff


	//   ....[3]....
        /*0574*/ 	.word	0xffffffff


	//   ....[4]....
        /*0578*/ 	.word	0xffffffff


	//   ....[5]....
        /*057c*/ 	.word	0xffffffff


	//   ....[6]....
        /*0580*/ 	.word	0xffffffff


	//   ....[7]....
        /*0584*/ 	.word	0xffffffff


	//   ....[8]....
        /*0588*/ 	.word	0xffffffff


	//   ....[9]....
        /*058c*/ 	.word	0xffffffff


	//   ....[10]....
        /*0590*/ 	.word	0xffffffff


	//   ....[11]....
        /*0594*/ 	.word	0xffffffff


	//   ....[12]....
        /*0598*/ 	.word	0xffffffff


	//   ....[13]....
        /*059c*/ 	.word	0xffffffff


	//   ....[14]....
        /*05a0*/ 	.word	0x05000010


	//   ....[15]....
        /*05a4*/ 	.word	0x0500000f


	//   ....[16]....
        /*05a8*/ 	.word	0x05000011


	//   ....[17]....
        /*05ac*/ 	.word	0x05000012


	//   ....[18]....
        /*05b0*/ 	.word	0x05000014


	//   ....[19]....
        /*05b4*/ 	.word	0x05000013


	//   ....[20]....
        /*05b8*/ 	.word	0x05000015


	//   ....[21]....
        /*05bc*/ 	.word	0x0500000a


	//   ....[22]....
        /*05c0*/ 	.word	0x05000011


	//   ....[23]....
        /*05c4*/ 	.word	0x05000011


	//   ....[24]....
        /*05c8*/ 	.word	0x05000011


	//   ....[25]....
        /*05cc*/ 	.word	0x05000011


	//   ....[26]....
        /*05d0*/ 	.word	0x05000011


	//   ....[27]....
        /*05d4*/ 	.word	0x05000011


	//   ....[28]....
        /*05d8*/ 	.word	0x05000011


	//   ....[29]....
        /*05dc*/ 	.word	0x05000011


	//----- nvinfo : EIATTR_COOP_GROUP_INSTR_OFFSETS
	.align		4
.L_571:
        /*05e0*/ 	.byte	0x04, 0x28
        /*05e2*/ 	.short	(.L_573 - .L_572)


	//   ....[0]....
.L_572:
        /*05e4*/ 	.word	0x00002d50


	//   ....[1]....
        /*05e8*/ 	.word	0x00002d70


	//   ....[2]....
        /*05ec*/ 	.word	0x00002db0


	//   ....[3]....
        /*05f0*/ 	.word	0x00002dc0


	//   ....[4]....
        /*05f4*/ 	.word	0x000034a0


	//   ....[5]....
        /*05f8*/ 	.word	0x000034c0


	//   ....[6]....
        /*05fc*/ 	.word	0x000034e0


	//   ....[7]....
        /*0600*/ 	.word	0x00003500


	//   ....[8]....
        /*0604*/ 	.word	0x00003520


	//   ....[9]....
        /*0608*/ 	.word	0x00003540


	//   ....[10]....
        /*060c*/ 	.word	0x00003560


	//   ....[11]....
        /*0610*/ 	.word	0x00003580


	//   ....[12]....
        /*0614*/ 	.word	0x000035a0


	//   ....[13]....
        /*0618*/ 	.word	0x000035c0


	//   ....[14]....
        /*061c*/ 	.word	0x00004c00


	//   ....[15]....
        /*0620*/ 	.word	0x00004c30


	//   ....[16]....
        /*0624*/ 	.word	0x00004c80


	//   ....[17]....
        /*0628*/ 	.word	0x00004ca0


	//   ....[18]....
        /*062c*/ 	.word	0x00004cd0


	//   ....[19]....
        /*0630*/ 	.word	0x00004ce0


	//   ....[20]....
        /*0634*/ 	.word	0x00004d10


	//   ....[21]....
        /*0638*/ 	.word	0x00004d20


	//   ....[22]....
        /*063c*/ 	.word	0x00004ee0


	//   ....[23]....
        /*0640*/ 	.word	0x00004f70


	//   ....[24]....
        /*0644*/ 	.word	0x00004fe0


	//   ....[25]....
        /*0648*/ 	.word	0x00005040


	//   ....[26]....
        /*064c*/ 	.word	0x000050b0


	//   ....[27]....
        /*0650*/ 	.word	0x00005110


	//   ....[28]....
        /*0654*/ 	.word	0x00005180


	//   ....[29]....
        /*0658*/ 	.word	0x000051e0


	//----- nvinfo : EIATTR_VRC_CTA_INIT_COUNT
	.align		4
.L_573:
        /*065c*/ 	.byte	0x02, 0x4a
	.zero		1
	.zero		1


	//----- nvinfo : EIATTR_EXIT_INSTR_OFFSETS
	.align		4
        /*0660*/ 	.byte	0x04, 0x1c
        /*0662*/ 	.short	(.L_575 - .L_574)


	//   ....[0]....
.L_574:
        /*0664*/ 	.word	0x00004080


	//   ....[1]....
        /*0668*/ 	.word	0x00004e70


	//----- nvinfo : EIATTR_MAX_THREADS
	.align		4
.L_575:
        /*066c*/ 	.byte	0x04, 0x05
        /*066e*/ 	.short	(.L_577 - .L_576)
.L_576:
        /*0670*/ 	.word	0x00000140
        /*0674*/ 	.word	0x00000001
        /*0678*/ 	.word	0x00000001


	//----- nvinfo : EIATTR_CRS_STACK_SIZE
	.align		4
.L_577:
        /*067c*/ 	.byte	0x04, 0x1e
        /*067e*/ 	.short	(.L_579 - .L_578)
.L_578:
        /*0680*/ 	.word	0x00000000


	//----- nvinfo : EIATTR_CBANK_PARAM_SIZE
	.align		4
.L_579:
        /*0684*/ 	.byte	0x03, 0x19
        /*0686*/ 	.short	0x0060


	//----- nvinfo : EIATTR_PARAM_CBANK
	.align		4
        /*0688*/ 	.byte	0x04, 0x0a
        /*068a*/ 	.short	(.L_581 - .L_580)
	.align		4
.L_580:
        /*068c*/ 	.word	index@(.nv.constant0._ZN13group_norm_v218gn_bwd_cuda_kernelI13__nv_bfloat16Li320ELi3ELi32ELi40ELi1024ELb0ELb1ELi32ELi320ELi320ELi4ELb1ELi12ELb0ELb0ELNS_15WgradSyncMethodE3ENS_16CompileConditionILi1000EEEEEvPT_S6_S6_PKS5_S8_S8_S8_PKfflPfPj)
        /*0690*/ 	.short	0x0380
        /*0692*/ 	.short	0x0060


	//----- nvinfo : EIATTR_SW_WAR
	.align		4
.L_581:
        /*0694*/ 	.byte	0x04, 0x36
        /*0696*/ 	.short	(.L_583 - .L_582)
.L_582:
        /*0698*/ 	.word	0x00000008
.L_583:


//--------------------- .nv.info._ZN13group_norm_v218gn_bwd_cuda_kernelI13__nv_bfloat16Li320ELi3ELi16ELi80ELi1024ELb1ELb1ELi16ELi320ELi320ELi4ELb1ELi5ELb0ELb0ELNS_15WgradSyncMethodE2ENS_16CompileConditionILi1000EEEEEvPT_S6_S6_PKS5_S8_S8_S8_PKfflPfPj --------------------------
	.section	.nv.info._ZN13group_norm_v218gn_bwd_cuda_kernelI13__nv_bfloat16Li320ELi3ELi16ELi80ELi1024ELb1ELb1ELi16ELi320ELi320ELi4ELb1ELi5ELb0ELb0ELNS_15WgradSyncMethodE2ENS_16CompileConditionILi1000EEEEEvPT_S6_S6_PKS5_S8_S8_S8_PKfflPfPj,"",@"SHT_CUDA_INFO"
	.sectionflags	@""
	.align	4


	//----- nvinfo : EIATTR_CUDA_API_VERSION
	.align		4
        /*0000*/ 	.byte	0x04, 0x37
        /*0002*/ 	.short	(.L_585 - .L_584)
.L_584:
        /*0004*/ 	.word	0x00000082


	//----- nvinfo : EIATTR_KPARAM_INFO
	.align		4
.L_585:
        /*0008*/ 	.byte	0x04, 0x17
        /*000a*/ 	.short	(.L_587 - .L_586)
.L_586:
        /*000c*/ 	.word	0x00000000
        /*0010*/ 	.short	0x000b
        /*0012*/ 	.short	0x0058
        /*0014*/ 	.byte	0x00, 0xf5, 0x21, 0x00


	//----- nvinfo : EIATTR_KPARAM_INFO
	.align		4
.L_587:
        /*0018*/ 	.byte	0x04, 0x17
        /*001a*/ 	.short	(.L_589 - .L_588)
.L_588:
        /*001c*/ 	.word	0x00000000
        /*0020*/ 	.short	0x000a
        /*0022*/ 	.short	0x0050
        /*0024*/ 	.byte	0x00, 0xf5, 0x21, 0x00


	//----- nvinfo : EIATTR_KPARAM_INFO
	.align		4
.L_589:
        /*0028*/ 	.byte	0x04, 0x17
        /*002a*/ 	.short	(.L_591 - .L_590)
.L_590:
        /*002c*/ 	.word	0x00000000
        /*0030*/ 	.short	0x0009
        /*0032*/ 	.short	0x0048
        /*0034*/ 	.byte	0x00, 0xf0, 0x21, 0x00


	//----- nvinfo : EIATTR_KPARAM_INFO
	.align		4
.L_591:
        /*0038*/ 	.byte	0x04, 0x17
        /*003a*/ 	.short	(.L_593 - .L_592)
.L_592:
        /*003c*/ 	.word	0x00000000
        /*0040*/ 	.short	0x0008
        /*0042*/ 	.short	0x0040
        /*0044*/ 	.byte	0x00, 0xf0, 0x11, 0x00


	//----- nvinfo : EIATTR_KPARAM_INFO
	.align		4
.L_593:
        /*0048*/ 	.byte	0x04, 0x17
        /*004a*/ 	.short	(.L_595 - .L_594)
.L_594:
        /*004c*/ 	.word	0x00000000
        /*0050*/ 	.short	0x0007
        /*0052*/ 	.short	0x0038
        /*0054*/ 	.byte	0x00, 0xf5, 0x21, 0x00


	//----- nvinfo : EIATTR_KPARAM_INFO
	.align		4
.L_595:
        /*0058*/ 	.byte	0x04, 0x17
        /*005a*/ 	.short	(.L_597 - .L_596)
.L_596:
        /*005c*/ 	.word	0x00000000
        /*0060*/ 	.short	0x0006
        /*0062*/ 	.short	0x0030
        /*0064*/ 	.byte	0x00, 0xf5, 0x21, 0x00


	//----- nvinfo : EIATTR_KPARAM_INFO
	.align		4
.L_597:
        /*0068*/ 	.byte	0x04, 0x17
        /*006a*/ 	.short	(.L_599 - .L_598)
.L_598:
        /*006c*/ 	.word	0x00000000
        /*0070*/ 	.short	0x0005
        /*0072*/ 	.short	0x0028
        /*0074*/ 	.byte	0x00, 0xf5, 0x21, 0x00


	//----- nvinfo : EIATTR_KPARAM_INFO
	.align		4
.L_599:
        /*0078*/ 	.byte	0x04, 0x17
        /*007a*/ 	.short	(.L_601 - .L_600)
.L_600:
        /*007c*/ 	.word	0x00000000
        /*0080*/ 	.short	0x0004
        /*0082*/ 	.short	0x0020
        /*0084*/ 	.byte	0x00, 0xf5, 0x21, 0x00


	//----- nvinfo : EIATTR_KPARAM_INFO
	.align		4
.L_601:
        /*0088*/ 	.byte	0x04, 0x17
        /*008a*/ 	.short	(.L_603 - .L_602)
.L_602:
        /*008c*/ 	.word	0x00000000
        /*0090*/ 	.short	0x0003
        /*0092*/ 	.short	0x0018
        /*0094*/ 	.byte	0x00, 0xf5, 0x21, 0x00


	//----- nvinfo : EIATTR_KPARAM_INFO
	.align		4
.L_603:
        /*0098*/ 	.byte	0x04, 0x17
        /*009a*/ 	.short	(.L_605 - .L_604)
.L_604:
        /*009c*/ 	.word	0x00000000
        /*00a0*/ 	.short	0x0002
        /*00a2*/ 	.short	0x0010
        /*00a4*/ 	.byte	0x00, 0xf5, 0x21, 0x00


	//----- nvinfo : EIATTR_KPARAM_INFO
	.align		4
.L_605:
        /*00a8*/ 	.byte	0x04, 0x17
        /*00aa*/ 	.short	(.L_607 - .L_606)
.L_606:
        /*00ac*/ 	.word	0x00000000
        /*00b0*/ 	.short	0x0001
        /*00b2*/ 	.short	0x0008
        /*00b4*/ 	.byte	0x00, 0xf5, 0x21, 0x00


	//----- nvinfo : EIATTR_KPARAM_INFO
	.align		4
.L_607:
        /*00b8*/ 	.byte	0x04, 0x17
        /*00ba*/ 	.short	(.L_609 - .L_608)
.L_608:
        /*00bc*/ 	.word	0x00000000
        /*00c0*/ 	.short	0x0000
        /*00c2*/ 	.short	0x0000
        /*00c4*/ 	.byte	0x00, 0xf5, 0x21, 0x00


	//----- nvinfo : EIATTR_SPARSE_MMA_MASK
	.align		4
.L_609:
        /*00c8*/ 	.byte	0x03, 0x50
        /*00ca*/ 	.short	0x0000


	//----- nvinfo : EIATTR_MAXREG_COUNT
	.align		4
        /*00cc*/ 	.byte	0x03, 0x1b
        /*00ce*/ 	.short	0x0040


	//----- nvinfo : EIATTR_NUM_BARRIERS
	.align		4
        /*00d0*/ 	.byte	0x02, 0x4c
        /*00d2*/ 	.byte	0x01
	.zero		1


	//----- nvinfo : EIATTR_MERCURY_ISA_VERSION
	.align		4
        /*00d4*/ 	.byte	0x03, 0x5f
        /*00d6*/ 	.short	0x0101


	//----- nvinfo : EIATTR_COOP_GROUP_MASK_REGIDS
	.align		4
        /*00d8*/ 	.byte	0x04, 0x29
        /*00da*/ 	.short	(.L_611 - .L_610)


	//   ....[0]....
.L_610:
        /*00dc*/ 	.word	0xffffffff


	//   ....[1]....
        /*00e0*/ 	.word	0xffffffff


	//   ....[2]....
        /*00e4*/ 	.word	0xffffffff


	//   ....[3]....
        /*00e8*/ 	.word	0xffffffff


	//   ....[4]....
        /*00ec*/ 	.word	0xffffffff


	//   ....[5]....
        /*00f0*/ 	.word	0xffffffff


	//   ....[6]....
        /*00f4*/ 	.word	0xffffffff


	//   ....[7]....
        /*00f8*/ 	.word	0xffffffff


	//   ....[8]....
        /*00fc*/ 	.word	0xffffffff


	//   ....[9]....
        /*0100*/ 	.word	0xffffffff


	//   ....[10]....
        /*0104*/ 	.word	0xffffffff


	//   ....[11]....
        /*0108*/ 	.word	0xffffffff


	//   ....[12]....
        /*010c*/ 	.word	0xffffffff


	//   ....[13]....
        /*0110*/ 	.word	0xffffffff


	//   ....[14]....
        /*0114*/ 	.word	0x0500000f


	//   ....[15]....
        /*0118*/ 	.word	0x05000011


	//   ....[16]....
        /*011c*/ 	.word	0x05000010


	//   ....[17]....
        /*0120*/ 	.word	0x05000012


	//   ....[18]....
        /*0124*/ 	.word	0x05000013


	//   ....[19]....
        /*0128*/ 	.word	0x05000015


	//   ....[20]....
        /*012c*/ 	.word	0x05000014


	//   ....[21]....
        /*0130*/ 	.word	0x0500000a


	//   ....[22]....
        /*0134*/ 	.word	0x05000010


	//   ....[23]....
        /*0138*/ 	.word	0x05000010


	//   ....[24]....
        /*013c*/ 	.word	0x05000010


	//   ....[25]....
        /*0140*/ 	.word	0x05000010


	//   ....[26]....
        /*0144*/ 	.word	0x05000010


	//   ....[27]....
        /*0148*/ 	.word	0x05000010


	//   ....[28]....
        /*014c*/ 	.word	0x05000010


	//   ....[29]....
        /*0150*/ 	.word	0x05000010


	//----- nvinfo : EIATTR_COOP_GROUP_INSTR_OFFSETS
	.align		4
.L_611:
        /*0154*/ 	.byte	0x04, 0x28
        /*0156*/ 	.short	(.L_613 - .L_612)


	//   ....[0]....
.L_612:
        /*0158*/ 	.word	0x000027c0


	//   ....[1]....
        /*015c*/ 	.word	0x00002800


	//   ....[2]....
        /*0160*/ 	.word	0x00002850


	//   ....[3]....
        /*0164*/ 	.word	0x00002860


	//   ....[4]....
        /*0168*/ 	.word	0x00002e80


	//   ....[5]....
        /*016c*/ 	.word	0x00002e90


	//   ....[6]....
        /*0170*/ 	.word	0x00002ed0


	//   ....[7]....
        /*0174*/ 	.word	0x00002ee0


	//   ....[8]....
        /*0178*/ 	.word	0x00002f10


	//   ....[9]....
        /*017c*/ 	.word	0x00002f20


	//   ....[10]....
        /*0180*/ 	.word	0x00002f50


	//   ....[11]....
        /*0184*/ 	.word	0x00002f70


	//   ....[12]....
        /*0188*/ 	.word	0x00002fa0


	//   ....[13]....
        /*018c*/ 	.word	0x00002fb0


	//   ....[14]....
        /*0190*/ 	.word	0x00003fa0


	//   ....[15]....
        /*0194*/ 	.word	0x00003fd0


	//   ....[16]....
        /*0198*/ 	.word	0x00004020


	//   ....[17]....
        /*019c*/ 	.word	0x00004040


	//   ....[18]....
        /*01a0*/ 	.word	0x00004070


	//   ....[19]....
        /*01a4*/ 	.word	0x00004080


	//   ....[20]....
        /*01a8*/ 	.word	0x000040b0


	//   ....[21]....
        /*01ac*/ 	.word	0x000040c0


	//   ....[22]....
        /*01b0*/ 	.word	0x00004280


	//   ....[23]....
        /*01b4*/ 	.word	0x00004310


	//   ....[24]....
        /*01b8*/ 	.word	0x00004380


	//   ....[25]....
        /*01bc*/ 	.word	0x000043e0


	//   ....[26]....
        /*01c0*/ 	.word	0x00004450


	//   ....[27]....
        /*01c4*/ 	.word	0x000044b0


	//   ....[28]....
        /*01c8*/ 	.word	0x00004520


	//   ....[29]....
        /*01cc*/ 	.word	0x00004580


	//----- nvinfo : EIATTR_VRC_CTA_INIT_COUNT
	.align		4
.L_613:
        /*01d0*/ 	.byte	0x02, 0x4a
	.zero		1
	.zero		1


	//----- nvinfo : EIATTR_EXIT_INSTR_OFFSETS
	.align		4
        /*01d4*/ 	.byte	0x04, 0x1c
        /*01d6*/ 	.short	(.L_615 - .L_614)


	//   ....[0]....
.L_614:
        /*01d8*/ 	.word	0x00003460


	//   ....[1]....
        /*01dc*/ 	.word	0x00004210


	//----- nvinfo : EIATTR_MAX_THREADS
	.align		4
.L_615:
        /*01e0*/ 	.byte	0x04, 0x05
        /*01e2*/ 	.short	(.L_617 - .L_616)
.L_616:
        /*01e4*/ 	.word	0x00000140
        /*01e8*/ 	.word	0x00000001
        /*01ec*/ 	.word	0x00000001


	//----- nvinfo : EIATTR_CRS_STACK_SIZE
	.align		4
.L_617:
        /*01f0*/ 	.byte	0x04, 0x1e
        /*01f2*/ 	.short	(.L_619 - .L_618)
.L_618:
        /*01f4*/ 	.word	0x00000000


	//----- nvinfo : EIATTR_CBANK_PARAM_SIZE
	.align		4
.L_619:
        /*01f8*/ 	.byte	0x03, 0x19
        /*01fa*/ 	.short	0x0060


	//----- nvinfo : EIATTR_PARAM_CBANK
	.align		4
        /*01fc*/ 	.byte	0x04, 0x0a
        /*01fe*/ 	.short	(.L_621 - .L_620)
	.align		4
.L_620:
        /*0200*/ 	.word	index@(.nv.constant0._ZN13group_norm_v218gn_bwd_cuda_kernelI13__nv_bfloat16Li320ELi3ELi16ELi80ELi1024ELb1ELb1ELi16ELi320ELi320ELi4ELb1ELi5ELb0ELb0ELNS_15WgradSyncMethodE2ENS_16CompileConditionILi1000EEEEEvPT_S6_S6_PKS5_S8_S8_S8_PKfflPfPj)
        /*0204*/ 	.short	0x0380
        /*0206*/ 	.short	0x0060


	//----- nvinfo : EIATTR_SW_WAR
	.align		4
.L_621:
        /*0208*/ 	.byte	0x04, 0x36
        /*020a*/ 	.short	(.L_623 - .L_622)
.L_622:
        /*020c*/ 	.word	0x00000008
.L_623:


//--------------------- .nv.info._ZN13group_norm_v218gn_bwd_cuda_kernelI13__nv_bfloat16Li320ELi1ELi16ELi80ELi1024ELb1ELb1ELi32ELi320ELi320ELi4ELb1ELi4ELb0ELb0ELNS_15WgradSyncMethodE3ENS_16CompileConditionILi1000EEEEEvPT_S6_S6_PKS5_S8_S8_S8_PKfflPfPj --------------------------
	.section	.nv.info._ZN13group_norm_v218gn_bwd_cuda_kernelI13__nv_bfloat16Li320ELi1ELi16ELi80ELi1024ELb1ELb1ELi32ELi320ELi320ELi4ELb1ELi4ELb0ELb0ELNS_15WgradSyncMethodE3ENS_16CompileConditionILi1000EEEEEvPT_S6_S6_PKS5_S8_S8_S8_PKfflPfPj,"",@"SHT_CUDA_INFO"
	.sectionflags	@""
	.align	4


	//----- nvinfo : EIATTR_CUDA_API_VERSION
	.align		4
        /*0000*/ 	.byte	0x04, 0x37
        /*0002*/ 	.short	(.L_625 - .L_624)
.L_624:
        /*0004*/ 	.word	0x00000082


	//----- nvinfo : EIATTR_KPARAM_INFO
	.align		4
.L_625:
        /*0008*/ 	.byte	0x04, 0x17
        /*000a*/ 	.short	(.L_627 - .L_626)
.L_626:
        /*000c*/ 	.word	0x00000000
        /*0010*/ 	.short	0x000b
        /*0012*/ 	.short	0x0058
        /*0014*/ 	.byte	0x00, 0xf5, 0x21, 0x00


	//----- nvinfo : EIATTR_KPARAM_INFO
	.align		4
.L_627:
        /*0018*/ 	.byte	0x04, 0x17
        /*001a*/ 	.short	(.L_629 - .L_628)
.L_628:
        /*001c*/ 	.word	0x00000000
        /*0020*/ 	.short	0x000a
        /*0022*/ 	.short	0x0050
        /*0024*/ 	.byte	0x00, 0xf5, 0x21, 0x00


	//----- nvinfo : EIATTR_KPARAM_INFO
	.align		4
.L_629:
        /*0028*/ 	.byte	0x04, 0x17
        /*002a*/ 	.short	(.L_631 - .L_630)
.L_630:
        /*002c*/ 	.word	0x00000000
        /*0030*/ 	.short	0x0009
        /*0032*/ 	.short	0x0048
        /*0034*/ 	.byte	0x00, 0xf0, 0x21, 0x00


	//----- nvinfo : EIATTR_KPARAM_INFO
	.align		4
.L_631:
        /*0038*/ 	.byte	0x04, 0x17
        /*003a*/ 	.short	(.L_633 - .L_632)
.L_632:
        /*003c*/ 	.word	0x00000000
        /*0040*/ 	.short	0x0008
        /*0042*/ 	.short	0x0040
        /*0044*/ 	.byte	0x00, 0xf0, 0x11, 0x00


	//----- nvinfo : EIATTR_KPARAM_INFO
	.align		4
.L_633:
        /*0048*/ 	.byte	0x04, 0x17
        /*004a*/ 	.short	(.L_635 - .L_634)
.L_634:
        /*004c*/ 	.word	0x00000000
        /*0050*/ 	.short	0x0007
        /*0052*/ 	.short	0x0038
        /*0054*/ 	.byte	0x00, 0xf5, 0x21, 0x00


	//----- nvinfo : EIATTR_KPARAM_INFO
	.align		4
.L_635:
        /*0058*/ 	.byte	0x04, 0x17
        /*005a*/ 	.short	(.L_637 - .L_636)
.L_636:
        /*005c*/ 	.word	0x00000000
        /*0060*/ 	.short	0x0006
        /*0062*/ 	.short	0x0030
        /*0064*/ 	.byte	0x00, 0xf5, 0x21, 0x00


	//----- nvinfo : EIATTR_KPARAM_INFO
	.align		4
.L_637:
        /*0068*/ 	.byte	0x04, 0x17
        /*006a*/ 	.short	(.L_639 - .L_638)
.L_638:
        /*006c*/ 	.word	0x00000000
        /*0070*/ 	.short	0x0005
        /*0072*/ 	.short	0x0028
        /*0074*/ 	.byte	0x00, 0xf5, 0x21, 0x00


	//----- nvinfo : EIATTR_KPARAM_INFO
	.align		4
.L_639:
        /*0078*/ 	.byte	0x04, 0x17
        /*007a*/ 	.short	(.L_641 - .L_640)
.L_640:
        /*007c*/ 	.word	0x00000000
        /*0080*/ 	.short	0x0004
        /*0082*/ 	.short	0x0020
        /*0084*/ 	.byte	0x00, 0xf5, 0x21, 0x00


	//----- nvinfo : EIATTR_KPARAM_INFO
	.align		4
.L_641:
        /*0088*/ 	.byte	0x04, 0x17
        /*008a*/ 	.short	(.L_643 - .L_642)
.L_642:
        /*008c*/ 	.word	0x00000000
        /*0090*/ 	.short	0x0003
        /*0092*/ 	.short	0x0018
        /*0094*/ 	.byte	0x00, 0xf5, 0x21, 0x00


	//----- nvinfo : EIATTR_KPARAM_INFO
	.align		4
.L_643:
        /*0098*/ 	.byte	0x04, 0x17
        /*009a*/ 	.short	(.L_645 - .L_644)
.L_644:
        /*009c*/ 	.word	0x00000000
        /*00a0*/ 	.short	0x0002
        /*00a2*/ 	.short	0x0010
        /*00a4*/ 	.byte	0x00, 0xf5, 0x21, 0x00


	//----- nvinfo : EIATTR_KPARAM_INFO
	.align		4
.L_645:
        /*00a8*/ 	.byte	0x04, 0x17
        /*00aa*/ 	.short	(.L_647 - .L_646)
.L_646:
        /*00ac*/ 	.word	0x00000000
        /*00b0*/ 	.short	0x0001
        /*00b2*/ 	.short	0x0008
        /*00b4*/ 	.byte	0x00, 0xf5, 0x21, 0x00


	//----- nvinfo : EIATTR_KPARAM_INFO
	.align		4
.L_647:
        /*00b8*/ 	.byte	0x04, 0x17
        /*00ba*/ 	.short	(.L_649 - .L_648)
.L_648:
        /*00bc*/ 	.word	0x00000000
        /*00c0*/ 	.short	0x0000
        /*00c2*/ 	.short	0x0000
        /*00c4*/ 	.byte	0x00, 0xf5, 0x21, 0x00


	//----- nvinfo : EIATTR_SPARSE_MMA_MASK
	.align		4
.L_649:
        /*00c8*/ 	.byte	0x03, 0x50
        /*00ca*/ 	.short	0x0000


	//----- nvinfo : EIATTR_MAXREG_COUNT
	.align		4
        /*00cc*/ 	.byte	0x03, 0x1b
        /*00ce*/ 	.short	0x00a8


	//----- nvinfo : EIATTR_NUM_BARRIERS
	.align		4
        /*00d0*/ 	.byte	0x02, 0x4c
        /*00d2*/ 	.byte	0x01
	.zero		1


	//----- nvinfo : EIATTR_MERCURY_ISA_VERSION
	.align		4
        /*00d4*/ 	.byte	0x03, 0x5f
        /*00d6*/ 	.short	0x0101


	//----- nvinfo : EIATTR_COOP_GROUP_MASK_REGIDS
	.align		4
        /*00d8*/ 	.byte	0x04, 0x29
        /*00da*/ 	.short	(.L_651 - .L_650)


	//   ....[0]....
.L_650:
        /*00dc*/ 	.word	0xffffffff


	//   ....[1]....
        /*00e0*/ 	.word	0xffffffff


	//   ....[2]....
        /*00e4*/ 	.word	0xffffffff


	//   ....[3]....
        /*00e8*/ 	.word	0xffffffff


	//   ....[4]....
        /*00ec*/ 	.word	0xffffffff


	//   ....[5]....
        /*00f0*/ 	.word	0xffffffff


	//   ....[6]....
        /*00f4*/ 	.word	0xffffffff


	//   ....[7]....
        /*00f8*/ 	.word	0xffffffff


	//   ....[8]....
        /*00fc*/ 	.word	0xffffffff


	//   ....[9]....
        /*0100*/ 	.word	0xffffffff


	//   ....[10]....
        /*0104*/ 	.word	0xffffffff


	//   ....[11]....
        /*0108*/ 	.word	0xffffffff


	//   ....[12]....
        /*010c*/ 	.word	0xffffffff


	//   ....[13]....
        /*0110*/ 	.word	0xffffffff


	//   ....[14]....
        /*0114*/ 	.word	0x05000019


	//   ....[15]....
        /*0118*/ 	.word	0x0500001a


	//   ....[16]....
        /*011c*/ 	.word	0x0500001c


	//   ....[17]....
        /*0120*/ 	.word	0x0500001b


	//   ....[18]....
        /*0124*/ 	.word	0x0500001d


	//   ....[19]....
        /*0128*/ 	.word	0x0500001e


	//   ....[20]....
        /*012c*/ 	.word	0x05000020


	//   ....[21]....
        /*0130*/ 	.word	0x0500000d


	//   ....[22]....
        /*0134*/ 	.word	0x0500001b


	//   ....[23]....
        /*0138*/ 	.word	0x0500001b


	//   ....[24]....
        /*013c*/ 	.word	0x0500001b


	//   ....[25]....
        /*0140*/ 	.word	0x0500001b


	//   ....[26]....
        /*0144*/ 	.word	0x0500001b


	//   ....[27]....
        /*0148*/ 	.word	0x0500001b


	//   ....[28]....
        /*014c*/ 	.word	0x0500001b


	//   ....[29]....
        /*0150*/ 	.word	0x0500001b


	//----- nvinfo : EIATTR_COOP_GROUP_INSTR_OFFSETS
	.align		4
.L_651:
        /*0154*/ 	.byte	0x04, 0x28
        /*0156*/ 	.short	(.L_653 - .L_652)


	//   ....[0]....
.L_652:
        /*0158*/ 	.word	0x00003ba0


	//   ....[1]....
        /*015c*/ 	.word	0x00003bc0


	//   ....[2]....
        /*0160*/ 	.word	0x00003c20


	//   ....[3]....
        /*0164*/ 	.word	0x00003c30


	//   ....[4]....
        /*0168*/ 	.word	0x00003f60


	//   ....[5]....
        /*016c*/ 	.word	0x00003fa0


	//   ....[6]....
        /*0170*/ 	.word	0x00003fd0


	//   ....[7]....
        /*0174*/ 	.word	0x00003fe0


	//   ....[8]....
        /*0178*/ 	.word	0x00004010


	//   ....[9]....
        /*017c*/ 	.word	0x00004020


	//   ....[10]....
        /*0180*/ 	.word	0x00004050


	//   ....[11]....
        /*0184*/ 	.word	0x00004060


	//   ....[12]....
        /*0188*/ 	.word	0x00004090


	//   ....[13]....
        /*018c*/ 	.word	0x000040a0


	//   ....[14]....
        /*0190*/ 	.word	0x000054c0


	//   ....[15]....
        /*0194*/ 	.word	0x000054f0


	//   ....[16]....
        /*0198*/ 	.word	0x00005540


	//   ....[17]....
        /*019c*/ 	.word	0x00005560


	//   ....[18]....
        /*01a0*/ 	.word	0x00005590


	//   ....[19]....
        /*01a4*/ 	.word	0x000055a0


	//   ....[20]....
        /*01a8*/ 	.word	0x000055d0


	//   ....[21]....
        /*01ac*/ 	.word	0x000055e0


	//   ....[22]....
        /*01b0*/ 	.word	0x000057b0


	//   ....[23]....
        /*01b4*/ 	.word	0x00005840


	//   ....[24]....
        /*01b8*/ 	.word	0x000058b0


	//   ....[25]....
        /*01bc*/ 	.word	0x00005910


	//   ....[26]....
        /*01c0*/ 	.word	0x00005980


	//   ....[27]....
        /*01c4*/ 	.word	0x000059e0


	//   ....[28]....
        /*01c8*/ 	.word	0x00005a50


	//   ....[29]....
        /*01cc*/ 	.word	0x00005ab0


	//----- nvinfo : EIATTR_VRC_CTA_INIT_COUNT
	.align		4
.L_653:
        /*01d0*/ 	.byte	0x02, 0x4a
	.zero		1
	.zero		1


	//----- nvinfo : EIATTR_EXIT_INSTR_OFFSETS
	.align		4
        /*01d4*/ 	.byte	0x04, 0x1c
        /*01d6*/ 	.short	(.L_655 - .L_654)


	//   ....[0]....
.L_654:
        /*01d8*/ 	.word	0x00004940


	//   ....[1]....
        /*01dc*/ 	.word	0x00005740


	//----- nvinfo : EIATTR_MAX_THREADS
	.align		4
.L_655:
        /*01e0*/ 	.byte	0x04, 0x05
        /*01e2*/ 	.short	(.L_657 - .L_656)
.L_656:
        /*01e4*/ 	.word	0x00000140
        /*01e8*/ 	.word	0x00000001
        /*01ec*/ 	.word	0x00000001


	//----- nvinfo : EIATTR_CRS_STACK_SIZE
	.align		4
.L_657:
        /*01f0*/ 	.byte	0x04, 0x1e
        /*01f2*/ 	.short	(.L_659 - .L_658)
.L_658:
        /*01f4*/ 	.word	0x00000000


	//----- nvinfo : EIATTR_CBANK_PARAM_SIZE
	.align		4
.L_659:
        /*01f8*/ 	.byte	0x03, 0x19
        /*01fa*/ 	.short	0x0060


	//----- nvinfo : EIATTR_PARAM_CBANK
	.align		4
        /*01fc*/ 	.byte	0x04, 0x0a
        /*01fe*/ 	.short	(.L_661 - .L_660)
	.align		4
.L_660:
        /*0200*/ 	.word	index@(.nv.constant0._ZN13group_norm_v218gn_bwd_cuda_kernelI13__nv_bfloat16Li320ELi1ELi16ELi80ELi1024ELb1ELb1ELi32ELi320ELi320ELi4ELb1ELi4ELb0ELb0ELNS_15WgradSyncMethodE3ENS_16CompileConditionILi1000EEEEEvPT_S6_S6_PKS5_S8_S8_S8_PKfflPfPj)
        /*0204*/ 	.short	0x0380
        /*0206*/ 	.short	0x0060


	//----- nvinfo : EIATTR_SW_WAR
	.align		4
.L_661:
        /*0208*/ 	.byte	0x04, 0x36
        /*020a*/ 	.short	(.L_663 - .L_662)
.L_662:
        /*020c*/ 	.word	0x00000008
.L_663:


//--------------------- .nv.info._ZN13group_norm_v218gn_bwd_cuda_kernelI13__nv_bfloat16Li320ELi1ELi16ELi80ELi1024ELb1ELb1ELi64ELi320ELi320ELi4ELb1ELi8ELb0ELb0ELNS_15WgradSyncMethodE3ENS_16CompileConditionILi1000EEEEEvPT_S6_S6_PKS5_S8_S8_S8_PKfflPfPj --------------------------
	.section	.nv.info._ZN13group_norm_v218gn_bwd_cuda_kernelI13__nv_bfloat16Li320ELi1ELi16ELi80ELi1024ELb1ELb1ELi64ELi320ELi320ELi4ELb1ELi8ELb0ELb0ELNS_15WgradSyncMethodE3ENS_16CompileConditionILi1000EEEEEvPT_S6_S6_PKS5_S8_S8_S8_PKfflPfPj,"",@"SHT_CUDA_INFO"
	.sectionflags	@""
	.align	4


	//----- nvinfo : EIATTR_CUDA_API_VERSION
	.align		4
        /*0000*/ 	.byte	0x04, 0x37
        /*0002*/ 	.short	(.L_665 - .L_664)
.L_664:
        /*0004*/ 	.word	0x00000082


	//----- nvinfo : EIATTR_KPARAM_INFO
	.align		4
.L_665:
        /*0008*/ 	.byte	0x04, 0x17
        /*000a*/ 	.short	(.L_667 - .L_666)
.L_666:
        /*000c*/ 	.word	0x00000000
        /*0010*/ 	.short	0x000b
        /*0012*/ 	.short	0x0058
        /*0014*/ 	.byte	0x00, 0xf5, 0x21, 0x00


	//----- nvinfo : EIATTR_KPARAM_INFO
	.align		4
.L_667:
        /*0018*/ 	.byte	0x04, 0x17
        /*001a*/ 	.short	(.L_669 - .L_668)
.L_668:
        /*001c*/ 	.word	0x00000000
        /*0020*/ 	.short	0x000a
        /*0022*/ 	.short	0x0050
        /*0024*/ 	.byte	0x00, 0xf5, 0x21, 0x00


	//----- nvinfo : EIATTR_KPARAM_INFO
	.align		4
.L_669:
        /*0028*/ 	.byte	0x04, 0x17
        /*002a*/ 	.short	(.L_671 - .L_670)
.L_670:
        /*002c*/ 	.word	0x00000000
        /*0030*/ 	.short	0x0009
        /*0032*/ 	.short	0x0048
        /*0034*/ 	.byte	0x00, 0xf0, 0x21, 0x00


	//----- nvinfo : EIATTR_KPARAM_INFO
	.align		4
.L_671:
        /*0038*/ 	.byte	0x04, 0x17
        /*003a*/ 	.short	(.L_673 - .L_672)
.L_672:
        /*003c*/ 	.word	0x00000000
        /*0040*/ 	.short	0x0008
        /*0042*/ 	.short	0x0040
        /*0044*/ 	.byte	0x00, 0xf0, 0x11, 0x00


	//----- nvinfo : EIATTR_KPARAM_INFO
	.align		4
.L_673:
        /*0048*/ 	.byte	0x04, 0x17
        /*004a*/ 	.short	(.L_675 - .L_674)
.L_674:
        /*004c*/ 	.word	0x00000000
        /*0050*/ 	.short	0x0007
        /*0052*/ 	.short	0x0038
        /*0054*/ 	.byte	0x00, 0xf5, 0x21, 0x00


	//----- nvinfo : EIATTR_KPARAM_INFO
	.align		4
.L_675:
        /*0058*/ 	.byte	0x04, 0x17
        /*005a*/ 	.short	(.L_677 - .L_676)
.L_676:
        /*005c*/ 	.word	0x00000000
        /*0060*/ 	.short	0x0006
        /*0062*/ 	.short	0x0030
        /*0064*/ 	.byte	0x00, 0xf5, 0x21, 0x00


	//----- nvinfo : EIATTR_KPARAM_INFO
	.align		4
.L_677:
        /*0068*/ 	.byte	0x04, 0x17
        /*006a*/ 	.short	(.L_679 - .L_678)
.L_678:
        /*006c*/ 	.word	0x00000000
        /*0070*/ 	.short	0x0005
        /*0072*/ 	.short	0x0028
        /*0074*/ 	.byte	0x00, 0xf5, 0x21, 0x00


	//----- nvinfo : EIATTR_KPARAM_INFO
	.align		4
.L_679:
        /*0078*/ 	.byte	0x04, 0x17
        /*007a*/ 	.short	(.L_681 - .L_680)
.L_680:
        /*007c*/ 	.word	0x00000000
        /*0080*/ 	.short	0x0004
        /*0082*/ 	.short	0x0020
        /*0084*/ 	.byte	0x00, 0xf5, 0x21, 0x00


	//----- nvinfo : EIATTR_KPARAM_INFO
	.align		4
.L_681:
        /*0088*/ 	.byte	0x04, 0x17
        /*008a*/ 	.short	(.L_683 - .L_682)
.L_682:
        /*008c*/ 	.word	0x00000000
        /*0090*/ 	.short	0x0003
        /*0092*/ 	.short	0x0018
        /*0094*/ 	.byte	0x00, 0xf5, 0x21, 0x00


	//----- nvinfo : EIATTR_KPARAM_INFO
	.align		4
.L_683:
        /*0098*/ 	.byte	0x04, 0x17
        /*009a*/ 	.short	(.L_685 - .L_684)
.L_684:
        /*009c*/ 	.word	0x00000000
        /*00a0*/ 	.short	0x0002
        /*00a2*/ 	.short	0x0010
        /*00a4*/ 	.byte	0x00, 0xf5, 0x21, 0x00


	//----- nvinfo : EIATTR_KPARAM_INFO
	.align		4
.L_685:
        /*00a8*/ 	.byte	0x04, 0x17
        /*00aa*/ 	.short	(.L_687 - .L_686)
.L_686:
        /*00ac*/ 	.word	0x00000000
        /*00b0*/ 	.short	0x0001
        /*00b2*/ 	.short	0x0008
        /*00b4*/ 	.byte	0x00, 0xf5, 0x21, 0x00


	//----- nvinfo : EIATTR_KPARAM_INFO
	.align		4
.L_687:
        /*00b8*/ 	.byte	0x04, 0x17
        /*00ba*/ 	.short	(.L_689 - .L_688)
.L_688:
        /*00bc*/ 	.word	0x00000000
        /*00c0*/ 	.short	0x0000
        /*00c2*/ 	.short	0x0000
        /*00c4*/ 	.byte	0x00, 0xf5, 0x21, 0x00


	//----- nvinfo : EIATTR_SPARSE_MMA_MASK
	.align		4
.L_689:
        /*00c8*/ 	.byte	0x03, 0x50
        /*00ca*/ 	.short	0x0000


	//----- nvinfo : EIATTR_MAXREG_COUNT
	.align		4
        /*00cc*/ 	.byte	0x03, 0x1b
        /*00ce*/ 	.short	0x00a8


	//----- nvinfo : EIATTR_NUM_BARRIERS
	.align		4
        /*00d0*/ 	.byte	0x02, 0x4c
        /*00d2*/ 	.byte	0x01
	.zero		1


	//----- nvinfo : EIATTR_ANNOTATIONS
	.align		4
        /*00d4*/ 	.byte	0x04, 0x55
        /*00d6*/ 	.short	(.L_691 - .L_690)


	//   ....[0]....
.L_690:
        /* <DEDUP_REMOVED lines=24> */


	//----- nvinfo : EIATTR_MERCURY_ISA_VERSION
	.align		4
.L_691:
        /*0240*/ 	.byte	0x03, 0x5f
        /*0242*/ 	.short	0x0101


	//----- nvinfo : EIATTR_INT_WARP_WIDE_INSTR_OFFSETS
	.align		4
        /*0244*/ 	.byte	0x04, 0x31
        /*0246*/ 	.short	(.L_693 - .L_692)


	//   ....[0]....
.L_692:
        /*0248*/ 	.word	0x000066a0


	//   ....[1]....
        /*024c*/ 	.word	0x00006b00


	//----- nvinfo : EIATTR_COOP_GROUP_MASK_REGIDS
	.align		4
.L_693:
        /*0250*/ 	.byte	0x04, 0x29
        /*0252*/ 	.short	(.L_695 - .L_694)


	//   ....[0]....
.L_694:
        /*0254*/ 	.word	0xffffffff


	//   ....[1]....
        /*0258*/ 	.word	0xffffffff


	//   ....[2]....
        /*025c*/ 	.word	0xffffffff


	//   ....[3]....
        /*0260*/ 	.word	0xffffffff


	//   ....[4]....
        /*0264*/ 	.word	0xffffffff


	//   ....[5]....
        /*0268*/ 	.word	0xffffffff


	//   ....[6]....
        /*026c*/ 	.word	0xffffffff


	//   ....[7]....
        /*0270*/ 	.word	0xffffffff


	//   ....[8]....
        /*0274*/ 	.word	0xffffffff


	//   ....[9]....
        /*0278*/ 	.word	0xffffffff


	//   ....[10]....
        /*027c*/ 	.word	0xffffffff


	//   ....[11]....
        /*0280*/ 	.word	0xffffffff


	//   ....[12]....
        /*0284*/ 	.word	0x05000019


	//   ....[13]....
        /*0288*/ 	.word	0x05000018


	//   ....[14]....
        /*028c*/ 	.word	0x0500001a


	//   ....[15]....
        /*0290*/ 	.word	0x0500001b


	//   ....[16]....
        /*0294*/ 	.word	0x0500001d


	//   ....[17]....
        /*0298*/ 	.word	0x0500001c


	//   ....[18]....
        /*029c*/ 	.word	0x0500001e


	//   ....[19]....
        /*02a0*/ 	.word	0x0500000b


	//   ....[20]....
        /*02a4*/ 	.word	0x0500001a


	//   ....[21]....
        /*02a8*/ 	.word	0x0500001a


	//   ....[22]....
        /*02ac*/ 	.word	0x0500001a


	//   ....[23]....
        /*02b0*/ 	.word	0x0500001a


	//   ....[24]....
        /*02b4*/ 	.word	0x0500001a


	//   ....[25]....
        /*02b8*/ 	.word	0x0500001a


	//   ....[26]....
        /*02bc*/ 	.word	0x0500001a


	//   ....[27]....
        /*02c0*/ 	.word	0x0500001a


	//----- nvinfo : EIATTR_COOP_GROUP_INSTR_OFFSETS
	.align		4
.L_695:
        /*02c4*/ 	.byte	0x04, 0x28
        /*02c6*/ 	.short	(.L_697 - .L_696)


	//   ....[0]....
.L_696:
        /*02c8*/ 	.word	0x00006650


	//   ....[1]....
        /*02cc*/ 	.word	0x00006680


	//   ....[2]....
        /*02d0*/ 	.word	0x00006720


	//   ....[3]....
        /*02d4*/ 	.word	0x00006740


	//   ....[4]....
        /*02d8*/ 	.word	0x00006c30


	//   ....[5]....
        /*02dc*/ 	.word	0x00006c50


	//   ....[6]....
        /*02e0*/ 	.word	0x00006c70


	//   ....[7]....
        /*02e4*/ 	.word	0x00006c90


	//   ....[8]....
        /*02e8*/ 	.word	0x00006cb0


	//   ....[9]....
        /*02ec*/ 	.word	0x00006cd0


	//   ....[10]....
        /*02f0*/ 	.word	0x00006cf0


	//   ....[11]....
        /*02f4*/ 	.word	0x00006d10


	//   ....[12]....
        /*02f8*/ 	.word	0x00008910


	//   ....[13]....
        /*02fc*/ 	.word	0x00008940


	//   ....[14]....
        /*0300*/ 	.word	0x00008990


	//   ....[15]....
        /*0304*/ 	.word	0x000089b0


	//   ....[16]....
        /*0308*/ 	.word	0x000089e0


	//   ....[17]....
        /*030c*/ 	.word	0x000089f0


	//   ....[18]....
        /*0310*/ 	.word	0x00008a20


	//   ....[19]....
        /*0314*/ 	.word	0x00008a30


	//   ....[20]....
        /*0318*/ 	.word	0x00008c00


	//   ....[21]....
        /*031c*/ 	.word	0x00008c90


	//   ....[22]....
        /*0320*/ 	.word	0x00008d00


	//   ....[23]....
        /*0324*/ 	.word	0x00008d60


	//   ....[24]....
        /*0328*/ 	.word	0x00008dd0


	//   ....[25]....
        /*032c*/ 	.word	0x00008e30


	//   ....[26]....
        /*0330*/ 	.word	0x00008ea0


	//   ....[27]....
        /*0334*/ 	.word	0x00008f00


	//----- nvinfo : EIATTR_VRC_CTA_INIT_COUNT
	.align		4
.L_697:
        /*0338*/ 	.byte	0x02, 0x4a
	.zero		1
	.zero		1


	//----- nvinfo : EIATTR_EXIT_INSTR_OFFSETS
	.align		4
        /*033c*/ 	.byte	0x04, 0x1c
        /*033e*/ 	.short	(.L_699 - .L_698)


	//   ....[0]....
.L_698:
        /*0340*/ 	.word	0x00007d70


	//   ....[1]....
        /*0344*/ 	.word	0x00008b90


	//----- nvinfo : EIATTR_MAX_THREADS
	.align		4
.L_699:
        /*0348*/ 	.byte	0x04, 0x05
        /*034a*/ 	.short	(.L_701 - .L_700)
.L_700:
        /*034c*/ 	.word	0x00000140
        /*0350*/ 	.word	0x00000001
        /*0354*/ 	.word	0x00000001


	//----- nvinfo : EIATTR_CRS_STACK_SIZE
	.align		4
.L_701:
        /*0358*/ 	.byte	0x04, 0x1e
        /*035a*/ 	.short	(.L_703 - .L_702)
.L_702:
        /*035c*/ 	.word	0x00000000


	//----- nvinfo : EIATTR_CBANK_PARAM_SIZE
	.align		4
.L_703:
        /*0360*/ 	.byte	0x03, 0x19
        /*0362*/ 	.short	0x0060


	//----- nvinfo : EIATTR_PARAM_CBANK
	.align		4
        /*0364*/ 	.byte	0x04, 0x0a
        /*0366*/ 	.short	(.L_705 - .L_704)
	.align		4
.L_704:
        /*0368*/ 	.word	index@(.nv.constant0._ZN13group_norm_v218gn_bwd_cuda_kernelI13__nv_bfloat16Li320ELi1ELi16ELi80ELi1024ELb1ELb1ELi64ELi320ELi320ELi4ELb1ELi8ELb0ELb0ELNS_15WgradSyncMethodE3ENS_16CompileConditionILi1000EEEEEvPT_S6_S6_PKS5_S8_S8_S8_PKfflPfPj)
        /*036c*/ 	.short	0x0380
        /*036e*/ 	.short	0x0060


	//----- nvinfo : EIATTR_SW_WAR
	.align		4
.L_705:
        /*0370*/ 	.byte	0x04, 0x36
        /*0372*/ 	.short	(.L_707 - .L_706)
.L_706:
        /*0374*/ 	.word	0x00000008
.L_707:


//--------------------- .nv.info._ZN13group_norm_v218gn_bwd_cuda_kernelI13__nv_bfloat16Li320ELi2ELi16ELi80ELi1024ELb1ELb1ELi32ELi320ELi320ELi4ELb1ELi8ELb0ELb0ELNS_15WgradSyncMethodE3ENS_16CompileConditionILi1000EEEEEvPT_S6_S6_PKS5_S8_S8_S8_PKfflPfPj --------------------------
	.section	.nv.info._ZN13group_norm_v218gn_bwd_cuda_kernelI13__nv_bfloat16Li320ELi2ELi16ELi80ELi1024ELb1ELb1ELi32ELi320ELi320ELi4ELb1ELi8ELb0ELb0ELNS_15WgradSyncMethodE3ENS_16CompileConditionILi1000EEEEEvPT_S6_S6_PKS5_S8_S8_S8_PKfflPfPj,"",@"SHT_CUDA_INFO"
	.sectionflags	@""
	.align	4


	//----- nvinfo : EIATTR_CUDA_API_VERSION
	.align		4
        /*0000*/ 	.byte	0x04, 0x37
        /*0002*/ 	.short	(.L_709 - .L_708)
.L_708:
        /*0004*/ 	.word	0x00000082


	//----- nvinfo : EIATTR_KPARAM_INFO
	.align		4
.L_709:
        /*0008*/ 	.byte	0x04, 0x17
        /*000a*/ 	.short	(.L_711 - .L_710)
.L_710:
        /*000c*/ 	.word	0x00000000
        /*0010*/ 	.short	0x000b
        /*0012*/ 	.short	0x0058
        /*0014*/ 	.byte	0x00, 0xf5, 0x21, 0x00


	//----- nvinfo : EIATTR_KPARAM_INFO
	.align		4
.L_711:
        /*0018*/ 	.byte	0x04, 0x17
        /*001a*/ 	.short	(.L_713 - .L_712)
.L_712:
        /*001c*/ 	.word	0x00000000
        /*0020*/ 	.short	0x000a
        /*0022*/ 	.short	0x0050
        /*0024*/ 	.byte	0x00, 0xf5, 0x21, 0x00


	//----- nvinfo : EIATTR_KPARAM_INFO
	.align		4
.L_713:
        /*0028*/ 	.byte	0x04, 0x17
        /*002a*/ 	.short	(.L_715 - .L_714)
.L_714:
        /*002c*/ 	.word	0x00000000
        /*0030*/ 	.short	0x0009
        /*0032*/ 	.short	0x0048
        /*0034*/ 	.byte	0x00, 0xf0, 0x21, 0x00


	//----- nvinfo : EIATTR_KPARAM_INFO
	.align		4
.L_715:
        /*0038*/ 	.byte	0x04, 0x17
        /*003a*/ 	.short	(.L_717 - .L_716)
.L_716:
        /*003c*/ 	.word	0x00000000
        /*0040*/ 	.short	0x0008
        /*0042*/ 	.short	0x0040
        /*0044*/ 	.byte	0x00, 0xf0, 0x11, 0x00


	//----- nvinfo : EIATTR_KPARAM_INFO
	.align		4
.L_717:
        /*0048*/ 	.byte	0x04, 0x17
        /*004a*/ 	.short	(.L_719 - .L_718)
.L_718:
        /*004c*/ 	.word	0x00000000
        /*0050*/ 	.short	0x0007
        /*0052*/ 	.short	0x0038
        /*0054*/ 	.byte	0x00, 0xf5, 0x21, 0x00


	//----- nvinfo : EIATTR_KPARAM_INFO
	.align		4
.L_719:
        /*0058*/ 	.byte	0x04, 0x17
        /*005a*/ 	.short	(.L_721 - .L_720)
.L_720:
        /*005c*/ 	.word	0x00000000
        /*0060*/ 	.short	0x0006
        /*0062*/ 	.short	0x0030
        /*0064*/ 	.byte	0x00, 0xf5, 0x21, 0x00


	//----- nvinfo : EIATTR_KPARAM_INFO
	.align		4
.L_721:
        /*0068*/ 	.byte	0x04, 0x17
        /*006a*/ 	.short	(.L_723 - .L_722)
.L_722:
        /*006c*/ 	.word	0x00000000
        /*0070*/ 	.short	0x0005
        /*0072*/ 	.short	0x0028
        /*0074*/ 	.byte	0x00, 0xf5, 0x21, 0x00


	//----- nvinfo : EIATTR_KPARAM_INFO
	.align		4
.L_723:
        /*0078*/ 	.byte	0x04, 0x17
        /*007a*/ 	.short	(.L_725 - .L_724)
.L_724:
        /*007c*/ 	.word	0x00000000
        /*0080*/ 	.short	0x0004
        /*0082*/ 	.short	0x0020
        /*0084*/ 	.byte	0x00, 0xf5, 0x21, 0x00


	//----- nvinfo : EIATTR_KPARAM_INFO
	.align		4
.L_725:
        /*0088*/ 	.byte	0x04, 0x17
        /*008a*/ 	.short	(.L_727 - .L_726)
.L_726:
        /*008c*/ 	.word	0x00000000
        /*0090*/ 	.short	0x0003
        /*0092*/ 	.short	0x0018
        /*0094*/ 	.byte	0x00, 0xf5, 0x21, 0x00


	//----- nvinfo : EIATTR_KPARAM_INFO
	.align		4
.L_727:
        /*0098*/ 	.byte	0x04, 0x17
        /*009a*/ 	.short	(.L_729 - .L_728)
.L_728:
        /*009c*/ 	.word	0x00000000
        /*00a0*/ 	.short	0x0002
        /*00a2*/ 	.short	0x0010
        /*00a4*/ 	.byte	0x00, 0xf5, 0x21, 0x00


	//----- nvinfo : EIATTR_KPARAM_INFO
	.align		4
.L_729:
        /*00a8*/ 	.byte	0x04, 0x17
        /*00aa*/ 	.short	(.L_731 - .L_730)
.L_730:
        /*00ac*/ 	.word	0x00000000
        /*00b0*/ 	.short	0x0001
        /*00b2*/ 	.short	0x0008
        /*00b4*/ 	.byte	0x00, 0xf5, 0x21, 0x00


	//----- nvinfo : EIATTR_KPARAM_INFO
	.align		4
.L_731:
        /*00b8*/ 	.byte	0x04, 0x17
        /*00ba*/ 	.short	(.L_733 - .L_732)
.L_732:
        /*00bc*/ 	.word	0x00000000
        /*00c0*/ 	.short	0x0000
        /*00c2*/ 	.short	0x0000
        /*00c4*/ 	.byte	0x00, 0xf5, 0x21, 0x00


	//----- nvinfo : EIATTR_SPARSE_MMA_MASK
	.align		4
.L_733:
        /*00c8*/ 	.byte	0x03, 0x50
        /*00ca*/ 	.short	0x0000


	//----- nvinfo : EIATTR_MAXREG_COUNT
	.align		4
        /*00cc*/ 	.byte	0x03, 0x1b
        /*00ce*/ 	.short	0x0060


	//----- nvinfo : EIATTR_NUM_BARRIERS
	.align		4
        /*00d0*/ 	.byte	0x02, 0x4c
        /*00d2*/ 	.byte	0x01
	.zero		1


	//----- nvinfo : EIATTR_MERCURY_ISA_VERSION
	.align		4
        /*00d4*/ 	.byte	0x03, 0x5f
        /*00d6*/ 	.short	0x0101


	//----- nvinfo : EIATTR_COOP_GROUP_MASK_REGIDS
	.align		4
        /*00d8*/ 	.byte	0x04, 0x29
        /*00da*/ 	.short	(.L_735 - .L_734)


	//   ....[0]....
.L_734:
        /*00dc*/ 	.word	0xffffffff


	//   ....[1]....
        /*00e0*/ 	.word	0xffffffff


	//   ....[2]....
        /*00e4*/ 	.word	0xffffffff


	//   ....[3]....
        /*00e8*/ 	.word	0xffffffff


	//   ....[4]....
        /*00ec*/ 	.word	0xffffffff


	//   ....[5]....
        /*00f0*/ 	.word	0xffffffff


	//   ....[6]....
        /*00f4*/ 	.word	0xffffffff


	//   ....[7]....
        /*00f8*/ 	.word	0xffffffff


	//   ....[8]....
        /*00fc*/ 	.word	0xffffffff


	//   ....[9]....
        /*0100*/ 	.word	0xffffffff


	//   ....[10]....
        /*0104*/ 	.word	0xffffffff


	//   ....[11]....
        /*0108*/ 	.word	0xffffffff


	//   ....[12]....
        /*010c*/ 	.word	0xffffffff


	//   ....[13]....
        /*0110*/ 	.word	0xffffffff


	//   ....[14]....
        /*0114*/ 	.word	0x0500001e


	//   ....[15]....
        /*0118*/ 	.word	0x05000019


	//   ....[16]....
        /*011c*/ 	.word	0x0500001b


	//   ....[17]....
        /*0120*/ 	.word	0x05000020


	//   ....[18]....
        /*0124*/ 	.word	0x05000022


	//   ....[19]....
        /*0128*/ 	.word	0x0500001d


	//   ....[20]....
        /*012c*/ 	.word	0x0500001f


	//   ....[21]....
        /*0130*/ 	.word	0x05000014


	//   ....[22]....
        /*0134*/ 	.word	0x0500001b


	//   ....[23]....
        /*0138*/ 	.word	0x0500001b


	//   ....[24]....
        /*013c*/ 	.word	0x0500001b


	//   ....[25]....
        /*0140*/ 	.word	0x0500001b


	//   ....[26]....
        /*0144*/ 	.word	0x0500001b


	//   ....[27]....
        /*0148*/ 	.word	0x0500001b


	//   ....[28]....
        /*014c*/ 	.word	0x0500001b


	//   ....[29]....
        /*0150*/ 	.word	0x0500001b


	//----- nvinfo : EIATTR_COOP_GROUP_INSTR_OFFSETS
	.align		4
.L_735:
        /*0154*/ 	.byte	0x04, 0x28
        /*0156*/ 	.short	(.L_737 - .L_736)


	//   ....[0]....
.L_736:
        /*0158*/ 	.word	0x00003cc0


	//   ....[1]....
        /*015c*/ 	.word	0x00003cf0


	//   ....[2]....
        /*0160*/ 	.word	0x00003d20


	//   ....[3]....
        /*0164*/ 	.word	0x00003d30


	//   ....[4]....
        /*0168*/ 	.word	0x000042b0


	//   ....[5]....
        /*016c*/ 	.word	0x000042c0


	//   ....[6]....
        /*0170*/ 	.word	0x000042f0


	//   ....[7]....
        /*0174*/ 	.word	0x00004300


	//   ....[8]....
        /*0178*/ 	.word	0x00004330


	//   ....[9]....
        /*017c*/ 	.word	0x00004340


	//   ....[10]....
        /*0180*/ 	.word	0x00004370


	//   ....[11]....
        /*0184*/ 	.word	0x00004380


	//   ....[12]....
        /*0188*/ 	.word	0x000043b0


	//   ....[13]....
        /*018c*/ 	.word	0x000043c0


	//   ....[14]....
        /*0190*/ 	.word	0x00005820


	//   ....[15]....
        /*0194*/ 	.word	0x00005850


	//   ....[16]....
        /*0198*/ 	.word	0x000058a0


	//   ....[17]....
        /*019c*/ 	.word	0x000058c0


	//   ....[18]....
        /*01a0*/ 	.word	0x000058f0


	//   ....[19]....
        /*01a4*/ 	.word	0x00005900


	//   ....[20]....
        /*01a8*/ 	.word	0x00005930


	//   ....[21]....
        /*01ac*/ 	.word	0x00005940


	//   ....[22]....
        /*01b0*/ 	.word	0x00005b00


	//   ....[23]....
        /*01b4*/ 	.word	0x00005b90


	//   ....[24]....
        /*01b8*/ 	.word	0x00005c00


	//   ....[25]....
        /*01bc*/ 	.word	0x00005c60


	//   ....[26]....
        /*01c0*/ 	.word	0x00005cd0


	//   ....[27]....
        /*01c4*/ 	.word	0x00005d30


	//   ....[28]....
        /*01c8*/ 	.word	0x00005da0


	//   ....[29]....
        /*01cc*/ 	.word	0x00005e00


	//----- nvinfo : EIATTR_VRC_CTA_INIT_COUNT
	.align		4
.L_737:
        /*01d0*/ 	.byte	0x02, 0x4a
	.zero		1
	.zero		1


	//----- nvinfo : EIATTR_EXIT_INSTR_OFFSETS
	.align		4
        /*01d4*/ 	.byte	0x04, 0x1c
        /*01d6*/ 	.short	(.L_739 - .L_738)


	//   ....[0]....
.L_738:
        /*01d8*/ 	.word	0x00004cb0


	//   ....[1]....
        /*01dc*/ 	.word	0x00005a90


	//----- nvinfo : EIATTR_MAX_THREADS
	.align		4
.L_739:
        /*01e0*/ 	.byte	0x04, 0x05
        /*01e2*/ 	.short	(.L_741 - .L_740)
.L_740:
        /*01e4*/ 	.word	0x00000140
        /*01e8*/ 	.word	0x00000001
        /*01ec*/ 	.word	0x00000001


	//----- nvinfo : EIATTR_CRS_STACK_SIZE
	.align		4
.L_741:
        /*01f0*/ 	.byte	0x04, 0x1e
        /*01f2*/ 	.short	(.L_743 - .L_742)
.L_742:
        /*01f4*/ 	.word	0x00000000


	//----- nvinfo : EIATTR_CBANK_PARAM_SIZE
	.align		4
.L_743:
        /*01f8*/ 	.byte	0x03, 0x19
        /*01fa*/ 	.short	0x0060


	//----- nvinfo : EIATTR_PARAM_CBANK
	.align		4
        /*01fc*/ 	.byte	0x04, 0x0a
        /*01fe*/ 	.short	(.L_745 - .L_744)
	.align		4
.L_744:
        /*0200*/ 	.word	index@(.nv.constant0._ZN13group_norm_v218gn_bwd_cuda_kernelI13__nv_bfloat16Li320ELi2ELi16ELi80ELi1024ELb1ELb1ELi32ELi320ELi320ELi4ELb1ELi8ELb0ELb0ELNS_15WgradSyncMethodE3ENS_16CompileConditionILi1000EEEEEvPT_S6_S6_PKS5_S8_S8_S8_PKfflPfPj)
        /*0204*/ 	.short	0x0380
        /*0206*/ 	.short	0x0060


	//----- nvinfo : EIATTR_SW_WAR
	.align		4
.L_745:
        /*0208*/ 	.byte	0x04, 0x36
        /*020a*/ 	.short	(.L_747 - .L_746)
.L_746:
        /*020c*/ 	.word	0x00000008
.L_747:


//--------------------- .nv.info._ZN13group_norm_v218gn_bwd_cuda_kernelI13__nv_bfloat16Li320ELi3ELi16ELi80ELi1024ELb1ELb1ELi32ELi320ELi320ELi4ELb1ELi8ELb0ELb0ELNS_15WgradSyncMethodE3ENS_16CompileConditionILi1000EEEEEvPT_S6_S6_PKS5_S8_S8_S8_PKfflPfPj --------------------------
	.section	.nv.info._ZN13group_norm_v218gn_bwd_cuda_kernelI13__nv_bfloat16Li320ELi3ELi16ELi80ELi1024ELb1ELb1ELi32ELi320ELi320ELi4ELb1ELi8ELb0ELb0ELNS_15WgradSyncMethodE3ENS_16CompileConditionILi1000EEEEEvPT_S6_S6_PKS5_S8_S8_S8_PKfflPfPj,"",@"SHT_CUDA_INFO"
	.sectionflags	@""
	.align	4


	//----- nvinfo : EIATTR_CUDA_API_VERSION
	.align		4
        /*0000*/ 	.byte	0x04, 0x37
        /*0002*/ 	.short	(.L_749 - .L_748)
.L_748:
        /*0004*/ 	.word	0x00000082


	//----- nvinfo : EIATTR_KPARAM_INFO
	.align		4
.L_749:
        /*0008*/ 	.byte	0x04, 0x17
        /*000a*/ 	.short	(.L_751 - .L_750)
.L_750:
        /*000c*/ 	.word	0x00000000
        /*0010*/ 	.short	0x000b
        /*0012*/ 	.short	0x0058
        /*0014*/ 	.byte	0x00, 0xf5, 0x21, 0x00


	//----- nvinfo : EIATTR_KPARAM_INFO
	.align		4
.L_751:
        /*0018*/ 	.byte	0x04, 0x17
        /*001a*/ 	.short	(.L_753 - .L_752)
.L_752:
        /*001c*/ 	.word	0x00000000
        /*0020*/ 	.short	0x000a
        /*0022*/ 	.short	0x0050
        /*0024*/ 	.byte	0x00, 0xf5, 0x21, 0x00


	//----- nvinfo : EIATTR_KPARAM_INFO
	.align		4
.L_753:
        /*0028*/ 	.byte	0x04, 0x17
        /*002a*/ 	.short	(.L_755 - .L_754)
.L_754:
        /*002c*/ 	.word	0x00000000
        /*0030*/ 	.short	0x0009
        /*0032*/ 	.short	0x0048
        /*0034*/ 	.byte	0x00, 0xf0, 0x21, 0x00


	//----- nvinfo : EIATTR_KPARAM_INFO
	.align		4
.L_755:
        /*0038*/ 	.byte	0x04, 0x17
        /*003a*/ 	.short	(.L_757 - .L_756)
.L_756:
        /*003c*/ 	.word	0x00000000
        /*0040*/ 	.short	0x0008
        /*0042*/ 	.short	0x0040
        /*0044*/ 	.byte	0x00, 0xf0, 0x11, 0x00


	//----- nvinfo : EIATTR_KPARAM_INFO
	.align		4
.L_757:
        /*0048*/ 	.byte	0x04, 0x17
        /*004a*/ 	.short	(.L_759 - .L_758)
.L_758:
        /*004c*/ 	.word	0x00000000
        /*0050*/ 	.short	0x0007
        /*0052*/ 	.short	0x0038
        /*0054*/ 	.byte	0x00, 0xf5, 0x21, 0x00


	//----- nvinfo : EIATTR_KPARAM_INFO
	.align		4
.L_759:
        /*0058*/ 	.byte	0x04, 0x17
        /*005a*/ 	.short	(.L_761 - .L_760)
.L_760:
        /*005c*/ 	.word	0x00000000
        /*0060*/ 	.short	0x0006
        /*0062*/ 	.short	0x0030
        /*0064*/ 	.byte	0x00, 0xf5, 0x21, 0x00


	//----- nvinfo : EIATTR_KPARAM_INFO
	.align		4
.L_761:
        /*0068*/ 	.byte	0x04, 0x17
        /*006a*/ 	.short	(.L_763 - .L_762)
.L_762:
        /*006c*/ 	.word	0x00000000
        /*0070*/ 	.short	0x0005
        /*0072*/ 	.short	0x0028
        /*0074*/ 	.byte	0x00, 0xf5, 0x21, 0x00


	//----- nvinfo : EIATTR_KPARAM_INFO
	.align		4
.L_763:
        /*0078*/ 	.byte	0x04, 0x17
        /*007a*/ 	.short	(.L_765 - .L_764)
.L_764:
        /*007c*/ 	.word	0x00000000
        /*0080*/ 	.short	0x0004
        /*0082*/ 	.short	0x0020
        /*0084*/ 	.byte	0x00, 0xf5, 0x21, 0x00


	//----- nvinfo : EIATTR_KPARAM_INFO
	.align		4
.L_765:
        /*0088*/ 	.byte	0x04, 0x17
        /*008a*/ 	.short	(.L_767 - .L_766)
.L_766:
        /*008c*/ 	.word	0x00000000
        /*0090*/ 	.short	0x0003
        /*0092*/ 	.short	0x0018
        /*0094*/ 	.byte	0x00, 0xf5, 0x21, 0x00


	//----- nvinfo : EIATTR_KPARAM_INFO
	.align		4
.L_767:
        /*0098*/ 	.byte	0x04, 0x17
        /*009a*/ 	.short	(.L_769 - .L_768)
.L_768:
        /*009c*/ 	.word	0x00000000
        /*00a0*/ 	.short	0x0002
        /*00a2*/ 	.short	0x0010
        /*00a4*/ 	.byte	0x00, 0xf5, 0x21, 0x00


	//----- nvinfo : EIATTR_KPARAM_INFO
	.align		4
.L_769:
        /*00a8*/ 	.byte	0x04, 0x17
        /*00aa*/ 	.short	(.L_771 - .L_770)
.L_770:
        /*00ac*/ 	.word	0x00000000
        /*00b0*/ 	.short	0x0001
        /*00b2*/ 	.short	0x0008
        /*00b4*/ 	.byte	0x00, 0xf5, 0x21, 0x00


	//----- nvinfo : EIATTR_KPARAM_INFO
	.align		4
.L_771:
        /*00b8*/ 	.byte	0x04, 0x17
        /*00ba*/ 	.short	(.L_773 - .L_772)
.L_772:
        /*00bc*/ 	.word	0x00000000
        /*00c0*/ 	.short	0x0000
        /*00c2*/ 	.short	0x0000
        /*00c4*/ 	.byte	0x00, 0xf5, 0x21, 0x00


	//----- nvinfo : EIATTR_SPARSE_MMA_MASK
	.align		4
.L_773:
        /*00c8*/ 	.byte	0x03, 0x50
        /*00ca*/ 	.short	0x0000


	//----- nvinfo : EIATTR_MAXREG_COUNT
	.align		4
        /*00cc*/ 	.byte	0x03, 0x1b
        /*00ce*/ 	.short	0x0040


	//----- nvinfo : EIATTR_NUM_BARRIERS
	.align		4
        /*00d0*/ 	.byte	0x02, 0x4c
        /*00d2*/ 	.byte	0x01
	.zero		1


	//----- nvinfo : EIATTR_ANNOTATIONS
	.align		4
        /*00d4*/ 	.byte	0x04, 0x55
        /*00d6*/ 	.short	(.L_775 - .L_774)


	//   ....[0]....
.L_774:
        /* <DEDUP_REMOVED lines=83> */


	//----- nvinfo : EIATTR_MERCURY_ISA_VERSION
	.align		4
.L_775:
        /*05f8*/ 	.byte	0x03, 0x5f
        /*05fa*/ 	.short	0x0101


	//----- nvinfo : EIATTR_COOP_GROUP_MASK_REGIDS
	.align		4
        /*05fc*/ 	.byte	0x04, 0x29
        /*05fe*/ 	.short	(.L_777 - .L_776)


	//   ....[0]....
.L_776:
        /*0600*/ 	.word	0xffffffff


	//   ....[1]....
        /*0604*/ 	.word	0xffffffff


	//   ....[2]....
        /*0608*/ 	.word	0xffffffff


	//   ....[3]....
        /*060c*/ 	.word	0xffffffff


	//   ....[4]....
        /*0610*/ 	.word	0xffffffff


	//   ....[5]....
        /*0614*/ 	.word	0xffffffff


	//   ....[6]....
        /*0618*/ 	.word	0xffffffff


	//   ....[7]....
        /*061c*/ 	.word	0xffffffff


	//   ....[8]....
        /*0620*/ 	.word	0xffffffff


	//   ....[9]....
        /*0624*/ 	.word	0xffffffff


	//   ....[10]....
        /*0628*/ 	.word	0xffffffff


	//   ....[11]....
        /*062c*/ 	.word	0xffffffff


	//   ....[12]....
        /*0630*/ 	.word	0xffffffff


	//   ....[13]....
        /*0634*/ 	.word	0xffffffff


	//   ....[14]....
        /*0638*/ 	.word	0x05000010


	//   ....[15]....
        /*063c*/ 	.word	0x0500000f


	//   ....[16]....
        /*0640*/ 	.word	0x05000011


	//   ....[17]....
        /*0644*/ 	.word	0x05000012


	//   ....[18]....
        /*0648*/ 	.word	0x05000014


	//   ....[19]....
        /*064c*/ 	.word	0x05000013


	//   ....[20]....
        /*0650*/ 	.word	0x05000015


	//   ....[21]....
        /*0654*/ 	.word	0x0500000a


	//   ....[22]....
        /*0658*/ 	.word	0x05000011


	//   ....[23]....
        /*065c*/ 	.word	0x05000011


	//   ....[24]....
        /*0660*/ 	.word	0x05000011


	//   ....[25]....
        /*0664*/ 	.word	0x05000011


	//   ....[26]....
        /*0668*/ 	.word	0x05000011


	//   ....[27]....
        /*066c*/ 	.word	0x05000011


	//   ....[28]....
        /*0670*/ 	.word	0x05000011


	//   ....[29]....
        /*0674*/ 	.word	0x05000011


	//----- nvinfo : EIATTR_COOP_GROUP_INSTR_OFFSETS
	.align		4
.L_777:
        /*0678*/ 	.byte	0x04, 0x28
        /*067a*/ 	.short	(.L_779 - .L_778)


	//   ....[0]....
.L_778:
        /*067c*/ 	.word	0x000044c0


	//   ....[1]....
        /*0680*/ 	.word	0x000044f0


	//   ....[2]....
        /*0684*/ 	.word	0x00004520


	//   ....[3]....
        /*0688*/ 	.word	0x00004530


	//   ....[4]....
        /*068c*/ 	.word	0x00004b70


	//   ....[5]....
        /*0690*/ 	.word	0x00004b90


	//   ....[6]....
        /*0694*/ 	.word	0x00004bb0


	//   ....[7]....
        /*0698*/ 	.word	0x00004bd0


	//   ....[8]....
        /*069c*/ 	.word	0x00004bf0


	//   ....[9]....
        /*06a0*/ 	.word	0x00004c10


	//   ....[10]....
        /*06a4*/ 	.word	0x00004c30


	//   ....[11]....
        /*06a8*/ 	.word	0x00004c50


	//   ....[12]....
        /*06ac*/ 	.word	0x00004c70


	//   ....[13]....
        /*06b0*/ 	.word	0x00004ca0


	//   ....[14]....
        /*06b4*/ 	.word	0x000062d0


	//   ....[15]....
        /*06b8*/ 	.word	0x00006300


	//   ....[16]....
        /*06bc*/ 	.word	0x00006350


	//   ....[17]....
        /*06c0*/ 	.word	0x00006370


	//   ....[18]....
        /*06c4*/ 	.word	0x000063a0


	//   ....[19]....
        /*06c8*/ 	.word	0x000063b0


	//   ....[20]....
        /*06cc*/ 	.word	0x000063e0


	//   ....[21]....
        /*06d0*/ 	.word	0x000063f0


	//   ....[22]....
        /*06d4*/ 	.word	0x000065b0


	//   ....[23]....
        /*06d8*/ 	.word	0x00006640


	//   ....[24]....
        /*06dc*/ 	.word	0x000066b0


	//   ....[25]....
        /*06e0*/ 	.word	0x00006710


	//   ....[26]....
        /*06e4*/ 	.word	0x00006780


	//   ....[27]....
        /*06e8*/ 	.word	0x000067e0


	//   ....[28]....
        /*06ec*/ 	.word	0x00006850


	//   ....[29]....
        /*06f0*/ 	.word	0x000068b0


	//----- nvinfo : EIATTR_VRC_CTA_INIT_COUNT
	.align		4
.L_779:
        /*06f4*/ 	.byte	0x02, 0x4a
	.zero		1
	.zero		1


	//----- nvinfo : EIATTR_EXIT_INSTR_OFFSETS
	.align		4
        /*06f8*/ 	.byte	0x04, 0x1c
        /*06fa*/ 	.short	(.L_781 - .L_780)


	//   ....[0]....
.L_780:
        /*06fc*/ 	.word	0x00005760


	//   ....[1]....
        /*0700*/ 	.word	0x00006540


	//----- nvinfo : EIATTR_MAX_THREADS
	.align		4
.L_781:
        /*0704*/ 	.byte	0x04, 0x05
        /*0706*/ 	.short	(.L_783 - .L_782)
.L_782:
        /*0708*/ 	.word	0x00000140
        /*070c*/ 	.word	0x00000001
        /*0710*/ 	.word	0x00000001


	//----- nvinfo : EIATTR_CRS_STACK_SIZE
	.align		4
.L_783:
        /*0714*/ 	.byte	0x04, 0x1e
        /*0716*/ 	.short	(.L_785 - .L_784)
.L_784:
        /*0718*/ 	.word	0x00000000


	//----- nvinfo : EIATTR_CBANK_PARAM_SIZE
	.align		4
.L_785:
        /*071c*/ 	.byte	0x03, 0x19
        /*071e*/ 	.short	0x0060


	//----- nvinfo : EIATTR_PARAM_CBANK
	.align		4
        /*0720*/ 	.byte	0x04, 0x0a
        /*0722*/ 	.short	(.L_787 - .L_786)
	.align		4
.L_786:
        /*0724*/ 	.word	index@(.nv.constant0._ZN13group_norm_v218gn_bwd_cuda_kernelI13__nv_bfloat16Li320ELi3ELi16ELi80ELi1024ELb1ELb1ELi32ELi320ELi320ELi4ELb1ELi8ELb0ELb0ELNS_15WgradSyncMethodE3ENS_16CompileConditionILi1000EEEEEvPT_S6_S6_PKS5_S8_S8_S8_PKfflPfPj)
        /*0728*/ 	.short	0x0380
        /*072a*/ 	.short	0x0060


	//----- nvinfo : EIATTR_SW_WAR
	.align		4
.L_787:
        /*072c*/ 	.byte	0x04, 0x36
        /*072e*/ 	.short	(.L_789 - .L_788)
.L_788:
        /*0730*/ 	.word	0x00000008
.L_789:


//--------------------- .nv.info._ZN13group_norm_v218gn_bwd_cuda_kernelI13__nv_bfloat16Li320ELi3ELi16ELi80ELi1024ELb1ELb1ELi32ELi320ELi320ELi4ELb1ELi12ELb0ELb0ELNS_15WgradSyncMethodE3ENS_16CompileConditionILi1000EEEEEvPT_S6_S6_PKS5_S8_S8_S8_PKfflPfPj --------------------------
	.section	.nv.info._ZN13group_norm_v218gn_bwd_cuda_kernelI13__nv_bfloat16Li320ELi3ELi16ELi80ELi1024ELb1ELb1ELi32ELi320ELi320ELi4ELb1ELi12ELb0ELb0ELNS_15WgradSyncMethodE3ENS_16CompileConditionILi1000EEEEEvPT_S6_S6_PKS5_S8_S8_S8_PKfflPfPj,"",@"SHT_CUDA_INFO"
	.sectionflags	@""
	.align	4


	//----- nvinfo : EIATTR_CUDA_API_VERSION
	.align		4
        /*0000*/ 	.byte	0x04, 0x37
        /*0002*/ 	.short	(.L_791 - .L_790)
.L_790:
        /*0004*/ 	.word	0x00000082


	//----- nvinfo : EIATTR_KPARAM_INFO
	.align		4
.L_791:
        /*0008*/ 	.byte	0x04, 0x17
        /*000a*/ 	.short	(.L_793 - .L_792)
.L_792:
        /*000c*/ 	.word	0x00000000
        /*0010*/ 	.short	0x000b
        /*0012*/ 	.short	0x0058
        /*0014*/ 	.byte	0x00, 0xf5, 0x21, 0x00


	//----- nvinfo : EIATTR_KPARAM_INFO
	.align		4
.L_793:
        /*0018*/ 	.byte	0x04, 0x17
        /*001a*/ 	.short	(.L_795 - .L_794)
.L_794:
        /*001c*/ 	.word	0x00000000
        /*0020*/ 	.short	0x000a
        /*0022*/ 	.short	0x0050
        /*0024*/ 	.byte	0x00, 0xf5, 0x21, 0x00


	//----- nvinfo : EIATTR_KPARAM_INFO
	.align		4
.L_795:
        /*0028*/ 	.byte	0x04, 0x17
        /*002a*/ 	.short	(.L_797 - .L_796)
.L_796:
        /*002c*/ 	.word	0x00000000
        /*0030*/ 	.short	0x0009
        /*0032*/ 	.short	0x0048
        /*0034*/ 	.byte	0x00, 0xf0, 0x21, 0x00


	//----- nvinfo : EIATTR_KPARAM_INFO
	.align		4
.L_797:
        /*0038*/ 	.byte	0x04, 0x17
        /*003a*/ 	.short	(.L_799 - .L_798)
.L_798:
        /*003c*/ 	.word	0x00000000
        /*0040*/ 	.short	0x0008
        /*0042*/ 	.short	0x0040
        /*0044*/ 	.byte	0x00, 0xf0, 0x11, 0x00


	//----- nvinfo : EIATTR_KPARAM_INFO
	.align		4
.L_799:
        /*0048*/ 	.byte	0x04, 0x17
        /*004a*/ 	.short	(.L_801 - .L_800)
.L_800:
        /*004c*/ 	.word	0x00000000
        /*0050*/ 	.short	0x0007
        /*0052*/ 	.short	0x0038
        /*0054*/ 	.byte	0x00, 0xf5, 0x21, 0x00


	//----- nvinfo : EIATTR_KPARAM_INFO
	.align		4
.L_801:
        /*0058*/ 	.byte	0x04, 0x17
        /*005a*/ 	.short	(.L_803 - .L_802)
.L_802:
        /*005c*/ 	.word	0x00000000
        /*0060*/ 	.short	0x0006
        /*0062*/ 	.short	0x0030
        /*0064*/ 	.byte	0x00, 0xf5, 0x21, 0x00


	//----- nvinfo : EIATTR_KPARAM_INFO
	.align		4
.L_803:
        /*0068*/ 	.byte	0x04, 0x17
        /*006a*/ 	.short	(.L_805 - .L_804)
.L_804:
        /*006c*/ 	.word	0x00000000
        /*0070*/ 	.short	0x0005
        /*0072*/ 	.short	0x0028
        /*0074*/ 	.byte	0x00, 0xf5, 0x21, 0x00


	//----- nvinfo : EIATTR_KPARAM_INFO
	.align		4
.L_805:
        /*0078*/ 	.byte	0x04, 0x17
        /*007a*/ 	.short	(.L_807 - .L_806)
.L_806:
        /*007c*/ 	.word	0x00000000
        /*0080*/ 	.short	0x0004
        /*0082*/ 	.short	0x0020
        /*0084*/ 	.byte	0x00, 0xf5, 0x21, 0x00


	//----- nvinfo : EIATTR_KPARAM_INFO
	.align		4
.L_807:
        /*0088*/ 	.byte	0x04, 0x17
        /*008a*/ 	.short	(.L_809 - .L_808)
.L_808:
        /*008c*/ 	.word	0x00000000
        /*0090*/ 	.short	0x0003
        /*0092*/ 	.short	0x0018
        /*0094*/ 	.byte	0x00, 0xf5, 0x21, 0x00


	//----- nvinfo : EIATTR_KPARAM_INFO
	.align		4
.L_809:
        /*0098*/ 	.byte	0x04, 0x17
        /*009a*/ 	.short	(.L_811 - .L_810)
.L_810:
        /*009c*/ 	.word	0x00000000
        /*00a0*/ 	.short	0x0002
        /*00a2*/ 	.short	0x0010
        /*00a4*/ 	.byte	0x00, 0xf5, 0x21, 0x00


	//----- nvinfo : EIATTR_KPARAM_INFO
	.align		4
.L_811:
        /*00a8*/ 	.byte	0x04, 0x17
        /*00aa*/ 	.short	(.L_813 - .L_812)
.L_812:
        /*00ac*/ 	.word	0x00000000
        /*00b0*/ 	.short	0x0001
        /*00b2*/ 	.short	0x0008
        /*00b4*/ 	.byte	0x00, 0xf5, 0x21, 0x00


	//----- nvinfo : EIATTR_KPARAM_INFO
	.align		4
.L_813:
        /*00b8*/ 	.byte	0x04, 0x17
        /*00ba*/ 	.short	(.L_815 - .L_814)
.L_814:
        /*00bc*/ 	.word	0x00000000
        /*00c0*/ 	.short	0x0000
        /*00c2*/ 	.short	0x0000
        /*00c4*/ 	.byte	0x00, 0xf5, 0x21, 0x00


	//----- nvinfo : EIATTR_SPARSE_MMA_MASK
	.align		4
.L_815:
        /*00c8*/ 	.byte	0x03, 0x50
        /*00ca*/ 	.short	0x0000


	//----- nvinfo : EIATTR_MAXREG_COUNT
	.align		4
        /*00cc*/ 	.byte	0x03, 0x1b
        /*00ce*/ 	.short	0x0040


	//----- nvinfo : EIATTR_NUM_BARRIERS
	.align		4
        /*00d0*/ 	.byte	0x02, 0x4c
        /*00d2*/ 	.byte	0x01
	.zero		1


	//----- nvinfo : EIATTR_ANNOTATIONS
	.align		4
        /*00d4*/ 	.byte	0x04, 0x55
        /*00d6*/ 	.short	(.L_817 - .L_816)


	//   ....[0]....
.L_816:
        /* <DEDUP_REMOVED lines=83> */


	//----- nvinfo : EIATTR_MERCURY_ISA_VERSION
	.align		4
.L_817:
        /*05f8*/ 	.byte	0x03, 0x5f
        /*05fa*/ 	.short	0x0101


	//----- nvinfo : EIATTR_COOP_GROUP_MASK_REGIDS
	.align		4
        /*05fc*/ 	.byte	0x04, 0x29
        /*05fe*/ 	.short	(.L_819 - .L_818)


	//   ....[0]....
.L_818:
        /*0600*/ 	.word	0xffffffff


	//   ....[1]....
        /*0604*/ 	.word	0xffffffff


	//   ....[2]....
        /*0608*/ 	.word	0xffffffff


	//   ....[3]....
        /*060c*/ 	.word	0xffffffff


	//   ....[4]....
        /*0610*/ 	.word	0xffffffff


	//   ....[5]....
        /*0614*/ 	.word	0xffffffff


	//   ....[6]....
        /*0618*/ 	.word	0xffffffff


	//   ....[7]....
        /*061c*/ 	.word	0xffffffff


	//   ....[8]....
        /*0620*/ 	.word	0xffffffff


	//   ....[9]....
        /*0624*/ 	.word	0xffffffff


	//   ....[10]....
        /*0628*/ 	.word	0xffffffff


	//   ....[11]....
        /*062c*/ 	.word	0xffffffff


	//   ....[12]....
        /*0630*/ 	.word	0xffffffff


	//   ....[13]....
        /*0634*/ 	.word	0xffffffff


	//   ....[14]....
        /*0638*/ 	.word	0x05000010


	//   ....[15]....
        /*063c*/ 	.word	0x0500000f


	//   ....[16]....
        /*0640*/ 	.word	0x05000011


	//   ....[17]....
        /*0644*/ 	.word	0x05000012


	//   ....[18]....
        /*0648*/ 	.word	0x05000014


	//   ....[19]....
        /*064c*/ 	.word	0x05000013


	//   ....[20]....
        /*0650*/ 	.word	0x05000015


	//   ....[21]....
        /*0654*/ 	.word	0x0500000a


	//   ....[22]....
        /*0658*/ 	.word	0x05000011


	//   ....[23]....
        /*065c*/ 	.word	0x05000011


	//   ....[24]....
        /*0660*/ 	.word	0x05000011


	//   ....[25]....
        /*0664*/ 	.word	0x05000011


	//   ....[26]....
        /*0668*/ 	.word	0x05000011


	//   ....[27]....
        /*066c*/ 	.word	0x05000011


	//   ....[28]....
        /*0670*/ 	.word	0x05000011


	//   ....[29]....
        /*0674*/ 	.word	0x05000011


	//----- nvinfo : EIATTR_COOP_GROUP_INSTR_OFFSETS
	.align		4
.L_819:
        /*0678*/ 	.byte	0x04, 0x28
        /*067a*/ 	.short	(.L_821 - .L_820)


	//   ....[0]....
.L_820:
        /*067c*/ 	.word	0x000044c0


	//   ....[1]....
        /*0680*/ 	.word	0x000044f0


	//   ....[2]....
        /*0684*/ 	.word	0x00004520


	//   ....[3]....
        /*0688*/ 	.word	0x00004530


	//   ....[4]....
        /*068c*/ 	.word	0x00004b70


	//   ....[5]....
        /*0690*/ 	.word	0x00004b90


	//   ....[6]....
        /*0694*/ 	.word	0x00004bb0


	//   ....[7]....
        /*0698*/ 	.word	0x00004bd0


	//   ....[8]....
        /*069c*/ 	.word	0x00004bf0


	//   ....[9]....
        /*06a0*/ 	.word	0x00004c10


	//   ....[10]....
        /*06a4*/ 	.word	0x00004c30


	//   ....[11]....
        /*06a8*/ 	.word	0x00004c50


	//   ....[12]....
        /*06ac*/ 	.word	0x00004c70


	//   ....[13]....
        /*06b0*/ 	.word	0x00004ca0


	//   ....[14]....
        /*06b4*/ 	.word	0x000062d0


	//   ....[15]....
        /*06b8*/ 	.word	0x00006300


	//   ....[16]....
        /*06bc*/ 	.word	0x00006350


	//   ....[17]....
        /*06c0*/ 	.word	0x00006370


	//   ....[18]....
        /*06c4*/ 	.word	0x000063a0


	//   ....[19]....
        /*06c8*/ 	.word	0x000063b0


	//   ....[20]....
        /*06cc*/ 	.word	0x000063e0


	//   ....[21]....
        /*06d0*/ 	.word	0x000063f0


	//   ....[22]....
        /*06d4*/ 	.word	0x000065b0


	//   ....[23]....
        /*06d8*/ 	.word	0x00006640


	//   ....[24]....
        /*06dc*/ 	.word	0x000066b0


	//   ....[25]....
        /*06e0*/ 	.word	0x00006710


	//   ....[26]....
        /*06e4*/ 	.word	0x00006780


	//   ....[27]....
        /*06e8*/ 	.word	0x000067e0


	//   ....[28]....
        /*06ec*/ 	.word	0x00006850


	//   ....[29]....
        /*06f0*/ 	.word	0x000068b0


	//----- nvinfo : EIATTR_VRC_CTA_INIT_COUNT
	.align		4
.L_821:
        /*06f4*/ 	.byte	0x02, 0x4a
	.zero		1
	.zero		1


	//----- nvinfo : EIATTR_EXIT_INSTR_OFFSETS
	.align		4
        /*06f8*/ 	.byte	0x04, 0x1c
        /*06fa*/ 	.short	(.L_823 - .L_822)


	//   ....[0]....
.L_822:
        /*06fc*/ 	.word	0x00005760


	//   ....[1]....
        /*0700*/ 	.word	0x00006540


	//----- nvinfo : EIATTR_MAX_THREADS
	.align		4
.L_823:
        /*0704*/ 	.byte	0x04, 0x05
        /*0706*/ 	.short	(.L_825 - .L_824)
.L_824:
        /*0708*/ 	.word	0x00000140
        /*070c*/ 	.word	0x00000001
        /*0710*/ 	.word	0x00000001


	//----- nvinfo : EIATTR_CRS_STACK_SIZE
	.align		4
.L_825:
        /*0714*/ 	.byte	0x04, 0x1e
        /*0716*/ 	.short	(.L_827 - .L_826)
.L_826:
        /*0718*/ 	.word	0x00000000


	//----- nvinfo : EIATTR_CBANK_PARAM_SIZE
	.align		4
.L_827:
        /*071c*/ 	.byte	0x03, 0x19
        /*071e*/ 	.short	0x0060


	//----- nvinfo : EIATTR_PARAM_CBANK
	.align		4
        /*0720*/ 	.byte	0x04, 0x0a
        /*0722*/ 	.short	(.L_829 - .L_828)
	.align		4
.L_828:
        /*0724*/ 	.word	index@(.nv.constant0._ZN13group_norm_v218gn_bwd_cuda_kernelI13__nv_bfloat16Li320ELi3ELi16ELi80ELi1024ELb1ELb1ELi32ELi320ELi320ELi4ELb1ELi12ELb0ELb0ELNS_15WgradSyncMethodE3ENS_16CompileConditionILi1000EEEEEvPT_S6_S6_PKS5_S8_S8_S8_PKfflPfPj)
        /*0728*/ 	.short	0x0380
        /*072a*/ 	.short	0x0060


	//----- nvinfo : EIATTR_SW_WAR
	.align		4
.L_829:
        /*072c*/ 	.byte	0x04, 0x36
        /*072e*/ 	.short	(.L_831 - .L_830)
.L_830:
        /*0730*/ 	.word	0x00000008
.L_831:


//--------------------- .nv.info._ZN13group_norm_v214gn_cuda_kernelI13__nv_bfloat16Li320ELi3ELi32ELi40ELi1024ELb0ELi16ELi320ELi320ELi4ELb1ELi5ELb0ELb0ENS_16CompileConditionILi1000EEEEEvPT_PKS4_S7_S7_flPfS8_Pj --------------------------
	.section	.nv.info._ZN13group_norm_v214gn_cuda_kernelI13__nv_bfloat16Li320ELi3ELi32ELi40ELi1024ELb0ELi16ELi320ELi320ELi4ELb1ELi5ELb0ELb0ENS_16CompileConditionILi1000EEEEEvPT_PKS4_S7_S7_flPfS8_Pj,"",@"SHT_CUDA_INFO"
	.sectionflags	@""
	.align	4


	//----- nvinfo : EIATTR_CUDA_API_VERSION
	.align		4
        /*0000*/ 	.byte	0x04, 0x37
        /*0002*/ 	.short	(.L_833 - .L_832)
.L_832:
        /*0004*/ 	.word	0x00000082


	//----- nvinfo : EIATTR_KPARAM_INFO
	.align		4
.L_833:
        /*0008*/ 	.byte	0x04, 0x17
        /*000a*/ 	.short	(.L_835 - .L_834)
.L_834:
        /*000c*/ 	.word	0x00000000
        /*0010*/ 	.short	0x0008
        /*0012*/ 	.short	0x0040
        /*0014*/ 	.byte	0x00, 0xf5, 0x21, 0x00


	//----- nvinfo : EIATTR_KPARAM_INFO
	.align		4
.L_835:
        /*0018*/ 	.byte	0x04, 0x17
        /*001a*/ 	.short	(.L_837 - .L_836)
.L_836:
        /*001c*/ 	.word	0x00000000
        /*0020*/ 	.short	0x0007
        /*0022*/ 	.short	0x0038
        /*0024*/ 	.byte	0x00, 0xf5, 0x21, 0x00


	//----- nvinfo : EIATTR_KPARAM_INFO
	.align		4
.L_837:
        /*0028*/ 	.byte	0x04, 0x17
        /*002a*/ 	.short	(.L_839 - .L_838)
.L_838:
        /*002c*/ 	.word	0x00000000
        /*0030*/ 	.short	0x0006
        /*0032*/ 	.short	0x0030
        /*0034*/ 	.byte	0x00, 0xf5, 0x21, 0x00


	//----- nvinfo : EIATTR_KPARAM_INFO
	.align		4
.L_839:
        /*0038*/ 	.byte	0x04, 0x17
        /*003a*/ 	.short	(.L_841 - .L_840)
.L_840:
        /*003c*/ 	.word	0x00000000
        /*0040*/ 	.short	0x0005
        /*0042*/ 	.short	0x0028
        /*0044*/ 	.byte	0x00, 0xf0, 0x21, 0x00


	//----- nvinfo : EIATTR_KPARAM_INFO
	.align		4
.L_841:
        /*0048*/ 	.byte	0x04, 0x17
        /*004a*/ 	.short	(.L_843 - .L_842)
.L_842:
        /*004c*/ 	.word	0x00000000
        /*0050*/ 	.short	0x0004
        /*0052*/ 	.short	0x0020
        /*0054*/ 	.byte	0x00, 0xf0, 0x11, 0x00


	//----- nvinfo : EIATTR_KPARAM_INFO
	.align		4
.L_843:
        /*0058*/ 	.byte	0x04, 0x17
        /*005a*/ 	.short	(.L_845 - .L_844)
.L_844:
        /*005c*/ 	.word	0x00000000
        /*0060*/ 	.short	0x0003
        /*0062*/ 	.short	0x0018
        /*0064*/ 	.byte	0x00, 0xf5, 0x21, 0x00


	//----- nvinfo : EIATTR_KPARAM_INFO
	.align		4
.L_845:
        /*0068*/ 	.byte	0x04, 0x17
        /*006a*/ 	.short	(.L_847 - .L_846)
.L_846:
        /*006c*/ 	.word	0x00000000
        /*0070*/ 	.short	0x0002
        /*0072*/ 	.short	0x0010
        /*0074*/ 	.byte	0x00, 0xf5, 0x21, 0x00


	//----- nvinfo : EIATTR_KPARAM_INFO
	.align		4
.L_847:
        /*0078*/ 	.byte	0x04, 0x17
        /*007a*/ 	.short	(.L_849 - .L_848)
.L_848:
        /*007c*/ 	.word	0x00000000
        /*0080*/ 	.short	0x0001
        /*0082*/ 	.short	0x0008
        /*0084*/ 	.byte	0x00, 0xf5, 0x21, 0x00


	//----- nvinfo : EIATTR_KPARAM_INFO
	.align		4
.L_849:
        /*0088*/ 	.byte	0x04, 0x17
        /*008a*/ 	.short	(.L_851 - .L_850)
.L_850:
        /*008c*/ 	.word	0x00000000
        /*0090*/ 	.short	0x0000
        /*0092*/ 	.short	0x0000
        /*0094*/ 	.byte	0x00, 0xf5, 0x21, 0x00


	//----- nvinfo : EIATTR_SPARSE_MMA_MASK
	.align		4
.L_851:
        /*0098*/ 	.byte	0x03, 0x50
        /*009a*/ 	.short	0x0000


	//----- nvinfo : EIATTR_MAXREG_COUNT
	.align		4
        /*009c*/ 	.byte	0x03, 0x1b
        /*009e*/ 	.short	0x0040


	//----- nvinfo : EIATTR_NUM_BARRIERS
	.align		4
        /*00a0*/ 	.byte	0x02, 0x4c
        /*00a2*/ 	.byte	0x01
	.zero		1


	//----- nvinfo : EIATTR_MERCURY_ISA_VERSION
	.align		4
        /*00a4*/ 	.byte	0x03, 0x5f
        /*00a6*/ 	.short	0x0101


	//----- nvinfo : EIATTR_COOP_GROUP_MASK_REGIDS
	.align		4
        /*00a8*/ 	.byte	0x04, 0x29
        /*00aa*/ 	.short	(.L_853 - .L_852)


	//   ....[0]....
.L_852:
        /*00ac*/ 	.word	0xffffffff


	//   ....[1]....
        /*00b0*/ 	.word	0xffffffff


	//   ....[2]....
        /*00b4*/ 	.word	0xffffffff


	//   ....[3]....
        /*00b8*/ 	.word	0xffffffff


	//   ....[4]....
        /*00bc*/ 	.word	0xffffffff


	//   ....[5]....
        /*00c0*/ 	.word	0xffffffff


	//   ....[6]....
        /*00c4*/ 	.word	0xffffffff


	//   ....[7]....
        /*00c8*/ 	.word	0xffffffff


	//   ....[8]....
        /*00cc*/ 	.word	0xffffffff


	//   ....[9]....
        /*00d0*/ 	.word	0xffffffff


	//   ....[10]....
        /*00d4*/ 	.word	0xffffffff


	//   ....[11]....
        /*00d8*/ 	.word	0xffffffff


	//   ....[12]....
        /*00dc*/ 	.word	0xffffffff


	//   ....[13]....
        /*00e0*/ 	.word	0xffffffff


	//----- nvinfo : EIATTR_COOP_GROUP_INSTR_OFFSETS
	.align		4
.L_853:
        /*00e4*/ 	.byte	0x04, 0x28
        /*00e6*/ 	.short	(.L_855 - .L_854)


	//   ....[0]....
.L_854:
        /*00e8*/ 	.word	0x00000d10


	//   ....[1]....
        /*00ec*/ 	.word	0x00000d40


	//   ....[2]....
        /*00f0*/ 	.word	0x00000e10


	//   ....[3]....
        /*00f4*/ 	.word	0x00000e30


	//   ....[4]....
        /*00f8*/ 	.word	0x00001080


	//   ....[5]....
        /*00fc*/ 	.word	0x000010a0


	//   ....[6]....
        /*0100*/ 	.word	0x000010c0


	//   ....[7]....
        /*0104*/ 	.word	0x000010e0


	//   ....[8]....
        /*0108*/ 	.word	0x00001100


	//   ....[9]....
        /*010c*/ 	.word	0x00001120


	//   ....[10]....
        /*0110*/ 	.word	0x00001140


	//   ....[11]....
        /*0114*/ 	.word	0x00001160


	//   ....[12]....
        /*0118*/ 	.word	0x00001190


	//   ....[13]....
        /*011c*/ 	.word	0x000011c0


	//----- nvinfo : EIATTR_VRC_CTA_INIT_COUNT
	.align		4
.L_855:
        /*0120*/ 	.byte	0x02, 0x4a
	.zero		1
	.zero		1


	//----- nvinfo : EIATTR_EXIT_INSTR_OFFSETS
	.align		4
        /*0124*/ 	.byte	0x04, 0x1c
        /*0126*/ 	.short	(.L_857 - .L_856)


	//   ....[0]....
.L_856:
        /*0128*/ 	.word	0x00000070


	//   ....[1]....
        /*012c*/ 	.word	0x00001950


	//----- nvinfo : EIATTR_MAX_THREADS
	.align		4
.L_857:
        /*0130*/ 	.byte	0x04, 0x05
        /*0132*/ 	.short	(.L_859 - .L_858)
.L_858:
        /*0134*/ 	.word	0x00000140
        /*0138*/ 	.word	0x00000001
        /*013c*/ 	.word	0x00000001


	//----- nvinfo : EIATTR_CRS_STACK_SIZE
	.align		4
.L_859:
        /*0140*/ 	.byte	0x04, 0x1e
        /*0142*/ 	.short	(.L_861 - .L_860)
.L_860:
        /*0144*/ 	.word	0x00000000


	//----- nvinfo : EIATTR_CBANK_PARAM_SIZE
	.align		4
.L_861:
        /*0148*/ 	.byte	0x03, 0x19
        /*014a*/ 	.short	0x0048


	//----- nvinfo : EIATTR_PARAM_CBANK
	.align		4
        /*014c*/ 	.byte	0x04, 0x0a
        /*014e*/ 	.short	(.L_863 - .L_862)
	.align		4
.L_862:
        /*0150*/ 	.word	index@(.nv.constant0._ZN13group_norm_v214gn_cuda_kernelI13__nv_bfloat16Li320ELi3ELi32ELi40ELi1024ELb0ELi16ELi320ELi320ELi4ELb1ELi5ELb0ELb0ENS_16CompileConditionILi1000EEEEEvPT_PKS4_S7_S7_flPfS8_Pj)
        /*0154*/ 	.short	0x0380
        /*0156*/ 	.short	0x0048


	//----- nvinfo : EIATTR_SW_WAR
	.align		4
.L_863:
        /*0158*/ 	.byte	0x04, 0x36
        /*015a*/ 	.short	(.L_865 - .L_864)
.L_864:
        /*015c*/ 	.word	0x00000008
.L_865:


//--------------------- .nv.info._ZN13group_norm_v214gn_cuda_kernelI13__nv_bfloat16Li320ELi1ELi32ELi40ELi1024ELb0ELi32ELi320ELi320ELi4ELb1ELi4ELb0ELb0ENS_16CompileConditionILi1000EEEEEvPT_PKS4_S7_S7_flPfS8_Pj --------------------------
	.section	.nv.info._ZN13group_norm_v214gn_cuda_kernelI13__nv_bfloat16Li320ELi1ELi32ELi40ELi1024ELb0ELi32ELi320ELi320ELi4ELb1ELi4ELb0ELb0ENS_16CompileConditionILi1000EEEEEvPT_PKS4_S7_S7_flPfS8_Pj,"",@"SHT_CUDA_INFO"
	.sectionflags	@""
	.align	4


	//----- nvinfo : EIATTR_CUDA_API_VERSION
	.align		4
        /*0000*/ 	.byte	0x04, 0x37
        /*0002*/ 	.short	(.L_867 - .L_866)
.L_866:
        /*0004*/ 	.word	0x00000082


	//----- nvinfo : EIATTR_KPARAM_INFO
	.align		4
.L_867:
        /*0008*/ 	.byte	0x04, 0x17
        /*000a*/ 	.short	(.L_869 - .L_868)
.L_868:
        /*000c*/ 	.word	0x00000000
        /*0010*/ 	.short	0x0008
        /*0012*/ 	.short	0x0040
        /*0014*/ 	.byte	0x00, 0xf5, 0x21, 0x00


	//----- nvinfo : EIATTR_KPARAM_INFO
	.align		4
.L_869:
        /*0018*/ 	.byte	0x04, 0x17
        /*001a*/ 	.short	(.L_871 - .L_870)
.L_870:
        /*001c*/ 	.word	0x00000000
        /*0020*/ 	.short	0x0007
        /*0022*/ 	.short	0x0038
        /*0024*/ 	.byte	0x00, 0xf5, 0x21, 0x00


	//----- nvinfo : EIATTR_KPARAM_INFO
	.align		4
.L_871:
        /*0028*/ 	.byte	0x04, 0x17
        /*002a*/ 	.short	(.L_873 - .L_872)
.L_872:
        /*002c*/ 	.word	0x00000000
        /*0030*/ 	.short	0x0006
        /*0032*/ 	.short	0x0030
        /*0034*/ 	.byte	0x00, 0xf5, 0x21, 0x00


	//----- nvinfo : EIATTR_KPARAM_INFO
	.align		4
.L_873:
        /*0038*/ 	.byte	0x04, 0x17
        /*003a*/ 	.short	(.L_875 - .L_874)
.L_874:
        /*003c*/ 	.word	0x00000000
        /*0040*/ 	.short	0x0005
        /*0042*/ 	.short	0x0028
        /*0044*/ 	.byte	0x00, 0xf0, 0x21, 0x00


	//----- nvinfo : EIATTR_KPARAM_INFO
	.align		4
.L_875:
        /*0048*/ 	.byte	0x04, 0x17
        /*004a*/ 	.short	(.L_877 - .L_876)
.L_876:
        /*004c*/ 	.word	0x00000000
        /*0050*/ 	.short	0x0004
        /*0052*/ 	.short	0x0020
        /*0054*/ 	.byte	0x00, 0xf0, 0x11, 0x00


	//----- nvinfo : EIATTR_KPARAM_INFO
	.align		4
.L_877:
        /*0058*/ 	.byte	0x04, 0x17
        /*005a*/ 	.short	(.L_879 - .L_878)
.L_878:
        /*005c*/ 	.word	0x00000000
        /*0060*/ 	.short	0x0003
        /*0062*/ 	.short	0x0018
        /*0064*/ 	.byte	0x00, 0xf5, 0x21, 0x00


	//----- nvinfo : EIATTR_KPARAM_INFO
	.align		4
.L_879:
        /*0068*/ 	.byte	0x04, 0x17
        /*006a*/ 	.short	(.L_881 - .L_880)
.L_880:
        /*006c*/ 	.word	0x00000000
        /*0070*/ 	.short	0x0002
        /*0072*/ 	.short	0x0010
        /*0074*/ 	.byte	0x00, 0xf5, 0x21, 0x00


	//----- nvinfo : EIATTR_KPARAM_INFO
	.align		4
.L_881:
        /*0078*/ 	.byte	0x04, 0x17
        /*007a*/ 	.short	(.L_883 - .L_882)
.L_882:
        /*007c*/ 	.word	0x00000000
        /*0080*/ 	.short	0x0001
        /*0082*/ 	.short	0x0008
        /*0084*/ 	.byte	0x00, 0xf5, 0x21, 0x00


	//----- nvinfo : EIATTR_KPARAM_INFO
	.align		4
.L_883:
        /*0088*/ 	.byte	0x04, 0x17
        /*008a*/ 	.short	(.L_885 - .L_884)
.L_884:
        /*008c*/ 	.word	0x00000000
        /*0090*/ 	.short	0x0000
        /*0092*/ 	.short	0x0000
        /*0094*/ 	.byte	0x00, 0xf5, 0x21, 0x00


	//----- nvinfo : EIATTR_SPARSE_MMA_MASK
	.align		4
.L_885:
        /*0098*/ 	.byte	0x03, 0x50
        /*009a*/ 	.short	0x0000


	//----- nvinfo : EIATTR_MAXREG_COUNT
	.align		4
        /*009c*/ 	.byte	0x03, 0x1b
        /*009e*/ 	.short	0x00a8


	//----- nvinfo : EIATTR_NUM_BARRIERS
	.align		4
        /*00a0*/ 	.byte	0x02, 0x4c
        /*00a2*/ 	.byte	0x01
	.zero		1


	//----- nvinfo : EIATTR_MERCURY_ISA_VERSION
	.align		4
        /*00a4*/ 	.byte	0x03, 0x5f
        /*00a6*/ 	.short	0x0101


	//----- nvinfo : EIATTR_COOP_GROUP_MASK_REGIDS
	.align		4
        /*00a8*/ 	.byte	0x04, 0x29
        /*00aa*/ 	.short	(.L_887 - .L_886)


	//   ....[0]....
.L_886:
        /*00ac*/ 	.word	0xffffffff


	//   ....[1]....
        /*00b0*/ 	.word	0xffffffff


	//   ....[2]....
        /*00b4*/ 	.word	0xffffffff


	//   ....[3]....
        /*00b8*/ 	.word	0xffffffff


	//   ....[4]....
        /*00bc*/ 	.word	0xffffffff


	//   ....[5]....
        /*00c0*/ 	.word	0xffffffff


	//   ....[6]....
        /*00c4*/ 	.word	0xffffffff


	//   ....[7]....
        /*00c8*/ 	.word	0xffffffff


	//   ....[8]....
        /*00cc*/ 	.word	0xffffffff


	//   ....[9]....
        /*00d0*/ 	.word	0xffffffff


	//   ....[10]....
        /*00d4*/ 	.word	0xffffffff


	//   ....[11]....
        /*00d8*/ 	.word	0xffffffff


	//   ....[12]....
        /*00dc*/ 	.word	0xffffffff


	//   ....[13]....
        /*00e0*/ 	.word	0xffffffff


	//----- nvinfo : EIATTR_COOP_GROUP_INSTR_OFFSETS
	.align		4
.L_887:
        /*00e4*/ 	.byte	0x04, 0x28
        /*00e6*/ 	.short	(.L_889 - .L_888)


	//   ....[0]....
.L_888:
        /*00e8*/ 	.word	0x00001160


	//   ....[1]....
        /*00ec*/ 	.word	0x00001190


	//   ....[2]....
        /*00f0*/ 	.word	0x000011f0


	//   ....[3]....
        /*00f4*/ 	.word	0x00001200


	//   ....[4]....
        /*00f8*/ 	.word	0x00001450


	//   ....[5]....
        /*00fc*/ 	.word	0x00001490


	//   ....[6]....
        /*0100*/ 	.word	0x00001510


	//   ....[7]....
        /*0104*/ 	.word	0x00001520


	//   ....[8]....
        /*0108*/ 	.word	0x00001550


	//   ....[9]....
        /*010c*/ 	.word	0x00001560


	//   ....[10]....
        /*0110*/ 	.word	0x00001590


	//   ....[11]....
        /*0114*/ 	.word	0x000015a0


	//   ....[12]....
        /*0118*/ 	.word	0x000015d0


	//   ....[13]....
        /*011c*/ 	.word	0x000015f0


	//----- nvinfo : EIATTR_VRC_CTA_INIT_COUNT
	.align		4
.L_889:
        /*0120*/ 	.byte	0x02, 0x4a
	.zero		1
	.zero		1


	//----- nvinfo : EIATTR_EXIT_INSTR_OFFSETS
	.align		4
        /*0124*/ 	.byte	0x04, 0x1c
        /*0126*/ 	.short	(.L_891 - .L_890)


	//   ....[0]....
.L_890:
        /*0128*/ 	.word	0x00000060


	//   ....[1]....
        /*012c*/ 	.word	0x00001f50


	//----- nvinfo : EIATTR_MAX_THREADS
	.align		4
.L_891:
        /*0130*/ 	.byte	0x04, 0x05
        /*0132*/ 	.short	(.L_893 - .L_892)
.L_892:
        /*0134*/ 	.word	0x00000140
        /*0138*/ 	.word	0x00000001
        /*013c*/ 	.word	0x00000001


	//----- nvinfo : EIATTR_CRS_STACK_SIZE
	.align		4
.L_893:
        /*0140*/ 	.byte	0x04, 0x1e
        /*0142*/ 	.short	(.L_895 - .L_894)
.L_894:
        /*0144*/ 	.word	0x00000000


	//----- nvinfo : EIATTR_CBANK_PARAM_SIZE
	.align		4
.L_895:
        /*0148*/ 	.byte	0x03, 0x19
        /*014a*/ 	.short	0x0048


	//----- nvinfo : EIATTR_PARAM_CBANK
	.align		4
        /*014c*/ 	.byte	0x04, 0x0a
        /*014e*/ 	.short	(.L_897 - .L_896)
	.align		4
.L_896:
        /*0150*/ 	.word	index@(.nv.constant0._ZN13group_norm_v214gn_cuda_kernelI13__nv_bfloat16Li320ELi1ELi32ELi40ELi1024ELb0ELi32ELi320ELi320ELi4ELb1ELi4ELb0ELb0ENS_16CompileConditionILi1000EEEEEvPT_PKS4_S7_S7_flPfS8_Pj)
        /*0154*/ 	.short	0x0380
        /*0156*/ 	.short	0x0048


	//----- nvinfo : EIATTR_SW_WAR
	.align		4
.L_897:
        /*0158*/ 	.byte	0x04, 0x36
        /*015a*/ 	.short	(.L_899 - .L_898)
.L_898:
        /*015c*/ 	.word	0x00000008
.L_899:


//--------------------- .nv.info._ZN13group_norm_v214gn_cuda_kernelI13__nv_bfloat16Li320ELi3ELi32ELi40ELi1024ELb0ELi32ELi320ELi320ELi4ELb1ELi10ELb0ELb0ENS_16CompileConditionILi1000EEEEEvPT_PKS4_S7_S7_flPfS8_Pj --------------------------
	.section	.nv.info._ZN13group_norm_v214gn_cuda_kernelI13__nv_bfloat16Li320ELi3ELi32ELi40ELi1024ELb0ELi32ELi320ELi320ELi4ELb1ELi10ELb0ELb0ENS_16CompileConditionILi1000EEEEEvPT_PKS4_S7_S7_flPfS8_Pj,"",@"SHT_CUDA_INFO"
	.sectionflags	@""
	.align	4


	//----- nvinfo : EIATTR_CUDA_API_VERSION
	.align		4
        /*0000*/ 	.byte	0x04, 0x37
        /*0002*/ 	.short	(.L_901 - .L_900)
.L_900:
        /*0004*/ 	.word	0x00000082


	//----- nvinfo : EIATTR_KPARAM_INFO
	.align		4
.L_901:
        /*0008*/ 	.byte	0x04, 0x17
        /*000a*/ 	.short	(.L_903 - .L_902)
.L_902:
        /*000c*/ 	.word	0x00000000
        /*0010*/ 	.short	0x0008
        /*0012*/ 	.short	0x0040
        /*0014*/ 	.byte	0x00, 0xf5, 0x21, 0x00


	//----- nvinfo : EIATTR_KPARAM_INFO
	.align		4
.L_903:
        /*0018*/ 	.byte	0x04, 0x17
        /*001a*/ 	.short	(.L_905 - .L_904)
.L_904:
        /*001c*/ 	.word	0x00000000
        /*0020*/ 	.short	0x0007
        /*0022*/ 	.short	0x0038
        /*0024*/ 	.byte	0x00, 0xf5, 0x21, 0x00


	//----- nvinfo : EIATTR_KPARAM_INFO
	.align		4
.L_905:
        /*0028*/ 	.byte	0x04, 0x17
        /*002a*/ 	.short	(.L_907 - .L_906)
.L_906:
        /*002c*/ 	.word	0x00000000
        /*0030*/ 	.short	0x0006
        /*0032*/ 	.short	0x0030
        /*0034*/ 	.byte	0x00, 0xf5, 0x21, 0x00


	//----- nvinfo : EIATTR_KPARAM_INFO
	.align		4
.L_907:
        /*0038*/ 	.byte	0x04, 0x17
        /*003a*/ 	.short	(.L_909 - .L_908)
.L_908:
        /*003c*/ 	.word	0x00000000
        /*0040*/ 	.short	0x0005
        /*0042*/ 	.short	0x0028
        /*0044*/ 	.byte	0x00, 0xf0, 0x21, 0x00


	//----- nvinfo : EIATTR_KPARAM_INFO
	.align		4
.L_909:
        /*0048*/ 	.byte	0x04, 0x17
        /*004a*/ 	.short	(.L_911 - .L_910)
.L_910:
        /*004c*/ 	.word	0x00000000
        /*0050*/ 	.short	0x0004
        /*0052*/ 	.short	0x0020
        /*0054*/ 	.byte	0x00, 0xf0, 0x11, 0x00


	//----- nvinfo : EIATTR_KPARAM_INFO
	.align		4
.L_911:
        /*0058*/ 	.byte	0x04, 0x17
        /*005a*/ 	.short	(.L_913 - .L_912)
.L_912:
        /*005c*/ 	.word	0x00000000
        /*0060*/ 	.short	0x0003
        /*0062*/ 	.short	0x0018
        /*0064*/ 	.byte	0x00, 0xf5, 0x21, 0x00


	//----- nvinfo : EIATTR_KPARAM_INFO
	.align		4
.L_913:
        /*0068*/ 	.byte	0x04, 0x17
        /*006a*/ 	.short	(.L_915 - .L_914)
.L_914:
        /*006c*/ 	.word	0x00000000
        /*0070*/ 	.short	0x0002
        /*0072*/ 	.short	0x0010
        /*0074*/ 	.byte	0x00, 0xf5, 0x21, 0x00


	//----- nvinfo : EIATTR_KPARAM_INFO
	.align		4
.L_915:
        /*0078*/ 	.byte	0x04, 0x17
        /*007a*/ 	.short	(.L_917 - .L_916)
.L_916:
        /*007c*/ 	.word	0x00000000
        /*0080*/ 	.short	0x0001
        /*0082*/ 	.short	0x0008
        /*0084*/ 	.byte	0x00, 0xf5, 0x21, 0x00


	//----- nvinfo : EIATTR_KPARAM_INFO
	.align		4
.L_917:
        /*0088*/ 	.byte	0x04, 0x17
        /*008a*/ 	.short	(.L_919 - .L_918)
.L_918:
        /*008c*/ 	.word	0x00000000
        /*0090*/ 	.short	0x0000
        /*0092*/ 	.short	0x0000
        /*0094*/ 	.byte	0x00, 0xf5, 0x21, 0x00


	//----- nvinfo : EIATTR_SPARSE_MMA_MASK
	.align		4
.L_919:
        /*0098*/ 	.byte	0x03, 0x50
        /*009a*/ 	.short	0x0000


	//----- nvinfo : EIATTR_MAXREG_COUNT
	.align		4
        /*009c*/ 	.byte	0x03, 0x1b
        /*009e*/ 	.short	0x0040


	//----- nvinfo : EIATTR_NUM_BARRIERS
	.align		4
        /*00a0*/ 	.byte	0x02, 0x4c
        /*00a2*/ 	.byte	0x01
	.zero		1


	//----- nvinfo : EIATTR_MERCURY_ISA_VERSION
	.align		4
        /*00a4*/ 	.byte	0x03, 0x5f
        /*00a6*/ 	.short	0x0101


	//----- nvinfo : EIATTR_COOP_GROUP_MASK_REGIDS
	.align		4
        /*00a8*/ 	.byte	0x04, 0x29
        /*00aa*/ 	.short	(.L_921 - .L_920)


	//   ....[0]....
.L_920:
        /*00ac*/ 	.word	0xffffffff


	//   ....[1]....
        /*00b0*/ 	.word	0xffffffff


	//   ....[2]....
        /*00b4*/ 	.word	0xffffffff


	//   ....[3]....
        /*00b8*/ 	.word	0xffffffff


	//   ....[4]....
        /*00bc*/ 	.word	0xffffffff


	//   ....[5]....
        /*00c0*/ 	.word	0xffffffff


	//   ....[6]....
        /*00c4*/ 	.word	0xffffffff


	//   ....[7]....
        /*00c8*/ 	.word	0xffffffff


	//   ....[8]....
        /*00cc*/ 	.word	0xffffffff


	//   ....[9]....
        /*00d0*/ 	.word	0xffffffff


	//   ....[10]....
        /*00d4*/ 	.word	0xffffffff


	//   ....[11]....
        /*00d8*/ 	.word	0xffffffff


	//   ....[12]....
        /*00dc*/ 	.word	0xffffffff


	//   ....[13]....
        /*00e0*/ 	.word	0xffffffff


	//----- nvinfo : EIATTR_COOP_GROUP_INSTR_OFFSETS
	.align		4
.L_921:
        /*00e4*/ 	.byte	0x04, 0x28
        /*00e6*/ 	.short	(.L_923 - .L_922)


	//   ....[0]....
.L_922:
        /*00e8*/ 	.word	0x00001070


	//   ....[1]....
        /*00ec*/ 	.word	0x000010b0


	//   ....[2]....
        /*00f0*/ 	.word	0x000010f0


	//   ....[3]....
        /*00f4*/ 	.word	0x00001100


	//   ....[4]....
        /*00f8*/ 	.word	0x000014b0


	//   ....[5]....
        /*00fc*/ 	.word	0x000014c0


	//   ....[6]....
        /*0100*/ 	.word	0x000014f0


	//   ....[7]....
        /*0104*/ 	.word	0x00001500


	//   ....[8]....
        /*0108*/ 	.word	0x00001530


	//   ....[9]....
        /*010c*/ 	.word	0x00001540


	//   ....[10]....
        /*0110*/ 	.word	0x00001580


	//   ....[11]....
        /*0114*/ 	.word	0x00001590


	//   ....[12]....
        /*0118*/ 	.word	0x000015c0


	//   ....[13]....
        /*011c*/ 	.word	0x000015d0


	//----- nvinfo : EIATTR_VRC_CTA_INIT_COUNT
	.align		4
.L_923:
        /*0120*/ 	.byte	0x02, 0x4a
	.zero		1
	.zero		1


	//----- nvinfo : EIATTR_EXIT_INSTR_OFFSETS
	.align		4
        /*0124*/ 	.byte	0x04, 0x1c
        /*0126*/ 	.short	(.L_925 - .L_924)


	//   ....[0]....
.L_924:
        /*0128*/ 	.word	0x00000080


	//   ....[1]....
        /*012c*/ 	.word	0x00002130


	//----- nvinfo : EIATTR_MAX_THREADS
	.align		4
.L_925:
        /*0130*/ 	.byte	0x04, 0x05
        /*0132*/ 	.short	(.L_927 - .L_926)
.L_926:
        /*0134*/ 	.word	0x00000140
        /*0138*/ 	.word	0x00000001
        /*013c*/ 	.word	0x00000001


	//----- nvinfo : EIATTR_CRS_STACK_SIZE
	.align		4
.L_927:
        /*0140*/ 	.byte	0x04, 0x1e
        /*0142*/ 	.short	(.L_929 - .L_928)
.L_928:
        /*0144*/ 	.word	0x00000000


	//----- nvinfo : EIATTR_CBANK_PARAM_SIZE
	.align		4
.L_929:
        /*0148*/ 	.byte	0x03, 0x19
        /*014a*/ 	.short	0x0048


	//----- nvinfo : EIATTR_PARAM_CBANK
	.align		4
        /*014c*/ 	.byte	0x04, 0x0a
        /*014e*/ 	.short	(.L_931 - .L_930)
	.align		4
.L_930:
        /*0150*/ 	.word	index@(.nv.constant0._ZN13group_norm_v214gn_cuda_kernelI13__nv_bfloat16Li320ELi3ELi32ELi40ELi1024ELb0ELi32ELi320ELi320ELi4ELb1ELi10ELb0ELb0ENS_16CompileConditionILi1000EEEEEvPT_PKS4_S7_S7_flPfS8_Pj)
        /*0154*/ 	.short	0x0380
        /*0156*/ 	.short	0x0048


	//----- nvinfo : EIATTR_SW_WAR
	.align		4
.L_931:
        /*0158*/ 	.byte	0x04, 0x36
        /*015a*/ 	.short	(.L_933 - .L_932)
.L_932:
        /*015c*/ 	.word	0x00000008
.L_933:


//--------------------- .nv.info._ZN13group_norm_v214gn_cuda_kernelI13__nv_bfloat16Li320ELi1ELi32ELi40ELi1024ELb0ELi64ELi320ELi320ELi4ELb1ELi9ELb0ELb0ENS_16CompileConditionILi1000EEEEEvPT_PKS4_S7_S7_flPfS8_Pj --------------------------
	.section	.nv.info._ZN13group_norm_v214gn_cuda_kernelI13__nv_bfloat16Li320ELi1ELi32ELi40ELi1024ELb0ELi64ELi320ELi320ELi4ELb1ELi9ELb0ELb0ENS_16CompileConditionILi1000EEEEEvPT_PKS4_S7_S7_flPfS8_Pj,"",@"SHT_CUDA_INFO"
	.sectionflags	@""
	.align	4


	//----- nvinfo : EIATTR_CUDA_API_VERSION
	.align		4
        /*0000*/ 	.byte	0x04, 0x37
        /*0002*/ 	.short	(.L_935 - .L_934)
.L_934:
        /*0004*/ 	.word	0x00000082


	//----- nvinfo : EIATTR_KPARAM_INFO
	.align		4
.L_935:
        /*0008*/ 	.byte	0x04, 0x17
        /*000a*/ 	.short	(.L_937 - .L_936)
.L_936:
        /*000c*/ 	.word	0x00000000
        /*0010*/ 	.short	0x0008
        /*0012*/ 	.short	0x0040
        /*0014*/ 	.byte	0x00, 0xf5, 0x21, 0x00


	//----- nvinfo : EIATTR_KPARAM_INFO
	.align		4
.L_937:
        /*0018*/ 	.byte	0x04, 0x17
        /*001a*/ 	.short	(.L_939 - .L_938)
.L_938:
        /*001c*/ 	.word	0x00000000
        /*0020*/ 	.short	0x0007
        /*0022*/ 	.short	0x0038
        /*0024*/ 	.byte	0x00, 0xf5, 0x21, 0x00


	//----- nvinfo : EIATTR_KPARAM_INFO
	.align		4
.L_939:
        /*0028*/ 	.byte	0x04, 0x17
        /*002a*/ 	.short	(.L_941 - .L_940)
.L_940:
        /*002c*/ 	.word	0x00000000
        /*0030*/ 	.short	0x0006
        /*0032*/ 	.short	0x0030
        /*0034*/ 	.byte	0x00, 0xf5, 0x21, 0x00


	//----- nvinfo : EIATTR_KPARAM_INFO
	.align		4
.L_941:
        /*0038*/ 	.byte	0x04, 0x17
        /*003a*/ 	.short	(.L_943 - .L_942)
.L_942:
        /*003c*/ 	.word	0x00000000
        /*0040*/ 	.short	0x0005
        /*0042*/ 	.short	0x0028
        /*0044*/ 	.byte	0x00, 0xf0, 0x21, 0x00


	//----- nvinfo : EIATTR_KPARAM_INFO
	.align		4
.L_943:
        /*0048*/ 	.byte	0x04, 0x17
        /*004a*/ 	.short	(.L_945 - .L_944)
.L_944:
        /*004c*/ 	.word	0x00000000
        /*0050*/ 	.short	0x0004
        /*0052*/ 	.short	0x0020
        /*0054*/ 	.byte	0x00, 0xf0, 0x11, 0x00


	//----- nvinfo : EIATTR_KPARAM_INFO
	.align		4
.L_945:
        /*0058*/ 	.byte	0x04, 0x17
        /*005a*/ 	.short	(.L_947 - .L_946)
.L_946:
        /*005c*/ 	.word	0x00000000
        /*0060*/ 	.short	0x0003
        /*0062*/ 	.short	0x0018
        /*0064*/ 	.byte	0x00, 0xf5, 0x21, 0x00


	//----- nvinfo : EIATTR_KPARAM_INFO
	.align		4
.L_947:
        /*0068*/ 	.byte	0x04, 0x17
        /*006a*/ 	.short	(.L_949 - .L_948)
.L_948:
        /*006c*/ 	.word	0x00000000
        /*0070*/ 	.short	0x0002
        /*0072*/ 	.short	0x0010
        /*0074*/ 	.byte	0x00, 0xf5, 0x21, 0x00


	//----- nvinfo : EIATTR_KPARAM_INFO
	.align		4
.L_949:
        /*0078*/ 	.byte	0x04, 0x17
        /*007a*/ 	.short	(.L_951 - .L_950)
.L_950:
        /*007c*/ 	.word	0x00000000
        /*0080*/ 	.short	0x0001
        /*0082*/ 	.short	0x0008
        /*0084*/ 	.byte	0x00, 0xf5, 0x21, 0x00


	//----- nvinfo : EIATTR_KPARAM_INFO
	.align		4
.L_951:
        /*0088*/ 	.byte	0x04, 0x17
        /*008a*/ 	.short	(.L_953 - .L_952)
.L_952:
        /*008c*/ 	.word	0x00000000
        /*0090*/ 	.short	0x0000
        /*0092*/ 	.short	0x0000
        /*0094*/ 	.byte	0x00, 0xf5, 0x21, 0x00


	//----- nvinfo : EIATTR_SPARSE_MMA_MASK
	.align		4
.L_953:
        /*0098*/ 	.byte	0x03, 0x50
        /*009a*/ 	.short	0x0000


	//----- nvinfo : EIATTR_MAXREG_COUNT
	.align		4
        /*009c*/ 	.byte	0x03, 0x1b
        /*009e*/ 	.short	0x00a8


	//----- nvinfo : EIATTR_NUM_BARRIERS
	.align		4
        /*00a0*/ 	.byte	0x02, 0x4c
        /*00a2*/ 	.byte	0x01
	.zero		1


	//----- nvinfo : EIATTR_MERCURY_ISA_VERSION
	.align		4
        /*00a4*/ 	.byte	0x03, 0x5f
        /*00a6*/ 	.short	0x0101


	//----- nvinfo : EIATTR_COOP_GROUP_MASK_REGIDS
	.align		4
        /*00a8*/ 	.byte	0x04, 0x29
        /*00aa*/ 	.short	(.L_955 - .L_954)


	//   ....[0]....
.L_954:
        /*00ac*/ 	.word	0xffffffff


	//   ....[1]....
        /*00b0*/ 	.word	0xffffffff


	//   ....[2]....
        /*00b4*/ 	.word	0xffffffff


	//   ....[3]....
        /*00b8*/ 	.word	0xffffffff


	//   ....[4]....
        /*00bc*/ 	.word	0xffffffff


	//   ....[5]....
        /*00c0*/ 	.word	0xffffffff


	//   ....[6]....
        /*00c4*/ 	.word	0xffffffff


	//   ....[7]....
        /*00c8*/ 	.word	0xffffffff


	//   ....[8]....
        /*00cc*/ 	.word	0xffffffff


	//   ....[9]....
        /*00d0*/ 	.word	0xffffffff


	//   ....[10]....
        /*00d4*/ 	.word	0xffffffff


	//   ....[11]....
        /*00d8*/ 	.word	0xffffffff


	//----- nvinfo : EIATTR_COOP_GROUP_INSTR_OFFSETS
	.align		4
.L_955:
        /*00dc*/ 	.byte	0x04, 0x28
        /*00de*/ 	.short	(.L_957 - .L_956)


	//   ....[0]....
.L_956:
        /*00e0*/ 	.word	0x00001910


	//   ....[1]....
        /*00e4*/ 	.word	0x00001940


	//   ....[2]....
        /*00e8*/ 	.word	0x000019a0


	//   ....[3]....
        /*00ec*/ 	.word	0x000019c0


	//   ....[4]....
        /*00f0*/ 	.word	0x00001ba0


	//   ....[5]....
        /*00f4*/ 	.word	0x00001bd0


	//   ....[6]....
        /*00f8*/ 	.word	0x00001c00


	//   ....[7]....
        /*00fc*/ 	.word	0x00001c10


	//   ....[8]....
        /*0100*/ 	.word	0x00001c40


	//   ....[9]....
        /*0104*/ 	.word	0x00001c50


	//   ....[10]....
        /*0108*/ 	.word	0x00001c80


	//   ....[11]....
        /*010c*/ 	.word	0x00001c90


	//----- nvinfo : EIATTR_VRC_CTA_INIT_COUNT
	.align		4
.L_957:
        /*0110*/ 	.byte	0x02, 0x4a
	.zero		1
	.zero		1


	//----- nvinfo : EIATTR_EXIT_INSTR_OFFSETS
	.align		4
        /*0114*/ 	.byte	0x04, 0x1c
        /*0116*/ 	.short	(.L_959 - .L_958)


	//   ....[0]....
.L_958:
        /*0118*/ 	.word	0x00000070


	//   ....[1]....
        /*011c*/ 	.word	0x00002ed0


	//----- nvinfo : EIATTR_MAX_THREADS
	.align		4
.L_959:
        /*0120*/ 	.byte	0x04, 0x05
        /*0122*/ 	.short	(.L_961 - .L_960)
.L_960:
        /*0124*/ 	.word	0x00000140
        /*0128*/ 	.word	0x00000001
        /*012c*/ 	.word	0x00000001


	//----- nvinfo : EIATTR_CRS_STACK_SIZE
	.align		4
.L_961:
        /*0130*/ 	.byte	0x04, 0x1e
        /*0132*/ 	.short	(.L_963 - .L_962)
.L_962:
        /*0134*/ 	.word	0x00000000


	//----- nvinfo : EIATTR_CBANK_PARAM_SIZE
	.align		4
.L_963:
        /*0138*/ 	.byte	0x03, 0x19
        /*013a*/ 	.short	0x0048


	//----- nvinfo : EIATTR_PARAM_CBANK
	.align		4
        /*013c*/ 	.byte	0x04, 0x0a
        /*013e*/ 	.short	(.L_965 - .L_964)
	.align		4
.L_964:
        /*0140*/ 	.word	index@(.nv.constant0._ZN13group_norm_v214gn_cuda_kernelI13__nv_bfloat16Li320ELi1ELi32ELi40ELi1024ELb0ELi64ELi320ELi320ELi4ELb1ELi9ELb0ELb0ENS_16CompileConditionILi1000EEEEEvPT_PKS4_S7_S7_flPfS8_Pj)
        /*0144*/ 	.short	0x0380
        /*0146*/ 	.short	0x0048


	//----- nvinfo : EIATTR_SW_WAR
	.align		4
.L_965:
        /*0148*/ 	.byte	0x04, 0x36
        /*014a*/ 	.short	(.L_967 - .L_966)
.L_966:
        /*014c*/ 	.word	0x00000008
.L_967:


//--------------------- .nv.info._ZN13group_norm_v214gn_cuda_kernelI13__nv_bfloat16Li320ELi1ELi32ELi40ELi1024ELb0ELi128ELi320ELi320ELi4ELb1ELi18ELb0ELb0ENS_16CompileConditionILi1000EEEEEvPT_PKS4_S7_S7_flPfS8_Pj --------------------------
	.section	.nv.info._ZN13group_norm_v214gn_cuda_kernelI13__nv_bfloat16Li320ELi1ELi32ELi40ELi1024ELb0ELi128ELi320ELi320ELi4ELb1ELi18ELb0ELb0ENS_16CompileConditionILi1000EEEEEvPT_PKS4_S7_S7_flPfS8_Pj,"",@"SHT_CUDA_INFO"
	.sectionflags	@""
	.align	4


	//----- nvinfo : EIATTR_CUDA_API_VERSION
	.align		4
        /*0000*/ 	.byte	0x04, 0x37
        /*0002*/ 	.short	(.L_969 - .L_968)
.L_968:
        /*0004*/ 	.word	0x00000082


	//----- nvinfo : EIATTR_KPARAM_INFO
	.align		4
.L_969:
        /*0008*/ 	.byte	0x04, 0x17
        /*000a*/ 	.short	(.L_971 - .L_970)
.L_970:
        /*000c*/ 	.word	0x00000000
        /*0010*/ 	.short	0x0008
        /*0012*/ 	.short	0x0040
        /*0014*/ 	.byte	0x00, 0xf5, 0x21, 0x00


	//----- nvinfo : EIATTR_KPARAM_INFO
	.align		4
.L_971:
        /*0018*/ 	.byte	0x04, 0x17
        /*001a*/ 	.short	(.L_973 - .L_972)
.L_972:
        /*001c*/ 	.word	0x00000000
        /*0020*/ 	.short	0x0007
        /*0022*/ 	.short	0x0038
        /*0024*/ 	.byte	0x00, 0xf5, 0x21, 0x00


	//----- nvinfo : EIATTR_KPARAM_INFO
	.align		4
.L_973:
        /*0028*/ 	.byte	0x04, 0x17
        /*002a*/ 	.short	(.L_975 - .L_974)
.L_974:
        /*002c*/ 	.word	0x00000000
        /*0030*/ 	.short	0x0006
        /*0032*/ 	.short	0x0030
        /*0034*/ 	.byte	0x00, 0xf5, 0x21, 0x00


	//----- nvinfo : EIATTR_KPARAM_INFO
	.align		4
.L_975:
        /*0038*/ 	.byte	0x04, 0x17
        /*003a*/ 	.short	(.L_977 - .L_976)
.L_976:
        /*003c*/ 	.word	0x00000000
        /*0040*/ 	.short	0x0005
        /*0042*/ 	.short	0x0028
        /*0044*/ 	.byte	0x00, 0xf0, 0x21, 0x00


	//----- nvinfo : EIATTR_KPARAM_INFO
	.align		4
.L_977:
        /*0048*/ 	.byte	0x04, 0x17
        /*004a*/ 	.short	(.L_979 - .L_978)
.L_978:
        /*004c*/ 	.word	0x00000000
        /*0050*/ 	.short	0x0004
        /*0052*/ 	.short	0x0020
        /*0054*/ 	.byte	0x00, 0xf0, 0x11, 0x00


	//----- nvinfo : EIATTR_KPARAM_INFO
	.align		4
.L_979:
        /*0058*/ 	.byte	0x04, 0x17
        /*005a*/ 	.short	(.L_981 - .L_980)
.L_980:
        /*005c*/ 	.word	0x00000000
        /*0060*/ 	.short	0x0003
        /*0062*/ 	.short	0x0018
        /*0064*/ 	.byte	0x00, 0xf5, 0x21, 0x00


	//----- nvinfo : EIATTR_KPARAM_INFO
	.align		4
.L_981:
        /*0068*/ 	.byte	0x04, 0x17
        /*006a*/ 	.short	(.L_983 - .L_982)
.L_982:
        /*006c*/ 	.word	0x00000000
        /*0070*/ 	.short	0x0002
        /*0072*/ 	.short	0x0010
        /*0074*/ 	.byte	0x00, 0xf5, 0x21, 0x00


	//----- nvinfo : EIATTR_KPARAM_INFO
	.align		4
.L_983:
        /*0078*/ 	.byte	0x04, 0x17
        /*007a*/ 	.short	(.L_985 - .L_984)
.L_984:
        /*007c*/ 	.word	0x00000000
        /*0080*/ 	.short	0x0001
        /*0082*/ 	.short	0x0008
        /*0084*/ 	.byte	0x00, 0xf5, 0x21, 0x00


	//----- nvinfo : EIATTR_KPARAM_INFO
	.align		4
.L_985:
        /*0088*/ 	.byte	0x04, 0x17
        /*008a*/ 	.short	(.L_987 - .L_986)
.L_986:
        /*008c*/ 	.word	0x00000000
        /*0090*/ 	.short	0x0000
        /*0092*/ 	.short	0x0000
        /*0094*/ 	.byte	0x00, 0xf5, 0x21, 0x00


	//----- nvinfo : EIATTR_SPARSE_MMA_MASK
	.align		4
.L_987:
        /*0098*/ 	.byte	0x03, 0x50
        /*009a*/ 	.short	0x0000


	//----- nvinfo : EIATTR_MAXREG_COUNT
	.align		4
        /*009c*/ 	.byte	0x03, 0x1b
        /*009e*/ 	.short	0x00a8


	//----- nvinfo : EIATTR_NUM_BARRIERS
	.align		4
        /*00a0*/ 	.byte	0x02, 0x4c
        /*00a2*/ 	.byte	0x01
	.zero		1


	//----- nvinfo : EIATTR_MERCURY_ISA_VERSION
	.align		4
        /*00a4*/ 	.byte	0x03, 0x5f
        /*00a6*/ 	.short	0x0101


	//----- nvinfo : EIATTR_INT_WARP_WIDE_INSTR_OFFSETS
	.align		4
        /*00a8*/ 	.byte	0x04, 0x31
        /*00aa*/ 	.short	(.L_989 - .L_988)


	//   ....[0]....
.L_988:
        /*00ac*/ 	.word	0x000028c0


	//----- nvinfo : EIATTR_COOP_GROUP_MASK_REGIDS
	.align		4
.L_989:
        /*00b0*/ 	.byte	0x04, 0x29
        /*00b2*/ 	.short	(.L_991 - .L_990)


	//   ....[0]....
.L_990:
        /*00b4*/ 	.word	0xffffffff


	//   ....[1]....
        /*00b8*/ 	.word	0xffffffff


	//   ....[2]....
        /*00bc*/ 	.word	0xffffffff


	//   ....[3]....
        /*00c0*/ 	.word	0xffffffff


	//   ....[4]....
        /*00c4*/ 	.word	0xffffffff


	//   ....[5]....
        /*00c8*/ 	.word	0xffffffff


	//   ....[6]....
        /*00cc*/ 	.word	0xffffffff


	//   ....[7]....
        /*00d0*/ 	.word	0xffffffff


	//   ....[8]....
        /*00d4*/ 	.word	0xffffffff


	//   ....[9]....
        /*00d8*/ 	.word	0xffffffff


	//----- nvinfo : EIATTR_COOP_GROUP_INSTR_OFFSETS
	.align		4
.L_991:
        /*00dc*/ 	.byte	0x04, 0x28
        /*00de*/ 	.short	(.L_993 - .L_992)


	//   ....[0]....
.L_992:
        /*00e0*/ 	.word	0x00002860


	//   ....[1]....
        /*00e4*/ 	.word	0x00002890


	//   ....[2]....
        /*00e8*/ 	.word	0x00002900


	//   ....[3]....
        /*00ec*/ 	.word	0x00002920


	//   ....[4]....
        /*00f0*/ 	.word	0x00002b70


	//   ....[5]....
        /*00f4*/ 	.word	0x00002ba0


	//   ....[6]....
        /*00f8*/ 	.word	0x00002be0


	//   ....[7]....
        /*00fc*/ 	.word	0x00002c00


	//   ....[8]....
        /*0100*/ 	.word	0x00002c30


	//   ....[9]....
        /*0104*/ 	.word	0x00002c40


	//----- nvinfo : EIATTR_VRC_CTA_INIT_COUNT
	.align		4
.L_993:
        /*0108*/ 	.byte	0x02, 0x4a
	.zero		1
	.zero		1


	//----- nvinfo : EIATTR_EXIT_INSTR_OFFSETS
	.align		4
        /*010c*/ 	.byte	0x04, 0x1c
        /*010e*/ 	.short	(.L_995 - .L_994)


	//   ....[0]....
.L_994:
        /*0110*/ 	.word	0x00000080


	//   ....[1]....
        /*0114*/ 	.word	0x00004d70


	//----- nvinfo : EIATTR_MAX_THREADS
	.align		4
.L_995:
        /*0118*/ 	.byte	0x04, 0x05
        /*011a*/ 	.short	(.L_997 - .L_996)
.L_996:
        /*011c*/ 	.word	0x00000140
        /*0120*/ 	.word	0x00000001
        /*0124*/ 	.word	0x00000001


	//----- nvinfo : EIATTR_CRS_STACK_SIZE
	.align		4
.L_997:
        /*0128*/ 	.byte	0x04, 0x1e
        /*012a*/ 	.short	(.L_999 - .L_998)
.L_998:
        /*012c*/ 	.word	0x00000000


	//----- nvinfo : EIATTR_CBANK_PARAM_SIZE
	.align		4
.L_999:
        /*0130*/ 	.byte	0x03, 0x19
        /*0132*/ 	.short	0x0048


	//----- nvinfo : EIATTR_PARAM_CBANK
	.align		4
        /*0134*/ 	.byte	0x04, 0x0a
        /*0136*/ 	.short	(.L_1001 - .L_1000)
	.align		4
.L_1000:
        /*0138*/ 	.word	index@(.nv.constant0._ZN13group_norm_v214gn_cuda_kernelI13__nv_bfloat16Li320ELi1ELi32ELi40ELi1024ELb0ELi128ELi320ELi320ELi4ELb1ELi18ELb0ELb0ENS_16CompileConditionILi1000EEEEEvPT_PKS4_S7_S7_flPfS8_Pj)
        /*013c*/ 	.short	0x0380
        /*013e*/ 	.short	0x0048


	//----- nvinfo : EIATTR_SW_WAR
	.align		4
.L_1001:
        /*0140*/ 	.byte	0x04, 0x36
        /*0142*/ 	.short	(.L_1003 - .L_1002)
.L_1002:
        /*0144*/ 	.word	0x00000008
.L_1003:


//--------------------- .nv.info._ZN13group_norm_v214gn_cuda_kernelI13__nv_bfloat16Li320ELi2ELi32ELi40ELi1024ELb0ELi64ELi320ELi320ELi4ELb1ELi18ELb0ELb0ENS_16CompileConditionILi1000EEEEEvPT_PKS4_S7_S7_flPfS8_Pj --------------------------
	.section	.nv.info._ZN13group_norm_v214gn_cuda_kernelI13__nv_bfloat16Li320ELi2ELi32ELi40ELi1024ELb0ELi64ELi320ELi320ELi4ELb1ELi18ELb0ELb0ENS_16CompileConditionILi1000EEEEEvPT_PKS4_S7_S7_flPfS8_Pj,"",@"SHT_CUDA_INFO"
	.sectionflags	@""
	.align	4


	//----- nvinfo : EIATTR_CUDA_API_VERSION
	.align		4
        /*0000*/ 	.byte	0x04, 0x37
        /*0002*/ 	.short	(.L_1005 - .L_1004)
.L_1004:
        /*0004*/ 	.word	0x00000082


	//----- nvinfo : EIATTR_KPARAM_INFO
	.align		4
.L_1005:
        /*0008*/ 	.byte	0x04, 0x17
        /*000a*/ 	.short	(.L_1007 - .L_1006)
.L_1006:
        /*000c*/ 	.word	0x00000000
        /*0010*/ 	.short	0x0008
        /*0012*/ 	.short	0x0040
        /*0014*/ 	.byte	0x00, 0xf5, 0x21, 0x00


	//----- nvinfo : EIATTR_KPARAM_INFO
	.align		4
.L_1007:
        /*0018*/ 	.byte	0x04, 0x17
        /*001a*/ 	.short	(.L_1009 - .L_1008)
.L_1008:
        /*001c*/ 	.word	0x00000000
        /*0020*/ 	.short	0x0007
        /*0022*/ 	.short	0x0038
        /*0024*/ 	.byte	0x00, 0xf5, 0x21, 0x00


	//----- nvinfo : EIATTR_KPARAM_INFO
	.align		4
.L_1009:
        /*0028*/ 	.byte	0x04, 0x17
        /*002a*/ 	.short	(.L_1011 - .L_1010)
.L_1010:
        /*002c*/ 	.word	0x00000000
        /*0030*/ 	.short	0x0006
        /*0032*/ 	.short	0x0030
        /*0034*/ 	.byte	0x00, 0xf5, 0x21, 0x00


	//----- nvinfo : EIATTR_KPARAM_INFO
	.align		4
.L_1011:
        /*0038*/ 	.byte	0x04, 0x17
        /*003a*/ 	.short	(.L_1013 - .L_1012)
.L_1012:
        /*003c*/ 	.word	0x00000000
        /*0040*/ 	.short	0x0005
        /*0042*/ 	.short	0x0028
        /*0044*/ 	.byte	0x00, 0xf0, 0x21, 0x00


	//----- nvinfo : EIATTR_KPARAM_INFO
	.align		4
.L_1013:
        /*0048*/ 	.byte	0x04, 0x17
        /*004a*/ 	.short	(.L_1015 - .L_1014)
.L_1014:
        /*004c*/ 	.word	0x00000000
        /*0050*/ 	.short	0x0004
        /*0052*/ 	.short	0x0020
        /*0054*/ 	.byte	0x00, 0xf0, 0x11, 0x00


	//----- nvinfo : EIATTR_KPARAM_INFO
	.align		4
.L_1015:
        /*0058*/ 	.byte	0x04, 0x17
        /*005a*/ 	.short	(.L_1017 - .L_1016)
.L_1016:
        /*005c*/ 	.word	0x00000000
        /*0060*/ 	.short	0x0003
        /*0062*/ 	.short	0x0018
        /*0064*/ 	.byte	0x00, 0xf5, 0x21, 0x00


	//----- nvinfo : EIATTR_KPARAM_INFO
	.align		4
.L_1017:
        /*0068*/ 	.byte	0x04, 0x17
        /*006a*/ 	.short	(.L_1019 - .L_1018)
.L_1018:
        /*006c*/ 	.word	0x00000000
        /*0070*/ 	.short	0x0002
        /*0072*/ 	.short	0x0010
        /*0074*/ 	.byte	0x00, 0xf5, 0x21, 0x00


	//----- nvinfo : EIATTR_KPARAM_INFO
	.align		4
.L_1019:
        /*0078*/ 	.byte	0x04, 0x17
        /*007a*/ 	.short	(.L_1021 - .L_1020)
.L_1020:
        /*007c*/ 	.word	0x00000000
        /*0080*/ 	.short	0x0001
        /*0082*/ 	.short	0x0008
        /*0084*/ 	.byte	0x00, 0xf5, 0x21, 0x00


	//----- nvinfo : EIATTR_KPARAM_INFO
	.align		4
.L_1021:
        /*0088*/ 	.byte	0x04, 0x17
        /*008a*/ 	.short	(.L_1023 - .L_1022)
.L_1022:
        /*008c*/ 	.word	0x00000000
        /*0090*/ 	.short	0x0000
        /*0092*/ 	.short	0x0000
        /*0094*/ 	.byte	0x00, 0xf5, 0x21, 0x00


	//----- nvinfo : EIATTR_SPARSE_MMA_MASK
	.align		4
.L_1023:
        /*0098*/ 	.byte	0x03, 0x50
        /*009a*/ 	.short	0x0000


	//----- nvinfo : EIATTR_MAXREG_COUNT
	.align		4
        /*009c*/ 	.byte	0x03, 0x1b
        /*009e*/ 	.short	0x0060


	//----- nvinfo : EIATTR_NUM_BARRIERS
	.align		4
        /*00a0*/ 	.byte	0x02, 0x4c
        /*00a2*/ 	.byte	0x01
	.zero		1


	//----- nvinfo : EIATTR_MERCURY_ISA_VERSION
	.align		4
        /*00a4*/ 	.byte	0x03, 0x5f
        /*00a6*/ 	.short	0x0101


	//----- nvinfo : EIATTR_COOP_GROUP_MASK_REGIDS
	.align		4
        /*00a8*/ 	.byte	0x04, 0x29
        /*00aa*/ 	.short	(.L_1025 - .L_1024)


	//   ....[0]....
.L_1024:
        /*00ac*/ 	.word	0xffffffff


	//   ....[1]....
        /*00b0*/ 	.word	0xffffffff


	//   ....[2]....
        /*00b4*/ 	.word	0xffffffff


	//   ....[3]....
        /*00b8*/ 	.word	0xffffffff


	//   ....[4]....
        /*00bc*/ 	.word	0xffffffff


	//   ....[5]....
        /*00c0*/ 	.word	0xffffffff


	//   ....[6]....
        /*00c4*/ 	.word	0xffffffff


	//   ....[7]....
        /*00c8*/ 	.word	0xffffffff


	//   ....[8]....
        /*00cc*/ 	.word	0xffffffff


	//   ....[9]....
        /*00d0*/ 	.word	0xffffffff


	//   ....[10]....
        /*00d4*/ 	.word	0xffffffff


	//   ....[11]....
        /*00d8*/ 	.word	0xffffffff


	//----- nvinfo : EIATTR_COOP_GROUP_INSTR_OFFSETS
	.align		4
.L_1025:
        /*00dc*/ 	.byte	0x04, 0x28
        /*00de*/ 	.short	(.L_1027 - .L_1026)


	//   ....[0]....
.L_1026:
        /*00e0*/ 	.word	0x000017f0


	//   ....[1]....
        /*00e4*/ 	.word	0x00001830


	//   ....[2]....
        /*00e8*/ 	.word	0x00001870


	//   ....[3]....
        /*00ec*/ 	.word	0x00001880


	//   ....[4]....
        /*00f0*/ 	.word	0x00001c20


	//   ....[5]....
        /*00f4*/ 	.word	0x00001c30


	//   ....[6]....
        /*00f8*/ 	.word	0x00001c60


	//   ....[7]....
        /*00fc*/ 	.word	0x00001c70


	//   ....[8]....
        /*0100*/ 	.word	0x00001ca0


	//   ....[9]....
        /*0104*/ 	.word	0x00001cb0


	//   ....[10]....
        /*0108*/ 	.word	0x00001cf0


	//   ....[11]....
        /*010c*/ 	.word	0x00001d10


	//----- nvinfo : EIATTR_VRC_CTA_INIT_COUNT
	.align		4
.L_1027:
        /*0110*/ 	.byte	0x02, 0x4a
	.zero		1
	.zero		1


	//----- nvinfo : EIATTR_EXIT_INSTR_OFFSETS
	.align		4
        /*0114*/ 	.byte	0x04, 0x1c
        /*0116*/ 	.short	(.L_1029 - .L_1028)


	//   ....[0]....
.L_1028:
        /*0118*/ 	.word	0x00000080


	//   ....[1]....
        /*011c*/ 	.word	0x00002ff0


	//----- nvinfo : EIATTR_MAX_THREADS
	.align		4
.L_1029:
        /*0120*/ 	.byte	0x04, 0x05
        /*0122*/ 	.short	(.L_1031 - .L_1030)
.L_1030:
        /*0124*/ 	.word	0x00000140
        /*0128*/ 	.word	0x00000001
        /*012c*/ 	.word	0x00000001


	//----- nvinfo : EIATTR_CRS_STACK_SIZE
	.align		4
.L_1031:
        /*0130*/ 	.byte	0x04, 0x1e
        /*0132*/ 	.short	(.L_1033 - .L_1032)
.L_1032:
        /*0134*/ 	.word	0x00000000


	//----- nvinfo : EIATTR_CBANK_PARAM_SIZE
	.align		4
.L_1033:
        /*0138*/ 	.byte	0x03, 0x19
        /*013a*/ 	.short	0x0048


	//----- nvinfo : EIATTR_PARAM_CBANK
	.align		4
        /*013c*/ 	.byte	0x04, 0x0a
        /*013e*/ 	.short	(.L_1035 - .L_1034)
	.align		4
.L_1034:
        /*0140*/ 	.word	index@(.nv.constant0._ZN13group_norm_v214gn_cuda_kernelI13__nv_bfloat16Li320ELi2ELi32ELi40ELi1024ELb0ELi64ELi320ELi320ELi4ELb1ELi18ELb0ELb0ENS_16CompileConditionILi1000EEEEEvPT_PKS4_S7_S7_flPfS8_Pj)
        /*0144*/ 	.short	0x0380
        /*0146*/ 	.short	0x0048


	//----- nvinfo : EIATTR_SW_WAR
	.align		4
.L_1035:
        /*0148*/ 	.byte	0x04, 0x36
        /*014a*/ 	.short	(.L_1037 - .L_1036)
.L_1036:
        /*014c*/ 	.word	0x00000008
.L_1037:


//--------------------- .nv.info._ZN13group_norm_v214gn_cuda_kernelI13__nv_bfloat16Li320ELi3ELi32ELi40ELi1024ELb0ELi64ELi320ELi320ELi4ELb1ELi21ELb0ELb0ENS_16CompileConditionILi1000EEEEEvPT_PKS4_S7_S7_flPfS8_Pj --------------------------
	.section	.nv.info._ZN13group_norm_v214gn_cuda_kernelI13__nv_bfloat16Li320ELi3ELi32ELi40ELi1024ELb0ELi64ELi320ELi320ELi4ELb1ELi21ELb0ELb0ENS_16CompileConditionILi1000EEEEEvPT_PKS4_S7_S7_flPfS8_Pj,"",@"SHT_CUDA_INFO"
	.sectionflags	@""
	.align	4


	//----- nvinfo : EIATTR_CUDA_API_VERSION
	.align		4
        /*0000*/ 	.byte	0x04, 0x37
        /*0002*/ 	.short	(.L_1039 - .L_1038)
.L_1038:
        /*0004*/ 	.word	0x00000082


	//----- nvinfo : EIATTR_KPARAM_INFO
	.align		4
.L_1039:
        /*0008*/ 	.byte	0x04, 0x17
        /*000a*/ 	.short	(.L_1041 - .L_1040)
.L_1040:
        /*000c*/ 	.word	0x00000000
        /*0010*/ 	.short	0x0008
        /*0012*/ 	.short	0x0040
        /*0014*/ 	.byte	0x00, 0xf5, 0x21, 0x00


	//----- nvinfo : EIATTR_KPARAM_INFO
	.align		4
.L_1041:
        /*0018*/ 	.byte	0x04, 0x17
        /*001a*/ 	.short	(.L_1043 - .L_1042)
.L_1042:
        /*001c*/ 	.word	0x00000000
        /*0020*/ 	.short	0x0007
        /*0022*/ 	.short	0x0038
        /*0024*/ 	.byte	0x00, 0xf5, 0x21, 0x00


	//----- nvinfo : EIATTR_KPARAM_INFO
	.align		4
.L_1043:
        /*0028*/ 	.byte	0x04, 0x17
        /*002a*/ 	.short	(.L_1045 - .L_1044)
.L_1044:
        /*002c*/ 	.word	0x00000000
        /*0030*/ 	.short	0x0006
        /*0032*/ 	.short	0x0030
        /*0034*/ 	.byte	0x00, 0xf5, 0x21, 0x00


	//----- nvinfo : EIATTR_KPARAM_INFO
	.align		4
.L_1045:
        /*0038*/ 	.byte	0x04, 0x17
        /*003a*/ 	.short	(.L_1047 - .L_1046)
.L_1046:
        /*003c*/ 	.word	0x00000000
        /*0040*/ 	.short	0x0005
        /*0042*/ 	.short	0x0028
        /*0044*/ 	.byte	0x00, 0xf0, 0x21, 0x00


	//----- nvinfo : EIATTR_KPARAM_INFO
	.align		4
.L_1047:
        /*0048*/ 	.byte	0x04, 0x17
        /*004a*/ 	.short	(.L_1049 - .L_1048)
.L_1048:
        /*004c*/ 	.word	0x00000000
        /*0050*/ 	.short	0x0004
        /*0052*/ 	.short	0x0020
        /*0054*/ 	.byte	0x00, 0xf0, 0x11, 0x00


	//----- nvinfo : EIATTR_KPARAM_INFO
	.align		4
.L_1049:
        /*0058*/ 	.byte	0x04, 0x17
        /*005a*/ 	.short	(.L_1051 - .L_1050)
.L_1050:
        /*005c*/ 	.word	0x00000000
        /*0060*/ 	.short	0x0003
        /*0062*/ 	.short	0x0018
        /*0064*/ 	.byte	0x00, 0xf5, 0x21, 0x00


	//----- nvinfo : EIATTR_KPARAM_INFO
	.align		4
.L_1051:
        /*0068*/ 	.byte	0x04, 0x17
        /*006a*/ 	.short	(.L_1053 - .L_1052)
.L_1052:
        /*006c*/ 	.word	0x00000000
        /*0070*/ 	.short	0x0002
        /*0072*/ 	.short	0x0010
        /*0074*/ 	.byte	0x00, 0xf5, 0x21, 0x00


	//----- nvinfo : EIATTR_KPARAM_INFO
	.align		4
.L_1053:
        /*0078*/ 	.byte	0x04, 0x17
        /*007a*/ 	.short	(.L_1055 - .L_1054)
.L_1054:
        /*007c*/ 	.word	0x00000000
        /*0080*/ 	.short	0x0001
        /*0082*/ 	.short	0x0008
        /*0084*/ 	.byte	0x00, 0xf5, 0x21, 0x00


	//----- nvinfo : EIATTR_KPARAM_INFO
	.align		4
.L_1055:
        /*0088*/ 	.byte	0x04, 0x17
        /*008a*/ 	.short	(.L_1057 - .L_1056)
.L_1056:
        /*008c*/ 	.word	0x00000000
        /*0090*/ 	.short	0x0000
        /*0092*/ 	.short	0x0000
        /*0094*/ 	.byte	0x00, 0xf5, 0x21, 0x00


	//----- nvinfo : EIATTR_SPARSE_MMA_MASK
	.align		4
.L_1057:
        /*0098*/ 	.byte	0x03, 0x50
        /*009a*/ 	.short	0x0000


	//----- nvinfo : EIATTR_MAXREG_COUNT
	.align		4
        /*009c*/ 	.byte	0x03, 0x1b
        /*009e*/ 	.short	0x0040


	//----- nvinfo : EIATTR_NUM_BARRIERS
	.align		4
        /*00a0*/ 	.byte	0x02, 0x4c
        /*00a2*/ 	.byte	0x01
	.zero		1


	//----- nvinfo : EIATTR_ANNOTATIONS
	.align		4
        /*00a4*/ 	.byte	0x04, 0x55
        /*00a6*/ 	.short	(.L_1059 - .L_1058)


	//   ....[0]....
.L_1058:
        /* <DEDUP_REMOVED lines=34> */


	//----- nvinfo : EIATTR_MERCURY_ISA_VERSION
	.align		4
.L_1059:
        /*02b8*/ 	.byte	0x03, 0x5f
        /*02ba*/ 	.short	0x0101


	//----- nvinfo : EIATTR_COOP_GROUP_MASK_REGIDS
	.align		4
        /*02bc*/ 	.byte	0x04, 0x29
        /*02be*/ 	.short	(.L_1061 - .L_1060)


	//   ....[0]....
.L_1060:
        /*02c0*/ 	.word	0xffffffff


	//   ....[1]....
        /*02c4*/ 	.word	0xffffffff


	//   ....[2]....
        /*02c8*/ 	.word	0xffffffff


	//   ....[3]....
        /*02cc*/ 	.word	0xffffffff


	//   ....[4]....
        /*02d0*/ 	.word	0xffffffff


	//   ....[5]....
        /*02d4*/ 	.word	0xffffffff


	//   ....[6]....
        /*02d8*/ 	.word	0xffffffff


	//   ....[7]....
        /*02dc*/ 	.word	0xffffffff


	//   ....[8]....
        /*02e0*/ 	.word	0xffffffff


	//   ....[9]....
        /*02e4*/ 	.word	0xffffffff


	//   ....[10]....
        /*02e8*/ 	.word	0xffffffff


	//   ....[11]....
        /*02ec*/ 	.word	0xffffffff


	//----- nvinfo : EIATTR_COOP_GROUP_INSTR_OFFSETS
	.align		4
.L_1061:
        /*02f0*/ 	.byte	0x04, 0x28
        /*02f2*/ 	.short	(.L_1063 - .L_1062)


	//   ....[0]....
.L_1062:
        /*02f4*/ 	.word	0x00001970


	//   ....[1]....
        /*02f8*/ 	.word	0x00001990


	//   ....[2]....
        /*02fc*/ 	.word	0x000019d0


	//   ....[3]....
        /*0300*/ 	.word	0x000019e0


	//   ....[4]....
        /*0304*/ 	.word	0x00001d90


	//   ....[5]....
        /*0308*/ 	.word	0x00001dc0


	//   ....[6]....
        /*030c*/ 	.word	0x00001de0


	//   ....[7]....
        /*0310*/ 	.word	0x00001e00


	//   ....[8]....
        /*0314*/ 	.word	0x00001e20


	//   ....[9]....
        /*0318*/ 	.word	0x00001e40


	//   ....[10]....
        /*031c*/ 	.word	0x00001e60


	//   ....[11]....
        /*0320*/ 	.word	0x00001ed0


	//----- nvinfo : EIATTR_VRC_CTA_INIT_COUNT
	.align		4
.L_1063:
        /*0324*/ 	.byte	0x02, 0x4a
	.zero		1
	.zero		1


	//----- nvinfo : EIATTR_EXIT_INSTR_OFFSETS
	.align		4
        /*0328*/ 	.byte	0x04, 0x1c
        /*032a*/ 	.short	(.L_1065 - .L_1064)


	//   ....[0]....
.L_1064:
        /*032c*/ 	.word	0x00000080


	//   ....[1]....
        /*0330*/ 	.word	0x00003480


	//----- nvinfo : EIATTR_MAX_THREADS
	.align		4
.L_1065:
        /*0334*/ 	.byte	0x04, 0x05
        /*0336*/ 	.short	(.L_1067 - .L_1066)
.L_1066:
        /*0338*/ 	.word	0x00000140
        /*033c*/ 	.word	0x00000001
        /*0340*/ 	.word	0x00000001


	//----- nvinfo : EIATTR_CRS_STACK_SIZE
	.align		4
.L_1067:
        /*0344*/ 	.byte	0x04, 0x1e
        /*0346*/ 	.short	(.L_1069 - .L_1068)
.L_1068:
        /*0348*/ 	.word	0x00000000


	//----- nvinfo : EIATTR_CBANK_PARAM_SIZE
	.align		4
.L_1069:
        /*034c*/ 	.byte	0x03, 0x19
        /*034e*/ 	.short	0x0048


	//----- nvinfo : EIATTR_PARAM_CBANK
	.align		4
        /*0350*/ 	.byte	0x04, 0x0a
        /*0352*/ 	.short	(.L_1071 - .L_1070)
	.align		4
.L_1070:
        /*0354*/ 	.word	index@(.nv.constant0._ZN13group_norm_v214gn_cuda_kernelI13__nv_bfloat16Li320ELi3ELi32ELi40ELi1024ELb0ELi64ELi320ELi320ELi4ELb1ELi21ELb0ELb0ENS_16CompileConditionILi1000EEEEEvPT_PKS4_S7_S7_flPfS8_Pj)
        /*0358*/ 	.short	0x0380
        /*035a*/ 	.short	0x0048


	//----- nvinfo : EIATTR_SW_WAR
	.align		4
.L_1071:
        /*035c*/ 	.byte	0x04, 0x36
        /*035e*/ 	.short	(.L_1073 - .L_1072)
.L_1072:
        /*0360*/ 	.word	0x00000008
.L_1073:


//--------------------- .nv.info._ZN13group_norm_v214gn_cuda_kernelI13__nv_bfloat16Li320ELi3ELi32ELi40ELi1024ELb0ELi64ELi320ELi320ELi4ELb1ELi27ELb0ELb0ENS_16CompileConditionILi1000EEEEEvPT_PKS4_S7_S7_flPfS8_Pj --------------------------
	.section	.nv.info._ZN13group_norm_v214gn_cuda_kernelI13__nv_bfloat16Li320ELi3ELi32ELi40ELi1024ELb0ELi64ELi320ELi320ELi4ELb1ELi27ELb0ELb0ENS_16CompileConditionILi1000EEEEEvPT_PKS4_S7_S7_flPfS8_Pj,"",@"SHT_CUDA_INFO"
	.sectionflags	@""
	.align	4


	//----- nvinfo : EIATTR_CUDA_API_VERSION
	.align		4
        /*0000*/ 	.byte	0x04, 0x37
        /*0002*/ 	.short	(.L_1075 - .L_1074)
.L_1074:
        /*0004*/ 	.word	0x00000082


	//----- nvinfo : EIATTR_KPARAM_INFO
	.align		4
.L_1075:
        /*0008*/ 	.byte	0x04, 0x17
        /*000a*/ 	.short	(.L_1077 - .L_1076)
.L_1076:
        /*000c*/ 	.word	0x00000000
        /*0010*/ 	.short	0x0008
        /*0012*/ 	.short	0x0040
        /*0014*/ 	.byte	0x00, 0xf5, 0x21, 0x00


	//----- nvinfo : EIATTR_KPARAM_INFO
	.align		4
.L_1077:
        /*0018*/ 	.byte	0x04, 0x17
        /*001a*/ 	.short	(.L_1079 - .L_1078)
.L_1078:
        /*001c*/ 	.word	0x00000000
        /*0020*/ 	.short	0x0007
        /*0022*/ 	.short	0x0038
        /*0024*/ 	.byte	0x00, 0xf5, 0x21, 0x00


	//----- nvinfo : EIATTR_KPARAM_INFO
	.align		4
.L_1079:
        /*0028*/ 	.byte	0x04, 0x17
        /*002a*/ 	.short	(.L_1081 - .L_1080)
.L_1080:
        /*002c*/ 	.word	0x00000000
        /*0030*/ 	.short	0x0006
        /*0032*/ 	.short	0x0030
        /*0034*/ 	.byte	0x00, 0xf5, 0x21, 0x00


	//----- nvinfo : EIATTR_KPARAM_INFO
	.align		4
.L_1081:
        /*0038*/ 	.byte	0x04, 0x17
        /*003a*/ 	.short	(.L_1083 - .L_1082)
.L_1082:
        /*003c*/ 	.word	0x00000000
        /*0040*/ 	.short	0x0005
        /*0042*/ 	.short	0x0028
        /*0044*/ 	.byte	0x00, 0xf0, 0x21, 0x00


	//----- nvinfo : EIATTR_KPARAM_INFO
	.align		4
.L_1083:
        /*0048*/ 	.byte	0x04, 0x17
        /*004a*/ 	.short	(.L_1085 - .L_1084)
.L_1084:
        /*004c*/ 	.word	0x00000000
        /*0050*/ 	.short	0x0004
        /*0052*/ 	.short	0x0020
        /*0054*/ 	.byte	0x00, 0xf0, 0x11, 0x00


	//----- nvinfo : EIATTR_KPARAM_INFO
	.align		4
.L_1085:
        /*0058*/ 	.byte	0x04, 0x17
        /*005a*/ 	.short	(.L_1087 - .L_1086)
.L_1086:
        /*005c*/ 	.word	0x00000000
        /*0060*/ 	.short	0x0003
        /*0062*/ 	.short	0x0018
        /*0064*/ 	.byte	0x00, 0xf5, 0x21, 0x00


	//----- nvinfo : EIATTR_KPARAM_INFO
	.align		4
.L_1087:
        /*0068*/ 	.byte	0x04, 0x17
        /*006a*/ 	.short	(.L_1089 - .L_1088)
.L_1088:
        /*006c*/ 	.word	0x00000000
        /*0070*/ 	.short	0x0002
        /*0072*/ 	.short	0x0010
        /*0074*/ 	.byte	0x00, 0xf5, 0x21, 0x00


	//----- nvinfo : EIATTR_KPARAM_INFO
	.align		4
.L_1089:
        /*0078*/ 	.byte	0x04, 0x17
        /*007a*/ 	.short	(.L_1091 - .L_1090)
.L_1090:
        /*007c*/ 	.word	0x00000000
        /*0080*/ 	.short	0x0001
        /*0082*/ 	.short	0x0008
        /*0084*/ 	.byte	0x00, 0xf5, 0x21, 0x00


	//----- nvinfo : EIATTR_KPARAM_INFO
	.align		4
.L_1091:
        /*0088*/ 	.byte	0x04, 0x17
        /*008a*/ 	.short	(.L_1093 - .L_1092)
.L_1092:
        /*008c*/ 	.word	0x00000000
        /*0090*/ 	.short	0x0000
        /*0092*/ 	.short	0x0000
        /*0094*/ 	.byte	0x00, 0xf5, 0x21, 0x00


	//----- nvinfo : EIATTR_SPARSE_MMA_MASK
	.align		4
.L_1093:
        /*0098*/ 	.byte	0x03, 0x50
        /*009a*/ 	.short	0x0000


	//----- nvinfo : EIATTR_MAXREG_COUNT
	.align		4
        /*009c*/ 	.byte	0x03, 0x1b
        /*009e*/ 	.short	0x0040


	//----- nvinfo : EIATTR_NUM_BARRIERS
	.align		4
        /*00a0*/ 	.byte	0x02, 0x4c
        /*00a2*/ 	.byte	0x01
	.zero		1


	//----- nvinfo : EIATTR_ANNOTATIONS
	.align		4
        /*00a4*/ 	.byte	0x04, 0x55
        /*00a6*/ 	.short	(.L_1095 - .L_1094)


	//   ....[0]....
.L_1094:
        /* <DEDUP_REMOVED lines=34> */


	//----- nvinfo : EIATTR_MERCURY_ISA_VERSION
	.align		4
.L_1095:
        /*02b8*/ 	.byte	0x03, 0x5f
        /*02ba*/ 	.short	0x0101


	//----- nvinfo : EIATTR_COOP_GROUP_MASK_REGIDS
	.align		4
        /*02bc*/ 	.byte	0x04, 0x29
        /*02be*/ 	.short	(.L_1097 - .L_1096)


	//   ....[0]....
.L_1096:
        /*02c0*/ 	.word	0xffffffff


	//   ....[1]....
        /*02c4*/ 	.word	0xffffffff


	//   ....[2]....
        /*02c8*/ 	.word	0xffffffff


	//   ....[3]....
        /*02cc*/ 	.word	0xffffffff


	//   ....[4]....
        /*02d0*/ 	.word	0xffffffff


	//   ....[5]....
        /*02d4*/ 	.word	0xffffffff


	//   ....[6]....
        /*02d8*/ 	.word	0xffffffff


	//   ....[7]....
        /*02dc*/ 	.word	0xffffffff


	//   ....[8]....
        /*02e0*/ 	.word	0xffffffff


	//   ....[9]....
        /*02e4*/ 	.word	0xffffffff


	//   ....[10]....
        /*02e8*/ 	.word	0xffffffff


	//   ....[11]....
        /*02ec*/ 	.word	0xffffffff


	//----- nvinfo : EIATTR_COOP_GROUP_INSTR_OFFSETS
	.align		4
.L_1097:
        /*02f0*/ 	.byte	0x04, 0x28
        /*02f2*/ 	.short	(.L_1099 - .L_1098)


	//   ....[0]....
.L_1098:
        /*02f4*/ 	.word	0x00001970


	//   ....[1]....
        /*02f8*/ 	.word	0x00001990


	//   ....[2]....
        /*02fc*/ 	.word	0x000019d0


	//   ....[3]....
        /*0300*/ 	.word	0x000019e0


	//   ....[4]....
        /*0304*/ 	.word	0x00001d90


	//   ....[5]....
        /*0308*/ 	.word	0x00001dc0


	//   ....[6]....
        /*030c*/ 	.word	0x00001de0


	//   ....[7]....
        /*0310*/ 	.word	0x00001e00


	//   ....[8]....
        /*0314*/ 	.word	0x00001e20


	//   ....[9]....
        /*0318*/ 	.word	0x00001e40


	//   ....[10]....
        /*031c*/ 	.word	0x00001e60


	//   ....[11]....
        /*0320*/ 	.word	0x00001ed0


	//----- nvinfo : EIATTR_VRC_CTA_INIT_COUNT
	.align		4
.L_1099:
        /*0324*/ 	.byte	0x02, 0x4a
	.zero		1
	.zero		1


	//----- nvinfo : EIATTR_EXIT_INSTR_OFFSETS
	.align		4
        /*0328*/ 	.byte	0x04, 0x1c
        /*032a*/ 	.short	(.L_1101 - .L_1100)


	//   ....[0]....
.L_1100:
        /*032c*/ 	.word	0x00000080


	//   ....[1]....
        /*0330*/ 	.word	0x00003480


	//----- nvinfo : EIATTR_MAX_THREADS
	.align		4
.L_1101:
        /*0334*/ 	.byte	0x04, 0x05
        /*0336*/ 	.short	(.L_1103 - .L_1102)
.L_1102:
        /*0338*/ 	.word	0x00000140
        /*033c*/ 	.word	0x00000001
        /*0340*/ 	.word	0x00000001


	//----- nvinfo : EIATTR_CRS_STACK_SIZE
	.align		4
.L_1103:
        /*0344*/ 	.byte	0x04, 0x1e
        /*0346*/ 	.short	(.L_1105 - .L_1104)
.L_1104:
        /*0348*/ 	.word	0x00000000


	//----- nvinfo : EIATTR_CBANK_PARAM_SIZE
	.align		4
.L_1105:
        /*034c*/ 	.byte	0x03, 0x19
        /*034e*/ 	.short	0x0048


	//----- nvinfo : EIATTR_PARAM_CBANK
	.align		4
        /*0350*/ 	.byte	0x04, 0x0a
        /*0352*/ 	.short	(.L_1107 - .L_1106)
	.align		4
.L_1106:
        /*0354*/ 	.word	index@(.nv.constant0._ZN13group_norm_v214gn_cuda_kernelI13__nv_bfloat16Li320ELi3ELi32ELi40ELi1024ELb0ELi64ELi320ELi320ELi4ELb1ELi27ELb0ELb0ENS_16CompileConditionILi1000EEEEEvPT_PKS4_S7_S7_flPfS8_Pj)
        /*0358*/ 	.short	0x0380
        /*035a*/ 	.short	0x0048


	//----- nvinfo : EIATTR_SW_WAR
	.align		4
.L_1107:
        /*035c*/ 	.byte	0x04, 0x36
        /*035e*/ 	.short	(.L_1109 - .L_1108)
.L_1108:
        /*0360*/ 	.word	0x00000008
.L_1109:


//--------------------- .nv.info._ZN13group_norm_v214gn_cuda_kernelI13__nv_bfloat16Li320ELi3ELi16ELi80ELi1024ELb1ELi16ELi320ELi320ELi4ELb1ELi5ELb0ELb0ENS_16CompileConditionILi1000EEEEEvPT_PKS4_S7_S7_flPfS8_Pj --------------------------
	.section	.nv.info._ZN13group_norm_v214gn_cuda_kernelI13__nv_bfloat16Li320ELi3ELi16ELi80ELi1024ELb1ELi16ELi320ELi320ELi4ELb1ELi5ELb0ELb0ENS_16CompileConditionILi1000EEEEEvPT_PKS4_S7_S7_flPfS8_Pj,"",@"SHT_CUDA_INFO"
	.sectionflags	@""
	.align	4


	//----- nvinfo : EIATTR_CUDA_API_VERSION
	.align		4
        /*0000*/ 	.byte	0x04, 0x37
        /*0002*/ 	.short	(.L_1111 - .L_1110)
.L_1110:
        /*0004*/ 	.word	0x00000082


	//----- nvinfo : EIATTR_KPARAM_INFO
	.align		4
.L_1111:
        /*0008*/ 	.byte	0x04, 0x17
        /*000a*/ 	.short	(.L_1113 - .L_1112)
.L_1112:
        /*000c*/ 	.word	0x00000000
        /*0010*/ 	.short	0x0008
        /*0012*/ 	.short	0x0040
        /*0014*/ 	.byte	0x00, 0xf5, 0x21, 0x00


	//----- nvinfo : EIATTR_KPARAM_INFO
	.align		4
.L_1113:
        /*0018*/ 	.byte	0x04, 0x17
        /*001a*/ 	.short	(.L_1115 - .L_1114)
.L_1114:
        /*001c*/ 	.word	0x00000000
        /*0020*/ 	.short	0x0007
        /*0022*/ 	.short	0x0038
        /*0024*/ 	.byte	0x00, 0xf5, 0x21, 0x00


	//----- nvinfo : EIATTR_KPARAM_INFO
	.align		4
.L_1115:
        /*0028*/ 	.byte	0x04, 0x17
        /*002a*/ 	.short	(.L_1117 - .L_1116)
.L_1116:
        /*002c*/ 	.word	0x00000000
        /*0030*/ 	.short	0x0006
        /*0032*/ 	.short	0x0030
        /*0034*/ 	.byte	0x00, 0xf5, 0x21, 0x00


	//----- nvinfo : EIATTR_KPARAM_INFO
	.align		4
.L_1117:
        /*0038*/ 	.byte	0x04, 0x17
        /*003a*/ 	.short	(.L_1119 - .L_1118)
.L_1118:
        /*003c*/ 	.word	0x00000000
        /*0040*/ 	.short	0x0005
        /*0042*/ 	.short	0x0028
        /*0044*/ 	.byte	0x00, 0xf0, 0x21, 0x00


	//----- nvinfo : EIATTR_KPARAM_INFO
	.align		4
.L_1119:
        /*0048*/ 	.byte	0x04, 0x17
        /*004a*/ 	.short	(.L_1121 - .L_1120)
.L_1120:
        /*004c*/ 	.word	0x00000000
        /*0050*/ 	.short	0x0004
        /*0052*/ 	.short	0x0020
        /*0054*/ 	.byte	0x00, 0xf0, 0x11, 0x00


	//----- nvinfo : EIATTR_KPARAM_INFO
	.align		4
.L_1121:
        /*0058*/ 	.byte	0x04, 0x17
        /*005a*/ 	.short	(.L_1123 - .L_1122)
.L_1122:
        /*005c*/ 	.word	0x00000000
        /*0060*/ 	.short	0x0003
        /*0062*/ 	.short	0x0018
        /*0064*/ 	.byte	0x00, 0xf5, 0x21, 0x00


	//----- nvinfo : EIATTR_KPARAM_INFO
	.align		4
.L_1123:
        /*0068*/ 	.byte	0x04, 0x17
        /*006a*/ 	.short	(.L_1125 - .L_1124)
.L_1124:
        /*006c*/ 	.word	0x00000000
        /*0070*/ 	.short	0x0002
        /*0072*/ 	.short	0x0010
        /*0074*/ 	.byte	0x00, 0xf5, 0x21, 0x00


	//----- nvinfo : EIATTR_KPARAM_INFO
	.align		4
.L_1125:
        /*0078*/ 	.byte	0x04, 0x17
        /*007a*/ 	.short	(.L_1127 - .L_1126)
.L_1126:
        /*007c*/ 	.word	0x00000000
        /*0080*/ 	.short	0x0001
        /*0082*/ 	.short	0x0008
        /*0084*/ 	.byte	0x00, 0xf5, 0x21, 0x00


	//----- nvinfo : EIATTR_KPARAM_INFO
	.align		4
.L_1127:
        /*0088*/ 	.byte	0x04, 0x17
        /*008a*/ 	.short	(.L_1129 - .L_1128)
.L_1128:
        /*008c*/ 	.word	0x00000000
        /*0090*/ 	.short	0x0000
        /*0092*/ 	.short	0x0000
        /*0094*/ 	.byte	0x00, 0xf5, 0x21, 0x00


	//----- nvinfo : EIATTR_SPARSE_MMA_MASK
	.align		4
.L_1129:
        /*0098*/ 	.byte	0x03, 0x50
        /*009a*/ 	.short	0x0000


	//----- nvinfo : EIATTR_MAXREG_COUNT
	.align		4
        /*009c*/ 	.byte	0x03, 0x1b
        /*009e*/ 	.short	0x0040


	//----- nvinfo : EIATTR_NUM_BARRIERS
	.align		4
        /*00a0*/ 	.byte	0x02, 0x4c
        /*00a2*/ 	.byte	0x01
	.zero		1


	//----- nvinfo : EIATTR_MERCURY_ISA_VERSION
	.align		4
        /*00a4*/ 	.byte	0x03, 0x5f
        /*00a6*/ 	.short	0x0101


	//----- nvinfo : EIATTR_COOP_GROUP_MASK_REGIDS
	.align		4
        /*00a8*/ 	.byte	0x04, 0x29
        /*00aa*/ 	.short	(.L_1131 - .L_1130)


	//   ....[0]....
.L_1130:
        /*00ac*/ 	.word	0xffffffff


	//   ....[1]....
        /*00b0*/ 	.word	0xffffffff


	//   ....[2]....
        /*00b4*/ 	.word	0xffffffff


	//   ....[3]....
        /*00b8*/ 	.word	0xffffffff


	//   ....[4]....
        /*00bc*/ 	.word	0xffffffff


	//   ....[5]....
        /*00c0*/ 	.word	0xffffffff


	//   ....[6]....
        /*00c4*/ 	.word	0xffffffff


	//   ....[7]....
        /*00c8*/ 	.word	0xffffffff


	//   ....[8]....
        /*00cc*/ 	.word	0xffffffff


	//   ....[9]....
        /*00d0*/ 	.word	0xffffffff


	//   ....[10]....
        /*00d4*/ 	.word	0xffffffff


	//   ....[11]....
        /*00d8*/ 	.word	0xffffffff


	//   ....[12]....
        /*00dc*/ 	.word	0xffffffff


	//   ....[13]....
        /*00e0*/ 	.word	0xffffffff


	//----- nvinfo : EIATTR_COOP_GROUP_INSTR_OFFSETS
	.align		4
.L_1131:
        /*00e4*/ 	.byte	0x04, 0x28
        /*00e6*/ 	.short	(.L_1133 - .L_1132)


	//   ....[0]....
.L_1132:
        /*00e8*/ 	.word	0x00001170


	//   ....[1]....
        /*00ec*/ 	.word	0x000011a0


	//   ....[2]....
        /*00f0*/ 	.word	0x00001270


	//   ....[3]....
        /*00f4*/ 	.word	0x00001290


	//   ....[4]....
        /*00f8*/ 	.word	0x000014e0


	//   ....[5]....
        /*00fc*/ 	.word	0x00001500


	//   ....[6]....
        /*0100*/ 	.word	0x00001520


	//   ....[7]....
        /*0104*/ 	.word	0x00001540


	//   ....[8]....
        /*0108*/ 	.word	0x00001560


	//   ....[9]....
        /*010c*/ 	.word	0x00001580


	//   ....[10]....
        /*0110*/ 	.word	0x000015a0


	//   ....[11]....
        /*0114*/ 	.word	0x000015c0


	//   ....[12]....
        /*0118*/ 	.word	0x000015f0


	//   ....[13]....
        /*011c*/ 	.word	0x00001620


	//----- nvinfo : EIATTR_VRC_CTA_INIT_COUNT
	.align		4
.L_1133:
        /*0120*/ 	.byte	0x02, 0x4a
	.zero		1
	.zero		1


	//----- nvinfo : EIATTR_EXIT_INSTR_OFFSETS
	.align		4
        /*0124*/ 	.byte	0x04, 0x1c
        /*0126*/ 	.short	(.L_1135 - .L_1134)


	//   ....[0]....
.L_1134:
        /*0128*/ 	.word	0x00000070


	//   ....[1]....
        /*012c*/ 	.word	0x000022b0


	//----- nvinfo : EIATTR_MAX_THREADS
	.align		4
.L_1135:
        /*0130*/ 	.byte	0x04, 0x05
        /*0132*/ 	.short	(.L_1137 - .L_1136)
.L_1136:
        /*0134*/ 	.word	0x00000140
        /*0138*/ 	.word	0x00000001
        /*013c*/ 	.word	0x00000001


	//----- nvinfo : EIATTR_CRS_STACK_SIZE
	.align		4
.L_1137:
        /*0140*/ 	.byte	0x04, 0x1e
        /*0142*/ 	.short	(.L_1139 - .L_1138)
.L_1138:
        /*0144*/ 	.word	0x00000000


	//----- nvinfo : EIATTR_CBANK_PARAM_SIZE
	.align		4
.L_1139:
        /*0148*/ 	.byte	0x03, 0x19
        /*014a*/ 	.short	0x0048


	//----- nvinfo : EIATTR_PARAM_CBANK
	.align		4
        /*014c*/ 	.byte	0x04, 0x0a
        /*014e*/ 	.short	(.L_1141 - .L_1140)
	.align		4
.L_1140:
        /*0150*/ 	.word	index@(.nv.constant0._ZN13group_norm_v214gn_cuda_kernelI13__nv_bfloat16Li320ELi3ELi16ELi80ELi1024ELb1ELi16ELi320ELi320ELi4ELb1ELi5ELb0ELb0ENS_16CompileConditionILi1000EEEEEvPT_PKS4_S7_S7_flPfS8_Pj)
        /*0154*/ 	.short	0x0380
        /*0156*/ 	.short	0x0048


	//----- nvinfo : EIATTR_SW_WAR
	.align		4
.L_1141:
        /*0158*/ 	.byte	0x04, 0x36
        /*015a*/ 	.short	(.L_1143 - .L_1142)
.L_1142:
        /*015c*/ 	.word	0x00000008
.L_1143:


//--------------------- .nv.info._ZN13group_norm_v214gn_cuda_kernelI13__nv_bfloat16Li320ELi1ELi16ELi80ELi1024ELb1ELi32ELi320ELi320ELi4ELb1ELi4ELb0ELb0ENS_16CompileConditionILi1000EEEEEvPT_PKS4_S7_S7_flPfS8_Pj --------------------------
	.section	.nv.info._ZN13group_norm_v214gn_cuda_kernelI13__nv_bfloat16Li320ELi1ELi16ELi80ELi1024ELb1ELi32ELi320ELi320ELi4ELb1ELi4ELb0ELb0ENS_16CompileConditionILi1000EEEEEvPT_PKS4_S7_S7_flPfS8_Pj,"",@"SHT_CUDA_INFO"
	.sectionflags	@""
	.align	4


	//----- nvinfo : EIATTR_CUDA_API_VERSION
	.align		4
        /*0000*/ 	.byte	0x04, 0x37
        /*0002*/ 	.short	(.L_1145 - .L_1144)
.L_1144:
        /*0004*/ 	.word	0x00000082


	//----- nvinfo : EIATTR_KPARAM_INFO
	.align		4
.L_1145:
        /*0008*/ 	.byte	0x04, 0x17
        /*000a*/ 	.short	(.L_1147 - .L_1146)
.L_1146:
        /*000c*/ 	.word	0x00000000
        /*0010*/ 	.short	0x0008
        /*0012*/ 	.short	0x0040
        /*0014*/ 	.byte	0x00, 0xf5, 0x21, 0x00


	//----- nvinfo : EIATTR_KPARAM_INFO
	.align		4
.L_1147:
        /*0018*/ 	.byte	0x04, 0x17
        /*001a*/ 	.short	(.L_1149 - .L_1148)
.L_1148:
        /*001c*/ 	.word	0x00000000
        /*0020*/ 	.short	0x0007
        /*0022*/ 	.short	0x0038
        /*0024*/ 	.byte	0x00, 0xf5, 0x21, 0x00


	//----- nvinfo : EIATTR_KPARAM_INFO
	.align		4
.L_1149:
        /*0028*/ 	.byte	0x04, 0x17
        /*002a*/ 	.short	(.L_1151 - .L_1150)
.L_1150:
        /*002c*/ 	.word	0x00000000
        /*0030*/ 	.short	0x0006
        /*0032*/ 	.short	0x0030
        /*0034*/ 	.byte	0x00, 0xf5, 0x21, 0x00


	//----- nvinfo : EIATTR_KPARAM_INFO
	.align		4
.L_1151:
        /*0038*/ 	.byte	0x04, 0x17
        /*003a*/ 	.short	(.L_1153 - .L_1152)
.L_1152:
        /*003c*/ 	.word	0x00000000
        /*0040*/ 	.short	0x0005
        /*0042*/ 	.short	0x0028
        /*0044*/ 	.byte	0x00, 0xf0, 0x21, 0x00


	//----- nvinfo : EIATTR_KPARAM_INFO
	.align		4
.L_1153:
        /*0048*/ 	.byte	0x04, 0x17
        /*004a*/ 	.short	(.L_1155 - .L_1154)
.L_1154:
        /*004c*/ 	.word	0x00000000
        /*0050*/ 	.short	0x0004
        /*0052*/ 	.short	0x0020
        /*0054*/ 	.byte	0x00, 0xf0, 0x11, 0x00


	//----- nvinfo : EIATTR_KPARAM_INFO
	.align		4
.L_1155:
        /*0058*/ 	.byte	0x04, 0x17
        /*005a*/ 	.short	(.L_1157 - .L_1156)
.L_1156:
        /*005c*/ 	.word	0x00000000
        /*0060*/ 	.short	0x0003
        /*0062*/ 	.short	0x0018
        /*0064*/ 	.byte	0x00, 0xf5, 0x21, 0x00


	//----- nvinfo : EIATTR_KPARAM_INFO
	.align		4
.L_1157:
        /*0068*/ 	.byte	0x04, 0x17
        /*006a*/ 	.short	(.L_1159 - .L_1158)
.L_1158:
        /*006c*/ 	.word	0x00000000
        /*0070*/ 	.short	0x0002
        /*0072*/ 	.short	0x0010
        /*0074*/ 	.byte	0x00, 0xf5, 0x21, 0x00


	//----- nvinfo : EIATTR_KPARAM_INFO
	.align		4
.L_1159:
        /*0078*/ 	.byte	0x04, 0x17
        /*007a*/ 	.short	(.L_1161 - .L_1160)
.L_1160:
        /*007c*/ 	.word	0x00000000
        /*0080*/ 	.short	0x0001
        /*0082*/ 	.short	0x0008
        /*0084*/ 	.byte	0x00, 0xf5, 0x21, 0x00


	//----- nvinfo : EIATTR_KPARAM_INFO
	.align		4
.L_1161:
        /*0088*/ 	.byte	0x04, 0x17
        /*008a*/ 	.short	(.L_1163 - .L_1162)
.L_1162:
        /*008c*/ 	.word	0x00000000
        /*0090*/ 	.short	0x0000
        /*0092*/ 	.short	0x0000
        /*0094*/ 	.byte	0x00, 0xf5, 0x21, 0x00


	//----- nvinfo : EIATTR_SPARSE_MMA_MASK
	.align		4
.L_1163:
        /*0098*/ 	.byte	0x03, 0x50
        /*009a*/ 	.short	0x0000


	//----- nvinfo : EIATTR_MAXREG_COUNT
	.align		4
        /*009c*/ 	.byte	0x03, 0x1b
        /*009e*/ 	.short	0x00a8


	//----- nvinfo : EIATTR_NUM_BARRIERS
	.align		4
        /*00a0*/ 	.byte	0x02, 0x4c
        /*00a2*/ 	.byte	0x01
	.zero		1


	//----- nvinfo : EIATTR_MERCURY_ISA_VERSION
	.align		4
        /*00a4*/ 	.byte	0x03, 0x5f
        /*00a6*/ 	.short	0x0101


	//----- nvinfo : EIATTR_COOP_GROUP_MASK_REGIDS
	.align		4
        /*00a8*/ 	.byte	0x04, 0x29
        /*00aa*/ 	.short	(.L_1165 - .L_1164)


	//   ....[0]....
.L_1164:
        /*00ac*/ 	.word	0xffffffff


	//   ....[1]....
        /*00b0*/ 	.word	0xffffffff


	//   ....[2]....
        /*00b4*/ 	.word	0xffffffff


	//   ....[3]....
        /*00b8*/ 	.word	0xffffffff


	//   ....[4]....
        /*00bc*/ 	.word	0xffffffff


	//   ....[5]....
        /*00c0*/ 	.word	0xffffffff


	//   ....[6]....
        /*00c4*/ 	.word	0xffffffff


	//   ....[7]....
        /*00c8*/ 	.word	0xffffffff


	//   ....[8]....
        /*00cc*/ 	.word	0xffffffff


	//   ....[9]....
        /*00d0*/ 	.word	0xffffffff


	//   ....[10]....
        /*00d4*/ 	.word	0xffffffff


	//   ....[11]....
        /*00d8*/ 	.word	0xffffffff


	//   ....[12]....
        /*00dc*/ 	.word	0xffffffff


	//   ....[13]....
        /*00e0*/ 	.word	0xffffffff


	//----- nvinfo : EIATTR_COOP_GROUP_INSTR_OFFSETS
	.align		4
.L_1165:
        /*00e4*/ 	.byte	0x04, 0x28
        /*00e6*/ 	.short	(.L_1167 - .L_1166)


	//   ....[0]....
.L_1166:
        /*00e8*/ 	.word	0x000015b0


	//   ....[1]....
        /*00ec*/ 	.word	0x000015e0


	//   ....[2]....
        /*00f0*/ 	.word	0x00001640


	//   ....[3]....
        /*00f4*/ 	.word	0x00001650


	//   ....[4]....
        /*00f8*/ 	.word	0x000018a0


	//   ....[5]....
        /*00fc*/ 	.word	0x000018e0


	//   ....[6]....
        /*0100*/ 	.word	0x00001950


	//   ....[7]....
        /*0104*/ 	.word	0x00001960


	//   ....[8]....
        /*0108*/ 	.word	0x00001990


	//   ....[9]....
        /*010c*/ 	.word	0x000019a0


	//   ....[10]....
        /*0110*/ 	.word	0x000019e0


	//   ....[11]....
        /*0114*/ 	.word	0x000019f0


	//   ....[12]....
        /*0118*/ 	.word	0x00001a20


	//   ....[13]....
        /*011c*/ 	.word	0x00001a30


	//----- nvinfo : EIATTR_VRC_CTA_INIT_COUNT
	.align		4
.L_1167:
        /*0120*/ 	.byte	0x02, 0x4a
	.zero		1
	.zero		1


	//----- nvinfo : EIATTR_EXIT_INSTR_OFFSETS
	.align		4
        /*0124*/ 	.byte	0x04, 0x1c
        /*0126*/ 	.short	(.L_1169 - .L_1168)


	//   ....[0]....
.L_1168:
        /*0128*/ 	.word	0x00000060


	//   ....[1]....
        /*012c*/ 	.word	0x00002da0


	//----- nvinfo : EIATTR_MAX_THREADS
	.align		4
.L_1169:
        /*0130*/ 	.byte	0x04, 0x05
        /*0132*/ 	.short	(.L_1171 - .L_1170)
.L_1170:
        /*0134*/ 	.word	0x00000140
        /*0138*/ 	.word	0x00000001
        /*013c*/ 	.word	0x00000001


	//----- nvinfo : EIATTR_CRS_STACK_SIZE
	.align		4
.L_1171:
        /*0140*/ 	.byte	0x04, 0x1e
        /*0142*/ 	.short	(.L_1173 - .L_1172)
.L_1172:
        /*0144*/ 	.word	0x00000000


	//----- nvinfo : EIATTR_CBANK_PARAM_SIZE
	.align		4
.L_1173:
        /*0148*/ 	.byte	0x03, 0x19
        /*014a*/ 	.short	0x0048


	//----- nvinfo : EIATTR_PARAM_CBANK
	.align		4
        /*014c*/ 	.byte	0x04, 0x0a
        /*014e*/ 	.short	(.L_1175 - .L_1174)
	.align		4
.L_1174:
        /*0150*/ 	.word	index@(.nv.constant0._ZN13group_norm_v214gn_cuda_kernelI13__nv_bfloat16Li320ELi1ELi16ELi80ELi1024ELb1ELi32ELi320ELi320ELi4ELb1ELi4ELb0ELb0ENS_16CompileConditionILi1000EEEEEvPT_PKS4_S7_S7_flPfS8_Pj)
        /*0154*/ 	.short	0x0380
        /*0156*/ 	.short	0x0048


	//----- nvinfo : EIATTR_SW_WAR
	.align		4
.L_1175:
        /*0158*/ 	.byte	0x04, 0x36
        /*015a*/ 	.short	(.L_1177 - .L_1176)
.L_1176:
        /*015c*/ 	.word	0x00000008
.L_1177:


//--------------------- .nv.info._ZN13group_norm_v214gn_cuda_kernelI13__nv_bfloat16Li320ELi3ELi16ELi80ELi1024ELb1ELi32ELi320ELi320ELi4ELb1ELi10ELb0ELb0ENS_16CompileConditionILi1000EEEEEvPT_PKS4_S7_S7_flPfS8_Pj --------------------------
	.section	.nv.info._ZN13group_norm_v214gn_cuda_kernelI13__nv_bfloat16Li320ELi3ELi16ELi80ELi1024ELb1ELi32ELi320ELi320ELi4ELb1ELi10ELb0ELb0ENS_16CompileConditionILi1000EEEEEvPT_PKS4_S7_S7_flPfS8_Pj,"",@"SHT_CUDA_INFO"
	.sectionflags	@""
	.align	4


	//----- nvinfo : EIATTR_CUDA_API_VERSION
	.align		4
        /*0000*/ 	.byte	0x04, 0x37
        /*0002*/ 	.short	(.L_1179 - .L_1178)
.L_1178:
        /*0004*/ 	.word	0x00000082


	//----- nvinfo : EIATTR_KPARAM_INFO
	.align		4
.L_1179:
        /*0008*/ 	.byte	0x04, 0x17
        /*000a*/ 	.short	(.L_1181 - .L_1180)
.L_1180:
        /*000c*/ 	.word	0x00000000
        /*0010*/ 	.short	0x0008
        /*0012*/ 	.short	0x0040
        /*0014*/ 	.byte	0x00, 0xf5, 0x21, 0x00


	//----- nvinfo : EIATTR_KPARAM_INFO
	.align		4
.L_1181:
        /*0018*/ 	.byte	0x04, 0x17
        /*001a*/ 	.short	(.L_1183 - .L_1182)
.L_1182:
        /*001c*/ 	.word	0x00000000
        /*0020*/ 	.short	0x0007
        /*0022*/ 	.short	0x0038
        /*0024*/ 	.byte	0x00, 0xf5, 0x21, 0x00


	//----- nvinfo : EIATTR_KPARAM_INFO
	.align		4
.L_1183:
        /*0028*/ 	.byte	0x04, 0x17
        /*002a*/ 	.short	(.L_1185 - .L_1184)
.L_1184:
        /*002c*/ 	.word	0x00000000
        /*0030*/ 	.short	0x0006
        /*0032*/ 	.short	0x0030
        /*0034*/ 	.byte	0x00, 0xf5, 0x21, 0x00


	//----- nvinfo : EIATTR_KPARAM_INFO
	.align		4
.L_1185:
        /*0038*/ 	.byte	0x04, 0x17
        /*003a*/ 	.short	(.L_1187 - .L_1186)
.L_1186:
        /*003c*/ 	.word	0x00000000
        /*0040*/ 	.short	0x0005
        /*0042*/ 	.short	0x0028
        /*0044*/ 	.byte	0x00, 0xf0, 0x21, 0x00


	//----- nvinfo : EIATTR_KPARAM_INFO
	.align		4
.L_1187:
        /*0048*/ 	.byte	0x04, 0x17
        /*004a*/ 	.short	(.L_1189 - .L_1188)
.L_1188:
        /*004c*/ 	.word	0x00000000
        /*0050*/ 	.short	0x0004
        /*0052*/ 	.short	0x0020
        /*0054*/ 	.byte	0x00, 0xf0, 0x11, 0x00


	//----- nvinfo : EIATTR_KPARAM_INFO
	.align		4
.L_1189:
        /*0058*/ 	.byte	0x04, 0x17
        /*005a*/ 	.short	(.L_1191 - .L_1190)
.L_1190:
        /*005c*/ 	.word	0x00000000
        /*0060*/ 	.short	0x0003
        /*0062*/ 	.short	0x0018
        /*0064*/ 	.byte	0x00, 0xf5, 0x21, 0x00


	//----- nvinfo : EIATTR_KPARAM_INFO
	.align		4
.L_1191:
        /*0068*/ 	.byte	0x04, 0x17
        /*006a*/ 	.short	(.L_1193 - .L_1192)
.L_1192:
        /*006c*/ 	.word	0x00000000
        /*0070*/ 	.short	0x0002
        /*0072*/ 	.short	0x0010
        /*0074*/ 	.byte	0x00, 0xf5, 0x21, 0x00


	//----- nvinfo : EIATTR_KPARAM_INFO
	.align		4
.L_1193:
        /*0078*/ 	.byte	0x04, 0x17
        /*007a*/ 	.short	(.L_1195 - .L_1194)
.L_1194:
        /*007c*/ 	.word	0x00000000
        /*0080*/ 	.short	0x0001
        /*0082*/ 	.short	0x0008
        /*0084*/ 	.byte	0x00, 0xf5, 0x21, 0x00


	//----- nvinfo : EIATTR_KPARAM_INFO
	.align		4
.L_1195:
        /*0088*/ 	.byte	0x04, 0x17
        /*008a*/ 	.short	(.L_1197 - .L_1196)
.L_1196:
        /*008c*/ 	.word	0x00000000
        /*0090*/ 	.short	0x0000
        /*0092*/ 	.short	0x0000
        /*0094*/ 	.byte	0x00, 0xf5, 0x21, 0x00


	//----- nvinfo : EIATTR_SPARSE_MMA_MASK
	.align		4
.L_1197:
        /*0098*/ 	.byte	0x03, 0x50
        /*009a*/ 	.short	0x0000


	//----- nvinfo : EIATTR_MAXREG_COUNT
	.align		4
        /*009c*/ 	.byte	0x03, 0x1b
        /*009e*/ 	.short	0x0040


	//----- nvinfo : EIATTR_NUM_BARRIERS
	.align		4
        /*00a0*/ 	.byte	0x02, 0x4c
        /*00a2*/ 	.byte	0x01
	.zero		1


	//----- nvinfo : EIATTR_MERCURY_ISA_VERSION
	.align		4
        /*00a4*/ 	.byte	0x03, 0x5f
        /*00a6*/ 	.short	0x0101


	//----- nvinfo : EIATTR_COOP_GROUP_MASK_REGIDS
	.align		4
        /*00a8*/ 	.byte	0x04, 0x29
        /*00aa*/ 	.short	(.L_1199 - .L_1198)


	//   ....[0]....
.L_1198:
        /*00ac*/ 	.word	0xffffffff


	//   ....[1]....
        /*00b0*/ 	.word	0xffffffff


	//   ....[2]....
        /*00b4*/ 	.word	0xffffffff


	//   ....[3]....
        /*00b8*/ 	.word	0xffffffff


	//   ....[4]....
        /*00bc*/ 	.word	0xffffffff


	//   ....[5]....
        /*00c0*/ 	.word	0xffffffff


	//   ....[6]....
        /*00c4*/ 	.word	0xffffffff


	//   ....[7]....
        /*00c8*/ 	.word	0xffffffff


	//   ....[8]....
        /*00cc*/ 	.word	0xffffffff


	//   ....[9]....
        /*00d0*/ 	.word	0xffffffff


	//   ....[10]....
        /*00d4*/ 	.word	0xffffffff


	//   ....[11]....
        /*00d8*/ 	.word	0xffffffff


	//   ....[12]....
        /*00dc*/ 	.word	0xffffffff


	//   ....[13]....
        /*00e0*/ 	.word	0xffffffff


	//----- nvinfo : EIATTR_COOP_GROUP_INSTR_OFFSETS
	.align		4
.L_1199:
        /*00e4*/ 	.byte	0x04, 0x28
        /*00e6*/ 	.short	(.L_1201 - .L_1200)


	//   ....[0]....
.L_1200:
        /*00e8*/ 	.word	0x000014d0


	//   ....[1]....
        /*00ec*/ 	.word	0x00001510


	//   ....[2]....
        /*00f0*/ 	.word	0x00001550


	//   ....[3]....
        /*00f4*/ 	.word	0x00001560


	//   ....[4]....
        /*00f8*/ 	.word	0x00001910


	//   ....[5]....
        /*00fc*/ 	.word	0x00001920


	//   ....[6]....
        /*0100*/ 	.word	0x00001950


	//   ....[7]....
        /*0104*/ 	.word	0x00001960


	//   ....[8]....
        /*0108*/ 	.word	0x00001990


	//   ....[9]....
        /*010c*/ 	.word	0x000019a0


	//   ....[10]....
        /*0110*/ 	.word	0x000019e0


	//   ....[11]....
        /*0114*/ 	.word	0x000019f0


	//   ....[12]....
        /*0118*/ 	.word	0x00001a20


	//   ....[13]....
        /*011c*/ 	.word	0x00001a30


	//----- nvinfo : EIATTR_VRC_CTA_INIT_COUNT
	.align		4
.L_1201:
        /*0120*/ 	.byte	0x02, 0x4a
	.zero		1
	.zero		1


	//----- nvinfo : EIATTR_EXIT_INSTR_OFFSETS
	.align		4
        /*0124*/ 	.byte	0x04, 0x1c
        /*0126*/ 	.short	(.L_1203 - .L_1202)


	//   ....[0]....
.L_1202:
        /*0128*/ 	.word	0x00000080


	//   ....[1]....
        /*012c*/ 	.word	0x00002f90


	//----- nvinfo : EIATTR_MAX_THREADS
	.align		4
.L_1203:
        /*0130*/ 	.byte	0x04, 0x05
        /*0132*/ 	.short	(.L_1205 - .L_1204)
.L_1204:
        /*0134*/ 	.word	0x00000140
        /*0138*/ 	.word	0x00000001
        /*013c*/ 	.word	0x00000001


	//----- nvinfo : EIATTR_CRS_STACK_SIZE
	.align		4
.L_1205:
        /*0140*/ 	.byte	0x04, 0x1e
        /*0142*/ 	.short	(.L_1207 - .L_1206)
.L_1206:
        /*0144*/ 	.word	0x00000000


	//----- nvinfo : EIATTR_CBANK_PARAM_SIZE
	.align		4
.L_1207:
        /*0148*/ 	.byte	0x03, 0x19
        /*014a*/ 	.short	0x0048


	//----- nvinfo : EIATTR_PARAM_CBANK
	.align		4
        /*014c*/ 	.byte	0x04, 0x0a
        /*014e*/ 	.short	(.L_1209 - .L_1208)
	.align		4
.L_1208:
        /*0150*/ 	.word	index@(.nv.constant0._ZN13group_norm_v214gn_cuda_kernelI13__nv_bfloat16Li320ELi3ELi16ELi80ELi1024ELb1ELi32ELi320ELi320ELi4ELb1ELi10ELb0ELb0ENS_16CompileConditionILi1000EEEEEvPT_PKS4_S7_S7_flPfS8_Pj)
        /*0154*/ 	.short	0x0380
        /*0156*/ 	.short	0x0048


	//----- nvinfo : EIATTR_SW_WAR
	.align		4
.L_1209:
        /*0158*/ 	.byte	0x04, 0x36
        /*015a*/ 	.short	(.L_1211 - .L_1210)
.L_1210:
        /*015c*/ 	.word	0x00000008
.L_1211:


//--------------------- .nv.info._ZN13group_norm_v214gn_cuda_kernelI13__nv_bfloat16Li320ELi1ELi16ELi80ELi1024ELb1ELi64ELi320ELi320ELi4ELb1ELi9ELb0ELb0ENS_16CompileConditionILi1000EEEEEvPT_PKS4_S7_S7_flPfS8_Pj --------------------------
	.section	.nv.info._ZN13group_norm_v214gn_cuda_kernelI13__nv_bfloat16Li320ELi1ELi16ELi80ELi1024ELb1ELi64ELi320ELi320ELi4ELb1ELi9ELb0ELb0ENS_16CompileConditionILi1000EEEEEvPT_PKS4_S7_S7_flPfS8_Pj,"",@"SHT_CUDA_INFO"
	.sectionflags	@""
	.align	4


	//----- nvinfo : EIATTR_CUDA_API_VERSION
	.align		4
        /*0000*/ 	.byte	0x04, 0x37
        /*0002*/ 	.short	(.L_1213 - .L_1212)
.L_1212:
        /*0004*/ 	.word	0x00000082


	//----- nvinfo : EIATTR_KPARAM_INFO
	.align		4
.L_1213:
        /*0008*/ 	.byte	0x04, 0x17
        /*000a*/ 	.short	(.L_1215 - .L_1214)
.L_1214:
        /*000c*/ 	.word	0x00000000
        /*0010*/ 	.short	0x0008
        /*0012*/ 	.short	0x0040
        /*0014*/ 	.byte	0x00, 0xf5, 0x21, 0x00


	//----- nvinfo : EIATTR_KPARAM_INFO
	.align		4
.L_1215:
        /*0018*/ 	.byte	0x04, 0x17
        /*001a*/ 	.short	(.L_1217 - .L_1216)
.L_1216:
        /*001c*/ 	.word	0x00000000
        /*0020*/ 	.short	0x0007
        /*0022*/ 	.short	0x0038
        /*0024*/ 	.byte	0x00, 0xf5, 0x21, 0x00


	//----- nvinfo : EIATTR_KPARAM_INFO
	.align		4
.L_1217:
        /*0028*/ 	.byte	0x04, 0x17
        /*002a*/ 	.short	(.L_1219 - .L_1218)
.L_1218:
        /*002c*/ 	.word	0x00000000
        /*0030*/ 	.short	0x0006
        /*0032*/ 	.short	0x0030
        /*0034*/ 	.byte	0x00, 0xf5, 0x21, 0x00


	//----- nvinfo : EIATTR_KPARAM_INFO
	.align		4
.L_1219:
        /*0038*/ 	.byte	0x04, 0x17
        /*003a*/ 	.short	(.L_1221 - .L_1220)
.L_1220:
        /*003c*/ 	.word	0x00000000
        /*0040*/ 	.short	0x0005
        /*0042*/ 	.short	0x0028
        /*0044*/ 	.byte	0x00, 0xf0, 0x21, 0x00


	//----- nvinfo : EIATTR_KPARAM_INFO
	.align		4
.L_1221:
        /*0048*/ 	.byte	0x04, 0x17
        /*004a*/ 	.short	(.L_1223 - .L_1222)
.L_1222:
        /*004c*/ 	.word	0x00000000
        /*0050*/ 	.short	0x0004
        /*0052*/ 	.short	0x0020
        /*0054*/ 	.byte	0x00, 0xf0, 0x11, 0x00


	//----- nvinfo : EIATTR_KPARAM_INFO
	.align		4
.L_1223:
        /*0058*/ 	.byte	0x04, 0x17
        /*005a*/ 	.short	(.L_1225 - .L_1224)
.L_1224:
        /*005c*/ 	.word	0x00000000
        /*0060*/ 	.short	0x0003
        /*0062*/ 	.short	0x0018
        /*0064*/ 	.byte	0x00, 0xf5, 0x21, 0x00


	//----- nvinfo : EIATTR_KPARAM_INFO
	.align		4
.L_1225:
        /*0068*/ 	.byte	0x04, 0x17
        /*006a*/ 	.short	(.L_1227 - .L_1226)
.L_1226:
        /*006c*/ 	.word	0x00000000
        /*0070*/ 	.short	0x0002
        /*0072*/ 	.short	0x0010
        /*0074*/ 	.byte	0x00, 0xf5, 0x21, 0x00


	//----- nvinfo : EIATTR_KPARAM_INFO
	.align		4
.L_1227:
        /*0078*/ 	.byte	0x04, 0x17
        /*007a*/ 	.short	(.L_1229 - .L_1228)
.L_1228:
        /*007c*/ 	.word	0x00000000
        /*0080*/ 	.short	0x0001
        /*0082*/ 	.short	0x0008
        /*0084*/ 	.byte	0x00, 0xf5, 0x21, 0x00


	//----- nvinfo : EIATTR_KPARAM_INFO
	.align		4
.L_1229:
        /*0088*/ 	.byte	0x04, 0x17
        /*008a*/ 	.short	(.L_1231 - .L_1230)
.L_1230:
        /*008c*/ 	.word	0x00000000
        /*0090*/ 	.short	0x0000
        /*0092*/ 	.short	0x0000
        /*0094*/ 	.byte	0x00, 0xf5, 0x21, 0x00


	//----- nvinfo : EIATTR_SPARSE_MMA_MASK
	.align		4
.L_1231:
        /*0098*/ 	.byte	0x03, 0x50
        /*009a*/ 	.short	0x0000


	//----- nvinfo : EIATTR_MAXREG_COUNT
	.align		4
        /*009c*/ 	.byte	0x03, 0x1b
        /*009e*/ 	.short	0x00a8


	//----- nvinfo : EIATTR_NUM_BARRIERS
	.align		4
        /*00a0*/ 	.byte	0x02, 0x4c
        /*00a2*/ 	.byte	0x01
	.zero		1


	//----- nvinfo : EIATTR_MERCURY_ISA_VERSION
	.align		4
        /*00a4*/ 	.byte	0x03, 0x5f
        /*00a6*/ 	.short	0x0101


	//----- nvinfo : EIATTR_COOP_GROUP_MASK_REGIDS
	.align		4
        /*00a8*/ 	.byte	0x04, 0x29
        /*00aa*/ 	.short	(.L_1233 - .L_1232)


	//   ....[0]....
.L_1232:
        /*00ac*/ 	.word	0xffffffff


	//   ....[1]....
        /*00b0*/ 	.word	0xffffffff


	//   ....[2]....
        /*00b4*/ 	.word	0xffffffff


	//   ....[3]....
        /*00b8*/ 	.word	0xffffffff


	//   ....[4]....
        /*00bc*/ 	.word	0xffffffff


	//   ....[5]....
        /*00c0*/ 	.word	0xffffffff


	//   ....[6]....
        /*00c4*/ 	.word	0xffffffff


	//   ....[7]....
        /*00c8*/ 	.word	0xffffffff


	//   ....[8]....
        /*00cc*/ 	.word	0xffffffff


	//   ....[9]....
        /*00d0*/ 	.word	0xffffffff


	//   ....[10]....
        /*00d4*/ 	.word	0xffffffff


	//   ....[11]....
        /*00d8*/ 	.word	0xffffffff


	//----- nvinfo : EIATTR_COOP_GROUP_INSTR_OFFSETS
	.align		4
.L_1233:
        /*00dc*/ 	.byte	0x04, 0x28
        /*00de*/ 	.short	(.L_1235 - .L_1234)


	//   ....[0]....
.L_1234:
        /*00e0*/ 	.word	0x00001d60


	//   ....[1]....
        /*00e4*/ 	.word	0x00001d90


	//   ....[2]....
        /*00e8*/ 	.word	0x00001df0


	//   ....[3]....
        /*00ec*/ 	.word	0x00001e20


	//   ....[4]....
        /*00f0*/ 	.word	0x00001ff0


	//   ....[5]....
        /*00f4*/ 	.word	0x00002030


	//   ....[6]....
        /*00f8*/ 	.word	0x00002060


	//   ....[7]....
        /*00fc*/ 	.word	0x00002070


	//   ....[8]....
        /*0100*/ 	.word	0x000020a0


	//   ....[9]....
        /*0104*/ 	.word	0x000020b0


	//   ....[10]....
        /*0108*/ 	.word	0x000020e0


	//   ....[11]....
        /*010c*/ 	.word	0x000020f0


	//----- nvinfo : EIATTR_VRC_CTA_INIT_COUNT
	.align		4
.L_1235:
        /*0110*/ 	.byte	0x02, 0x4a
	.zero		1
	.zero		1


	//----- nvinfo : EIATTR_EXIT_INSTR_OFFSETS
	.align		4
        /*0114*/ 	.byte	0x04, 0x1c
        /*0116*/ 	.short	(.L_1237 - .L_1236)


	//   ....[0]....
.L_1236:
        /*0118*/ 	.word	0x00000070


	//   ....[1]....
        /*011c*/ 	.word	0x00004720


	//----- nvinfo : EIATTR_MAX_THREADS
	.align		4
.L_1237:
        /*0120*/ 	.byte	0x04, 0x05
        /*0122*/ 	.short	(.L_1239 - .L_1238)
.L_1238:
        /*0124*/ 	.word	0x00000140
        /*0128*/ 	.word	0x00000001
        /*012c*/ 	.word	0x00000001


	//----- nvinfo : EIATTR_CRS_STACK_SIZE
	.align		4
.L_1239:
        /*0130*/ 	.byte	0x04, 0x1e
        /*0132*/ 	.short	(.L_1241 - .L_1240)
.L_1240:
        /*0134*/ 	.word	0x00000000


	//----- nvinfo : EIATTR_CBANK_PARAM_SIZE
	.align		4
.L_1241:
        /*0138*/ 	.byte	0x03, 0x19
        /*013a*/ 	.short	0x0048


	//----- nvinfo : EIATTR_PARAM_CBANK
	.align		4
        /*013c*/ 	.byte	0x04, 0x0a
        /*013e*/ 	.short	(.L_1243 - .L_1242)
	.align		4
.L_1242:
        /*0140*/ 	.word	index@(.nv.constant0._ZN13group_norm_v214gn_cuda_kernelI13__nv_bfloat16Li320ELi1ELi16ELi80ELi1024ELb1ELi64ELi320ELi320ELi4ELb1ELi9ELb0ELb0ENS_16CompileConditionILi1000EEEEEvPT_PKS4_S7_S7_flPfS8_Pj)
        /*0144*/ 	.short	0x0380
        /*0146*/ 	.short	0x0048


	//----- nvinfo : EIATTR_SW_WAR
	.align		4
.L_1243:
        /*0148*/ 	.byte	0x04, 0x36
        /*014a*/ 	.short	(.L_1245 - .L_1244)
.L_1244:
        /*014c*/ 	.word	0x00000008
.L_1245:


//--------------------- .nv.info._ZN13group_norm_v214gn_cuda_kernelI13__nv_bfloat16Li320ELi1ELi16ELi80ELi1024ELb1ELi128ELi320ELi320ELi4ELb1ELi18ELb0ELb0ENS_16CompileConditionILi1000EEEEEvPT_PKS4_S7_S7_flPfS8_Pj --------------------------
	.section	.nv.info._ZN13group_norm_v214gn_cuda_kernelI13__nv_bfloat16Li320ELi1ELi16ELi80ELi1024ELb1ELi128ELi320ELi320ELi4ELb1ELi18ELb0ELb0ENS_16CompileConditionILi1000EEEEEvPT_PKS4_S7_S7_flPfS8_Pj,"",@"SHT_CUDA_INFO"
	.sectionflags	@""
	.align	4


	//----- nvinfo : EIATTR_CUDA_API_VERSION
	.align		4
        /*0000*/ 	.byte	0x04, 0x37
        /*0002*/ 	.short	(.L_1247 - .L_1246)
.L_1246:
        /*0004*/ 	.word	0x00000082


	//----- nvinfo : EIATTR_KPARAM_INFO
	.align		4
.L_1247:
        /*0008*/ 	.byte	0x04, 0x17
        /*000a*/ 	.short	(.L_1249 - .L_1248)
.L_1248:
        /*000c*/ 	.word	0x00000000
        /*0010*/ 	.short	0x0008
        /*0012*/ 	.short	0x0040
        /*0014*/ 	.byte	0x00, 0xf5, 0x21, 0x00


	//----- nvinfo : EIATTR_KPARAM_INFO
	.align		4
.L_1249:
        /*0018*/ 	.byte	0x04, 0x17
        /*001a*/ 	.short	(.L_1251 - .L_1250)
.L_1250:
        /*001c*/ 	.word	0x00000000
        /*0020*/ 	.short	0x0007
        /*0022*/ 	.short	0x0038
        /*0024*/ 	.byte	0x00, 0xf5, 0x21, 0x00


	//----- nvinfo : EIATTR_KPARAM_INFO
	.align		4
.L_1251:
        /*0028*/ 	.byte	0x04, 0x17
        /*002a*/ 	.short	(.L_1253 - .L_1252)
.L_1252:
        /*002c*/ 	.word	0x00000000
        /*0030*/ 	.short	0x0006
        /*0032*/ 	.short	0x0030
        /*0034*/ 	.byte	0x00, 0xf5, 0x21, 0x00


	//----- nvinfo : EIATTR_KPARAM_INFO
	.align		4
.L_1253:
        /*0038*/ 	.byte	0x04, 0x17
        /*003a*/ 	.short	(.L_1255 - .L_1254)
.L_1254:
        /*003c*/ 	.word	0x00000000
        /*0040*/ 	.short	0x0005
        /*0042*/ 	.short	0x0028
        /*0044*/ 	.byte	0x00, 0xf0, 0x21, 0x00


	//----- nvinfo : EIATTR_KPARAM_INFO
	.align		4
.L_1255:
        /*0048*/ 	.byte	0x04, 0x17
        /*004a*/ 	.short	(.L_1257 - .L_1256)
.L_1256:
        /*004c*/ 	.word	0x00000000
        /*0050*/ 	.short	0x0004
        /*0052*/ 	.short	0x0020
        /*0054*/ 	.byte	0x00, 0xf0, 0x11, 0x00


	//----- nvinfo : EIATTR_KPARAM_INFO
	.align		4
.L_1257:
        /*0058*/ 	.byte	0x04, 0x17
        /*005a*/ 	.short	(.L_1259 - .L_1258)
.L_1258:
        /*005c*/ 	.word	0x00000000
        /*0060*/ 	.short	0x0003
        /*0062*/ 	.short	0x0018
        /*0064*/ 	.byte	0x00, 0xf5, 0x21, 0x00


	//----- nvinfo : EIATTR_KPARAM_INFO
	.align		4
.L_1259:
        /*0068*/ 	.byte	0x04, 0x17
        /*006a*/ 	.short	(.L_1261 - .L_1260)
.L_1260:
        /*006c*/ 	.word	0x00000000
        /*0070*/ 	.short	0x0002
        /*0072*/ 	.short	0x0010
        /*0074*/ 	.byte	0x00, 0xf5, 0x21, 0x00


	//----- nvinfo : EIATTR_KPARAM_INFO
	.align		4
.L_1261:
        /*0078*/ 	.byte	0x04, 0x17
        /*007a*/ 	.short	(.L_1263 - .L_1262)
.L_1262:
        /*007c*/ 	.word	0x00000000
        /*0080*/ 	.short	0x0001
        /*0082*/ 	.short	0x0008
        /*0084*/ 	.byte	0x00, 0xf5, 0x21, 0x00


	//----- nvinfo : EIATTR_KPARAM_INFO
	.align		4
.L_1263:
        /*0088*/ 	.byte	0x04, 0x17
        /*008a*/ 	.short	(.L_1265 - .L_1264)
.L_1264:
        /*008c*/ 	.word	0x00000000
        /*0090*/ 	.short	0x0000
        /*0092*/ 	.short	0x0000
        /*0094*/ 	.byte	0x00, 0xf5, 0x21, 0x00


	//----- nvinfo : EIATTR_SPARSE_MMA_MASK
	.align		4
.L_1265:
        /*0098*/ 	.byte	0x03, 0x50
        /*009a*/ 	.short	0x0000


	//----- nvinfo : EIATTR_MAXREG_COUNT
	.align		4
        /*009c*/ 	.byte	0x03, 0x1b
        /*009e*/ 	.short	0x00a8


	//----- nvinfo : EIATTR_NUM_BARRIERS
	.align		4
        /*00a0*/ 	.byte	0x02, 0x4c
        /*00a2*/ 	.byte	0x01
	.zero		1


	//----- nvinfo : EIATTR_MERCURY_ISA_VERSION
	.align		4
        /*00a4*/ 	.byte	0x03, 0x5f
        /*00a6*/ 	.short	0x0101


	//----- nvinfo : EIATTR_INT_WARP_WIDE_INSTR_OFFSETS
	.align		4
        /*00a8*/ 	.byte	0x04, 0x31
        /*00aa*/ 	.short	(.L_1267 - .L_1266)


	//   ....[0]....
.L_1266:
        /*00ac*/ 	.word	0x00002d20


	//----- nvinfo : EIATTR_COOP_GROUP_MASK_REGIDS
	.align		4
.L_1267:
        /*00b0*/ 	.byte	0x04, 0x29
        /*00b2*/ 	.short	(.L_1269 - .L_1268)


	//   ....[0]....
.L_1268:
        /*00b4*/ 	.word	0xffffffff


	//   ....[1]....
        /*00b8*/ 	.word	0xffffffff


	//   ....[2]....
        /*00bc*/ 	.word	0xffffffff


	//   ....[3]....
        /*00c0*/ 	.word	0xffffffff


	//   ....[4]....
        /*00c4*/ 	.word	0xffffffff


	//   ....[5]....
        /*00c8*/ 	.word	0xffffffff


	//   ....[6]....
        /*00cc*/ 	.word	0xffffffff


	//   ....[7]....
        /*00d0*/ 	.word	0xffffffff


	//   ....[8]....
        /*00d4*/ 	.word	0xffffffff


	//   ....[9]....
        /*00d8*/ 	.word	0xffffffff


	//----- nvinfo : EIATTR_COOP_GROUP_INSTR_OFFSETS
	.align		4
.L_1269:
        /*00dc*/ 	.byte	0x04, 0x28
        /*00de*/ 	.short	(.L_1271 - .L_1270)


	//   ....[0]....
.L_1270:
        /*00e0*/ 	.word	0x00002cc0


	//   ....[1]....
        /*00e4*/ 	.word	0x00002cf0


	//   ....[2]....
        /*00e8*/ 	.word	0x00002d60


	//   ....[3]....
        /*00ec*/ 	.word	0x00002d80


	//   ....[4]....
        /*00f0*/ 	.word	0x00002fd0


	//   ....[5]....
        /*00f4*/ 	.word	0x00003000


	//   ....[6]....
        /*00f8*/ 	.word	0x00003040


	//   ....[7]....
        /*00fc*/ 	.word	0x00003050


	//   ....[8]....
        /*0100*/ 	.word	0x00003080


	//   ....[9]....
        /*0104*/ 	.word	0x000030a0


	//----- nvinfo : EIATTR_VRC_CTA_INIT_COUNT
	.align		4
.L_1271:
        /*0108*/ 	.byte	0x02, 0x4a
	.zero		1
	.zero		1


	//----- nvinfo : EIATTR_EXIT_INSTR_OFFSETS
	.align		4
        /*010c*/ 	.byte	0x04, 0x1c
        /*010e*/ 	.short	(.L_1273 - .L_1272)


	//   ....[0]....
.L_1272:
        /*0110*/ 	.word	0x00000080


	//   ....[1]....
        /*0114*/ 	.word	0x000079d0


	//----- nvinfo : EIATTR_MAX_THREADS
	.align		4
.L_1273:
        /*0118*/ 	.byte	0x04, 0x05
        /*011a*/ 	.short	(.L_1275 - .L_1274)
.L_1274:
        /*011c*/ 	.word	0x00000140
        /*0120*/ 	.word	0x00000001
        /*0124*/ 	.word	0x00000001


	//----- nvinfo : EIATTR_CRS_STACK_SIZE
	.align		4
.L_1275:
        /*0128*/ 	.byte	0x04, 0x1e
        /*012a*/ 	.short	(.L_1277 - .L_1276)
.L_1276:
        /*012c*/ 	.word	0x00000000


	//----- nvinfo : EIATTR_CBANK_PARAM_SIZE
	.align		4
.L_1277:
        /*0130*/ 	.byte	0x03, 0x19
        /*0132*/ 	.short	0x0048


	//----- nvinfo : EIATTR_PARAM_CBANK
	.align		4
        /*0134*/ 	.byte	0x04, 0x0a
        /*0136*/ 	.short	(.L_1279 - .L_1278)
	.align		4
.L_1278:
        /*0138*/ 	.word	index@(.nv.constant0._ZN13group_norm_v214gn_cuda_kernelI13__nv_bfloat16Li320ELi1ELi16ELi80ELi1024ELb1ELi128ELi320ELi320ELi4ELb1ELi18ELb0ELb0ENS_16CompileConditionILi1000EEEEEvPT_PKS4_S7_S7_flPfS8_Pj)
        /*013c*/ 	.short	0x0380
        /*013e*/ 	.short	0x0048


	//----- nvinfo : EIATTR_SW_WAR
	.align		4
.L_1279:
        /*0140*/ 	.byte	0x04, 0x36
        /*0142*/ 	.short	(.L_1281 - .L_1280)
.L_1280:
        /*0144*/ 	.word	0x00000008
.L_1281:


//--------------------- .nv.info._ZN13group_norm_v214gn_cuda_kernelI13__nv_bfloat16Li320ELi2ELi16ELi80ELi1024ELb1ELi64ELi320ELi320ELi4ELb1ELi18ELb0ELb0ENS_16CompileConditionILi1000EEEEEvPT_PKS4_S7_S7_flPfS8_Pj --------------------------
	.section	.nv.info._ZN13group_norm_v214gn_cuda_kernelI13__nv_bfloat16Li320ELi2ELi16ELi80ELi1024ELb1ELi64ELi320ELi320ELi4ELb1ELi18ELb0ELb0ENS_16CompileConditionILi1000EEEEEvPT_PKS4_S7_S7_flPfS8_Pj,"",@"SHT_CUDA_INFO"
	.sectionflags	@""
	.align	4


	//----- nvinfo : EIATTR_CUDA_API_VERSION
	.align		4
        /*0000*/ 	.byte	0x04, 0x37
        /*0002*/ 	.short	(.L_1283 - .L_1282)
.L_1282:
        /*0004*/ 	.word	0x00000082


	//----- nvinfo : EIATTR_KPARAM_INFO
	.align		4
.L_1283:
        /*0008*/ 	.byte	0x04, 0x17
        /*000a*/ 	.short	(.L_1285 - .L_1284)
.L_1284:
        /*000c*/ 	.word	0x00000000
        /*0010*/ 	.short	0x0008
        /*0012*/ 	.short	0x0040
        /*0014*/ 	.byte	0x00, 0xf5, 0x21, 0x00


	//----- nvinfo : EIATTR_KPARAM_INFO
	.align		4
.L_1285:
        /*0018*/ 	.byte	0x04, 0x17
        /*001a*/ 	.short	(.L_1287 - .L_1286)
.L_1286:
        /*001c*/ 	.word	0x00000000
        /*0020*/ 	.short	0x0007
        /*0022*/ 	.short	0x0038
        /*0024*/ 	.byte	0x00, 0xf5, 0x21, 0x00


	//----- nvinfo : EIATTR_KPARAM_INFO
	.align		4
.L_1287:
        /*0028*/ 	.byte	0x04, 0x17
        /*002a*/ 	.short	(.L_1289 - .L_1288)
.L_1288:
        /*002c*/ 	.word	0x00000000
        /*0030*/ 	.short	0x0006
        /*0032*/ 	.short	0x0030
        /*0034*/ 	.byte	0x00, 0xf5, 0x21, 0x00


	//----- nvinfo : EIATTR_KPARAM_INFO
	.align		4
.L_1289:
        /*0038*/ 	.byte	0x04, 0x17
        /*003a*/ 	.short	(.L_1291 - .L_1290)
.L_1290:
        /*003c*/ 	.word	0x00000000
        /*0040*/ 	.short	0x0005
        /*0042*/ 	.short	0x0028
        /*0044*/ 	.byte	0x00, 0xf0, 0x21, 0x00


	//----- nvinfo : EIATTR_KPARAM_INFO
	.align		4
.L_1291:
        /*0048*/ 	.byte	0x04, 0x17
        /*004a*/ 	.short	(.L_1293 - .L_1292)
.L_1292:
        /*004c*/ 	.word	0x00000000
        /*0050*/ 	.short	0x0004
        /*0052*/ 	.short	0x0020
        /*0054*/ 	.byte	0x00, 0xf0, 0x11, 0x00


	//----- nvinfo : EIATTR_KPARAM_INFO
	.align		4
.L_1293:
        /*0058*/ 	.byte	0x04, 0x17
        /*005a*/ 	.short	(.L_1295 - .L_1294)
.L_1294:
        /*005c*/ 	.word	0x00000000
        /*0060*/ 	.short	0x0003
        /*0062*/ 	.short	0x0018
        /*0064*/ 	.byte	0x00, 0xf5, 0x21, 0x00


	//----- nvinfo : EIATTR_KPARAM_INFO
	.align		4
.L_1295:
        /*0068*/ 	.byte	0x04, 0x17
        /*006a*/ 	.short	(.L_1297 - .L_1296)
.L_1296:
        /*006c*/ 	.word	0x00000000
        /*0070*/ 	.short	0x0002
        /*0072*/ 	.short	0x0010
        /*0074*/ 	.byte	0x00, 0xf5, 0x21, 0x00


	//----- nvinfo : EIATTR_KPARAM_INFO
	.align		4
.L_1297:
        /*0078*/ 	.byte	0x04, 0x17
        /*007a*/ 	.short	(.L_1299 - .L_1298)
.L_1298:
        /*007c*/ 	.word	0x00000000
        /*0080*/ 	.short	0x0001
        /*0082*/ 	.short	0x0008
        /*0084*/ 	.byte	0x00, 0xf5, 0x21, 0x00


	//----- nvinfo : EIATTR_KPARAM_INFO
	.align		4
.L_1299:
        /*0088*/ 	.byte	0x04, 0x17
        /*008a*/ 	.short	(.L_1301 - .L_1300)
.L_1300:
        /*008c*/ 	.word	0x00000000
        /*0090*/ 	.short	0x0000
        /*0092*/ 	.short	0x0000
        /*0094*/ 	.byte	0x00, 0xf5, 0x21, 0x00


	//----- nvinfo : EIATTR_SPARSE_MMA_MASK
	.align		4
.L_1301:
        /*0098*/ 	.byte	0x03, 0x50
        /*009a*/ 	.short	0x0000


	//----- nvinfo : EIATTR_MAXREG_COUNT
	.align		4
        /*009c*/ 	.byte	0x03, 0x1b
        /*009e*/ 	.short	0x0060


	//----- nvinfo : EIATTR_NUM_BARRIERS
	.align		4
        /*00a0*/ 	.byte	0x02, 0x4c
        /*00a2*/ 	.byte	0x01
	.zero		1


	//----- nvinfo : EIATTR_MERCURY_ISA_VERSION
	.align		4
        /*00a4*/ 	.byte	0x03, 0x5f
        /*00a6*/ 	.short	0x0101


	//----- nvinfo : EIATTR_COOP_GROUP_MASK_REGIDS
	.align		4
        /*00a8*/ 	.byte	0x04, 0x29
        /*00aa*/ 	.short	(.L_1303 - .L_1302)


	//   ....[0]....
.L_1302:
        /*00ac*/ 	.word	0xffffffff


	//   ....[1]....
        /*00b0*/ 	.word	0xffffffff


	//   ....[2]....
        /*00b4*/ 	.word	0xffffffff


	//   ....[3]....
        /*00b8*/ 	.word	0xffffffff


	//   ....[4]....
        /*00bc*/ 	.word	0xffffffff


	//   ....[5]....
        /*00c0*/ 	.word	0xffffffff


	//   ....[6]....
        /*00c4*/ 	.word	0xffffffff


	//   ....[7]....
        /*00c8*/ 	.word	0xffffffff


	//   ....[8]....
        /*00cc*/ 	.word	0xffffffff


	//   ....[9]....
        /*00d0*/ 	.word	0xffffffff


	//   ....[10]....
        /*00d4*/ 	.word	0xffffffff


	//   ....[11]....
        /*00d8*/ 	.word	0xffffffff


	//----- nvinfo : EIATTR_COOP_GROUP_INSTR_OFFSETS
	.align		4
.L_1303:
        /*00dc*/ 	.byte	0x04, 0x28
        /*00de*/ 	.short	(.L_1305 - .L_1304)


	//   ....[0]....
.L_1304:
        /*00e0*/ 	.word	0x00001c50


	//   ....[1]....
        /*00e4*/ 	.word	0x00001c90


	//   ....[2]....
        /*00e8*/ 	.word	0x00001cd0


	//   ....[3]....
        /*00ec*/ 	.word	0x00001ce0


	//   ....[4]....
        /*00f0*/ 	.word	0x00002080


	//   ....[5]....
        /*00f4*/ 	.word	0x00002090


	//   ....[6]....
        /*00f8*/ 	.word	0x000020c0


	//   ....[7]....
        /*00fc*/ 	.word	0x000020d0


	//   ....[8]....
        /*0100*/ 	.word	0x00002100


	//   ....[9]....
        /*0104*/ 	.word	0x00002110


	//   ....[10]....
        /*0108*/ 	.word	0x00002150


	//   ....[11]....
        /*010c*/ 	.word	0x00002170


	//----- nvinfo : EIATTR_VRC_CTA_INIT_COUNT
	.align		4
.L_1305:
        /*0110*/ 	.byte	0x02, 0x4a
	.zero		1
	.zero		1


	//----- nvinfo : EIATTR_EXIT_INSTR_OFFSETS
	.align		4
        /*0114*/ 	.byte	0x04, 0x1c
        /*0116*/ 	.short	(.L_1307 - .L_1306)


	//   ....[0]....
.L_1306:
        /*0118*/ 	.word	0x00000080


	//   ....[1]....
        /*011c*/ 	.word	0x00004850


	//----- nvinfo : EIATTR_MAX_THREADS
	.align		4
.L_1307:
        /*0120*/ 	.byte	0x04, 0x05
        /*0122*/ 	.short	(.L_1309 - .L_1308)
.L_1308:
        /*0124*/ 	.word	0x00000140
        /*0128*/ 	.word	0x00000001
        /*012c*/ 	.word	0x00000001


	//----- nvinfo : EIATTR_CRS_STACK_SIZE
	.align		4
.L_1309:
        /*0130*/ 	.byte	0x04, 0x1e
        /*0132*/ 	.short	(.L_1311 - .L_1310)
.L_1310:
        /*0134*/ 	.word	0x00000000


	//----- nvinfo : EIATTR_CBANK_PARAM_SIZE
	.align		4
.L_1311:
        /*0138*/ 	.byte	0x03, 0x19
        /*013a*/ 	.short	0x0048


	//----- nvinfo : EIATTR_PARAM_CBANK
	.align		4
        /*013c*/ 	.byte	0x04, 0x0a
        /*013e*/ 	.short	(.L_1313 - .L_1312)
	.align		4
.L_1312:
        /*0140*/ 	.word	index@(.nv.constant0._ZN13group_norm_v214gn_cuda_kernelI13__nv_bfloat16Li320ELi2ELi16ELi80ELi1024ELb1ELi64ELi320ELi320ELi4ELb1ELi18ELb0ELb0ENS_16CompileConditionILi1000EEEEEvPT_PKS4_S7_S7_flPfS8_Pj)
        /*0144*/ 	.short	0x0380
        /*0146*/ 	.short	0x0048


	//----- nvinfo : EIATTR_SW_WAR
	.align		4
.L_1313:
        /*0148*/ 	.byte	0x04, 0x36
        /*014a*/ 	.short	(.L_1315 - .L_1314)
.L_1314:
        /*014c*/ 	.word	0x00000008
.L_1315:


//--------------------- .nv.info._ZN13group_norm_v214gn_cuda_kernelI13__nv_bfloat16Li320ELi3ELi16ELi80ELi1024ELb1ELi64ELi320ELi320ELi4ELb1ELi21ELb0ELb0ENS_16CompileConditionILi1000EEEEEvPT_PKS4_S7_S7_flPfS8_Pj --------------------------
	.section	.nv.info._ZN13group_norm_v214gn_cuda_kernelI13__nv_bfloat16Li320ELi3ELi16ELi80ELi1024ELb1ELi64ELi320ELi320ELi4ELb1ELi21ELb0ELb0ENS_16CompileConditionILi1000EEEEEvPT_PKS4_S7_S7_flPfS8_Pj,"",@"SHT_CUDA_INFO"
	.sectionflags	@""
	.align	4


	//----- nvinfo : EIATTR_CUDA_API_VERSION
	.align		4
        /*0000*/ 	.byte	0x04, 0x37
        /*0002*/ 	.short	(.L_1317 - .L_1316)
.L_1316:
        /*0004*/ 	.word	0x00000082


	//----- nvinfo : EIATTR_KPARAM_INFO
	.align		4
.L_1317:
        /*0008*/ 	.byte	0x04, 0x17
        /*000a*/ 	.short	(.L_1319 - .L_1318)
.L_1318:
        /*000c*/ 	.word	0x00000000
        /*0010*/ 	.short	0x0008
        /*0012*/ 	.short	0x0040
        /*0014*/ 	.byte	0x00, 0xf5, 0x21, 0x00


	//----- nvinfo : EIATTR_KPARAM_INFO
	.align		4
.L_1319:
        /*0018*/ 	.byte	0x04, 0x17
        /*001a*/ 	.short	(.L_1321 - .L_1320)
.L_1320:
        /*001c*/ 	.word	0x00000000
        /*0020*/ 	.short	0x0007
        /*0022*/ 	.short	0x0038
        /*0024*/ 	.byte	0x00, 0xf5, 0x21, 0x00


	//----- nvinfo : EIATTR_KPARAM_INFO
	.align		4
.L_1321:
        /*0028*/ 	.byte	0x04, 0x17
        /*002a*/ 	.short	(.L_1323 - .L_1322)
.L_1322:
        /*002c*/ 	.word	0x00000000
        /*0030*/ 	.short	0x0006
        /*0032*/ 	.short	0x0030
        /*0034*/ 	.byte	0x00, 0xf5, 0x21, 0x00


	//----- nvinfo : EIATTR_KPARAM_INFO
	.align		4
.L_1323:
        /*0038*/ 	.byte	0x04, 0x17
        /*003a*/ 	.short	(.L_1325 - .L_1324)
.L_1324:
        /*003c*/ 	.word	0x00000000
        /*0040*/ 	.short	0x0005
        /*0042*/ 	.short	0x0028
        /*0044*/ 	.byte	0x00, 0xf0, 0x21, 0x00


	//----- nvinfo : EIATTR_KPARAM_INFO
	.align		4
.L_1325:
        /*0048*/ 	.byte	0x04, 0x17
        /*004a*/ 	.short	(.L_1327 - .L_1326)
.L_1326:
        /*004c*/ 	.word	0x00000000
        /*0050*/ 	.short	0x0004
        /*0052*/ 	.short	0x0020
        /*0054*/ 	.byte	0x00, 0xf0, 0x11, 0x00


	//----- nvinfo : EIATTR_KPARAM_INFO
	.align		4
.L_1327:
        /*0058*/ 	.byte	0x04, 0x17
        /*005a*/ 	.short	(.L_1329 - .L_1328)
.L_1328:
        /*005c*/ 	.word	0x00000000
        /*0060*/ 	.short	0x0003
        /*0062*/ 	.short	0x0018
        /*0064*/ 	.byte	0x00, 0xf5, 0x21, 0x00


	//----- nvinfo : EIATTR_KPARAM_INFO
	.align		4
.L_1329:
        /*0068*/ 	.byte	0x04, 0x17
        /*006a*/ 	.short	(.L_1331 - .L_1330)
.L_1330:
        /*006c*/ 	.word	0x00000000
        /*0070*/ 	.short	0x0002
        /*0072*/ 	.short	0x0010
        /*0074*/ 	.byte	0x00, 0xf5, 0x21, 0x00


	//----- nvinfo : EIATTR_KPARAM_INFO
	.align		4
.L_1331:
        /*0078*/ 	.byte	0x04, 0x17
        /*007a*/ 	.short	(.L_1333 - .L_1332)
.L_1332:
        /*007c*/ 	.word	0x00000000
        /*0080*/ 	.short	0x0001
        /*0082*/ 	.short	0x0008
        /*0084*/ 	.byte	0x00, 0xf5, 0x21, 0x00


	//----- nvinfo : EIATTR_KPARAM_INFO
	.align		4
.L_1333:
        /*0088*/ 	.byte	0x04, 0x17
        /*008a*/ 	.short	(.L_1335 - .L_1334)
.L_1334:
        /*008c*/ 	.word	0x00000000
        /*0090*/ 	.short	0x0000
        /*0092*/ 	.short	0x0000
        /*0094*/ 	.byte	0x00, 0xf5, 0x21, 0x00


	//----- nvinfo : EIATTR_SPARSE_MMA_MASK
	.align		4
.L_1335:
        /*0098*/ 	.byte	0x03, 0x50
        /*009a*/ 	.short	0x0000


	//----- nvinfo : EIATTR_MAXREG_COUNT
	.align		4
        /*009c*/ 	.byte	0x03, 0x1b
        /*009e*/ 	.short	0x0040


	//----- nvinfo : EIATTR_NUM_BARRIERS
	.align		4
        /*00a0*/ 	.byte	0x02, 0x4c
        /*00a2*/ 	.byte	0x01
	.zero		1


	//----- nvinfo : EIATTR_ANNOTATIONS
	.align		4
        /*00a4*/ 	.byte	0x04, 0x55
        /*00a6*/ 	.short	(.L_1337 - .L_1336)


	//   ....[0]....
.L_1336:
        /* <DEDUP_REMOVED lines=54> */


	//----- nvinfo : EIATTR_MERCURY_ISA_VERSION
	.align		4
.L_1337:
        /*03f0*/ 	.byte	0x03, 0x5f
        /*03f2*/ 	.short	0x0101


	//----- nvinfo : EIATTR_COOP_GROUP_MASK_REGIDS
	.align		4
        /*03f4*/ 	.byte	0x04, 0x29
        /*03f6*/ 	.short	(.L_1339 - .L_1338)


	//   ....[0]....
.L_1338:
        /*03f8*/ 	.word	0xffffffff


	//   ....[1]....
        /*03fc*/ 	.word	0xffffffff


	//   ....[2]....
        /*0400*/ 	.word	0xffffffff


	//   ....[3]....
        /*0404*/ 	.word	0xffffffff


	//   ....[4]....
        /*0408*/ 	.word	0xffffffff


	//   ....[5]....
        /*040c*/ 	.word	0xffffffff


	//   ....[6]....
        /*0410*/ 	.word	0xffffffff


	//   ....[7]....
        /*0414*/ 	.word	0xffffffff


	//   ....[8]....
        /*0418*/ 	.word	0xffffffff


	//   ....[9]....
        /*041c*/ 	.word	0xffffffff


	//   ....[10]....
        /*0420*/ 	.word	0xffffffff


	//   ....[11]....
        /*0424*/ 	.word	0xffffffff


	//----- nvinfo : EIATTR_COOP_GROUP_INSTR_OFFSETS
	.align		4
.L_1339:
        /*0428*/ 	.byte	0x04, 0x28
        /*042a*/ 	.short	(.L_1341 - .L_1340)


	//   ....[0]....
.L_1340:
        /*042c*/ 	.word	0x00001e00


	//   ....[1]....
        /*0430*/ 	.word	0x00001e20


	//   ....[2]....
        /*0434*/ 	.word	0x00001e60


	//   ....[3]....
        /*0438*/ 	.word	0x00001e70


	//   ....[4]....
        /*043c*/ 	.word	0x00002220


	//   ....[5]....
        /*0440*/ 	.word	0x00002250


	//   ....[6]....
        /*0444*/ 	.word	0x00002270


	//   ....[7]....
        /*0448*/ 	.word	0x00002290


	//   ....[8]....
        /*044c*/ 	.word	0x000022b0


	//   ....[9]....
        /*0450*/ 	.word	0x000022d0


	//   ....[10]....
        /*0454*/ 	.word	0x00002300


	//   ....[11]....
        /*0458*/ 	.word	0x00002330


	//----- nvinfo : EIATTR_VRC_CTA_INIT_COUNT
	.align		4
.L_1341:
        /*045c*/ 	.byte	0x02, 0x4a
	.zero		1
	.zero		1


	//----- nvinfo : EIATTR_EXIT_INSTR_OFFSETS
	.align		4
        /*0460*/ 	.byte	0x04, 0x1c
        /*0462*/ 	.short	(.L_1343 - .L_1342)


	//   ....[0]....
.L_1342:
        /*0464*/ 	.word	0x00000080


	//   ....[1]....
        /*0468*/ 	.word	0x00004f50


	//----- nvinfo : EIATTR_MAX_THREADS
	.align		4
.L_1343:
        /*046c*/ 	.byte	0x04, 0x05
        /*046e*/ 	.short	(.L_1345 - .L_1344)
.L_1344:
        /*0470*/ 	.word	0x00000140
        /*0474*/ 	.word	0x00000001
        /*0478*/ 	.word	0x00000001


	//----- nvinfo : EIATTR_CRS_STACK_SIZE
	.align		4
.L_1345:
        /*047c*/ 	.byte	0x04, 0x1e
        /*047e*/ 	.short	(.L_1347 - .L_1346)
.L_1346:
        /*0480*/ 	.word	0x00000000


	//----- nvinfo : EIATTR_CBANK_PARAM_SIZE
	.align		4
.L_1347:
        /*0484*/ 	.byte	0x03, 0x19
        /*0486*/ 	.short	0x0048


	//----- nvinfo : EIATTR_PARAM_CBANK
	.align		4
        /*0488*/ 	.byte	0x04, 0x0a
        /*048a*/ 	.short	(.L_1349 - .L_1348)
	.align		4
.L_1348:
        /*048c*/ 	.word	index@(.nv.constant0._ZN13group_norm_v214gn_cuda_kernelI13__nv_bfloat16Li320ELi3ELi16ELi80ELi1024ELb1ELi64ELi320ELi320ELi4ELb1ELi21ELb0ELb0ENS_16CompileConditionILi1000EEEEEvPT_PKS4_S7_S7_flPfS8_Pj)
        /*0490*/ 	.short	0x0380
        /*0492*/ 	.short	0x0048


	//----- nvinfo : EIATTR_SW_WAR
	.align		4
.L_1349:
        /*0494*/ 	.byte	0x04, 0x36
        /*0496*/ 	.short	(.L_1351 - .L_1350)
.L_1350:
        /*0498*/ 	.word	0x00000008
.L_1351:


//--------------------- .nv.info._ZN13group_norm_v214gn_cuda_kernelI13__nv_bfloat16Li320ELi3ELi16ELi80ELi1024ELb1ELi64ELi320ELi320ELi4ELb1ELi27ELb0ELb0ENS_16CompileConditionILi1000EEEEEvPT_PKS4_S7_S7_flPfS8_Pj --------------------------
	.section	.nv.info._ZN13group_norm_v214gn_cuda_kernelI13__nv_bfloat16Li320ELi3ELi16ELi80ELi1024ELb1ELi64ELi320ELi320ELi4ELb1ELi27ELb0ELb0ENS_16CompileConditionILi1000EEEEEvPT_PKS4_S7_S7_flPfS8_Pj,"",@"SHT_CUDA_INFO"
	.sectionflags	@""
	.align	4


	//----- nvinfo : EIATTR_CUDA_API_VERSION
	.align		4
        /*0000*/ 	.byte	0x04, 0x37
        /*0002*/ 	.short	(.L_1353 - .L_1352)
.L_1352:
        /*0004*/ 	.word	0x00000082


	//----- nvinfo : EIATTR_KPARAM_INFO
	.align		4
.L_1353:
        /*0008*/ 	.byte	0x04, 0x17
        /*000a*/ 	.short	(.L_1355 - .L_1354)
.L_1354:
        /*000c*/ 	.word	0x00000000
        /*0010*/ 	.short	0x0008
        /*0012*/ 	.short	0x0040
        /*0014*/ 	.byte	0x00, 0xf5, 0x21, 0x00


	//----- nvinfo : EIATTR_KPARAM_INFO
	.align		4
.L_1355:
        /*0018*/ 	.byte	0x04, 0x17
        /*001a*/ 	.short	(.L_1357 - .L_1356)
.L_1356:
        /*001c*/ 	.word	0x00000000
        /*0020*/ 	.short	0x0007
        /*0022*/ 	.short	0x0038
        /*0024*/ 	.byte	0x00, 0xf5, 0x21, 0x00


	//----- nvinfo : EIATTR_KPARAM_INFO
	.align		4
.L_1357:
        /*0028*/ 	.byte	0x04, 0x17
        /*002a*/ 	.short	(.L_1359 - .L_1358)
.L_1358:
        /*002c*/ 	.word	0x00000000
        /*0030*/ 	.short	0x0006
        /*0032*/ 	.short	0x0030
        /*0034*/ 	.byte	0x00, 0xf5, 0x21, 0x00


	//----- nvinfo : EIATTR_KPARAM_INFO
	.align		4
.L_1359:
        /*0038*/ 	.byte	0x04, 0x17
        /*003a*/ 	.short	(.L_1361 - .L_1360)
.L_1360:
        /*003c*/ 	.word	0x00000000
        /*0040*/ 	.short	0x0005
        /*0042*/ 	.short	0x0028
        /*0044*/ 	.byte	0x00, 0xf0, 0x21, 0x00


	//----- nvinfo : EIATTR_KPARAM_INFO
	.align		4
.L_1361:
        /*0048*/ 	.byte	0x04, 0x17
        /*004a*/ 	.short	(.L_1363 - .L_1362)
.L_1362:
        /*004c*/ 	.word	0x00000000
        /*0050*/ 	.short	0x0004
        /*0052*/ 	.short	0x0020
        /*0054*/ 	.byte	0x00, 0xf0, 0x11, 0x00


	//----- nvinfo : EIATTR_KPARAM_INFO
	.align		4
.L_1363:
        /*0058*/ 	.byte	0x04, 0x17
        /*005a*/ 	.short	(.L_1365 - .L_1364)
.L_1364:
        /*005c*/ 	.word	0x00000000
        /*0060*/ 	.short	0x0003
        /*0062*/ 	.short	0x0018
        /*0064*/ 	.byte	0x00, 0xf5, 0x21, 0x00


	//----- nvinfo : EIATTR_KPARAM_INFO
	.align		4
.L_1365:
        /*0068*/ 	.byte	0x04, 0x17
        /*006a*/ 	.short	(.L_1367 - .L_1366)
.L_1366:
        /*006c*/ 	.word	0x00000000
        /*0070*/ 	.short	0x0002
        /*0072*/ 	.short	0x0010
        /*0074*/ 	.byte	0x00, 0xf5, 0x21, 0x00


	//----- nvinfo : EIATTR_KPARAM_INFO
	.align		4
.L_1367:
        /*0078*/ 	.byte	0x04, 0x17
        /*007a*/ 	.short	(.L_1369 - .L_1368)
.L_1368:
        /*007c*/ 	.word	0x00000000
        /*0080*/ 	.short	0x0001
        /*0082*/ 	.short	0x0008
        /*0084*/ 	.byte	0x00, 0xf5, 0x21, 0x00


	//----- nvinfo : EIATTR_KPARAM_INFO
	.align		4
.L_1369:
        /*0088*/ 	.byte	0x04, 0x17
        /*008a*/ 	.short	(.L_1371 - .L_1370)
.L_1370:
        /*008c*/ 	.word	0x00000000
        /*0090*/ 	.short	0x0000
        /*0092*/ 	.short	0x0000
        /*0094*/ 	.byte	0x00, 0xf5, 0x21, 0x00


	//----- nvinfo : EIATTR_SPARSE_MMA_MASK
	.align		4
.L_1371:
        /*0098*/ 	.byte	0x03, 0x50
        /*009a*/ 	.short	0x0000


	//----- nvinfo : EIATTR_MAXREG_COUNT
	.align		4
        /*009c*/ 	.byte	0x03, 0x1b
        /*009e*/ 	.short	0x0040


	//----- nvinfo : EIATTR_NUM_BARRIERS
	.align		4
        /*00a0*/ 	.byte	0x02, 0x4c
        /*00a2*/ 	.byte	0x01
	.zero		1


	//----- nvinfo : EIATTR_ANNOTATIONS
	.align		4
        /*00a4*/ 	.byte	0x04, 0x55
        /*00a6*/ 	.short	(.L_1373 - .L_1372)


	//   ....[0]....
.L_1372:
        /* <DEDUP_REMOVED lines=54> */


	//----- nvinfo : EIATTR_MERCURY_ISA_VERSION
	.align		4
.L_1373:
        /*03f0*/ 	.byte	0x03, 0x5f
        /*03f2*/ 	.short	0x0101


	//----- nvinfo : EIATTR_COOP_GROUP_MASK_REGIDS
	.align		4
        /*03f4*/ 	.byte	0x04, 0x29
        /*03f6*/ 	.short	(.L_1375 - .L_1374)


	//   ....[0]....
.L_1374:
        /*03f8*/ 	.word	0xffffffff


	//   ....[1]....
        /*03fc*/ 	.word	0xffffffff


	//   ....[2]....
        /*0400*/ 	.word	0xffffffff


	//   ....[3]....
        /*0404*/ 	.word	0xffffffff


	//   ....[4]....
        /*0408*/ 	.word	0xffffffff


	//   ....[5]....
        /*040c*/ 	.word	0xffffffff


	//   ....[6]....
        /*0410*/ 	.word	0xffffffff


	//   ....[7]....
        /*0414*/ 	.word	0xffffffff


	//   ....[8]....
        /*0418*/ 	.word	0xffffffff


	//   ....[9]....
        /*041c*/ 	.word	0xffffffff


	//   ....[10]....
        /*0420*/ 	.word	0xffffffff


	//   ....[11]....
        /*0424*/ 	.word	0xffffffff


	//----- nvinfo : EIATTR_COOP_GROUP_INSTR_OFFSETS
	.align		4
.L_1375:
        /*0428*/ 	.byte	0x04, 0x28
        /*042a*/ 	.short	(.L_1377 - .L_1376)


	//   ....[0]....
.L_1376:
        /*042c*/ 	.word	0x00001e00


	//   ....[1]....
        /*0430*/ 	.word	0x00001e20


	//   ....[2]....
        /*0434*/ 	.word	0x00001e60


	//   ....[3]....
        /*0438*/ 	.word	0x00001e70


	//   ....[4]....
        /*043c*/ 	.word	0x00002220


	//   ....[5]....
        /*0440*/ 	.word	0x00002250


	//   ....[6]....
        /*0444*/ 	.word	0x00002270


	//   ....[7]....
        /*0448*/ 	.word	0x00002290


	//   ....[8]....
        /*044c*/ 	.word	0x000022b0


	//   ....[9]....
        /*0450*/ 	.word	0x000022d0


	//   ....[10]....
        /*0454*/ 	.word	0x00002300


	//   ....[11]....
        /*0458*/ 	.word	0x00002330


	//----- nvinfo : EIATTR_VRC_CTA_INIT_COUNT
	.align		4
.L_1377:
        /*045c*/ 	.byte	0x02, 0x4a
	.zero		1
	.zero		1


	//----- nvinfo : EIATTR_EXIT_INSTR_OFFSETS
	.align		4
        /*0460*/ 	.byte	0x04, 0x1c
        /*0462*/ 	.short	(.L_1379 - .L_1378)


	//   ....[0]....
.L_1378:
        /*0464*/ 	.word	0x00000080


	//   ....[1]....
        /*0468*/ 	.word	0x00004f50


	//----- nvinfo : EIATTR_MAX_THREADS
	.align		4
.L_1379:
        /*046c*/ 	.byte	0x04, 0x05
        /*046e*/ 	.short	(.L_1381 - .L_1380)
.L_1380:
        /*0470*/ 	.word	0x00000140
        /*0474*/ 	.word	0x00000001
        /*0478*/ 	.word	0x00000001


	//----- nvinfo : EIATTR_CRS_STACK_SIZE
	.align		4
.L_1381:
        /*047c*/ 	.byte	0x04, 0x1e
        /*047e*/ 	.short	(.L_1383 - .L_1382)
.L_1382:
        /*0480*/ 	.word	0x00000000


	//----- nvinfo : EIATTR_CBANK_PARAM_SIZE
	.align		4
.L_1383:
        /*0484*/ 	.byte	0x03, 0x19
        /*0486*/ 	.short	0x0048


	//----- nvinfo : EIATTR_PARAM_CBANK
	.align		4
        /*0488*/ 	.byte	0x04, 0x0a
        /*048a*/ 	.short	(.L_1385 - .L_1384)
	.align		4
.L_1384:
        /*048c*/ 	.word	index@(.nv.constant0._ZN13group_norm_v214gn_cuda_kernelI13__nv_bfloat16Li320ELi3ELi16ELi80ELi1024ELb1ELi64ELi320ELi320ELi4ELb1ELi27ELb0ELb0ENS_16CompileConditionILi1000EEEEEvPT_PKS4_S7_S7_flPfS8_Pj)
        /*0490*/ 	.short	0x0380
        /*0492*/ 	.short	0x0048


	//----- nvinfo : EIATTR_SW_WAR
	.align		4
.L_1385:
        /*0494*/ 	.byte	0x04, 0x36
        /*0496*/ 	.short	(.L_1387 - .L_1386)
.L_1386:
        /*0498*/ 	.word	0x00000008
.L_1387:


//--------------------- .nv.info._ZN13group_norm_v218gn_bwd_cuda_kernelI6__halfLi320ELi3ELi32ELi40ELi1024ELb0ELb1ELi16ELi320ELi320ELi4ELb1ELi5ELb0ELb0ELNS_15WgradSyncMethodE2ENS_16CompileConditionILi1000EEEEEvPT_S6_S6_PKS5_S8_S8_S8_PKfflPfPj --------------------------
	.section	.nv.info._ZN13group_norm_v218gn_bwd_cuda_kernelI6__halfLi320ELi3ELi32ELi40ELi1024ELb0ELb1ELi16ELi320ELi320ELi4ELb1ELi5ELb0ELb0ELNS_15WgradSyncMethodE2ENS_16CompileConditionILi1000EEEEEvPT_S6_S6_PKS5_S8_S8_S8_PKfflPfPj,"",@"SHT_CUDA_INFO"
	.sectionflags	@""
	.align	4


	//----- nvinfo : EIATTR_CUDA_API_VERSION
	.align		4
        /*0000*/ 	.byte	0x04, 0x37
        /*0002*/ 	.short	(.L_1389 - .L_1388)
.L_1388:
        /*0004*/ 	.word	0x00000082


	//----- nvinfo : EIATTR_KPARAM_INFO
	.align		4
.L_1389:
        /*0008*/ 	.byte	0x04, 0x17
        /*000a*/ 	.short	(.L_1391 - .L_1390)
.L_1390:
        /*000c*/ 	.word	0x00000000
        /*0010*/ 	.short	0x000b
        /*0012*/ 	.short	0x0058
        /*0014*/ 	.byte	0x00, 0xf5, 0x21, 0x00


	//----- nvinfo : EIATTR_KPARAM_INFO
	.align		4
.L_1391:
        /*0018*/ 	.byte	0x04, 0x17
        /*001a*/ 	.short	(.L_1393 - .L_1392)
.L_1392:
        /*001c*/ 	.word	0x00000000
        /*0020*/ 	.short	0x000a
        /*0022*/ 	.short	0x0050
        /*0024*/ 	.byte	0x00, 0xf5, 0x21, 0x00


	//----- nvinfo : EIATTR_KPARAM_INFO
	.align		4
.L_1393:
        /*0028*/ 	.byte	0x04, 0x17
        /*002a*/ 	.short	(.L_1395 - .L_1394)
.L_1394:
        /*002c*/ 	.word	0x00000000
        /*0030*/ 	.short	0x0009
        /*0032*/ 	.short	0x0048
        /*0034*/ 	.byte	0x00, 0xf0, 0x21, 0x00


	//----- nvinfo : EIATTR_KPARAM_INFO
	.align		4
.L_1395:
        /*0038*/ 	.byte	0x04, 0x17
        /*003a*/ 	.short	(.L_1397 - .L_1396)
.L_1396:
        /*003c*/ 	.word	0x00000000
        /*0040*/ 	.short	0x0008
        /*0042*/ 	.short	0x0040
        /*0044*/ 	.byte	0x00, 0xf0, 0x11, 0x00


	//----- nvinfo : EIATTR_KPARAM_INFO
	.align		4
.L_1397:
        /*0048*/ 	.byte	0x04, 0x17
        /*004a*/ 	.short	(.L_1399 - .L_1398)
.L_1398:
        /*004c*/ 	.word	0x00000000
        /*0050*/ 	.short	0x0007
        /*0052*/ 	.short	0x0038
        /*0054*/ 	.byte	0x00, 0xf5, 0x21, 0x00


	//----- nvinfo : EIATTR_KPARAM_INFO
	.align		4
.L_1399:
        /*0058*/ 	.byte	0x04, 0x17
        /*005a*/ 	.short	(.L_1401 - .L_1400)
.L_1400:
        /*005c*/ 	.word	0x00000000
        /*0060*/ 	.short	0x0006
        /*0062*/ 	.short	0x0030
        /*0064*/ 	.byte	0x00, 0xf5, 0x21, 0x00


	//----- nvinfo : EIATTR_KPARAM_INFO
	.align		4
.L_1401:
        /*0068*/ 	.byte	0x04, 0x17
        /*006a*/ 	.short	(.L_1403 - .L_1402)
.L_1402:
        /*006c*/ 	.word	0x00000000
        /*0070*/ 	.short	0x0005
        /*0072*/ 	.short	0x0028
        /*0074*/ 	.byte	0x00, 0xf5, 0x21, 0x00


	//----- nvinfo : EIATTR_KPARAM_INFO
	.align		4
.L_1403:
        /*0078*/ 	.byte	0x04, 0x17
        /*007a*/ 	.short	(.L_1405 - .L_1404)
.L_1404:
        /*007c*/ 	.word	0x00000000
        /*0080*/ 	.short	0x0004
        /*0082*/ 	.short	0x0020
        /*0084*/ 	.byte	0x00, 0xf5, 0x21, 0x00


	//----- nvinfo : EIATTR_KPARAM_INFO
	.align		4
.L_1405:
        /*0088*/ 	.byte	0x04, 0x17
        /*008a*/ 	.short	(.L_1407 - .L_1406)
.L_1406:
        /*008c*/ 	.word	0x00000000
        /*0090*/ 	.short	0x0003
        /*0092*/ 	.short	0x0018
        /*0094*/ 	.byte	0x00, 0xf5, 0x21, 0x00


	//----- nvinfo : EIATTR_KPARAM_INFO
	.align		4
.L_1407:
        /*0098*/ 	.byte	0x04, 0x17
        /*009a*/ 	.short	(.L_1409 - .L_1408)
.L_1408:
        /*009c*/ 	.word	0x00000000
        /*00a0*/ 	.short	0x0002
        /*00a2*/ 	.short	0x0010
        /*00a4*/ 	.byte	0x00, 0xf5, 0x21, 0x00


	//----- nvinfo : EIATTR_KPARAM_INFO
	.align		4
.L_1409:
        /*00a8*/ 	.byte	0x04, 0x17
        /*00aa*/ 	.short	(.L_1411 - .L_1410)
.L_1410:
        /*00ac*/ 	.word	0x00000000
        /*00b0*/ 	.short	0x0001
        /*00b2*/ 	.short	0x0008
        /*00b4*/ 	.byte	0x00, 0xf5, 0x21, 0x00


	//----- nvinfo : EIATTR_KPARAM_INFO
	.align		4
.L_1411:
        /*00b8*/ 	.byte	0x04, 0x17
        /*00ba*/ 	.short	(.L_1413 - .L_1412)
.L_1412:
        /*00bc*/ 	.word	0x00000000
        /*00c0*/ 	.short	0x0000
        /*00c2*/ 	.short	0x0000
        /*00c4*/ 	.byte	0x00, 0xf5, 0x21, 0x00


	//----- nvinfo : EIATTR_SPARSE_MMA_MASK
	.align		4
.L_1413:
        /*00c8*/ 	.byte	0x03, 0x50
        /*00ca*/ 	.short	0x0000


	//----- nvinfo : EIATTR_MAXREG_COUNT
	.align		4
        /*00cc*/ 	.byte	0x03, 0x1b
        /*00ce*/ 	.short	0x0040


	//----- nvinfo : EIATTR_NUM_BARRIERS
	.align		4
        /*00d0*/ 	.byte	0x02, 0x4c
        /*00d2*/ 	.byte	0x01
	.zero		1


	//----- nvinfo : EIATTR_MERCURY_ISA_VERSION
	.align		4
        /*00d4*/ 	.byte	0x03, 0x5f
        /*00d6*/ 	.short	0x0101


	//----- nvinfo : EIATTR_COOP_GROUP_MASK_REGIDS
	.align		4
        /*00d8*/ 	.byte	0x04, 0x29
        /*00da*/ 	.short	(.L_1415 - .L_1414)


	//   ....[0]....
.L_1414:
        /*00dc*/ 	.word	0xffffffff


	//   ....[1]....
        /*00e0*/ 	.word	0xffffffff


	//   ....[2]....
        /*00e4*/ 	.word	0xffffffff


	//   ....[3]....
        /*00e8*/ 	.word	0xffffffff


	//   ....[4]....
        /*00ec*/ 	.word	0xffffffff


	//   ....[5]....
        /*00f0*/ 	.word	0xffffffff


	//   ....[6]....
        /*00f4*/ 	.word	0xffffffff


	//   ....[7]....
        /*00f8*/ 	.word	0xffffffff


	//   ....[8]....
        /*00fc*/ 	.word	0xffffffff


	//   ....[9]....
        /*0100*/ 	.word	0xffffffff


	//   ....[10]....
        /*0104*/ 	.word	0xffffffff


	//   ....[11]....
        /*0108*/ 	.word	0xffffffff


	//   ....[12]....
        /*010c*/ 	.word	0xffffffff


	//   ....[13]....
        /*0110*/ 	.word	0xffffffff


	//   ....[14]....
        /*0114*/ 	.word	0x0500000f


	//   ....[15]....
        /*0118*/ 	.word	0x05000011


	//   ....[16]....
        /*011c*/ 	.word	0x05000010


	//   ....[17]....
        /*0120*/ 	.word	0x05000012


	//   ....[18]....
        /*0124*/ 	.word	0x05000013


	//   ....[19]....
        /*0128*/ 	.word	0x05000015


	//   ....[20]....
        /*012c*/ 	.word	0x05000014


	//   ....[21]....
        /*0130*/ 	.word	0x0500000a


	//   ....[22]....
        /*0134*/ 	.word	0x05000010


	//   ....[23]....
        /*0138*/ 	.word	0x05000010


	//   ....[24]....
        /*013c*/ 	.word	0x05000010


	//   ....[25]....
        /*0140*/ 	.word	0x05000010


	//   ....[26]....
        /*0144*/ 	.word	0x05000010


	//   ....[27]....
        /*0148*/ 	.word	0x05000010


	//   ....[28]....
        /*014c*/ 	.word	0x05000010


	//   ....[29]....
        /*0150*/ 	.word	0x05000010


	//----- nvinfo : EIATTR_COOP_GROUP_INSTR_OFFSETS
	.align		4
.L_1415:
        /*0154*/ 	.byte	0x04, 0x28
        /*0156*/ 	.short	(.L_1417 - .L_1416)


	//   ....[0]....
.L_1416:
        /*0158*/ 	.word	0x000018d0


	//   ....[1]....
        /*015c*/ 	.word	0x00001910


	//   ....[2]....
        /*0160*/ 	.word	0x00001960


	//   ....[3]....
        /*0164*/ 	.word	0x00001970


	//   ....[4]....
        /*0168*/ 	.word	0x00001f00


	//   ....[5]....
        /*016c*/ 	.word	0x00001f10


	//   ....[6]....
        /*0170*/ 	.word	0x00001f40


	//   ....[7]....
        /*0174*/ 	.word	0x00001f50


	//   ....[8]....
        /*0178*/ 	.word	0x00001f80


	//   ....[9]....
        /*017c*/ 	.word	0x00001f90


	//   ....[10]....
        /*0180*/ 	.word	0x00001fc0


	//   ....[11]....
        /*0184*/ 	.word	0x00001fe0


	//   ....[12]....
        /*0188*/ 	.word	0x00002030


	//   ....[13]....
        /*018c*/ 	.word	0x00002040


	//   ....[14]....
        /*0190*/ 	.word	0x00003030


	//   ....[15]....
        /*0194*/ 	.word	0x00003060


	//   ....[16]....
        /*0198*/ 	.word	0x000030b0


	//   ....[17]....
        /*019c*/ 	.word	0x000030d0


	//   ....[18]....
        /*01a0*/ 	.word	0x00003100


	//   ....[19]....
        /*01a4*/ 	.word	0x00003110


	//   ....[20]....
        /*01a8*/ 	.word	0x00003140


	//   ....[21]....
        /*01ac*/ 	.word	0x00003150


	//   ....[22]....
        /*01b0*/ 	.word	0x00003310


	//   ....[23]....
        /*01b4*/ 	.word	0x000033a0


	//   ....[24]....
        /*01b8*/ 	.word	0x00003410


	//   ....[25]....
        /*01bc*/ 	.word	0x00003470


	//   ....[26]....
        /*01c0*/ 	.word	0x000034e0


	//   ....[27]....
        /*01c4*/ 	.word	0x00003540


	//   ....[28]....
        /*01c8*/ 	.word	0x000035b0


	//   ....[29]....
        /*01cc*/ 	.word	0x00003610


	//----- nvinfo : EIATTR_VRC_CTA_INIT_COUNT
	.align		4
.L_1417:
        /*01d0*/ 	.byte	0x02, 0x4a
	.zero		1
	.zero		1


	//----- nvinfo : EIATTR_EXIT_INSTR_OFFSETS
	.align		4
        /*01d4*/ 	.byte	0x04, 0x1c
        /*01d6*/ 	.short	(.L_1419 - .L_1418)


	//   ....[0]....
.L_1418:
        /*01d8*/ 	.word	0x000024f0


	//   ....[1]....
        /*01dc*/ 	.word	0x000032a0


	//----- nvinfo : EIATTR_MAX_THREADS
	.align		4
.L_1419:
        /*01e0*/ 	.byte	0x04, 0x05
        /*01e2*/ 	.short	(.L_1421 - .L_1420)
.L_1420:
        /*01e4*/ 	.word	0x00000140
        /*01e8*/ 	.word	0x00000001
        /*01ec*/ 	.word	0x00000001


	//----- nvinfo : EIATTR_CRS_STACK_SIZE
	.align		4
.L_1421:
        /*01f0*/ 	.byte	0x04, 0x1e
        /*01f2*/ 	.short	(.L_1423 - .L_1422)
.L_1422:
        /*01f4*/ 	.word	0x00000000


	//----- nvinfo : EIATTR_CBANK_PARAM_SIZE
	.align		4
.L_1423:
        /*01f8*/ 	.byte	0x03, 0x19
        /*01fa*/ 	.short	0x0060


	//----- nvinfo : EIATTR_PARAM_CBANK
	.align		4
        /*01fc*/ 	.byte	0x04, 0x0a
        /*01fe*/ 	.short	(.L_1425 - .L_1424)
	.align		4
.L_1424:
        /*0200*/ 	.word	index@(.nv.constant0._ZN13group_norm_v218gn_bwd_cuda_kernelI6__halfLi320ELi3ELi32ELi40ELi1024ELb0ELb1ELi16ELi320ELi320ELi4ELb1ELi5ELb0ELb0ELNS_15WgradSyncMethodE2ENS_16CompileConditionILi1000EEEEEvPT_S6_S6_PKS5_S8_S8_S8_PKfflPfPj)
        /*0204*/ 	.short	0x0380
        /*0206*/ 	.short	0x0060


	//----- nvinfo : EIATTR_SW_WAR
	.align		4
.L_1425:
        /*0208*/ 	.byte	0x04, 0x36
        /*020a*/ 	.short	(.L_1427 - .L_1426)
.L_1426:
        /*020c*/ 	.word	0x00000008
.L_1427:


//--------------------- .nv.info._ZN13group_norm_v218gn_bwd_cuda_kernelI6__halfLi320ELi1ELi32ELi40ELi1024ELb0ELb1ELi32ELi320ELi320ELi4ELb1ELi4ELb0ELb0ELNS_15WgradSyncMethodE3ENS_16CompileConditionILi1000EEEEEvPT_S6_S6_PKS5_S8_S8_S8_PKfflPfPj --------------------------
	.section	.nv.info._ZN13group_norm_v218gn_bwd_cuda_kernelI6__halfLi320ELi1ELi32ELi40ELi1024ELb0ELb1ELi32ELi320ELi320ELi4ELb1ELi4ELb0ELb0ELNS_15WgradSyncMethodE3ENS_16CompileConditionILi1000EEEEEvPT_S6_S6_PKS5_S8_S8_S8_PKfflPfPj,"",@"SHT_CUDA_INFO"
	.sectionflags	@""
	.align	4


	//----- nvinfo : EIATTR_CUDA_API_VERSION
	.align		4
        /*0000*/ 	.byte	0x04, 0x37
        /*0002*/ 	.short	(.L_1429 - .L_1428)
.L_1428:
        /*0004*/ 	.word	0x00000082


	//----- nvinfo : EIATTR_KPARAM_INFO
	.align		4
.L_1429:
        /*0008*/ 	.byte	0x04, 0x17
        /*000a*/ 	.short	(.L_1431 - .L_1430)
.L_1430:
        /*000c*/ 	.word	0x00000000
        /*0010*/ 	.short	0x000b
        /*0012*/ 	.short	0x0058
        /*0014*/ 	.byte	0x00, 0xf5, 0x21, 0x00


	//----- nvinfo : EIATTR_KPARAM_INFO
	.align		4
.L_1431:
        /*0018*/ 	.byte	0x04, 0x17
        /*001a*/ 	.short	(.L_1433 - .L_1432)
.L_1432:
        /*001c*/ 	.word	0x00000000
        /*0020*/ 	.short	0x000a
        /*0022*/ 	.short	0x0050
        /*0024*/ 	.byte	0x00, 0xf5, 0x21, 0x00


	//----- nvinfo : EIATTR_KPARAM_INFO
	.align		4
.L_1433:
        /*0028*/ 	.byte	0x04, 0x17
        /*002a*/ 	.short	(.L_1435 - .L_1434)
.L_1434:
        /*002c*/ 	.word	0x00000000
        /*0030*/ 	.short	0x0009
        /*0032*/ 	.short	0x0048
        /*0034*/ 	.byte	0x00, 0xf0, 0x21, 0x00


	//----- nvinfo : EIATTR_KPARAM_INFO
	.align		4
.L_1435:
        /*0038*/ 	.byte	0x04, 0x17
        /*003a*/ 	.short	(.L_1437 - .L_1436)
.L_1436:
        /*003c*/ 	.word	0x00000000
        /*0040*/ 	.short	0x0008
        /*0042*/ 	.short	0x0040
        /*0044*/ 	.byte	0x00, 0xf0, 0x11, 0x00


	//----- nvinfo : EIATTR_KPARAM_INFO
	.align		4
.L_1437:
        /*0048*/ 	.byte	0x04, 0x17
        /*004a*/ 	.short	(.L_1439 - .L_1438)
.L_1438:
        /*004c*/ 	.word	0x00000000
        /*0050*/ 	.short	0x0007
        /*0052*/ 	.short	0x0038
        /*0054*/ 	.byte	0x00, 0xf5, 0x21, 0x00


	//----- nvinfo : EIATTR_KPARAM_INFO
	.align		4
.L_1439:
        /*0058*/ 	.byte	0x04, 0x17
        /*005a*/ 	.short	(.L_1441 - .L_1440)
.L_1440:
        /*005c*/ 	.word	0x00000000
        /*0060*/ 	.short	0x0006
        /*0062*/ 	.short	0x0030
        /*0064*/ 	.byte	0x00, 0xf5, 0x21, 0x00


	//----- nvinfo : EIATTR_KPARAM_INFO
	.align		4
.L_1441:
        /*0068*/ 	.byte	0x04, 0x17
        /*006a*/ 	.short	(.L_1443 - .L_1442)
.L_1442:
        /*006c*/ 	.word	0x00000000
        /*0070*/ 	.short	0x0005
        /*0072*/ 	.short	0x0028
        /*0074*/ 	.byte	0x00, 0xf5, 0x21, 0x00


	//----- nvinfo : EIATTR_KPARAM_INFO
	.align		4
.L_1443:
        /*0078*/ 	.byte	0x04, 0x17
        /*007a*/ 	.short	(.L_1445 - .L_1444)
.L_1444:
        /*007c*/ 	.word	0x00000000
        /*0080*/ 	.short	0x0004
        /*0082*/ 	.short	0x0020
        /*0084*/ 	.byte	0x00, 0xf5, 0x21, 0x00


	//----- nvinfo : EIATTR_KPARAM_INFO
	.align		4
.L_1445:
        /*0088*/ 	.byte	0x04, 0x17
        /*008a*/ 	.short	(.L_1447 - .L_1446)
.L_1446:
        /*008c*/ 	.word	0x00000000
        /*0090*/ 	.short	0x0003
        /*0092*/ 	.short	0x0018
        /*0094*/ 	.byte	0x00, 0xf5, 0x21, 0x00


	//----- nvinfo : EIATTR_KPARAM_INFO
	.align		4
.L_1447:
        /*0098*/ 	.byte	0x04, 0x17
        /*009a*/ 	.short	(.L_1449 - .L_1448)
.L_1448:
        /*009c*/ 	.word	0x00000000
        /*00a0*/ 	.short	0x0002
        /*00a2*/ 	.short	0x0010
        /*00a4*/ 	.byte	0x00, 0xf5, 0x21, 0x00


	//----- nvinfo : EIATTR_KPARAM_INFO
	.align		4
.L_1449:
        /*00a8*/ 	.byte	0x04, 0x17
        /*00aa*/ 	.short	(.L_1451 - .L_1450)
.L_1450:
        /*00ac*/ 	.word	0x00000000
        /*00b0*/ 	.short	0x0001
        /*00b2*/ 	.short	0x0008
        /*00b4*/ 	.byte	0x00, 0xf5, 0x21, 0x00


	//----- nvinfo : EIATTR_KPARAM_INFO
	.align		4
.L_1451:
        /*00b8*/ 	.byte	0x04, 0x17
        /*00ba*/ 	.short	(.L_1453 - .L_1452)
.L_1452:
        /*00bc*/ 	.word	0x00000000
        /*00c0*/ 	.short	0x0000
        /*00c2*/ 	.short	0x0000
        /*00c4*/ 	.byte	0x00, 0xf5, 0x21, 0x00


	//----- nvinfo : EIATTR_SPARSE_MMA_MASK
	.align		4
.L_1453:
        /*00c8*/ 	.byte	0x03, 0x50
        /*00ca*/ 	.short	0x0000


	//----- nvinfo : EIATTR_MAXREG_COUNT
	.align		4
        /*00cc*/ 	.byte	0x03, 0x1b
        /*00ce*/ 	.short	0x00a8


	//----- nvinfo : EIATTR_NUM_BARRIERS
	.align		4
        /*00d0*/ 	.byte	0x02, 0x4c
        /*00d2*/ 	.byte	0x01
	.zero		1


	//----- nvinfo : EIATTR_MERCURY_ISA_VERSION
	.align		4
        /*00d4*/ 	.byte	0x03, 0x5f
        /*00d6*/ 	.short	0x0101


	//----- nvinfo : EIATTR_COOP_GROUP_MASK_REGIDS
	.align		4
        /*00d8*/ 	.byte	0x04, 0x29
        /*00da*/ 	.short	(.L_1455 - .L_1454)


	//   ....[0]....
.L_1454:
        /*00dc*/ 	.word	0xffffffff


	//   ....[1]....
        /*00e0*/ 	.word	0xffffffff


	//   ....[2]....
        /*00e4*/ 	.word	0xffffffff


	//   ....[3]....
        /*00e8*/ 	.word	0xffffffff


	//   ....[4]....
        /*00ec*/ 	.word	0xffffffff


	//   ....[5]....
        /*00f0*/ 	.word	0xffffffff


	//   ....[6]....
        /*00f4*/ 	.word	0xffffffff


	//   ....[7]....
        /*00f8*/ 	.word	0xffffffff


	//   ....[8]....
        /*00fc*/ 	.word	0xffffffff


	//   ....[9]....
        /*0100*/ 	.word	0xffffffff


	//   ....[10]....
        /*0104*/ 	.word	0xffffffff


	//   ....[11]....
        /*0108*/ 	.word	0xffffffff


	//   ....[12]....
        /*010c*/ 	.word	0xffffffff


	//   ....[13]....
        /*0110*/ 	.word	0xffffffff


	//   ....[14]....
        /*0114*/ 	.word	0x05000019


	//   ....[15]....
        /*0118*/ 	.word	0x0500001a


	//   ....[16]....
        /*011c*/ 	.word	0x0500001c


	//   ....[17]....
        /*0120*/ 	.word	0x0500001b


	//   ....[18]....
        /*0124*/ 	.word	0x0500001d


	//   ....[19]....
        /*0128*/ 	.word	0x0500001e


	//   ....[20]....
        /*012c*/ 	.word	0x05000020


	//   ....[21]....
        /*0130*/ 	.word	0x0500000d


	//   ....[22]....
        /*0134*/ 	.word	0x0500001b


	//   ....[23]....
        /*0138*/ 	.word	0x0500001b


	//   ....[24]....
        /*013c*/ 	.word	0x0500001b


	//   ....[25]....
        /*0140*/ 	.word	0x0500001b


	//   ....[26]....
        /*0144*/ 	.word	0x0500001b


	//   ....[27]....
        /*0148*/ 	.word	0x0500001b


	//   ....[28]....
        /*014c*/ 	.word	0x0500001b


	//   ....[29]....
        /*0150*/ 	.word	0x0500001b


	//----- nvinfo : EIATTR_COOP_GROUP_INSTR_OFFSETS
	.align		4
.L_1455:
        /*0154*/ 	.byte	0x04, 0x28
        /*0156*/ 	.short	(.L_1457 - .L_1456)


	//   ....[0]....
.L_1456:
        /*0158*/ 	.word	0x00002280


	//   ....[1]....
        /*015c*/ 	.word	0x000022a0


	//   ....[2]....
        /*0160*/ 	.word	0x000022f0


	//   ....[3]....
        /*0164*/ 	.word	0x00002310


	//   ....[4]....
        /*0168*/ 	.word	0x00002640


	//   ....[5]....
        /*016c*/ 	.word	0x00002680


	//   ....[6]....
        /*0170*/ 	.word	0x000026b0


	//   ....[7]....
        /*0174*/ 	.word	0x000026c0


	//   ....[8]....
        /*0178*/ 	.word	0x000026f0


	//   ....[9]....
        /*017c*/ 	.word	0x00002700


	//   ....[10]....
        /*0180*/ 	.word	0x00002730


	//   ....[11]....
        /*0184*/ 	.word	0x00002740


	//   ....[12]....
        /*0188*/ 	.word	0x00002770


	//   ....[13]....
        /*018c*/ 	.word	0x00002780


	//   ....[14]....
        /*0190*/ 	.word	0x00003ba0


	//   ....[15]....
        /*0194*/ 	.word	0x00003bd0


	//   ....[16]....
        /*0198*/ 	.word	0x00003c20


	//   ....[17]....
        /*019c*/ 	.word	0x00003c40


	//   ....[18]....
        /*01a0*/ 	.word	0x00003c70


	//   ....[19]....
        /*01a4*/ 	.word	0x00003c80


	//   ....[20]....
        /*01a8*/ 	.word	0x00003cb0


	//   ....[21]....
        /*01ac*/ 	.word	0x00003cc0


	//   ....[22]....
        /*01b0*/ 	.word	0x00003e90


	//   ....[23]....
        /*01b4*/ 	.word	0x00003f20


	//   ....[24]....
        /*01b8*/ 	.word	0x00003f90


	//   ....[25]....
        /*01bc*/ 	.word	0x00003ff0


	//   ....[26]....
        /*01c0*/ 	.word	0x00004060


	//   ....[27]....
        /*01c4*/ 	.word	0x000040c0


	//   ....[28]....
        /*01c8*/ 	.word	0x00004130


	//   ....[29]....
        /*01cc*/ 	.word	0x00004190


	//----- nvinfo : EIATTR_VRC_CTA_INIT_COUNT
	.align		4
.L_1457:
        /*01d0*/ 	.byte	0x02, 0x4a
	.zero		1
	.zero		1


	//----- nvinfo : EIATTR_EXIT_INSTR_OFFSETS
	.align		4
        /*01d4*/ 	.byte	0x04, 0x1c
        /*01d6*/ 	.short	(.L_1459 - .L_1458)


	//   ....[0]....
.L_1458:
        /*01d8*/ 	.word	0x00003020


	//   ....[1]....
        /*01dc*/ 	.word	0x00003e20


	//----- nvinfo : EIATTR_MAX_THREADS
	.align		4
.L_1459:
        /*01e0*/ 	.byte	0x04, 0x05
        /*01e2*/ 	.short	(.L_1461 - .L_1460)
.L_1460:
        /*01e4*/ 	.word	0x00000140
        /*01e8*/ 	.word	0x00000001
        /*01ec*/ 	.word	0x00000001


	//----- nvinfo : EIATTR_CRS_STACK_SIZE
	.align		4
.L_1461:
        /*01f0*/ 	.byte	0x04, 0x1e
        /*01f2*/ 	.short	(.L_1463 - .L_1462)
.L_1462:
        /*01f4*/ 	.word	0x00000000


	//----- nvinfo : EIATTR_CBANK_PARAM_SIZE
	.align		4
.L_1463:
        /*01f8*/ 	.byte	0x03, 0x19
        /*01fa*/ 	.short	0x0060


	//----- nvinfo : EIATTR_PARAM_CBANK
	.align		4
        /*01fc*/ 	.byte	0x04, 0x0a
        /*01fe*/ 	.short	(.L_1465 - .L_1464)
	.align		4
.L_1464:
        /*0200*/ 	.word	index@(.nv.constant0._ZN13group_norm_v218gn_bwd_cuda_kernelI6__halfLi320ELi1ELi32ELi40ELi1024ELb0ELb1ELi32ELi320ELi320ELi4ELb1ELi4ELb0ELb0ELNS_15WgradSyncMethodE3ENS_16CompileConditionILi1000EEEEEvPT_S6_S6_PKS5_S8_S8_S8_PKfflPfPj)
        /*0204*/ 	.short	0x0380
        /*0206*/ 	.short	0x0060


	//----- nvinfo : EIATTR_SW_WAR
	.align		4
.L_1465:
        /*0208*/ 	.byte	0x04, 0x36
        /*020a*/ 	.short	(.L_1467 - .L_1466)
.L_1466:
        /*020c*/ 	.word	0x00000008
.L_1467:


//--------------------- .nv.info._ZN13group_norm_v218gn_bwd_cuda_kernelI6__halfLi320ELi1ELi32ELi40ELi1024ELb0ELb1ELi64ELi320ELi320ELi4ELb1ELi8ELb0ELb0ELNS_15WgradSyncMethodE3ENS_16CompileConditionILi1000EEEEEvPT_S6_S6_PKS5_S8_S8_S8_PKfflPfPj --------------------------
	.section	.nv.info._ZN13group_norm_v218gn_bwd_cuda_kernelI6__halfLi320ELi1ELi32ELi40ELi1024ELb0ELb1ELi64ELi320ELi320ELi4ELb1ELi8ELb0ELb0ELNS_15WgradSyncMethodE3ENS_16CompileConditionILi1000EEEEEvPT_S6_S6_PKS5_S8_S8_S8_PKfflPfPj,"",@"SHT_CUDA_INFO"
	.sectionflags	@""
	.align	4


	//----- nvinfo : EIATTR_CUDA_API_VERSION
	.align		4
        /*0000*/ 	.byte	0x04, 0x37
        /*0002*/ 	.short	(.L_1469 - .L_1468)
.L_1468:
        /*0004*/ 	.word	0x00000082


	//----- nvinfo : EIATTR_KPARAM_INFO
	.align		4
.L_1469:
        /*0008*/ 	.byte	0x04, 0x17
        /*000a*/ 	.short	(.L_1471 - .L_1470)
.L_1470:
        /*000c*/ 	.word	0x00000000
        /*0010*/ 	.short	0x000b
        /*0012*/ 	.short	0x0058
        /*0014*/ 	.byte	0x00, 0xf5, 0x21, 0x00


	//----- nvinfo : EIATTR_KPARAM_INFO
	.align		4
.L_1471:
        /*0018*/ 	.byte	0x04, 0x17
        /*001a*/ 	.short	(.L_1473 - .L_1472)
.L_1472:
        /*001c*/ 	.word	0x00000000
        /*0020*/ 	.short	0x000a
        /*0022*/ 	.short	0x0050
        /*0024*/ 	.byte	0x00, 0xf5, 0x21, 0x00


	//----- nvinfo : EIATTR_KPARAM_INFO
	.align		4
.L_1473:
        /*0028*/ 	.byte	0x04, 0x17
        /*002a*/ 	.short	(.L_1475 - .L_1474)
.L_1474:
        /*002c*/ 	.word	0x00000000
        /*0030*/ 	.short	0x0009
        /*0032*/ 	.short	0x0048
        /*0034*/ 	.byte	0x00, 0xf0, 0x21, 0x00


	//----- nvinfo : EIATTR_KPARAM_INFO
	.align		4
.L_1475:
        /*0038*/ 	.byte	0x04, 0x17
        /*003a*/ 	.short	(.L_1477 - .L_1476)
.L_1476:
        /*003c*/ 	.word	0x00000000
        /*0040*/ 	.short	0x0008
        /*0042*/ 	.short	0x0040
        /*0044*/ 	.byte	0x00, 0xf0, 0x11, 0x00


	//----- nvinfo : EIATTR_KPARAM_INFO
	.align		4
.L_1477:
        /*0048*/ 	.byte	0x04, 0x17
        /*004a*/ 	.short	(.L_1479 - .L_1478)
.L_1478:
        /*004c*/ 	.word	0x00000000
        /*0050*/ 	.short	0x0007
        /*0052*/ 	.short	0x0038
        /*0054*/ 	.byte	0x00, 0xf5, 0x21, 0x00


	//----- nvinfo : EIATTR_KPARAM_INFO
	.align		4
.L_1479:
        /*0058*/ 	.byte	0x04, 0x17
        /*005a*/ 	.short	(.L_1481 - .L_1480)
.L_1480:
        /*005c*/ 	.word	0x00000000
        /*0060*/ 	.short	0x0006
        /*0062*/ 	.short	0x0030
        /*0064*/ 	.byte	0x00, 0xf5, 0x21, 0x00


	//----- nvinfo : EIATTR_KPARAM_INFO
	.align		4
.L_1481:
        /*0068*/ 	.byte	0x04, 0x17
        /*006a*/ 	.short	(.L_1483 - .L_1482)
.L_1482:
        /*006c*/ 	.word	0x00000000
        /*0070*/ 	.short	0x0005
        /*0072*/ 	.short	0x0028
        /*0074*/ 	.byte	0x00, 0xf5, 0x21, 0x00


	//----- nvinfo : EIATTR_KPARAM_INFO
	.align		4
.L_1483:
        /*0078*/ 	.byte	0x04, 0x17
        /*007a*/ 	.short	(.L_1485 - .L_1484)
.L_1484:
        /*007c*/ 	.word	0x00000000
        /*0080*/ 	.short	0x0004
        /*0082*/ 	.short	0x0020
        /*0084*/ 	.byte	0x00, 0xf5, 0x21, 0x00


	//----- nvinfo : EIATTR_KPARAM_INFO
	.align		4
.L_1485:
        /*0088*/ 	.byte	0x04, 0x17
        /*008a*/ 	.short	(.L_1487 - .L_1486)
.L_1486:
        /*008c*/ 	.word	0x00000000
        /*0090*/ 	.short	0x0003
        /*0092*/ 	.short	0x0018
        /*0094*/ 	.byte	0x00, 0xf5, 0x21, 0x00


	//----- nvinfo : EIATTR_KPARAM_INFO
	.align		4
.L_1487:
        /*0098*/ 	.byte	0x04, 0x17
        /*009a*/ 	.short	(.L_1489 - .L_1488)
.L_1488:
        /*009c*/ 	.word	0x00000000
        /*00a0*/ 	.short	0x0002
        /*00a2*/ 	.short	0x0010
        /*00a4*/ 	.byte	0x00, 0xf5, 0x21, 0x00


	//----- nvinfo : EIATTR_KPARAM_INFO
	.align		4
.L_1489:
        /*00a8*/ 	.byte	0x04, 0x17
        /*00aa*/ 	.short	(.L_1491 - .L_1490)
.L_1490:
        /*00ac*/ 	.word	0x00000000
        /*00b0*/ 	.short	0x0001
        /*00b2*/ 	.short	0x0008
        /*00b4*/ 	.byte	0x00, 0xf5, 0x21, 0x00


	//----- nvinfo : EIATTR_KPARAM_INFO
	.align		4
.L_1491:
        /*00b8*/ 	.byte	0x04, 0x17
        /*00ba*/ 	.short	(.L_1493 - .L_1492)
.L_1492:
        /*00bc*/ 	.word	0x00000000
        /*00c0*/ 	.short	0x0000
        /*00c2*/ 	.short	0x0000
        /*00c4*/ 	.byte	0x00, 0xf5, 0x21, 0x00


	//----- nvinfo : EIATTR_SPARSE_MMA_MASK
	.align		4
.L_1493:
        /*00c8*/ 	.byte	0x03, 0x50
        /*00ca*/ 	.short	0x0000


	//----- nvinfo : EIATTR_MAXREG_COUNT
	.align		4
        /*00cc*/ 	.byte	0x03, 0x1b
        /*00ce*/ 	.short	0x00a8


	//----- nvinfo : EIATTR_NUM_BARRIERS
	.align		4
        /*00d0*/ 	.byte	0x02, 0x4c
        /*00d2*/ 	.byte	0x01
	.zero		1


	//----- nvinfo : EIATTR_ANNOTATIONS
	.align		4
        /*00d4*/ 	.byte	0x04, 0x55
        /*00d6*/ 	.short	(.L_1495 - .L_1494)


	//   ....[0]....
.L_1494:
        /* <DEDUP_REMOVED lines=15> */


	//----- nvinfo : EIATTR_MERCURY_ISA_VERSION
	.align		4
.L_1495:
        /*01b8*/ 	.byte	0x03, 0x5f
        /*01ba*/ 	.short	0x0101


	//----- nvinfo : EIATTR_INT_WARP_WIDE_INSTR_OFFSETS
	.align		4
        /*01bc*/ 	.byte	0x04, 0x31
        /*01be*/ 	.short	(.L_1497 - .L_1496)


	//   ....[0]....
.L_1496:
        /*01c0*/ 	.word	0x000038e0


	//   ....[1]....
        /*01c4*/ 	.word	0x00003d10


	//----- nvinfo : EIATTR_COOP_GROUP_MASK_REGIDS
	.align		4
.L_1497:
        /*01c8*/ 	.byte	0x04, 0x29
        /*01ca*/ 	.short	(.L_1499 - .L_1498)


	//   ....[0]....
.L_1498:
        /*01cc*/ 	.word	0xffffffff


	//   ....[1]....
        /*01d0*/ 	.word	0xffffffff


	//   ....[2]....
        /*01d4*/ 	.word	0xffffffff


	//   ....[3]....
        /*01d8*/ 	.word	0xffffffff


	//   ....[4]....
        /*01dc*/ 	.word	0xffffffff


	//   ....[5]....
        /*01e0*/ 	.word	0xffffffff


	//   ....[6]....
        /*01e4*/ 	.word	0xffffffff


	//   ....[7]....
        /*01e8*/ 	.word	0xffffffff


	//   ....[8]....
        /*01ec*/ 	.word	0xffffffff


	//   ....[9]....
        /*01f0*/ 	.word	0xffffffff


	//   ....[10]....
        /*01f4*/ 	.word	0xffffffff


	//   ....[11]....
        /*01f8*/ 	.word	0xffffffff


	//   ....[12]....
        /*01fc*/ 	.word	0x05000019


	//   ....[13]....
        /*0200*/ 	.word	0x05000018


	//   ....[14]....
        /*0204*/ 	.word	0x0500001a


	//   ....[15]....
        /*0208*/ 	.word	0x0500001b


	//   ....[16]....
        /*020c*/ 	.word	0x0500001d


	//   ....[17]....
        /*0210*/ 	.word	0x0500001c


	//   ....[18]....
        /*0214*/ 	.word	0x0500001e


	//   ....[19]....
        /*0218*/ 	.word	0x0500000b


	//   ....[20]....
        /*021c*/ 	.word	0x0500001a


	//   ....[21]....
        /*0220*/ 	.word	0x0500001a


	//   ....[22]....
        /*0224*/ 	.word	0x0500001a


	//   ....[23]....
        /*0228*/ 	.word	0x0500001a


	//   ....[24]....
        /*022c*/ 	.word	0x0500001a


	//   ....[25]....
        /*0230*/ 	.word	0x0500001a


	//   ....[26]....
        /*0234*/ 	.word	0x0500001a


	//   ....[27]....
        /*0238*/ 	.word	0x0500001a


	//----- nvinfo : EIATTR_COOP_GROUP_INSTR_OFFSETS
	.align		4
.L_1499:
        /*023c*/ 	.byte	0x04, 0x28
        /*023e*/ 	.short	(.L_1501 - .L_1500)


	//   ....[0]....
.L_1500:
        /*0240*/ 	.word	0x00003890


	//   ....[1]....
        /*0244*/ 	.word	0x000038c0


	//   ....[2]....
        /*0248*/ 	.word	0x00003960


	//   ....[3]....
        /*024c*/ 	.word	0x00003980


	//   ....[4]....
        /*0250*/ 	.word	0x00003e10


	//   ....[5]....
        /*0254*/ 	.word	0x00003e20


	//   ....[6]....
        /*0258*/ 	.word	0x00003e60


	//   ....[7]....
        /*025c*/ 	.word	0x00003e80


	//   ....[8]....
        /*0260*/ 	.word	0x00003ec0


	//   ....[9]....
        /*0264*/ 	.word	0x00003ed0


	//   ....[10]....
        /*0268*/ 	.word	0x00003f20


	//   ....[11]....
        /*026c*/ 	.word	0x00003f30


	//   ....[12]....
        /*0270*/ 	.word	0x00005b10


	//   ....[13]....
        /*0274*/ 	.word	0x00005b40


	//   ....[14]....
        /*0278*/ 	.word	0x00005b90


	//   ....[15]....
        /*027c*/ 	.word	0x00005bb0


	//   ....[16]....
        /*0280*/ 	.word	0x00005be0


	//   ....[17]....
        /*0284*/ 	.word	0x00005bf0


	//   ....[18]....
        /*0288*/ 	.word	0x00005c20


	//   ....[19]....
        /*028c*/ 	.word	0x00005c30


	//   ....[20]....
        /*0290*/ 	.word	0x00005e00


	//   ....[21]....
        /*0294*/ 	.word	0x00005e90


	//   ....[22]....
        /*0298*/ 	.word	0x00005f00


	//   ....[23]....
        /*029c*/ 	.word	0x00005f60


	//   ....[24]....
        /*02a0*/ 	.word	0x00005fd0


	//   ....[25]....
        /*02a4*/ 	.word	0x00006030


	//   ....[26]....
        /*02a8*/ 	.word	0x000060a0


	//   ....[27]....
        /*02ac*/ 	.word	0x00006100


	//----- nvinfo : EIATTR_VRC_CTA_INIT_COUNT
	.align		4
.L_1501:
        /*02b0*/ 	.byte	0x02, 0x4a
	.zero		1
	.zero		1


	//----- nvinfo : EIATTR_EXIT_INSTR_OFFSETS
	.align		4
        /*02b4*/ 	.byte	0x04, 0x1c
        /*02b6*/ 	.short	(.L_1503 - .L_1502)


	//   ....[0]....
.L_1502:
        /*02b8*/ 	.word	0x00004f70


	//   ....[1]....
        /*02bc*/ 	.word	0x00005d90


	//----- nvinfo : EIATTR_MAX_THREADS
	.align		4
.L_1503:
        /*02c0*/ 	.byte	0x04, 0x05
        /*02c2*/ 	.short	(.L_1505 - .L_1504)
.L_1504:
        /*02c4*/ 	.word	0x00000140
        /*02c8*/ 	.word	0x00000001
        /*02cc*/ 	.word	0x00000001


	//----- nvinfo : EIATTR_CRS_STACK_SIZE
	.align		4
.L_1505:
        /*02d0*/ 	.byte	0x04, 0x1e
        /*02d2*/ 	.short	(.L_1507 - .L_1506)
.L_1506:
        /*02d4*/ 	.word	0x00000000


	//----- nvinfo : EIATTR_CBANK_PARAM_SIZE
	.align		4
.L_1507:
        /*02d8*/ 	.byte	0x03, 0x19
        /*02da*/ 	.short	0x0060


	//----- nvinfo : EIATTR_PARAM_CBANK
	.align		4
        /*02dc*/ 	.byte	0x04, 0x0a
        /*02de*/ 	.short	(.L_1509 - .L_1508)
	.align		4
.L_1508:
        /*02e0*/ 	.word	index@(.nv.constant0._ZN13group_norm_v218gn_bwd_cuda_kernelI6__halfLi320ELi1ELi32ELi40ELi1024ELb0ELb1ELi64ELi320ELi320ELi4ELb1ELi8ELb0ELb0ELNS_15WgradSyncMethodE3ENS_16CompileConditionILi1000EEEEEvPT_S6_S6_PKS5_S8_S8_S8_PKfflPfPj)
        /*02e4*/ 	.short	0x0380
        /*02e6*/ 	.short	0x0060


	//----- nvinfo : EIATTR_SW_WAR
	.align		4
.L_1509:
        /*02e8*/ 	.byte	0x04, 0x36
        /*02ea*/ 	.short	(.L_1511 - .L_1510)
.L_1510:
        /*02ec*/ 	.word	0x00000008
.L_1511:


//--------------------- .nv.info._ZN13group_norm_v218gn_bwd_cuda_kernelI6__halfLi320ELi2ELi32ELi40ELi1024ELb0ELb1ELi32ELi320ELi320ELi4ELb1ELi8ELb0ELb0ELNS_15WgradSyncMethodE3ENS_16CompileConditionILi1000EEEEEvPT_S6_S6_PKS5_S8_S8_S8_PKfflPfPj --------------------------
	.section	.nv.info._ZN13group_norm_v218gn_bwd_cuda_kernelI6__halfLi320ELi2ELi32ELi40ELi1024ELb0ELb1ELi32ELi320ELi320ELi4ELb1ELi8ELb0ELb0ELNS_15WgradSyncMethodE3ENS_16CompileConditionILi1000EEEEEvPT_S6_S6_PKS5_S8_S8_S8_PKfflPfPj,"",@"SHT_CUDA_INFO"
	.sectionflags	@""
	.align	4


	//----- nvinfo : EIATTR_CUDA_API_VERSION
	.align		4
        /*0000*/ 	.byte	0x04, 0x37
        /*0002*/ 	.short	(.L_1513 - .L_1512)
.L_1512:
        /*0004*/ 	.word	0x00000082


	//----- nvinfo : EIATTR_KPARAM_INFO
	.align		4
.L_1513:
        /*0008*/ 	.byte	0x04, 0x17
        /*000a*/ 	.short	(.L_1515 - .L_1514)
.L_1514:
        /*000c*/ 	.word	0x00000000
        /*0010*/ 	.short	0x000b
        /*0012*/ 	.short	0x0058
        /*0014*/ 	.byte	0x00, 0xf5, 0x21, 0x00


	//----- nvinfo : EIATTR_KPARAM_INFO
	.align		4
.L_1515:
        /*0018*/ 	.byte	0x04, 0x17
        /*001a*/ 	.short	(.L_1517 - .L_1516)
.L_1516:
        /*001c*/ 	.word	0x00000000
        /*0020*/ 	.short	0x000a
        /*0022*/ 	.short	0x0050
        /*0024*/ 	.byte	0x00, 0xf5, 0x21, 0x00


	//----- nvinfo : EIATTR_KPARAM_INFO
	.align		4
.L_1517:
        /*0028*/ 	.byte	0x04, 0x17
        /*002a*/ 	.short	(.L_1519 - .L_1518)
.L_1518:
        /*002c*/ 	.word	0x00000000
        /*0030*/ 	.short	0x0009
        /*0032*/ 	.short	0x0048
        /*0034*/ 	.byte	0x00, 0xf0, 0x21, 0x00


	//----- nvinfo : EIATTR_KPARAM_INFO
	.align		4
.L_1519:
        /*0038*/ 	.byte	0x04, 0x17
        /*003a*/ 	.short	(.L_1521 - .L_1520)
.L_1520:
        /*003c*/ 	.word	0x00000000
        /*0040*/ 	.short	0x0008
        /*0042*/ 	.short	0x0040
        /*0044*/ 	.byte	0x00, 0xf0, 0x11, 0x00


	//----- nvinfo : EIATTR_KPARAM_INFO
	.align		4
.L_1521:
        /*0048*/ 	.byte	0x04, 0x17
        /*004a*/ 	.short	(.L_1523 - .L_1522)
.L_1522:
        /*004c*/ 	.word	0x00000000
        /*0050*/ 	.short	0x0007
        /*0052*/ 	.short	0x0038
        /*0054*/ 	.byte	0x00, 0xf5, 0x21, 0x00


	//----- nvinfo : EIATTR_KPARAM_INFO
	.align		4
.L_1523:
        /*0058*/ 	.byte	0x04, 0x17
        /*005a*/ 	.short	(.L_1525 - .L_1524)
.L_1524:
        /*005c*/ 	.word	0x00000000
        /*0060*/ 	.short	0x0006
        /*0062*/ 	.short	0x0030
        /*0064*/ 	.byte	0x00, 0xf5, 0x21, 0x00


	//----- nvinfo : EIATTR_KPARAM_INFO
	.align		4
.L_1525:
        /*0068*/ 	.byte	0x04, 0x17
        /*006a*/ 	.short	(.L_1527 - .L_1526)
.L_1526:
        /*006c*/ 	.word	0x00000000
        /*0070*/ 	.short	0x0005
        /*0072*/ 	.short	0x0028
        /*0074*/ 	.byte	0x00, 0xf5, 0x21, 0x00


	//----- nvinfo : EIATTR_KPARAM_INFO
	.align		4
.L_1527:
        /*0078*/ 	.byte	0x04, 0x17
        /*007a*/ 	.short	(.L_1529 - .L_1528)
.L_1528:
        /*007c*/ 	.word	0x00000000
        /*0080*/ 	.short	0x0004
        /*0082*/ 	.short	0x0020
        /*0084*/ 	.byte	0x00, 0xf5, 0x21, 0x00


	//----- nvinfo : EIATTR_KPARAM_INFO
	.align		4
.L_1529:
        /*0088*/ 	.byte	0x04, 0x17
        /*008a*/ 	.short	(.L_1531 - .L_1530)
.L_1530:
        /*008c*/ 	.word	0x00000000
        /*0090*/ 	.short	0x0003
        /*0092*/ 	.short	0x0018
        /*0094*/ 	.byte	0x00, 0xf5, 0x21, 0x00


	//----- nvinfo : EIATTR_KPARAM_INFO
	.align		4
.L_1531:
        /*0098*/ 	.byte	0x04, 0x17
        /*009a*/ 	.short	(.L_1533 - .L_1532)
.L_1532:
        /*009c*/ 	.word	0x00000000
        /*00a0*/ 	.short	0x0002
        /*00a2*/ 	.short	0x0010
        /*00a4*/ 	.byte	0x00, 0xf5, 0x21, 0x00


	//----- nvinfo : EIATTR_KPARAM_INFO
	.align		4
.L_1533:
        /*00a8*/ 	.byte	0x04, 0x17
        /*00aa*/ 	.short	(.L_1535 - .L_1534)
.L_1534:
        /*00ac*/ 	.word	0x00000000
        /*00b0*/ 	.short	0x0001
        /*00b2*/ 	.short	0x0008
        /*00b4*/ 	.byte	0x00, 0xf5, 0x21, 0x00


	//----- nvinfo : EIATTR_KPARAM_INFO
	.align		4
.L_1535:
        /*00b8*/ 	.byte	0x04, 0x17
        /*00ba*/ 	.short	(.L_1537 - .L_1536)
.L_1536:
        /*00bc*/ 	.word	0x00000000
        /*00c0*/ 	.short	0x0000
        /*00c2*/ 	.short	0x0000
        /*00c4*/ 	.byte	0x00, 0xf5, 0x21, 0x00


	//----- nvinfo : EIATTR_SPARSE_MMA_MASK
	.align		4
.L_1537:
        /*00c8*/ 	.byte	0x03, 0x50
        /*00ca*/ 	.short	0x0000


	//----- nvinfo : EIATTR_MAXREG_COUNT
	.align		4
        /*00cc*/ 	.byte	0x03, 0x1b
        /*00ce*/ 	.short	0x0060


	//----- nvinfo : EIATTR_NUM_BARRIERS
	.align		4
        /*00d0*/ 	.byte	0x02, 0x4c
        /*00d2*/ 	.byte	0x01
	.zero		1


	//----- nvinfo : EIATTR_MERCURY_ISA_VERSION
	.align		4
        /*00d4*/ 	.byte	0x03, 0x5f
        /*00d6*/ 	.short	0x0101


	//----- nvinfo : EIATTR_COOP_GROUP_MASK_REGIDS
	.align		4
        /*00d8*/ 	.byte	0x04, 0x29
        /*00da*/ 	.short	(.L_1539 - .L_1538)


	//   ....[0]....
.L_1538:
        /*00dc*/ 	.word	0xffffffff


	//   ....[1]....
        /*00e0*/ 	.word	0xffffffff


	//   ....[2]....
        /*00e4*/ 	.word	0xffffffff


	//   ....[3]....
        /*00e8*/ 	.word	0xffffffff


	//   ....[4]....
        /*00ec*/ 	.word	0xffffffff


	//   ....[5]....
        /*00f0*/ 	.word	0xffffffff


	//   ....[6]....
        /*00f4*/ 	.word	0xffffffff


	//   ....[7]....
        /*00f8*/ 	.word	0xffffffff


	//   ....[8]....
        /*00fc*/ 	.word	0xffffffff


	//   ....[9]....
        /*0100*/ 	.word	0xffffffff


	//   ....[10]....
        /*0104*/ 	.word	0xffffffff


	//   ....[11]....
        /*0108*/ 	.word	0xffffffff


	//   ....[12]....
        /*010c*/ 	.word	0xffffffff


	//   ....[13]....
        /*0110*/ 	.word	0xffffffff


	//   ....[14]....
        /*0114*/ 	.word	0x0500001b


	//   ....[15]....
        /*0118*/ 	.word	0x0500001c


	//   ....[16]....
        /*011c*/ 	.word	0x0500001e


	//   ....[17]....
        /*0120*/ 	.word	0x0500001d


	//   ....[18]....
        /*0124*/ 	.word	0x0500001f


	//   ....[19]....
        /*0128*/ 	.word	0x05000020


	//   ....[20]....
        /*012c*/ 	.word	0x05000022


	//   ....[21]....
        /*0130*/ 	.word	0x05000015


	//   ....[22]....
        /*0134*/ 	.word	0x0500001d


	//   ....[23]....
        /*0138*/ 	.word	0x0500001d


	//   ....[24]....
        /*013c*/ 	.word	0x0500001d


	//   ....[25]....
        /*0140*/ 	.word	0x0500001d


	//   ....[26]....
        /*0144*/ 	.word	0x0500001d


	//   ....[27]....
        /*0148*/ 	.word	0x0500001d


	//   ....[28]....
        /*014c*/ 	.word	0x0500001d


	//   ....[29]....
        /*0150*/ 	.word	0x0500001d


	//----- nvinfo : EIATTR_COOP_GROUP_INSTR_OFFSETS
	.align		4
.L_1539:
        /*0154*/ 	.byte	0x04, 0x28
        /*0156*/ 	.short	(.L_1541 - .L_1540)


	//   ....[0]....
.L_1540:
        /*0158*/ 	.word	0x00002380


	//   ....[1]....
        /*015c*/ 	.word	0x000023b0


	//   ....[2]....
        /*0160*/ 	.word	0x000023e0


	//   ....[3]....
        /*0164*/ 	.word	0x000023f0


	//   ....[4]....
        /*0168*/ 	.word	0x00002990


	//   ....[5]....
        /*016c*/ 	.word	0x000029a0


	//   ....[6]....
        /*0170*/ 	.word	0x000029d0


	//   ....[7]....
        /*0174*/ 	.word	0x000029e0


	//   ....[8]....
        /*0178*/ 	.word	0x00002a10


	//   ....[9]....
        /*017c*/ 	.word	0x00002a20


	//   ....[10]....
        /*0180*/ 	.word	0x00002a50


	//   ....[11]....
        /*0184*/ 	.word	0x00002a60


	//   ....[12]....
        /*0188*/ 	.word	0x00002a90


	//   ....[13]....
        /*018c*/ 	.word	0x00002aa0


	//   ....[14]....
        /*0190*/ 	.word	0x00003f00


	//   ....[15]....
        /*0194*/ 	.word	0x00003f30


	//   ....[16]....
        /*0198*/ 	.word	0x00003f80


	//   ....[17]....
        /*019c*/ 	.word	0x00003fa0


	//   ....[18]....
        /*01a0*/ 	.word	0x00003fd0


	//   ....[19]....
        /*01a4*/ 	.word	0x00003fe0


	//   ....[20]....
        /*01a8*/ 	.word	0x00004010


	//   ....[21]....
        /*01ac*/ 	.word	0x00004020


	//   ....[22]....
        /*01b0*/ 	.word	0x000041f0


	//   ....[23]....
        /*01b4*/ 	.word	0x00004280


	//   ....[24]....
        /*01b8*/ 	.word	0x000042f0


	//   ....[25]....
        /*01bc*/ 	.word	0x00004350


	//   ....[26]....
        /*01c0*/ 	.word	0x000043c0


	//   ....[27]....
        /*01c4*/ 	.word	0x00004420


	//   ....[28]....
        /*01c8*/ 	.word	0x00004490


	//   ....[29]....
        /*01cc*/ 	.word	0x000044f0


	//----- nvinfo : EIATTR_VRC_CTA_INIT_COUNT
	.align		4
.L_1541:
        /*01d0*/ 	.byte	0x02, 0x4a
	.zero		1
	.zero		1


	//----- nvinfo : EIATTR_EXIT_INSTR_OFFSETS
	.align		4
        /*01d4*/ 	.byte	0x04, 0x1c
        /*01d6*/ 	.short	(.L_1543 - .L_1542)


	//   ....[0]....
.L_1542:
        /*01d8*/ 	.word	0x00003390


	//   ....[1]....
        /*01dc*/ 	.word	0x00004180


	//----- nvinfo : EIATTR_MAX_THREADS
	.align		4
.L_1543:
        /*01e0*/ 	.byte	0x04, 0x05
        /*01e2*/ 	.short	(.L_1545 - .L_1544)
.L_1544:
        /*01e4*/ 	.word	0x00000140
        /*01e8*/ 	.word	0x00000001
        /*01ec*/ 	.word	0x00000001


	//----- nvinfo : EIATTR_CRS_STACK_SIZE
	.align		4
.L_1545:
        /*01f0*/ 	.byte	0x04, 0x1e
        /*01f2*/ 	.short	(.L_1547 - .L_1546)
.L_1546:
        /*01f4*/ 	.word	0x00000000


	//----- nvinfo : EIATTR_CBANK_PARAM_SIZE
	.align		4
.L_1547:
        /*01f8*/ 	.byte	0x03, 0x19
        /*01fa*/ 	.short	0x0060


	//----- nvinfo : EIATTR_PARAM_CBANK
	.align		4
        /*01fc*/ 	.byte	0x04, 0x0a
        /*01fe*/ 	.short	(.L_1549 - .L_1548)
	.align		4
.L_1548:
        /*0200*/ 	.word	index@(.nv.constant0._ZN13group_norm_v218gn_bwd_cuda_kernelI6__halfLi320ELi2ELi32ELi40ELi1024ELb0ELb1ELi32ELi320ELi320ELi4ELb1ELi8ELb0ELb0ELNS_15WgradSyncMethodE3ENS_16CompileConditionILi1000EEEEEvPT_S6_S6_PKS5_S8_S8_S8_PKfflPfPj)
        /*0204*/ 	.short	0x0380
        /*0206*/ 	.short	0x0060


	//----- nvinfo : EIATTR_SW_WAR
	.align		4
.L_1549:
        /*0208*/ 	.byte	0x04, 0x36
        /*020a*/ 	.short	(.L_1551 - .L_1550)
.L_1550:
        /*020c*/ 	.word	0x00000008
.L_1551:


//--------------------- .nv.info._ZN13group_norm_v218gn_bwd_cuda_kernelI6__halfLi320ELi3ELi32ELi40ELi1024ELb0ELb1ELi32ELi320ELi320ELi4ELb1ELi8ELb0ELb0ELNS_15WgradSyncMethodE3ENS_16CompileConditionILi1000EEEEEvPT_S6_S6_PKS5_S8_S8_S8_PKfflPfPj --------------------------
	.section	.nv.info._ZN13group_norm_v218gn_bwd_cuda_kernelI6__halfLi320ELi3ELi32ELi40ELi1024ELb0ELb1ELi32ELi320ELi320ELi4ELb1ELi8ELb0ELb0ELNS_15WgradSyncMethodE3ENS_16CompileConditionILi1000EEEEEvPT_S6_S6_PKS5_S8_S8_S8_PKfflPfPj,"",@"SHT_CUDA_INFO"
	.sectionflags	@""
	.align	4


	//----- nvinfo : EIATTR_CUDA_API_VERSION
	.align		4
        /*0000*/ 	.byte	0x04, 0x37
        /*0002*/ 	.short	(.L_1553 - .L_1552)
.L_1552:
        /*0004*/ 	.word	0x00000082


	//----- nvinfo : EIATTR_KPARAM_INFO
	.align		4
.L_1553:
        /*0008*/ 	.byte	0x04, 0x17
        /*000a*/ 	.short	(.L_1555 - .L_1554)
.L_1554:
        /*000c*/ 	.word	0x00000000
        /*0010*/ 	.short	0x000b
        /*0012*/ 	.short	0x0058
        /*0014*/ 	.byte	0x00, 0xf5, 0x21, 0x00


	//----- nvinfo : EIATTR_KPARAM_INFO
	.align		4
.L_1555:
        /*0018*/ 	.byte	0x04, 0x17
        /*001a*/ 	.short	(.L_1557 - .L_1556)
.L_1556:
        /*001c*/ 	.word	0x00000000
        /*0020*/ 	.short	0x000a
        /*0022*/ 	.short	0x0050
        /*0024*/ 	.byte	0x00, 0xf5, 0x21, 0x00


	//----- nvinfo : EIATTR_KPARAM_INFO
	.align		4
.L_1557:
        /*0028*/ 	.byte	0x04, 0x17
        /*002a*/ 	.short	(.L_1559 - .L_1558)
.L_1558:
        /*002c*/ 	.word	0x00000000
        /*0030*/ 	.short	0x0009
        /*0032*/ 	.short	0x0048
        /*0034*/ 	.byte	0x00, 0xf0, 0x21, 0x00


	//----- nvinfo : EIATTR_KPARAM_INFO
	.align		4
.L_1559:
        /*0038*/ 	.byte	0x04, 0x17
        /*003a*/ 	.short	(.L_1561 - .L_1560)
.L_1560:
        /*003c*/ 	.word	0x00000000
        /*0040*/ 	.short	0x0008
        /*0042*/ 	.short	0x0040
        /*0044*/ 	.byte	0x00, 0xf0, 0x11, 0x00


	//----- nvinfo : EIATTR_KPARAM_INFO
	.align		4
.L_1561:
        /*0048*/ 	.byte	0x04, 0x17
        /*004a*/ 	.short	(.L_1563 - .L_1562)
.L_1562:
        /*004c*/ 	.word	0x00000000
        /*0050*/ 	.short	0x0007
        /*0052*/ 	.short	0x0038
        /*0054*/ 	.byte	0x00, 0xf5, 0x21, 0x00


	//----- nvinfo : EIATTR_KPARAM_INFO
	.align		4
.L_1563:
        /*0058*/ 	.byte	0x04, 0x17
        /*005a*/ 	.short	(.L_1565 - .L_1564)
.L_1564:
        /*005c*/ 	.word	0x00000000
        /*0060*/ 	.short	0x0006
        /*0062*/ 	.short	0x0030
        /*0064*/ 	.byte	0x00, 0xf5, 0x21, 0x00


	//----- nvinfo : EIATTR_KPARAM_INFO
	.align		4
.L_1565:
        /*0068*/ 	.byte	0x04, 0x17
        /*006a*/ 	.short	(.L_1567 - .L_1566)
.L_1566:
        /*006c*/ 	.word	0x00000000
        /*0070*/ 	.short	0x0005
        /*0072*/ 	.short	0x0028
        /*0074*/ 	.byte	0x00, 0xf5, 0x21, 0x00


	//----- nvinfo : EIATTR_KPARAM_INFO
	.align		4
.L_1567:
        /*0078*/ 	.byte	0x04, 0x17
        /*007a*/ 	.short	(.L_1569 - .L_1568)
.L_1568:
        /*007c*/ 	.word	0x00000000
        /*0080*/ 	.short	0x0004
        /*0082*/ 	.short	0x0020
        /*0084*/ 	.byte	0x00, 0xf5, 0x21, 0x00


	//----- nvinfo : EIATTR_KPARAM_INFO
	.align		4
.L_1569:
        /*0088*/ 	.byte	0x04, 0x17
        /*008a*/ 	.short	(.L_1571 - .L_1570)
.L_1570:
        /*008c*/ 	.word	0x00000000
        /*0090*/ 	.short	0x0003
        /*0092*/ 	.short	0x0018
        /*0094*/ 	.byte	0x00, 0xf5, 0x21, 0x00


	//----- nvinfo : EIATTR_KPARAM_INFO
	.align		4
.L_1571:
        /*0098*/ 	.byte	0x04, 0x17
        /*009a*/ 	.short	(.L_1573 - .L_1572)
.L_1572:
        /*009c*/ 	.word	0x00000000
        /*00a0*/ 	.short	0x0002
        /*00a2*/ 	.short	0x0010
        /*00a4*/ 	.byte	0x00, 0xf5, 0x21, 0x00


	//----- nvinfo : EIATTR_KPARAM_INFO
	.align		4
.L_1573:
        /*00a8*/ 	.byte	0x04, 0x17
        /*00aa*/ 	.short	(.L_1575 - .L_1574)
.L_1574:
        /*00ac*/ 	.word	0x00000000
        /*00b0*/ 	.short	0x0001
        /*00b2*/ 	.short	0x0008
        /*00b4*/ 	.byte	0x00, 0xf5, 0x21, 0x00


	//----- nvinfo : EIATTR_KPARAM_INFO
	.align		4
.L_1575:
        /*00b8*/ 	.byte	0x04, 0x17
        /*00ba*/ 	.short	(.L_1577 - .L_1576)
.L_1576:
        /*00bc*/ 	.word	0x00000000
        /*00c0*/ 	.short	0x0000
        /*00c2*/ 	.short	0x0000
        /*00c4*/ 	.byte	0x00, 0xf5, 0x21, 0x00


	//----- nvinfo : EIATTR_SPARSE_MMA_MASK
	.align		4
.L_1577:
        /*00c8*/ 	.byte	0x03, 0x50
        /*00ca*/ 	.short	0x0000


	//----- nvinfo : EIATTR_MAXREG_COUNT
	.align		4
        /*00cc*/ 	.byte	0x03, 0x1b
        /*00ce*/ 	.short	0x0040


	//----- nvinfo : EIATTR_NUM_BARRIERS
	.align		4
        /*00d0*/ 	.byte	0x02, 0x4c
        /*00d2*/ 	.byte	0x01
	.zero		1


	//----- nvinfo : EIATTR_ANNOTATIONS
	.align		4
        /*00d4*/ 	.byte	0x04, 0x55
        /*00d6*/ 	.short	(.L_1579 - .L_1578)


	//   ....[0]....
.L_1578:
        /* <DEDUP_REMOVED lines=76> */


	//----- nvinfo : EIATTR_MERCURY_ISA_VERSION
	.align		4
.L_1579:
        /*0588*/ 	.byte	0x03, 0x5f
        /*058a*/ 	.short	0x0101


	//----- nvinfo : EIATTR_COOP_GROUP_MASK_REGIDS
	.align		4
        /*058c*/ 	.byte	0x04, 0x29
        /*058e*/ 	.short	(.L_1581 - .L_1580)


	//   ....[0]....
.L_1580:
        /*0590*/ 	.word	0xffffffff


	//   ....[1]....
        /*0594*/ 	.word	0xffffffff


	//   ....[2]....
        /*0598*/ 	.word	0xffffffff


	//   ....[3]....
        /*059c*/ 	.word	0xffffffff


	//   ....[4]....
        /*05a0*/ 	.word	0xffffffff


	//   ....[5]....
        /*05a4*/ 	.word	0xffffffff


	//   ....[6]....
        /*05a8*/ 	.word	0xffffffff


	//   ....[7]....
        /*05ac*/ 	.word	0xffffffff


	//   ....[8]....
        /*05b0*/ 	.word	0xffffffff


	//   ....[9]....
        /*05b4*/ 	.word	0xffffffff


	//   ....[10]....
        /*05b8*/ 	.word	0xffffffff


	//   ....[11]....
        /*05bc*/ 	.word	0xffffffff


	//   ....[12]....
        /*05c0*/ 	.word	0xffffffff


	//   ....[13]....
        /*05c4*/ 	.word	0xffffffff


	//   ....[14]....
        /*05c8*/ 	.word	0x05000010


	//   ....[15]....
        /*05cc*/ 	.word	0x0500000f


	//   ....[16]....
        /*05d0*/ 	.word	0x05000011


	//   ....[17]....
        /*05d4*/ 	.word	0x05000012


	//   ....[18]....
        /*05d8*/ 	.word	0x05000014


	//   ....[19]....
        /*05dc*/ 	.word	0x05000013


	//   ....[20]....
        /*05e0*/ 	.word	0x05000015


	//   ....[21]....
        /*05e4*/ 	.word	0x0500000a


	//   ....[22]....
        /*05e8*/ 	.word	0x05000011


	//   ....[23]....
        /*05ec*/ 	.word	0x05000011


	//   ....[24]....
        /*05f0*/ 	.word	0x05000011


	//   ....[25]....
        /*05f4*/ 	.word	0x05000011


	//   ....[26]....
        /*05f8*/ 	.word	0x05000011


	//   ....[27]....
        /*05fc*/ 	.word	0x05000011


	//   ....[28]....
        /*0600*/ 	.word	0x05000011


	//   ....[29]....
        /*0604*/ 	.word	0x05000011


	//----- nvinfo : EIATTR_COOP_GROUP_INSTR_OFFSETS
	.align		4
.L_1581:
        /*0608*/ 	.byte	0x04, 0x28
        /*060a*/ 	.short	(.L_1583 - .L_1582)


	//   ....[0]....
.L_1582:
        /*060c*/ 	.word	0x00002b30


	//   ....[1]....
        /*0610*/ 	.word	0x00002b50


	//   ....[2]....
        /*0614*/ 	.word	0x00002b90


	//   ....[3]....
        /*0618*/ 	.word	0x00002ba0


	//   ....[4]....
        /*061c*/ 	.word	0x000032a0


	//   ....[5]....
        /*0620*/ 	.word	0x000032c0


	//   ....[6]....
        /*0624*/ 	.word	0x000032e0


	//   ....[7]....
        /*0628*/ 	.word	0x00003300


	//   ....[8]....
        /*062c*/ 	.word	0x00003320


	//   ....[9]....
        /*0630*/ 	.word	0x00003340


	//   ....[10]....
        /*0634*/ 	.word	0x00003360


	//   ....[11]....
        /*0638*/ 	.word	0x00003380


	//   ....[12]....
        /*063c*/ 	.word	0x000033a0


	//   ....[13]....
        /*0640*/ 	.word	0x000033c0


	//   ....[14]....
        /*0644*/ 	.word	0x00004a40


	//   ....[15]....
        /*0648*/ 	.word	0x00004a70


	//   ....[16]....
        /*064c*/ 	.word	0x00004ac0


	//   ....[17]....
        /*0650*/ 	.word	0x00004ae0


	//   ....[18]....
        /*0654*/ 	.word	0x00004b10


	//   ....[19]....
        /*0658*/ 	.word	0x00004b20


	//   ....[20]....
        /*065c*/ 	.word	0x00004b50


	//   ....[21]....
        /*0660*/ 	.word	0x00004b60


	//   ....[22]....
        /*0664*/ 	.word	0x00004d20


	//   ....[23]....
        /*0668*/ 	.word	0x00004db0


	//   ....[24]....
        /*066c*/ 	.word	0x00004e20


	//   ....[25]....
        /*0670*/ 	.word	0x00004e80


	//   ....[26]....
        /*0674*/ 	.word	0x00004ef0


	//   ....[27]....
        /*0678*/ 	.word	0x00004f50


	//   ....[28]....
        /*067c*/ 	.word	0x00004fc0


	//   ....[29]....
        /*0680*/ 	.word	0x00005020


	//----- nvinfo : EIATTR_VRC_CTA_INIT_COUNT
	.align		4
.L_1583:
        /*0684*/ 	.byte	0x02, 0x4a
	.zero		1
	.zero		1


	//----- nvinfo : EIATTR_EXIT_INSTR_OFFSETS
	.align		4
        /*0688*/ 	.byte	0x04, 0x1c
        /*068a*/ 	.short	(.L_1585 - .L_1584)


	//   ....[0]....
.L_1584:
        /*068c*/ 	.word	0x00003ec0


	//   ....[1]....
        /*0690*/ 	.word	0x00004cb0


	//----- nvinfo : EIATTR_MAX_THREADS
	.align		4
.L_1585:
        /*0694*/ 	.byte	0x04, 0x05
        /*0696*/ 	.short	(.L_1587 - .L_1586)
.L_1586:
        /*0698*/ 	.word	0x00000140
        /*069c*/ 	.word	0x00000001
        /*06a0*/ 	.word	0x00000001


	//----- nvinfo : EIATTR_CRS_STACK_SIZE
	.align		4
.L_1587:
        /*06a4*/ 	.byte	0x04, 0x1e
        /*06a6*/ 	.short	(.L_1589 - .L_1588)
.L_1588:
        /*06a8*/ 	.word	0x00000000


	//----- nvinfo : EIATTR_CBANK_PARAM_SIZE
	.align		4
.L_1589:
        /*06ac*/ 	.byte	0x03, 0x19
        /*06ae*/ 	.short	0x0060


	//----- nvinfo : EIATTR_PARAM_CBANK
	.align		4
        /*06b0*/ 	.byte	0x04, 0x0a
        /*06b2*/ 	.short	(.L_1591 - .L_1590)
	.align		4
.L_1590:
        /*06b4*/ 	.word	index@(.nv.constant0._ZN13group_norm_v218gn_bwd_cuda_kernelI6__halfLi320ELi3ELi32ELi40ELi1024ELb0ELb1ELi32ELi320ELi320ELi4ELb1ELi8ELb0ELb0ELNS_15WgradSyncMethodE3ENS_16CompileConditionILi1000EEEEEvPT_S6_S6_PKS5_S8_S8_S8_PKfflPfPj)
        /*06b8*/ 	.short	0x0380
        /*06ba*/ 	.short	0x0060


	//----- nvinfo : EIATTR_SW_WAR
	.align		4
.L_1591:
        /*06bc*/ 	.byte	0x04, 0x36
        /*06be*/ 	.short	(.L_1593 - .L_1592)
.L_1592:
        /*06c0*/ 	.word	0x00000008
.L_1593:


//--------------------- .nv.info._ZN13group_norm_v218gn_bwd_cuda_kernelI6__halfLi320ELi3ELi32ELi40ELi1024ELb0ELb1ELi32ELi320ELi320ELi4ELb1ELi12ELb0ELb0ELNS_15WgradSyncMethodE3ENS_16CompileConditionILi1000EEEEEvPT_S6_S6_PKS5_S8_S8_S8_PKfflPfPj --------------------------
	.section	.nv.info._ZN13group_norm_v218gn_bwd_cuda_kernelI6__halfLi320ELi3ELi32ELi40ELi1024ELb0ELb1ELi32ELi320ELi320ELi4ELb1ELi12ELb0ELb0ELNS_15WgradSyncMethodE3ENS_16CompileConditionILi1000EEEEEvPT_S6_S6_PKS5_S8_S8_S8_PKfflPfPj,"",@"SHT_CUDA_INFO"
	.sectionflags	@""
	.align	4


	//----- nvinfo : EIATTR_CUDA_API_VERSION
	.align		4
        /*0000*/ 	.byte	0x04, 0x37
        /*0002*/ 	.short	(.L_1595 - .L_1594)
.L_1594:
        /*0004*/ 	.word	0x00000082


	//----- nvinfo : EIATTR_KPARAM_INFO
	.align		4
.L_1595:
        /*0008*/ 	.byte	0x04, 0x17
        /*000a*/ 	.short	(.L_1597 - .L_1596)
.L_1596:
        /*000c*/ 	.word	0x00000000
        /*0010*/ 	.short	0x000b
        /*0012*/ 	.short	0x0058
        /*0014*/ 	.byte	0x00, 0xf5, 0x21, 0x00


	//----- nvinfo : EIATTR_KPARAM_INFO
	.align		4
.L_1597:
        /*0018*/ 	.byte	0x04, 0x17
        /*001a*/ 	.short	(.L_1599 - .L_1598)
.L_1598:
        /*001c*/ 	.word	0x00000000
        /*0020*/ 	.short	0x000a
        /*0022*/ 	.short	0x0050
        /*0024*/ 	.byte	0x00, 0xf5, 0x21, 0x00


	//----- nvinfo : EIATTR_KPARAM_INFO
	.align		4
.L_1599:
        /*0028*/ 	.byte	0x04, 0x17
        /*002a*/ 	.short	(.L_1601 - .L_1600)
.L_1600:
        /*002c*/ 	.word	0x00000000
        /*0030*/ 	.short	0x0009
        /*0032*/ 	.short	0x0048
        /*0034*/ 	.byte	0x00, 0xf0, 0x21, 0x00


	//----- nvinfo : EIATTR_KPARAM_INFO
	.align		4
.L_1601:
        /*0038*/ 	.byte	0x04, 0x17
        /*003a*/ 	.short	(.L_1603 - .L_1602)
.L_1602:
        /*003c*/ 	.word	0x00000000
        /*0040*/ 	.short	0x0008
        /*0042*/ 	.short	0x0040
        /*0044*/ 	.byte	0x00, 0xf0, 0x11, 0x00


	//----- nvinfo : EIATTR_KPARAM_INFO
	.align		4
.L_1603:
        /*0048*/ 	.byte	0x04, 0x17
        /*004a*/ 	.short	(.L_1605 - .L_1604)
.L_1604:
        /*004c*/ 	.word	0x00000000
        /*0050*/ 	.short	0x0007
        /*0052*/ 	.short	0x0038
        /*0054*/ 	.byte	0x00, 0xf5, 0x21, 0x00


	//----- nvinfo : EIATTR_KPARAM_INFO
	.align		4
.L_1605:
        /*0058*/ 	.byte	0x04, 0x17
        /*005a*/ 	.short	(.L_1607 - .L_1606)
.L_1606:
        /*005c*/ 	.word	0x00000000
        /*0060*/ 	.short	0x0006
        /*0062*/ 	.short	0x0030
        /*0064*/ 	.byte	0x00, 0xf5, 0x21, 0x00


	//----- nvinfo : EIATTR_KPARAM_INFO
	.align		4
.L_1607:
        /*0068*/ 	.byte	0x04, 0x17
        /*006a*/ 	.short	(.L_1609 - .L_1608)
.L_1608:
        /*006c*/ 	.word	0x00000000
        /*0070*/ 	.short	0x0005
        /*0072*/ 	.short	0x0028
        /*0074*/ 	.byte	0x00, 0xf5, 0x21, 0x00


	//----- nvinfo : EIATTR_KPARAM_INFO
	.align		4
.L_1609:
        /*0078*/ 	.byte	0x04, 0x17
        /*007a*/ 	.short	(.L_1611 - .L_1610)
.L_1610:
        /*007c*/ 	.word	0x00000000
        /*0080*/ 	.short	0x0004
        /*0082*/ 	.short	0x0020
        /*0084*/ 	.byte	0x00, 0xf5, 0x21, 0x00


	//----- nvinfo : EIATTR_KPARAM_INFO
	.align		4
.L_1611:
        /*0088*/ 	.byte	0x04, 0x17
        /*008a*/ 	.short	(.L_1613 - .L_1612)
.L_1612:
        /*008c*/ 	.word	0x00000000
        /*0090*/ 	.short	0x0003
        /*0092*/ 	.short	0x0018
        /*0094*/ 	.byte	0x00, 0xf5, 0x21, 0x00


	//----- nvinfo : EIATTR_KPARAM_INFO
	.align		4
.L_1613:
        /*0098*/ 	.byte	0x04, 0x17
        /*009a*/ 	.short	(.L_1615 - .L_1614)
.L_1614:
        /*009c*/ 	.word	0x00000000
        /*00a0*/ 	.short	0x0002
        /*00a2*/ 	.short	0x0010
        /*00a4*/ 	.byte	0x00, 0xf5, 0x21, 0x00


	//----- nvinfo : EIATTR_KPARAM_INFO
	.align		4
.L_1615:
        /*00a8*/ 	.byte	0x04, 0x17
        /*00aa*/ 	.short	(.L_1617 - .L_1616)
.L_1616:
        /*00ac*/ 	.word	0x00000000
        /*00b0*/ 	.short	0x0001
        /*00b2*/ 	.short	0x0008
        /*00b4*/ 	.byte	0x00, 0xf5, 0x21, 0x00


	//----- nvinfo : EIATTR_KPARAM_INFO
	.align		4
.L_1617:
        /*00b8*/ 	.byte	0x04, 0x17
        /*00ba*/ 	.short	(.L_1619 - .L_1618)
.L_1618:
        /*00bc*/ 	.word	0x00000000
        /*00c0*/ 	.short	0x0000
        /*00c2*/ 	.short	0x0000
        /*00c4*/ 	.byte	0x00, 0xf5, 0x21, 0x00


	//----- nvinfo : EIATTR_SPARSE_MMA_MASK
	.align		4
.L_1619:
        /*00c8*/ 	.byte	0x03, 0x50
        /*00ca*/ 	.short	0x0000


	//----- nvinfo : EIATTR_MAXREG_COUNT
	.align		4
        /*00cc*/ 	.byte	0x03, 0x1b
        /*00ce*/ 	.short	0x0040


	//----- nvinfo : EIATTR_NUM_BARRIERS
	.align		4
        /*00d0*/ 	.byte	0x02, 0x4c
        /*00d2*/ 	.byte	0x01
	.zero		1


	//----- nvinfo : EIATTR_ANNOTATIONS
	.align		4
        /*00d4*/ 	.byte	0x04, 0x55
        /*00d6*/ 	.short	(.L_1621 - .L_1620)


	//   ....[0]....
.L_1620:
        /* <DEDUP_REMOVED lines=76> */


	//----- nvinfo : EIATTR_MERCURY_ISA_VERSION
	.align		4
.L_1621:
        /*0588*/ 	.byte	0x03, 0x5f
        /*058a*/ 	.short	0x0101


	//----- nvinfo : EIATTR_COOP_GROUP_MASK_REGIDS
	.align		4
        /*058c*/ 	.byte	0x04, 0x29
        /*058e*/ 	.short	(.L_1623 - .L_1622)


	//   ....[0]....
.L_1622:
        /*0590*/ 	.word	0xffffffff


	//   ....[1]....
        /*0594*/ 	.word	0xffffffff


	//   ....[2]....
        /*0598*/ 	.word	0xffffffff


	//   ....[3]....
        /*059c*/ 	.word	0xffffffff


	//   ....[4]....
        /*05a0*/ 	.word	0xffffffff


	//   ....[5]....
        /*05a4*/ 	.word	0xffffffff


	//   ....[6]....
        /*05a8*/ 	.word	0xffffffff


	//   ....[7]....
        /*05ac*/ 	.word	0xffffffff


	//   ....[8]....
        /*05b0*/ 	.word	0xffffffff


	//   ....[9]....
        /*05b4*/ 	.word	0xffffffff


	//   ....[10]....
        /*05b8*/ 	.word	0xffffffff


	//   ....[11]....
        /*05bc*/ 	.word	0xffffffff


	//   ....[12]....
        /*05c0*/ 	.word	0xffffffff


	//   ....[13]....
        /*05c4*/ 	.word	0xffffffff


	//   ....[14]....
        /*05c8*/ 	.word	0x05000010


	//   ....[15]....
        /*05cc*/ 	.word	0x0500000f


	//   ....[16]....
        /*05d0*/ 	.word	0x05000011


	//   ....[17]....
        /*05d4*/ 	.word	0x05000012


	//   ....[18]....
        /*05d8*/ 	.word	0x05000014


	//   ....[19]....
        /*05dc*/ 	.word	0x05000013


	//   ....[20]....
        /*05e0*/ 	.word	0x05000015


	//   ....[21]....
        /*05e4*/ 	.word	0x0500000a


	//   ....[22]....
        /*05e8*/ 	.word	0x05000011


	//   ....[23]....
        /*05ec*/ 	.word	0x05000011


	//   ....[24]....
        /*05f0*/ 	.word	0x05000011


	//   ....[25]....
        /*05f4*/ 	.word	0x05000011


	//   ....[26]....
        /*05f8*/ 	.word	0x05000011


	//   ....[27]....
        /*05fc*/ 	.word	0x05000011


	//   ....[28]....
        /*0600*/ 	.word	0x05000011


	//   ....[29]....
        /*0604*/ 	.word	0x05000011


	//----- nvinfo : EIATTR_COOP_GROUP_INSTR_OFFSETS
	.align		4
.L_1623:
        /*0608*/ 	.byte	0x04, 0x28
        /*060a*/ 	.short	(.L_1625 - .L_1624)


	//   ....[0]....
.L_1624:
        /*060c*/ 	.word	0x00002b30


	//   ....[1]....
        /*0610*/ 	.word	0x00002b50


	//   ....[2]....
        /*0614*/ 	.word	0x00002b90


	//   ....[3]....
        /*0618*/ 	.word	0x00002ba0


	//   ....[4]....
        /*061c*/ 	.word	0x000032a0


	//   ....[5]....
        /*0620*/ 	.word	0x000032c0


	//   ....[6]....
        /*0624*/ 	.word	0x000032e0


	//   ....[7]....
        /*0628*/ 	.word	0x00003300


	//   ....[8]....
        /*062c*/ 	.word	0x00003320


	//   ....[9]....
        /*0630*/ 	.word	0x00003340


	//   ....[10]....
        /*0634*/ 	.word	0x00003360


	//   ....[11]....
        /*0638*/ 	.word	0x00003380


	//   ....[12]....
        /*063c*/ 	.word	0x000033a0


	//   ....[13]....
        /*0640*/ 	.word	0x000033c0


	//   ....[14]....
        /*0644*/ 	.word	0x00004a40


	//   ....[15]....
        /*0648*/ 	.word	0x00004a70


	//   ....[16]....
        /*064c*/ 	.word	0x00004ac0


	//   ....[17]....
        /*0650*/ 	.word	0x00004ae0


	//   ....[18]....
        /*0654*/ 	.word	0x00004b10


	//   ....[19]....
        /*0658*/ 	.word	0x00004b20


	//   ....[20]....
        /*065c*/ 	.word	0x00004b50


	//   ....[21]....
        /*0660*/ 	.word	0x00004b60


	//   ....[22]....
        /*0664*/ 	.word	0x00004d20


	//   ....[23]....
        /*0668*/ 	.word	0x00004db0


	//   ....[24]....
        /*066c*/ 	.word	0x00004e20


	//   ....[25]....
        /*0670*/ 	.word	0x00004e80


	//   ....[26]....
        /*0674*/ 	.word	0x00004ef0


	//   ....[27]....
        /*0678*/ 	.word	0x00004f50


	//   ....[28]....
        /*067c*/ 	.word	0x00004fc0


	//   ....[29]....
        /*0680*/ 	.word	0x00005020


	//----- nvinfo : EIATTR_VRC_CTA_INIT_COUNT
	.align		4
.L_1625:
        /*0684*/ 	.byte	0x02, 0x4a
	.zero		1
	.zero		1


	//----- nvinfo : EIATTR_EXIT_INSTR_OFFSETS
	.align		4
        /*0688*/ 	.byte	0x04, 0x1c
        /*068a*/ 	.short	(.L_1627 - .L_1626)


	//   ....[0]....
.L_1626:
        /*068c*/ 	.word	0x00003ec0


	//   ....[1]....
        /*0690*/ 	.word	0x00004cb0


	//----- nvinfo : EIATTR_MAX_THREADS
	.align		4
.L_1627:
        /*0694*/ 	.byte	0x04, 0x05
        /*0696*/ 	.short	(.L_1629 - .L_1628)
.L_1628:
        /*0698*/ 	.word	0x00000140
        /*069c*/ 	.word	0x00000001
        /*06a0*/ 	.word	0x00000001


	//----- nvinfo : EIATTR_CRS_STACK_SIZE
	.align		4
.L_1629:
        /*06a4*/ 	.byte	0x04, 0x1e
        /*06a6*/ 	.short	(.L_1631 - .L_1630)
.L_1630:
        /*06a8*/ 	.word	0x00000000


	//----- nvinfo : EIATTR_CBANK_PARAM_SIZE
	.align		4
.L_1631:
        /*06ac*/ 	.byte	0x03, 0x19
        /*06ae*/ 	.short	0x0060


	//----- nvinfo : EIATTR_PARAM_CBANK
	.align		4
        /*06b0*/ 	.byte	0x04, 0x0a
        /*06b2*/ 	.short	(.L_1633 - .L_1632)
	.align		4
.L_1632:
        /*06b4*/ 	.word	index@(.nv.constant0._ZN13group_norm_v218gn_bwd_cuda_kernelI6__halfLi320ELi3ELi32ELi40ELi1024ELb0ELb1ELi32ELi320ELi320ELi4ELb1ELi12ELb0ELb0ELNS_15WgradSyncMethodE3ENS_16CompileConditionILi1000EEEEEvPT_S6_S6_PKS5_S8_S8_S8_PKfflPfPj)
        /*06b8*/ 	.short	0x0380
        /*06ba*/ 	.short	0x0060


	//----- nvinfo : EIATTR_SW_WAR
	.align		4
.L_1633:
        /*06bc*/ 	.byte	0x04, 0x36
        /*06be*/ 	.short	(.L_1635 - .L_1634)
.L_1634:
        /*06c0*/ 	.word	0x00000008
.L_1635:


//--------------------- .nv.info._ZN13group_norm_v218gn_bwd_cuda_kernelI6__halfLi320ELi3ELi16ELi80ELi1024ELb1ELb1ELi16ELi320ELi320ELi4ELb1ELi5ELb0ELb0ELNS_15WgradSyncMethodE2ENS_16CompileConditionILi1000EEEEEvPT_S6_S6_PKS5_S8_S8_S8_PKfflPfPj --------------------------
	.section	.nv.info._ZN13group_norm_v218gn_bwd_cuda_kernelI6__halfLi320ELi3ELi16ELi80ELi1024ELb1ELb1ELi16ELi320ELi320ELi4ELb1ELi5ELb0ELb0ELNS_15WgradSyncMethodE2ENS_16CompileConditionILi1000EEEEEvPT_S6_S6_PKS5_S8_S8_S8_PKfflPfPj,"",@"SHT_CUDA_INFO"
	.sectionflags	@""
	.align	4


	//----- nvinfo : EIATTR_CUDA_API_VERSION
	.align		4
        /*0000*/ 	.byte	0x04, 0x37
        /*0002*/ 	.short	(.L_1637 - .L_1636)
.L_1636:
        /*0004*/ 	.word	0x00000082


	//----- nvinfo : EIATTR_KPARAM_INFO
	.align		4
.L_1637:
        /*0008*/ 	.byte	0x04, 0x17
        /*000a*/ 	.short	(.L_1639 - .L_1638)
.L_1638:
        /*000c*/ 	.word	0x00000000
        /*0010*/ 	.short	0x000b
        /*0012*/ 	.short	0x0058
        /*0014*/ 	.byte	0x00, 0xf5, 0x21, 0x00


	//----- nvinfo : EIATTR_KPARAM_INFO
	.align		4
.L_1639:
        /*0018*/ 	.byte	0x04, 0x17
        /*001a*/ 	.short	(.L_1641 - .L_1640)
.L_1640:
        /*001c*/ 	.word	0x00000000
        /*0020*/ 	.short	0x000a
        /*0022*/ 	.short	0x0050
        /*0024*/ 	.byte	0x00, 0xf5, 0x21, 0x00


	//----- nvinfo : EIATTR_KPARAM_INFO
	.align		4
.L_1641:
        /*0028*/ 	.byte	0x04, 0x17
        /*002a*/ 	.short	(.L_1643 - .L_1642)
.L_1642:
        /*002c*/ 	.word	0x00000000
        /*0030*/ 	.short	0x0009
        /*0032*/ 	.short	0x0048
        /*0034*/ 	.byte	0x00, 0xf0, 0x21, 0x00


	//----- nvinfo : EIATTR_KPARAM_INFO
	.align		4
.L_1643:
        /*0038*/ 	.byte	0x04, 0x17
        /*003a*/ 	.short	(.L_1645 - .L_1644)
.L_1644:
        /*003c*/ 	.word	0x00000000
        /*0040*/ 	.short	0x0008
        /*0042*/ 	.short	0x0040
        /*0044*/ 	.byte	0x00, 0xf0, 0x11, 0x00


	//----- nvinfo : EIATTR_KPARAM_INFO
	.align		4
.L_1645:
        /*0048*/ 	.byte	0x04, 0x17
        /*004a*/ 	.short	(.L_1647 - .L_1646)
.L_1646:
        /*004c*/ 	.word	0x00000000
        /*0050*/ 	.short	0x0007
        /*0052*/ 	.short	0x0038
        /*0054*/ 	.byte	0x00, 0xf5, 0x21, 0x00


	//----- nvinfo : EIATTR_KPARAM_INFO
	.align		4
.L_1647:
        /*0058*/ 	.byte	0x04, 0x17
        /*005a*/ 	.short	(.L_1649 - .L_1648)
.L_1648:
        /*005c*/ 	.word	0x00000000
        /*0060*/ 	.short	0x0006
        /*0062*/ 	.short	0x0030
        /*0064*/ 	.byte	0x00, 0xf5, 0x21, 0x00


	//----- nvinfo : EIATTR_KPARAM_INFO
	.align		4
.L_1649:
        /*0068*/ 	.byte	0x04, 0x17
        /*006a*/ 	.short	(.L_1651 - .L_1650)
.L_1650:
        /*006c*/ 	.word	0x00000000
        /*0070*/ 	.short	0x0005
        /*0072*/ 	.short	0x0028
        /*0074*/ 	.byte	0x00, 0xf5, 0x21, 0x00


	//----- nvinfo : EIATTR_KPARAM_INFO
	.align		4
.L_1651:
        /*0078*/ 	.byte	0x04, 0x17
        /*007a*/ 	.short	(.L_1653 - .L_1652)
.L_1652:
        /*007c*/ 	.word	0x00000000
        /*0080*/ 	.short	0x0004
        /*0082*/ 	.short	0x0020
        /*0084*/ 	.byte	0x00, 0xf5, 0x21, 0x00


	//----- nvinfo : EIATTR_KPARAM_INFO
	.align		4
.L_1653:
        /*0088*/ 	.byte	0x04, 0x17
        /*008a*/ 	.short	(.L_1655 - .L_1654)
.L_1654:
        /*008c*/ 	.word	0x00000000
        /*0090*/ 	.short	0x0003
        /*0092*/ 	.short	0x0018
        /*0094*/ 	.byte	0x00, 0xf5, 0x21, 0x00


	//----- nvinfo : EIATTR_KPARAM_INFO
	.align		4
.L_1655:
        /*0098*/ 	.byte	0x04, 0x17
        /*009a*/ 	.short	(.L_1657 - .L_1656)
.L_1656:
        /*009c*/ 	.word	0x00000000
        /*00a0*/ 	.short	0x0002
        /*00a2*/ 	.short	0x0010
        /*00a4*/ 	.byte	0x00, 0xf5, 0x21, 0x00


	//----- nvinfo : EIATTR_KPARAM_INFO
	.align		4
.L_1657:
        /*00a8*/ 	.byte	0x04, 0x17
        /*00aa*/ 	.short	(.L_1659 - .L_1658)
.L_1658:
        /*00ac*/ 	.word	0x00000000
        /*00b0*/ 	.short	0x0001
        /*00b2*/ 	.short	0x0008
        /*00b4*/ 	.byte	0x00, 0xf5, 0x21, 0x00


	//----- nvinfo : EIATTR_KPARAM_INFO
	.align		4
.L_1659:
        /*00b8*/ 	.byte	0x04, 0x17
        /*00ba*/ 	.short	(.L_1661 - .L_1660)
.L_1660:
        /*00bc*/ 	.word	0x00000000
        /*00c0*/ 	.short	0x0000
        /*00c2*/ 	.short	0x0000
        /*00c4*/ 	.byte	0x00, 0xf5, 0x21, 0x00


	//----- nvinfo : EIATTR_SPARSE_MMA_MASK
	.align		4
.L_1661:
        /*00c8*/ 	.byte	0x03, 0x50
        /*00ca*/ 	.short	0x0000


	//----- nvinfo : EIATTR_MAXREG_COUNT
	.align		4
        /*00cc*/ 	.byte	0x03, 0x1b
        /*00ce*/ 	.short	0x0040


	//----- nvinfo : EIATTR_NUM_BARRIERS
	.align		4
        /*00d0*/ 	.byte	0x02, 0x4c
        /*00d2*/ 	.byte	0x01
	.zero		1


	//----- nvinfo : EIATTR_ANNOTATIONS
	.align		4
        /*00d4*/ 	.byte	0x04, 0x55
        /*00d6*/ 	.short	(.L_1663 - .L_1662)


	//   ....[0]....
.L_1662:
        /*00d8*/ 	.word	0x00000001
        /*00dc*/ 	.byte	0x70, 0x04, 0x00, 0x00, 0x01, 0x00, 0x00, 0x00, 0x90, 0x06, 0x00, 0x00, 0x01, 0x00, 0x00, 0x00
        /*00ec*/ 	.byte	0xa0, 0x06, 0x00, 0x00, 0x01, 0x00, 0x00, 0x00, 0xc0, 0x07, 0x00, 0x00, 0x01, 0x00, 0x00, 0x00
        /*00fc*/ 	.byte	0x40, 0x12, 0x00, 0x00, 0x01, 0x00, 0x00, 0x00, 0x80, 0x12, 0x00, 0x00, 0x01, 0x00, 0x00, 0x00
        /*010c*/ 	.byte	0x80, 0x13, 0x00, 0x00, 0x01, 0x00, 0x00, 0x00, 0xe0, 0x18, 0x00, 0x00, 0x01, 0x00, 0x00, 0x00
        /*011c*/ 	.byte	0xf0, 0x18, 0x00, 0x00, 0x01, 0x00, 0x00, 0x00, 0xe0, 0x2c, 0x00, 0x00


	//----- nvinfo : EIATTR_MERCURY_ISA_VERSION
	.align		4
.L_1663:
        /*0128*/ 	.byte	0x03, 0x5f
        /*012a*/ 	.short	0x0101


	//----- nvinfo : EIATTR_COOP_GROUP_MASK_REGIDS
	.align		4
        /*012c*/ 	.byte	0x04, 0x29
        /*012e*/ 	.short	(.L_1665 - .L_1664)


	//   ....[0]....
.L_1664:
        /*0130*/ 	.word	0xffffffff


	//   ....[1]....
        /*0134*/ 	.word	0xffffffff


	//   ....[2]....
        /*0138*/ 	.word	0xffffffff


	//   ....[3]....
        /*013c*/ 	.word	0xffffffff


	//   ....[4]....
        /*0140*/ 	.word	0xffffffff


	//   ....[5]....
        /*0144*/ 	.word	0xffffffff


	//   ....[6]....
        /*0148*/ 	.word	0xffffffff


	//   ....[7]....
        /*014c*/ 	.word	0xffffffff


	//   ....[8]....
        /*0150*/ 	.word	0xffffffff


	//   ....[9]....
        /*0154*/ 	.word	0xffffffff


	//   ....[10]....
        /*0158*/ 	.word	0xffffffff


	//   ....[11]....
        /*015c*/ 	.word	0xffffffff


	//   ....[12]....
        /*0160*/ 	.word	0xffffffff


	//   ....[13]....
        /*0164*/ 	.word	0xffffffff


	//   ....[14]....
        /*0168*/ 	.word	0x0500000f


	//   ....[15]....
        /*016c*/ 	.word	0x05000011


	//   ....[16]....
        /*0170*/ 	.word	0x05000010


	//   ....[17]....
        /*0174*/ 	.word	0x05000012


	//   ....[18]....
        /*0178*/ 	.word	0x05000013


	//   ....[19]....
        /*017c*/ 	.word	0x05000015


	//   ....[20]....
        /*0180*/ 	.word	0x05000014


	//   ....[21]....
        /*0184*/ 	.word	0x0500000a


	//   ....[22]....
        /*0188*/ 	.word	0x05000010


	//   ....[23]....
        /*018c*/ 	.word	0x05000010


	//   ....[24]....
        /*0190*/ 	.word	0x05000010


	//   ....[25]....
        /*0194*/ 	.word	0x05000010


	//   ....[26]....
        /*0198*/ 	.word	0x05000010


	//   ....[27]....
        /*019c*/ 	.word	0x05000010


	//   ....[28]....
        /*01a0*/ 	.word	0x05000010


	//   ....[29]....
        /*01a4*/ 	.word	0x05000010


	//----- nvinfo : EIATTR_COOP_GROUP_INSTR_OFFSETS
	.align		4
.L_1665:
        /*01a8*/ 	.byte	0x04, 0x28
        /*01aa*/ 	.short	(.L_1667 - .L_1666)


	//   ....[0]....
.L_1666:
        /*01ac*/ 	.word	0x00002750


	//   ....[1]....
        /*01b0*/ 	.word	0x00002780


	//   ....[2]....
        /*01b4*/ 	.word	0x000027c0


	//   ....[3]....
        /*01b8*/ 	.word	0x000027f0


	//   ....[4]....
        /*01bc*/ 	.word	0x00002ea0


	//   ....[5]....
        /*01c0*/ 	.word	0x00002eb0


	//   ....[6]....
        /*01c4*/ 	.word	0x00002ee0


	//   ....[7]....
        /*01c8*/ 	.word	0x00002ef0


	//   ....[8]....
        /*01cc*/ 	.word	0x00002f20


	//   ....[9]....
        /*01d0*/ 	.word	0x00002f30


	//   ....[10]....
        /*01d4*/ 	.word	0x00002f60


	//   ....[11]....
        /*01d8*/ 	.word	0x00002f70


	//   ....[12]....
        /*01dc*/ 	.word	0x00002fa0


	//   ....[13]....
        /*01e0*/ 	.word	0x00002fb0


	//   ....[14]....
        /*01e4*/ 	.word	0x00004000


	//   ....[15]....
        /*01e8*/ 	.word	0x00004030


	//   ....[16]....
        /*01ec*/ 	.word	0x00004080


	//   ....[17]....
        /*01f0*/ 	.word	0x000040a0


	//   ....[18]....
        /*01f4*/ 	.word	0x000040d0


	//   ....[19]....
        /*01f8*/ 	.word	0x000040e0


	//   ....[20]....
        /*01fc*/ 	.word	0x00004110


	//   ....[21]....
        /*0200*/ 	.word	0x00004120


	//   ....[22]....
        /*0204*/ 	.word	0x000042e0


	//   ....[23]....
        /*0208*/ 	.word	0x00004370


	//   ....[24]....
        /*020c*/ 	.word	0x000043e0


	//   ....[25]....
        /*0210*/ 	.word	0x00004440


	//   ....[26]....
        /*0214*/ 	.word	0x000044b0


	//   ....[27]....
        /*0218*/ 	.word	0x00004510


	//   ....[28]....
        /*021c*/ 	.word	0x00004580


	//   ....[29]....
        /*0220*/ 	.word	0x000045e0


	//----- nvinfo : EIATTR_VRC_CTA_INIT_COUNT
	.align		4
.L_1667:
        /*0224*/ 	.byte	0x02, 0x4a
	.zero		1
	.zero		1


	//----- nvinfo : EIATTR_EXIT_INSTR_OFFSETS
	.align		4
        /*0228*/ 	.byte	0x04, 0x1c
        /*022a*/ 	.short	(.L_1669 - .L_1668)


	//   ....[0]....
.L_1668:
        /*022c*/ 	.word	0x000034c0


	//   ....[1]....
        /*0230*/ 	.word	0x00004270


	//----- nvinfo : EIATTR_MAX_THREADS
	.align		4
.L_1669:
        /*0234*/ 	.byte	0x04, 0x05
        /*0236*/ 	.short	(.L_1671 - .L_1670)
.L_1670:
        /*0238*/ 	.word	0x00000140
        /*023c*/ 	.word	0x00000001
        /*0240*/ 	.word	0x00000001


	//----- nvinfo : EIATTR_CRS_STACK_SIZE
	.align		4
.L_1671:
        /*0244*/ 	.byte	0x04, 0x1e
        /*0246*/ 	.short	(.L_1673 - .L_1672)
.L_1672:
        /*0248*/ 	.word	0x00000000


	//----- nvinfo : EIATTR_CBANK_PARAM_SIZE
	.align		4
.L_1673:
        /*024c*/ 	.byte	0x03, 0x19
        /*024e*/ 	.short	0x0060


	//----- nvinfo : EIATTR_PARAM_CBANK
	.align		4
        /*0250*/ 	.byte	0x04, 0x0a
        /*0252*/ 	.short	(.L_1675 - .L_1674)
	.align		4
.L_1674:
        /*0254*/ 	.word	index@(.nv.constant0._ZN13group_norm_v218gn_bwd_cuda_kernelI6__halfLi320ELi3ELi16ELi80ELi1024ELb1ELb1ELi16ELi320ELi320ELi4ELb1ELi5ELb0ELb0ELNS_15WgradSyncMethodE2ENS_16CompileConditionILi1000EEEEEvPT_S6_S6_PKS5_S8_S8_S8_PKfflPfPj)
        /*0258*/ 	.short	0x0380
        /*025a*/ 	.short	0x0060


	//----- nvinfo : EIATTR_SW_WAR
	.align		4
.L_1675:
        /*025c*/ 	.byte	0x04, 0x36
        /*025e*/ 	.short	(.L_1677 - .L_1676)
.L_1676:
        /*0260*/ 	.word	0x00000008
.L_1677:


//--------------------- .nv.info._ZN13group_norm_v218gn_bwd_cuda_kernelI6__halfLi320ELi1ELi16ELi80ELi1024ELb1ELb1ELi32ELi320ELi320ELi4ELb1ELi4ELb0ELb0ELNS_15WgradSyncMethodE3ENS_16CompileConditionILi1000EEEEEvPT_S6_S6_PKS5_S8_S8_S8_PKfflPfPj --------------------------
	.section	.nv.info._ZN13group_norm_v218gn_bwd_cuda_kernelI6__halfLi320ELi1ELi16ELi80ELi1024ELb1ELb1ELi32ELi320ELi320ELi4ELb1ELi4ELb0ELb0ELNS_15WgradSyncMethodE3ENS_16CompileConditionILi1000EEEEEvPT_S6_S6_PKS5_S8_S8_S8_PKfflPfPj,"",@"SHT_CUDA_INFO"
	.sectionflags	@""
	.align	4


	//----- nvinfo : EIATTR_CUDA_API_VERSION
	.align		4
        /*0000*/ 	.byte	0x04, 0x37
        /*0002*/ 	.short	(.L_1679 - .L_1678)
.L_1678:
        /*0004*/ 	.word	0x00000082


	//----- nvinfo : EIATTR_KPARAM_INFO
	.align		4
.L_1679:
        /*0008*/ 	.byte	0x04, 0x17
        /*000a*/ 	.short	(.L_1681 - .L_1680)
.L_1680:
        /*000c*/ 	.word	0x00000000
        /*0010*/ 	.short	0x000b
        /*0012*/ 	.short	0x0058
        /*0014*/ 	.byte	0x00, 0xf5, 0x21, 0x00


	//----- nvinfo : EIATTR_KPARAM_INFO
	.align		4
.L_1681:
        /*0018*/ 	.byte	0x04, 0x17
        /*001a*/ 	.short	(.L_1683 - .L_1682)
.L_1682:
        /*001c*/ 	.word	0x00000000
        /*0020*/ 	.short	0x000a
        /*0022*/ 	.short	0x0050
        /*0024*/ 	.byte	0x00, 0xf5, 0x21, 0x00


	//----- nvinfo : EIATTR_KPARAM_INFO
	.align		4
.L_1683:
        /*0028*/ 	.byte	0x04, 0x17
        /*002a*/ 	.short	(.L_1685 - .L_1684)
.L_1684:
        /*002c*/ 	.word	0x00000000
        /*0030*/ 	.short	0x0009
        /*0032*/ 	.short	0x0048
        /*0034*/ 	.byte	0x00, 0xf0, 0x21, 0x00


	//----- nvinfo : EIATTR_KPARAM_INFO
	.align		4
.L_1685:
        /*0038*/ 	.byte	0x04, 0x17
        /*003a*/ 	.short	(.L_1687 - .L_1686)
.L_1686:
        /*003c*/ 	.word	0x00000000
        /*0040*/ 	.short	0x0008
        /*0042*/ 	.short	0x0040
        /*0044*/ 	.byte	0x00, 0xf0, 0x11, 0x00


	//----- nvinfo : EIATTR_KPARAM_INFO
	.align		4
.L_1687:
        /*0048*/ 	.byte	0x04, 0x17
        /*004a*/ 	.short	(.L_1689 - .L_1688)
.L_1688:
        /*004c*/ 	.word	0x00000000
        /*0050*/ 	.short	0x0007
        /*0052*/ 	.short	0x0038
        /*0054*/ 	.byte	0x00, 0xf5, 0x21, 0x00


	//----- nvinfo : EIATTR_KPARAM_INFO
	.align		4
.L_1689:
        /*0058*/ 	.byte	0x04, 0x17
        /*005a*/ 	.short	(.L_1691 - .L_1690)
.L_1690:
        /*005c*/ 	.word	0x00000000
        /*0060*/ 	.short	0x0006
        /*0062*/ 	.short	0x0030
        /*0064*/ 	.byte	0x00, 0xf5, 0x21, 0x00


	//----- nvinfo : EIATTR_KPARAM_INFO
	.align		4
.L_1691:
        /*0068*/ 	.byte	0x04, 0x17
        /*006a*/ 	.short	(.L_1693 - .L_1692)
.L_1692:
        /*006c*/ 	.word	0x00000000
        /*0070*/ 	.short	0x0005
        /*0072*/ 	.short	0x0028
        /*0074*/ 	.byte	0x00, 0xf5, 0x21, 0x00


	//----- nvinfo : EIATTR_KPARAM_INFO
	.align		4
.L_1693:
        /*0078*/ 	.byte	0x04, 0x17
        /*007a*/ 	.short	(.L_1695 - .L_1694)
.L_1694:
        /*007c*/ 	.word	0x00000000
        /*0080*/ 	.short	0x0004
        /*0082*/ 	.short	0x0020
        /*0084*/ 	.byte	0x00, 0xf5, 0x21, 0x00


	//----- nvinfo : EIATTR_KPARAM_INFO
	.align		4
.L_1695:
        /*0088*/ 	.byte	0x04, 0x17
        /*008a*/ 	.short	(.L_1697 - .L_1696)
.L_1696:
        /*008c*/ 	.word	0x00000000
        /*0090*/ 	.short	0x0003
        /*0092*/ 	.short	0x0018
        /*0094*/ 	.byte	0x00, 0xf5, 0x21, 0x00


	//----- nvinfo : EIATTR_KPARAM_INFO
	.align		4
.L_1697:
        /*0098*/ 	.byte	0x04, 0x17
        /*009a*/ 	.short	(.L_1699 - .L_1698)
.L_1698:
        /*009c*/ 	.word	0x00000000
        /*00a0*/ 	.short	0x0002
        /*00a2*/ 	.short	0x0010
        /*00a4*/ 	.byte	0x00, 0xf5, 0x21, 0x00


	//----- nvinfo : EIATTR_KPARAM_INFO
	.align		4
.L_1699:
        /*00a8*/ 	.byte	0x04, 0x17
        /*00aa*/ 	.short	(.L_1701 - .L_1700)
.L_1700:
        /*00ac*/ 	.word	0x00000000
        /*00b0*/ 	.short	0x0001
        /*00b2*/ 	.short	0x0008
        /*00b4*/ 	.byte	0x00, 0xf5, 0x21, 0x00


	//----- nvinfo : EIATTR_KPARAM_INFO
	.align		4
.L_1701:
        /*00b8*/ 	.byte	0x04, 0x17
        /*00ba*/ 	.short	(.L_1703 - .L_1702)
.L_1702:
        /*00bc*/ 	.word	0x00000000
        /*00c0*/ 	.short	0x0000
        /*00c2*/ 	.short	0x0000
        /*00c4*/ 	.byte	0x00, 0xf5, 0x21, 0x00


	//----- nvinfo : EIATTR_SPARSE_MMA_MASK
	.align		4
.L_1703:
        /*00c8*/ 	.byte	0x03, 0x50
        /*00ca*/ 	.short	0x0000


	//----- nvinfo : EIATTR_MAXREG_COUNT
	.align		4
        /*00cc*/ 	.byte	0x03, 0x1b
        /*00ce*/ 	.short	0x00a8


	//----- nvinfo : EIATTR_NUM_BARRIERS
	.align		4
        /*00d0*/ 	.byte	0x02, 0x4c
        /*00d2*/ 	.byte	0x01
	.zero		1


	//----- nvinfo : EIATTR_MERCURY_ISA_VERSION
	.align		4
        /*00d4*/ 	.byte	0x03, 0x5f
        /*00d6*/ 	.short	0x0101


	//----- nvinfo : EIATTR_COOP_GROUP_MASK_REGIDS
	.align		4
        /*00d8*/ 	.byte	0x04, 0x29
        /*00da*/ 	.short	(.L_1705 - .L_1704)


	//   ....[0]....
.L_1704:
        /*00dc*/ 	.word	0xffffffff


	//   ....[1]....
        /*00e0*/ 	.word	0xffffffff


	//   ....[2]....
        /*00e4*/ 	.word	0xffffffff


	//   ....[3]....
        /*00e8*/ 	.word	0xffffffff


	//   ....[4]....
        /*00ec*/ 	.word	0xffffffff


	//   ....[5]....
        /*00f0*/ 	.word	0xffffffff


	//   ....[6]....
        /*00f4*/ 	.word	0xffffffff


	//   ....[7]....
        /*00f8*/ 	.word	0xffffffff


	//   ....[8]....
        /*00fc*/ 	.word	0xffffffff


	//   ....[9]....
        /*0100*/ 	.word	0xffffffff


	//   ....[10]....
        /*0104*/ 	.word	0xffffffff


	//   ....[11]....
        /*0108*/ 	.word	0xffffffff


	//   ....[12]....
        /*010c*/ 	.word	0xffffffff


	//   ....[13]....
        /*0110*/ 	.word	0xffffffff


	//   ....[14]....
        /*0114*/ 	.word	0x05000019


	//   ....[15]....
        /*0118*/ 	.word	0x0500001a


	//   ....[16]....
        /*011c*/ 	.word	0x0500001c


	//   ....[17]....
        /*0120*/ 	.word	0x0500001b


	//   ....[18]....
        /*0124*/ 	.word	0x0500001d


	//   ....[19]....
        /*0128*/ 	.word	0x0500001e


	//   ....[20]....
        /*012c*/ 	.word	0x05000020


	//   ....[21]....
        /*0130*/ 	.word	0x0500000d


	//   ....[22]....
        /*0134*/ 	.word	0x0500001b


	//   ....[23]....
        /*0138*/ 	.word	0x0500001b


	//   ....[24]....
        /*013c*/ 	.word	0x0500001b


	//   ....[25]....
        /*0140*/ 	.word	0x0500001b


	//   ....[26]....
        /*0144*/ 	.word	0x0500001b


	//   ....[27]....
        /*0148*/ 	.word	0x0500001b


	//   ....[28]....
        /*014c*/ 	.word	0x0500001b


	//   ....[29]....
        /*0150*/ 	.word	0x0500001b


	//----- nvinfo : EIATTR_COOP_GROUP_INSTR_OFFSETS
	.align		4
.L_1705:
        /*0154*/ 	.byte	0x04, 0x28
        /*0156*/ 	.short	(.L_1707 - .L_1706)


	//   ....[0]....
.L_1706:
        /*0158*/ 	.word	0x00003960


	//   ....[1]....
        /*015c*/ 	.word	0x00003980


	//   ....[2]....
        /*0160*/ 	.word	0x000039e0


	//   ....[3]....
        /*0164*/ 	.word	0x000039f0


	//   ....[4]....
        /*0168*/ 	.word	0x00003d20


	//   ....[5]....
        /*016c*/ 	.word	0x00003d60


	//   ....[6]....
        /*0170*/ 	.word	0x00003d90


	//   ....[7]....
        /*0174*/ 	.word	0x00003da0


	//   ....[8]....
        /*0178*/ 	.word	0x00003dd0


	//   ....[9]....
        /*017c*/ 	.word	0x00003de0


	//   ....[10]....
        /*0180*/ 	.word	0x00003e10


	//   ....[11]....
        /*0184*/ 	.word	0x00003e20


	//   ....[12]....
        /*0188*/ 	.word	0x00003e50


	//   ....[13]....
        /*018c*/ 	.word	0x00003e60


	//   ....[14]....
        /*0190*/ 	.word	0x00005280


	//   ....[15]....
        /*0194*/ 	.word	0x000052b0


	//   ....[16]....
        /*0198*/ 	.word	0x00005300


	//   ....[17]....
        /*019c*/ 	.word	0x00005320


	//   ....[18]....
        /*01a0*/ 	.word	0x00005350


	//   ....[19]....
        /*01a4*/ 	.word	0x00005360


	//   ....[20]....
        /*01a8*/ 	.word	0x00005390


	//   ....[21]....
        /*01ac*/ 	.word	0x000053a0


	//   ....[22]....
        /*01b0*/ 	.word	0x00005570


	//   ....[23]....
        /*01b4*/ 	.word	0x00005600


	//   ....[24]....
        /*01b8*/ 	.word	0x00005670


	//   ....[25]....
        /*01bc*/ 	.word	0x000056d0


	//   ....[26]....
        /*01c0*/ 	.word	0x00005740


	//   ....[27]....
        /*01c4*/ 	.word	0x000057a0


	//   ....[28]....
        /*01c8*/ 	.word	0x00005810


	//   ....[29]....
        /*01cc*/ 	.word	0x00005870


	//----- nvinfo : EIATTR_VRC_CTA_INIT_COUNT
	.align		4
.L_1707:
        /*01d0*/ 	.byte	0x02, 0x4a
	.zero		1
	.zero		1


	//----- nvinfo : EIATTR_EXIT_INSTR_OFFSETS
	.align		4
        /*01d4*/ 	.byte	0x04, 0x1c
        /*01d6*/ 	.short	(.L_1709 - .L_1708)


	//   ....[0]....
.L_1708:
        /*01d8*/ 	.word	0x00004700


	//   ....[1]....
        /*01dc*/ 	.word	0x00005500


	//----- nvinfo : EIATTR_MAX_THREADS
	.align		4
.L_1709:
        /*01e0*/ 	.byte	0x04, 0x05
        /*01e2*/ 	.short	(.L_1711 - .L_1710)
.L_1710:
        /*01e4*/ 	.word	0x00000140
        /*01e8*/ 	.word	0x00000001
        /*01ec*/ 	.word	0x00000001


	//----- nvinfo : EIATTR_CRS_STACK_SIZE
	.align		4
.L_1711:
        /*01f0*/ 	.byte	0x04, 0x1e
        /*01f2*/ 	.short	(.L_1713 - .L_1712)
.L_1712:
        /*01f4*/ 	.word	0x00000000


	//----- nvinfo : EIATTR_CBANK_PARAM_SIZE
	.align		4
.L_1713:
        /*01f8*/ 	.byte	0x03, 0x19
        /*01fa*/ 	.short	0x0060


	//----- nvinfo : EIATTR_PARAM_CBANK
	.align		4
        /*01fc*/ 	.byte	0x04, 0x0a
        /*01fe*/ 	.short	(.L_1715 - .L_1714)
	.align		4
.L_1714:
        /*0200*/ 	.word	index@(.nv.constant0._ZN13group_norm_v218gn_bwd_cuda_kernelI6__halfLi320ELi1ELi16ELi80ELi1024ELb1ELb1ELi32ELi320ELi320ELi4ELb1ELi4ELb0ELb0ELNS_15WgradSyncMethodE3ENS_16CompileConditionILi1000EEEEEvPT_S6_S6_PKS5_S8_S8_S8_PKfflPfPj)
        /*0204*/ 	.short	0x0380
        /*0206*/ 	.short	0x0060


	//----- nvinfo : EIATTR_SW_WAR
	.align		4
.L_1715:
        /*0208*/ 	.byte	0x04, 0x36
        /*020a*/ 	.short	(.L_1717 - .L_1716)
.L_1716:
        /*020c*/ 	.word	0x00000008
.L_1717:


//--------------------- .nv.info._ZN13group_norm_v218gn_bwd_cuda_kernelI6__halfLi320ELi1ELi16ELi80ELi1024ELb1ELb1ELi64ELi320ELi320ELi4ELb1ELi8ELb0ELb0ELNS_15WgradSyncMethodE3ENS_16CompileConditionILi1000EEEEEvPT_S6_S6_PKS5_S8_S8_S8_PKfflPfPj --------------------------
	.section	.nv.info._ZN13group_norm_v218gn_bwd_cuda_kernelI6__halfLi320ELi1ELi16ELi80ELi1024ELb1ELb1ELi64ELi320ELi320ELi4ELb1ELi8ELb0ELb0ELNS_15WgradSyncMethodE3ENS_16CompileConditionILi1000EEEEEvPT_S6_S6_PKS5_S8_S8_S8_PKfflPfPj,"",@"SHT_CUDA_INFO"
	.sectionflags	@""
	.align	4


	//----- nvinfo : EIATTR_CUDA_API_VERSION
	.align		4
        /*0000*/ 	.byte	0x04, 0x37
        /*0002*/ 	.short	(.L_1719 - .L_1718)
.L_1718:
        /*0004*/ 	.word	0x00000082


	//----- nvinfo : EIATTR_KPARAM_INFO
	.align		4
.L_1719:
        /*0008*/ 	.byte	0x04, 0x17
        /*000a*/ 	.short	(.L_1721 - .L_1720)
.L_1720:
        /*000c*/ 	.word	0x00000000
        /*0010*/ 	.short	0x000b
        /*0012*/ 	.short	0x0058
        /*0014*/ 	.byte	0x00, 0xf5, 0x21, 0x00


	//----- nvinfo : EIATTR_KPARAM_INFO
	.align		4
.L_1721:
        /*0018*/ 	.byte	0x04, 0x17
        /*001a*/ 	.short	(.L_1723 - .L_1722)
.L_1722:
        /*001c*/ 	.word	0x00000000
        /*0020*/ 	.short	0x000a
        /*0022*/ 	.short	0x0050
        /*0024*/ 	.byte	0x00, 0xf5, 0x21, 0x00


	//----- nvinfo : EIATTR_KPARAM_INFO
	.align		4
.L_1723:
        /*0028*/ 	.byte	0x04, 0x17
        /*002a*/ 	.short	(.L_1725 - .L_1724)
.L_1724:
        /*002c*/ 	.word	0x00000000
        /*0030*/ 	.short	0x0009
        /*0032*/ 	.short	0x0048
        /*0034*/ 	.byte	0x00, 0xf0, 0x21, 0x00


	//----- nvinfo : EIATTR_KPARAM_INFO
	.align		4
.L_1725:
        /*0038*/ 	.byte	0x04, 0x17
        /*003a*/ 	.short	(.L_1727 - .L_1726)
.L_1726:
        /*003c*/ 	.word	0x00000000
        /*0040*/ 	.short	0x0008
        /*0042*/ 	.short	0x0040
        /*0044*/ 	.byte	0x00, 0xf0, 0x11, 0x00


	//----- nvinfo : EIATTR_KPARAM_INFO
	.align		4
.L_1727:
        /*0048*/ 	.byte	0x04, 0x17
        /*004a*/ 	.short	(.L_1729 - .L_1728)
.L_1728:
        /*004c*/ 	.word	0x00000000
        /*0050*/ 	.short	0x0007
        /*0052*/ 	.short	0x0038
        /*0054*/ 	.byte	0x00, 0xf5, 0x21, 0x00


	//----- nvinfo : EIATTR_KPARAM_INFO
	.align		4
.L_1729:
        /*0058*/ 	.byte	0x04, 0x17
        /*005a*/ 	.short	(.L_1731 - .L_1730)
.L_1730:
        /*005c*/ 	.word	0x00000000
        /*0060*/ 	.short	0x0006
        /*0062*/ 	.short	0x0030
        /*0064*/ 	.byte	0x00, 0xf5, 0x21, 0x00


	//----- nvinfo : EIATTR_KPARAM_INFO
	.align		4
.L_1731:
        /*0068*/ 	.byte	0x04, 0x17
        /*006a*/ 	.short	(.L_1733 - .L_1732)
.L_1732:
        /*006c*/ 	.word	0x00000000
        /*0070*/ 	.short	0x0005
        /*0072*/ 	.short	0x0028
        /*0074*/ 	.byte	0x00, 0xf5, 0x21, 0x00


	//----- nvinfo : EIATTR_KPARAM_INFO
	.align		4
.L_1733:
        /*0078*/ 	.byte	0x04, 0x17
        /*007a*/ 	.short	(.L_1735 - .L_1734)
.L_1734:
        /*007c*/ 	.word	0x00000000
        /*0080*/ 	.short	0x0004
        /*0082*/ 	.short	0x0020
        /*0084*/ 	.byte	0x00, 0xf5, 0x21, 0x00


	//----- nvinfo : EIATTR_KPARAM_INFO
	.align		4
.L_1735:
        /*0088*/ 	.byte	0x04, 0x17
        /*008a*/ 	.short	(.L_1737 - .L_1736)
.L_1736:
        /*008c*/ 	.word	0x00000000
        /*0090*/ 	.short	0x0003
        /*0092*/ 	.short	0x0018
        /*0094*/ 	.byte	0x00, 0xf5, 0x21, 0x00


	//----- nvinfo : EIATTR_KPARAM_INFO
	.align		4
.L_1737:
        /*0098*/ 	.byte	0x04, 0x17
        /*009a*/ 	.short	(.L_1739 - .L_1738)
.L_1738:
        /*009c*/ 	.word	0x00000000
        /*00a0*/ 	.short	0x0002
        /*00a2*/ 	.short	0x0010
        /*00a4*/ 	.byte	0x00, 0xf5, 0x21, 0x00


	//----- nvinfo : EIATTR_KPARAM_INFO
	.align		4
.L_1739:
        /*00a8*/ 	.byte	0x04, 0x17
        /*00aa*/ 	.short	(.L_1741 - .L_1740)
.L_1740:
        /*00ac*/ 	.word	0x00000000
        /*00b0*/ 	.short	0x0001
        /*00b2*/ 	.short	0x0008
        /*00b4*/ 	.byte	0x00, 0xf5, 0x21, 0x00


	//----- nvinfo : EIATTR_KPARAM_INFO
	.align		4
.L_1741:
        /*00b8*/ 	.byte	0x04, 0x17
        /*00ba*/ 	.short	(.L_1743 - .L_1742)
.L_1742:
        /*00bc*/ 	.word	0x00000000
        /*00c0*/ 	.short	0x0000
        /*00c2*/ 	.short	0x0000
        /*00c4*/ 	.byte	0x00, 0xf5, 0x21, 0x00


	//----- nvinfo : EIATTR_SPARSE_MMA_MASK
	.align		4
.L_1743:
        /*00c8*/ 	.byte	0x03, 0x50
        /*00ca*/ 	.short	0x0000


	//----- nvinfo : EIATTR_MAXREG_COUNT
	.align		4
        /*00cc*/ 	.byte	0x03, 0x1b
        /*00ce*/ 	.short	0x00a8


	//----- nvinfo : EIATTR_NUM_BARRIERS
	.align		4
        /*00d0*/ 	.byte	0x02, 0x4c
        /*00d2*/ 	.byte	0x01
	.zero		1


	//----- nvinfo : EIATTR_ANNOTATIONS
	.align		4
        /*00d4*/ 	.byte	0x04, 0x55
        /*00d6*/ 	.short	(.L_1745 - .L_1744)


	//   ....[0]....
.L_1744:
        /* <DEDUP_REMOVED lines=20> */


	//----- nvinfo : EIATTR_MERCURY_ISA_VERSION
	.align		4
.L_1745:
        /*0208*/ 	.byte	0x03, 0x5f
        /*020a*/ 	.short	0x0101


	//----- nvinfo : EIATTR_INT_WARP_WIDE_INSTR_OFFSETS
	.align		4
        /*020c*/ 	.byte	0x04, 0x31
        /*020e*/ 	.short	(.L_1747 - .L_1746)


	//   ....[0]....
.L_1746:
        /*0210*/ 	.word	0x000061e0


	//   ....[1]....
        /*0214*/ 	.word	0x00006610


	//----- nvinfo : EIATTR_COOP_GROUP_MASK_REGIDS
	.align		4
.L_1747:
        /*0218*/ 	.byte	0x04, 0x29
        /*021a*/ 	.short	(.L_1749 - .L_1748)


	//   ....[0]....
.L_1748:
        /*021c*/ 	.word	0xffffffff


	//   ....[1]....
        /*0220*/ 	.word	0xffffffff


	//   ....[2]....
        /*0224*/ 	.word	0xffffffff


	//   ....[3]....
        /*0228*/ 	.word	0xffffffff


	//   ....[4]....
        /*022c*/ 	.word	0xffffffff


	//   ....[5]....
        /*0230*/ 	.word	0xffffffff


	//   ....[6]....
        /*0234*/ 	.word	0xffffffff


	//   ....[7]....
        /*0238*/ 	.word	0xffffffff


	//   ....[8]....
        /*023c*/ 	.word	0xffffffff


	//   ....[9]....
        /*0240*/ 	.word	0xffffffff


	//   ....[10]....
        /*0244*/ 	.word	0xffffffff


	//   ....[11]....
        /*0248*/ 	.word	0xffffffff


	//   ....[12]....
        /*024c*/ 	.word	0x05000019


	//   ....[13]....
        /*0250*/ 	.word	0x05000018


	//   ....[14]....
        /*0254*/ 	.word	0x0500001a


	//   ....[15]....
        /*0258*/ 	.word	0x0500001b


	//   ....[16]....
        /*025c*/ 	.word	0x0500001d


	//   ....[17]....
        /*0260*/ 	.word	0x0500001c


	//   ....[18]....
        /*0264*/ 	.word	0x0500001e


	//   ....[19]....
        /*0268*/ 	.word	0x0500000b


	//   ....[20]....
        /*026c*/ 	.word	0x0500001a


	//   ....[21]....
        /*0270*/ 	.word	0x0500001a


	//   ....[22]....
        /*0274*/ 	.word	0x0500001a


	//   ....[23]....
        /*0278*/ 	.word	0x0500001a


	//   ....[24]....
        /*027c*/ 	.word	0x0500001a


	//   ....[25]....
        /*0280*/ 	.word	0x0500001a


	//   ....[26]....
        /*0284*/ 	.word	0x0500001a


	//   ....[27]....
        /*0288*/ 	.word	0x0500001a


	//----- nvinfo : EIATTR_COOP_GROUP_INSTR_OFFSETS
	.align		4
.L_1749:
        /*028c*/ 	.byte	0x04, 0x28
        /*028e*/ 	.short	(.L_1751 - .L_1750)


	//   ....[0]....
.L_1750:
        /*0290*/ 	.word	0x00006190


	//   ....[1]....
        /*0294*/ 	.word	0x000061c0


	//   ....[2]....
        /*0298*/ 	.word	0x00006260


	//   ....[3]....
        /*029c*/ 	.word	0x00006280


	//   ....[4]....
        /*02a0*/ 	.word	0x00006770


	//   ....[5]....
        /*02a4*/ 	.word	0x00006790


	//   ....[6]....
        /*02a8*/ 	.word	0x000067b0


	//   ....[7]....
        /*02ac*/ 	.word	0x000067d0


	//   ....[8]....
        /*02b0*/ 	.word	0x000067f0


	//   ....[9]....
        /*02b4*/ 	.word	0x00006810


	//   ....[10]....
        /*02b8*/ 	.word	0x00006830


	//   ....[11]....
        /*02bc*/ 	.word	0x00006850


	//   ....[12]....
        /*02c0*/ 	.word	0x00008450


	//   ....[13]....
        /*02c4*/ 	.word	0x00008480


	//   ....[14]....
        /*02c8*/ 	.word	0x000084d0


	//   ....[15]....
        /*02cc*/ 	.word	0x000084f0


	//   ....[16]....
        /*02d0*/ 	.word	0x00008520


	//   ....[17]....
        /*02d4*/ 	.word	0x00008530


	//   ....[18]....
        /*02d8*/ 	.word	0x00008560


	//   ....[19]....
        /*02dc*/ 	.word	0x00008570


	//   ....[20]....
        /*02e0*/ 	.word	0x00008740


	//   ....[21]....
        /*02e4*/ 	.word	0x000087d0


	//   ....[22]....
        /*02e8*/ 	.word	0x00008840


	//   ....[23]....
        /*02ec*/ 	.word	0x000088a0


	//   ....[24]....
        /*02f0*/ 	.word	0x00008910


	//   ....[25]....
        /*02f4*/ 	.word	0x00008970


	//   ....[26]....
        /*02f8*/ 	.word	0x000089e0


	//   ....[27]....
        /*02fc*/ 	.word	0x00008a40


	//----- nvinfo : EIATTR_VRC_CTA_INIT_COUNT
	.align		4
.L_1751:
        /*0300*/ 	.byte	0x02, 0x4a
	.zero		1
	.zero		1


	//----- nvinfo : EIATTR_EXIT_INSTR_OFFSETS
	.align		4
        /*0304*/ 	.byte	0x04, 0x1c
        /*0306*/ 	.short	(.L_1753 - .L_1752)


	//   ....[0]....
.L_1752:
        /*0308*/ 	.word	0x000078b0


	//   ....[1]....
        /*030c*/ 	.word	0x000086d0


	//----- nvinfo : EIATTR_MAX_THREADS
	.align		4
.L_1753:
        /*0310*/ 	.byte	0x04, 0x05
        /*0312*/ 	.short	(.L_1755 - .L_1754)
.L_1754:
        /*0314*/ 	.word	0x00000140
        /*0318*/ 	.word	0x00000001
        /*031c*/ 	.word	0x00000001


	//----- nvinfo : EIATTR_CRS_STACK_SIZE
	.align		4
.L_1755:
        /*0320*/ 	.byte	0x04, 0x1e
        /*0322*/ 	.short	(.L_1757 - .L_1756)
.L_1756:
        /*0324*/ 	.word	0x00000000


	//----- nvinfo : EIATTR_CBANK_PARAM_SIZE
	.align		4
.L_1757:
        /*0328*/ 	.byte	0x03, 0x19
        /*032a*/ 	.short	0x0060


	//----- nvinfo : EIATTR_PARAM_CBANK
	.align		4
        /*032c*/ 	.byte	0x04, 0x0a
        /*032e*/ 	.short	(.L_1759 - .L_1758)
	.align		4
.L_1758:
        /*0330*/ 	.word	index@(.nv.constant0._ZN13group_norm_v218gn_bwd_cuda_kernelI6__halfLi320ELi1ELi16ELi80ELi1024ELb1ELb1ELi64ELi320ELi320ELi4ELb1ELi8ELb0ELb0ELNS_15WgradSyncMethodE3ENS_16CompileConditionILi1000EEEEEvPT_S6_S6_PKS5_S8_S8_S8_PKfflPfPj)
        /*0334*/ 	.short	0x0380
        /*0336*/ 	.short	0x0060


	//----- nvinfo : EIATTR_SW_WAR
	.align		4
.L_1759:
        /*0338*/ 	.byte	0x04, 0x36
        /*033a*/ 	.short	(.L_1761 - .L_1760)
.L_1760:
        /*033c*/ 	.word	0x00000008
.L_1761:


//--------------------- .nv.info._ZN13group_norm_v218gn_bwd_cuda_kernelI6__halfLi320ELi2ELi16ELi80ELi1024ELb1ELb1ELi32ELi320ELi320ELi4ELb1ELi8ELb0ELb0ELNS_15WgradSyncMethodE3ENS_16CompileConditionILi1000EEEEEvPT_S6_S6_PKS5_S8_S8_S8_PKfflPfPj --------------------------
	.section	.nv.info._ZN13group_norm_v218gn_bwd_cuda_kernelI6__halfLi320ELi2ELi16ELi80ELi1024ELb1ELb1ELi32ELi320ELi320ELi4ELb1ELi8ELb0ELb0ELNS_15WgradSyncMethodE3ENS_16CompileConditionILi1000EEEEEvPT_S6_S6_PKS5_S8_S8_S8_PKfflPfPj,"",@"SHT_CUDA_INFO"
	.sectionflags	@""
	.align	4


	//----- nvinfo : EIATTR_CUDA_API_VERSION
	.align		4
        /*0000*/ 	.byte	0x04, 0x37
        /*0002*/ 	.short	(.L_1763 - .L_1762)
.L_1762:
        /*0004*/ 	.word	0x00000082


	//----- nvinfo : EIATTR_KPARAM_INFO
	.align		4
.L_1763:
        /*0008*/ 	.byte	0x04, 0x17
        /*000a*/ 	.short	(.L_1765 - .L_1764)
.L_1764:
        /*000c*/ 	.word	0x00000000
        /*0010*/ 	.short	0x000b
        /*0012*/ 	.short	0x0058
        /*0014*/ 	.byte	0x00, 0xf5, 0x21, 0x00


	//----- nvinfo : EIATTR_KPARAM_INFO
	.align		4
.L_1765:
        /*0018*/ 	.byte	0x04, 0x17
        /*001a*/ 	.short	(.L_1767 - .L_1766)
.L_1766:
        /*001c*/ 	.word	0x00000000
        /*0020*/ 	.short	0x000a
        /*0022*/ 	.short	0x0050
        /*0024*/ 	.byte	0x00, 0xf5, 0x21, 0x00


	//----- nvinfo : EIATTR_KPARAM_INFO
	.align		4
.L_1767:
        /*0028*/ 	.byte	0x04, 0x17
        /*002a*/ 	.short	(.L_1769 - .L_1768)
.L_1768:
        /*002c*/ 	.word	0x00000000
        /*0030*/ 	.short	0x0009
        /*0032*/ 	.short	0x0048
        /*0034*/ 	.byte	0x00, 0xf0, 0x21, 0x00


	//----- nvinfo : EIATTR_KPARAM_INFO
	.align		4
.L_1769:
        /*0038*/ 	.byte	0x04, 0x17
        /*003a*/ 	.short	(.L_1771 - .L_1770)
.L_1770:
        /*003c*/ 	.word	0x00000000
        /*0040*/ 	.short	0x0008
        /*0042*/ 	.short	0x0040
        /*0044*/ 	.byte	0x00, 0xf0, 0x11, 0x00


	//----- nvinfo : EIATTR_KPARAM_INFO
	.align		4
.L_1771:
        /*0048*/ 	.byte	0x04, 0x17
        /*004a*/ 	.short	(.L_1773 - .L_1772)
.L_1772:
        /*004c*/ 	.word	0x00000000
        /*0050*/ 	.short	0x0007
        /*0052*/ 	.short	0x0038
        /*0054*/ 	.byte	0x00, 0xf5, 0x21, 0x00


	//----- nvinfo : EIATTR_KPARAM_INFO
	.align		4
.L_1773:
        /*0058*/ 	.byte	0x04, 0x17
        /*005a*/ 	.short	(.L_1775 - .L_1774)
.L_1774:
        /*005c*/ 	.word	0x00000000
        /*0060*/ 	.short	0x0006
        /*0062*/ 	.short	0x0030
        /*0064*/ 	.byte	0x00, 0xf5, 0x21, 0x00


	//----- nvinfo : EIATTR_KPARAM_INFO
	.align		4
.L_1775:
        /*0068*/ 	.byte	0x04, 0x17
        /*006a*/ 	.short	(.L_1777 - .L_1776)
.L_1776:
        /*006c*/ 	.word	0x00000000
        /*0070*/ 	.short	0x0005
        /*0072*/ 	.short	0x0028
        /*0074*/ 	.byte	0x00, 0xf5, 0x21, 0x00


	//----- nvinfo : EIATTR_KPARAM_INFO
	.align		4
.L_1777:
        /*0078*/ 	.byte	0x04, 0x17
        /*007a*/ 	.short	(.L_1779 - .L_1778)
.L_1778:
        /*007c*/ 	.word	0x00000000
        /*0080*/ 	.short	0x0004
        /*0082*/ 	.short	0x0020
        /*0084*/ 	.byte	0x00, 0xf5, 0x21, 0x00


	//----- nvinfo : EIATTR_KPARAM_INFO
	.align		4
.L_1779:
        /*0088*/ 	.byte	0x04, 0x17
        /*008a*/ 	.short	(.L_1781 - .L_1780)
.L_1780:
        /*008c*/ 	.word	0x00000000
        /*0090*/ 	.short	0x0003
        /*0092*/ 	.short	0x0018
        /*0094*/ 	.byte	0x00, 0xf5, 0x21, 0x00


	//----- nvinfo : EIATTR_KPARAM_INFO
	.align		4
.L_1781:
        /*0098*/ 	.byte	0x04, 0x17
        /*009a*/ 	.short	(.L_1783 - .L_1782)
.L_1782:
        /*009c*/ 	.word	0x00000000
        /*00a0*/ 	.short	0x0002
        /*00a2*/ 	.short	0x0010
        /*00a4*/ 	.byte	0x00, 0xf5, 0x21, 0x00


	//----- nvinfo : EIATTR_KPARAM_INFO
	.align		4
.L_1783:
        /*00a8*/ 	.byte	0x04, 0x17
        /*00aa*/ 	.short	(.L_1785 - .L_1784)
.L_1784:
        /*00ac*/ 	.word	0x00000000
        /*00b0*/ 	.short	0x0001
        /*00b2*/ 	.short	0x0008
        /*00b4*/ 	.byte	0x00, 0xf5, 0x21, 0x00


	//----- nvinfo : EIATTR_KPARAM_INFO
	.align		4
.L_1785:
        /*00b8*/ 	.byte	0x04, 0x17
        /*00ba*/ 	.short	(.L_1787 - .L_1786)
.L_1786:
        /*00bc*/ 	.word	0x00000000
        /*00c0*/ 	.short	0x0000
        /*00c2*/ 	.short	0x0000
        /*00c4*/ 	.byte	0x00, 0xf5, 0x21, 0x00


	//----- nvinfo : EIATTR_SPARSE_MMA_MASK
	.align		4
.L_1787:
        /*00c8*/ 	.byte	0x03, 0x50
        /*00ca*/ 	.short	0x0000


	//----- nvinfo : EIATTR_MAXREG_COUNT
	.align		4
        /*00cc*/ 	.byte	0x03, 0x1b
        /*00ce*/ 	.short	0x0060


	//----- nvinfo : EIATTR_NUM_BARRIERS
	.align		4
        /*00d0*/ 	.byte	0x02, 0x4c
        /*00d2*/ 	.byte	0x01
	.zero		1


	//----- nvinfo : EIATTR_MERCURY_ISA_VERSION
	.align		4
        /*00d4*/ 	.byte	0x03, 0x5f
        /*00d6*/ 	.short	0x0101


	//----- nvinfo : EIATTR_COOP_GROUP_MASK_REGIDS
	.align		4
        /*00d8*/ 	.byte	0x04, 0x29
        /*00da*/ 	.short	(.L_1789 - .L_1788)


	//   ....[0]....
.L_1788:
        /*00dc*/ 	.word	0xffffffff


	//   ....[1]....
        /*00e0*/ 	.word	0xffffffff


	//   ....[2]....
        /*00e4*/ 	.word	0xffffffff


	//   ....[3]....
        /*00e8*/ 	.word	0xffffffff


	//   ....[4]....
        /*00ec*/ 	.word	0xffffffff


	//   ....[5]....
        /*00f0*/ 	.word	0xffffffff


	//   ....[6]....
        /*00f4*/ 	.word	0xffffffff


	//   ....[7]....
        /*00f8*/ 	.word	0xffffffff


	//   ....[8]....
        /*00fc*/ 	.word	0xffffffff


	//   ....[9]....
        /*0100*/ 	.word	0xffffffff


	//   ....[10]....
        /*0104*/ 	.word	0xffffffff


	//   ....[11]....
        /*0108*/ 	.word	0xffffffff


	//   ....[12]....
        /*010c*/ 	.word	0xffffffff


	//   ....[13]....
        /*0110*/ 	.word	0xffffffff


	//   ....[14]....
        /*0114*/ 	.word	0x0500001e


	//   ....[15]....
        /*0118*/ 	.word	0x05000019


	//   ....[16]....
        /*011c*/ 	.word	0x0500001b


	//   ....[17]....
        /*0120*/ 	.word	0x05000020


	//   ....[18]....
        /*0124*/ 	.word	0x05000022


	//   ....[19]....
        /*0128*/ 	.word	0x0500001d


	//   ....[20]....
        /*012c*/ 	.word	0x0500001f


	//   ....[21]....
        /*0130*/ 	.word	0x05000014


	//   ....[22]....
        /*0134*/ 	.word	0x0500001b


	//   ....[23]....
        /*0138*/ 	.word	0x0500001b


	//   ....[24]....
        /*013c*/ 	.word	0x0500001b


	//   ....[25]....
        /*0140*/ 	.word	0x0500001b


	//   ....[26]....
        /*0144*/ 	.word	0x0500001b


	//   ....[27]....
        /*0148*/ 	.word	0x0500001b


	//   ....[28]....
        /*014c*/ 	.word	0x0500001b


	//   ....[29]....
        /*0150*/ 	.word	0x0500001b


	//----- nvinfo : EIATTR_COOP_GROUP_INSTR_OFFSETS
	.align		4
.L_1789:
        /*0154*/ 	.byte	0x04, 0x28
        /*0156*/ 	.short	(.L_1791 - .L_1790)


	//   ....[0]....
.L_1790:
        /*0158*/ 	.word	0x00003a80


	//   ....[1]....
        /*015c*/ 	.word	0x00003ab0


	//   ....[2]....
        /*0160*/ 	.word	0x00003ae0


	//   ....[3]....
        /*0164*/ 	.word	0x00003af0


	//   ....[4]....
        /*0168*/ 	.word	0x00004070


	//   ....[5]....
        /*016c*/ 	.word	0x00004080


	//   ....[6]....
        /*0170*/ 	.word	0x000040b0


	//   ....[7]....
        /*0174*/ 	.word	0x000040c0


	//   ....[8]....
        /*0178*/ 	.word	0x000040f0


	//   ....[9]....
        /*017c*/ 	.word	0x00004100


	//   ....[10]....
        /*0180*/ 	.word	0x00004130


	//   ....[11]....
        /*0184*/ 	.word	0x00004140


	//   ....[12]....
        /*0188*/ 	.word	0x00004170


	//   ....[13]....
        /*018c*/ 	.word	0x00004180


	//   ....[14]....
        /*0190*/ 	.word	0x000055e0


	//   ....[15]....
        /*0194*/ 	.word	0x00005610


	//   ....[16]....
        /*0198*/ 	.word	0x00005660


	//   ....[17]....
        /*019c*/ 	.word	0x00005680


	//   ....[18]....
        /*01a0*/ 	.word	0x000056b0


	//   ....[19]....
        /*01a4*/ 	.word	0x000056c0


	//   ....[20]....
        /*01a8*/ 	.word	0x000056f0


	//   ....[21]....
        /*01ac*/ 	.word	0x00005700


	//   ....[22]....
        /*01b0*/ 	.word	0x000058c0


	//   ....[23]....
        /*01b4*/ 	.word	0x00005950


	//   ....[24]....
        /*01b8*/ 	.word	0x000059c0


	//   ....[25]....
        /*01bc*/ 	.word	0x00005a20


	//   ....[26]....
        /*01c0*/ 	.word	0x00005a90


	//   ....[27]....
        /*01c4*/ 	.word	0x00005af0


	//   ....[28]....
        /*01c8*/ 	.word	0x00005b60


	//   ....[29]....
        /*01cc*/ 	.word	0x00005bc0


	//----- nvinfo : EIATTR_VRC_CTA_INIT_COUNT
	.align		4
.L_1791:
        /*01d0*/ 	.byte	0x02, 0x4a
	.zero		1
	.zero		1


	//----- nvinfo : EIATTR_EXIT_INSTR_OFFSETS
	.align		4
        /*01d4*/ 	.byte	0x04, 0x1c
        /*01d6*/ 	.short	(.L_1793 - .L_1792)


	//   ....[0]....
.L_1792:
        /*01d8*/ 	.word	0x00004a70


	//   ....[1]....
        /*01dc*/ 	.word	0x00005850


	//----- nvinfo : EIATTR_MAX_THREADS
	.align		4
.L_1793:
        /*01e0*/ 	.byte	0x04, 0x05
        /*01e2*/ 	.short	(.L_1795 - .L_1794)
.L_1794:
        /*01e4*/ 	.word	0x00000140
        /*01e8*/ 	.word	0x00000001
        /*01ec*/ 	.word	0x00000001


	//----- nvinfo : EIATTR_CRS_STACK_SIZE
	.align		4
.L_1795:
        /*01f0*/ 	.byte	0x04, 0x1e
        /*01f2*/ 	.short	(.L_1797 - .L_1796)
.L_1796:
        /*01f4*/ 	.word	0x00000000


	//----- nvinfo : EIATTR_CBANK_PARAM_SIZE
	.align		4
.L_1797:
        /*01f8*/ 	.byte	0x03, 0x19
        /*01fa*/ 	.short	0x0060


	//----- nvinfo : EIATTR_PARAM_CBANK
	.align		4
        /*01fc*/ 	.byte	0x04, 0x0a
        /*01fe*/ 	.short	(.L_1799 - .L_1798)
	.align		4
.L_1798:
        /*0200*/ 	.word	index@(.nv.constant0._ZN13group_norm_v218gn_bwd_cuda_kernelI6__halfLi320ELi2ELi16ELi80ELi1024ELb1ELb1ELi32ELi320ELi320ELi4ELb1ELi8ELb0ELb0ELNS_15WgradSyncMethodE3ENS_16CompileConditionILi1000EEEEEvPT_S6_S6_PKS5_S8_S8_S8_PKfflPfPj)
        /*0204*/ 	.short	0x0380
        /*0206*/ 	.short	0x0060


	//----- nvinfo : EIATTR_SW_WAR
	.align		4
.L_1799:
        /*0208*/ 	.byte	0x04, 0x36
        /*020a*/ 	.short	(.L_1801 - .L_1800)
.L_1800:
        /*020c*/ 	.word	0x00000008
.L_1801:


//--------------------- .nv.info._ZN13group_norm_v218gn_bwd_cuda_kernelI6__halfLi320ELi3ELi16ELi80ELi1024ELb1ELb1ELi32ELi320ELi320ELi4ELb1ELi8ELb0ELb0ELNS_15WgradSyncMethodE3ENS_16CompileConditionILi1000EEEEEvPT_S6_S6_PKS5_S8_S8_S8_PKfflPfPj --------------------------
	.section	.nv.info._ZN13group_norm_v218gn_bwd_cuda_kernelI6__halfLi320ELi3ELi16ELi80ELi1024ELb1ELb1ELi32ELi320ELi320ELi4ELb1ELi8ELb0ELb0ELNS_15WgradSyncMethodE3ENS_16CompileConditionILi1000EEEEEvPT_S6_S6_PKS5_S8_S8_S8_PKfflPfPj,"",@"SHT_CUDA_INFO"
	.sectionflags	@""
	.align	4


	//----- nvinfo : EIATTR_CUDA_API_VERSION
	.align		4
        /*0000*/ 	.byte	0x04, 0x37
        /*0002*/ 	.short	(.L_1803 - .L_1802)
.L_1802:
        /*0004*/ 	.word	0x00000082


	//----- nvinfo : EIATTR_KPARAM_INFO
	.align		4
.L_1803:
        /*0008*/ 	.byte	0x04, 0x17
        /*000a*/ 	.short	(.L_1805 - .L_1804)
.L_1804:
        /*000c*/ 	.word	0x00000000
        /*0010*/ 	.short	0x000b
        /*0012*/ 	.short	0x0058
        /*0014*/ 	.byte	0x00, 0xf5, 0x21, 0x00


	//----- nvinfo : EIATTR_KPARAM_INFO
	.align		4
.L_1805:
        /*0018*/ 	.byte	0x04, 0x17
        /*001a*/ 	.short	(.L_1807 - .L_1806)
.L_1806:
        /*001c*/ 	.word	0x00000000
        /*0020*/ 	.short	0x000a
        /*0022*/ 	.short	0x0050
        /*0024*/ 	.byte	0x00, 0xf5, 0x21, 0x00


	//----- nvinfo : EIATTR_KPARAM_INFO
	.align		4
.L_1807:
        /*0028*/ 	.byte	0x04, 0x17
        /*002a*/ 	.short	(.L_1809 - .L_1808)
.L_1808:
        /*002c*/ 	.word	0x00000000
        /*0030*/ 	.short	0x0009
        /*0032*/ 	.short	0x0048
        /*0034*/ 	.byte	0x00, 0xf0, 0x21, 0x00


	//----- nvinfo : EIATTR_KPARAM_INFO
	.align		4
.L_1809:
        /*0038*/ 	.byte	0x04, 0x17
        /*003a*/ 	.short	(.L_1811 - .L_1810)
.L_1810:
        /*003c*/ 	.word	0x00000000
        /*0040*/ 	.short	0x0008
        /*0042*/ 	.short	0x0040
        /*0044*/ 	.byte	0x00, 0xf0, 0x11, 0x00


	//----- nvinfo : EIATTR_KPARAM_INFO
	.align		4
.L_1811:
        /*0048*/ 	.byte	0x04, 0x17
        /*004a*/ 	.short	(.L_1813 - .L_1812)
.L_1812:
        /*004c*/ 	.word	0x00000000
        /*0050*/ 	.short	0x0007
        /*0052*/ 	.short	0x0038
        /*0054*/ 	.byte	0x00, 0xf5, 0x21, 0x00


	//----- nvinfo : EIATTR_KPARAM_INFO
	.align		4
.L_1813:
        /*0058*/ 	.byte	0x04, 0x17
        /*005a*/ 	.short	(.L_1815 - .L_1814)
.L_1814:
        /*005c*/ 	.word	0x00000000
        /*0060*/ 	.short	0x0006
        /*0062*/ 	.short	0x0030
        /*0064*/ 	.byte	0x00, 0xf5, 0x21, 0x00


	//----- nvinfo : EIATTR_KPARAM_INFO
	.align		4
.L_1815:
        /*0068*/ 	.byte	0x04, 0x17
        /*006a*/ 	.short	(.L_1817 - .L_1816)
.L_1816:
        /*006c*/ 	.word	0x00000000
        /*0070*/ 	.short	0x0005
        /*0072*/ 	.short	0x0028
        /*0074*/ 	.byte	0x00, 0xf5, 0x21, 0x00


	//----- nvinfo : EIATTR_KPARAM_INFO
	.align		4
.L_1817:
        /*0078*/ 	.byte	0x04, 0x17
        /*007a*/ 	.short	(.L_1819 - .L_1818)
.L_1818:
        /*007c*/ 	.word	0x00000000
        /*0080*/ 	.short	0x0004
        /*0082*/ 	.short	0x0020
        /*0084*/ 	.byte	0x00, 0xf5, 0x21, 0x00


	//----- nvinfo : EIATTR_KPARAM_INFO
	.align		4
.L_1819:
        /*0088*/ 	.byte	0x04, 0x17
        /*008a*/ 	.short	(.L_1821 - .L_1820)
.L_1820:
        /*008c*/ 	.word	0x00000000
        /*0090*/ 	.short	0x0003
        /*0092*/ 	.short	0x0018
        /*0094*/ 	.byte	0x00, 0xf5, 0x21, 0x00


	//----- nvinfo : EIATTR_KPARAM_INFO
	.align		4
.L_1821:
        /*0098*/ 	.byte	0x04, 0x17
        /*009a*/ 	.short	(.L_1823 - .L_1822)
.L_1822:
        /*009c*/ 	.word	0x00000000
        /*00a0*/ 	.short	0x0002
        /*00a2*/ 	.short	0x0010
        /*00a4*/ 	.byte	0x00, 0xf5, 0x21, 0x00


	//----- nvinfo : EIATTR_KPARAM_INFO
	.align		4
.L_1823:
        /*00a8*/ 	.byte	0x04, 0x17
        /*00aa*/ 	.short	(.L_1825 - .L_1824)
.L_1824:
        /*00ac*/ 	.word	0x00000000
        /*00b0*/ 	.short	0x0001
        /*00b2*/ 	.short	0x0008
        /*00b4*/ 	.byte	0x00, 0xf5, 0x21, 0x00


	//----- nvinfo : EIATTR_KPARAM_INFO
	.align		4
.L_1825:
        /*00b8*/ 	.byte	0x04, 0x17
        /*00ba*/ 	.short	(.L_1827 - .L_1826)
.L_1826:
        /*00bc*/ 	.word	0x00000000
        /*00c0*/ 	.short	0x0000
        /*00c2*/ 	.short	0x0000
        /*00c4*/ 	.byte	0x00, 0xf5, 0x21, 0x00


	//----- nvinfo : EIATTR_SPARSE_MMA_MASK
	.align		4
.L_1827:
        /*00c8*/ 	.byte	0x03, 0x50
        /*00ca*/ 	.short	0x0000


	//----- nvinfo : EIATTR_MAXREG_COUNT
	.align		4
        /*00cc*/ 	.byte	0x03, 0x1b
        /*00ce*/ 	.short	0x0040


	//----- nvinfo : EIATTR_NUM_BARRIERS
	.align		4
        /*00d0*/ 	.byte	0x02, 0x4c
        /*00d2*/ 	.byte	0x01
	.zero		1


	//----- nvinfo : EIATTR_ANNOTATIONS
	.align		4
        /*00d4*/ 	.byte	0x04, 0x55
        /*00d6*/ 	.short	(.L_1829 - .L_1828)


	//   ....[0]....
.L_1828:
        /* <DEDUP_REMOVED lines=84> */


	//----- nvinfo : EIATTR_MERCURY_ISA_VERSION
	.align		4
.L_1829:
        /*0608*/ 	.byte	0x03, 0x5f
        /*060a*/ 	.short	0x0101


	//----- nvinfo : EIATTR_COOP_GROUP_MASK_REGIDS
	.align		4
        /*060c*/ 	.byte	0x04, 0x29
        /*060e*/ 	.short	(.L_1831 - .L_1830)


	//   ....[0]....
.L_1830:
        /*0610*/ 	.word	0xffffffff


	//   ....[1]....
        /*0614*/ 	.word	0xffffffff


	//   ....[2]....
        /*0618*/ 	.word	0xffffffff


	//   ....[3]....
        /*061c*/ 	.word	0xffffffff


	//   ....[4]....
        /*0620*/ 	.word	0xffffffff


	//   ....[5]....
        /*0624*/ 	.word	0xffffffff


	//   ....[6]....
        /*0628*/ 	.word	0xffffffff


	//   ....[7]....
        /*062c*/ 	.word	0xffffffff


	//   ....[8]....
        /*0630*/ 	.word	0xffffffff


	//   ....[9]....
        /*0634*/ 	.word	0xffffffff


	//   ....[10]....
        /*0638*/ 	.word	0xffffffff


	//   ....[11]....
        /*063c*/ 	.word	0xffffffff


	//   ....[12]....
        /*0640*/ 	.word	0xffffffff


	//   ....[13]....
        /*0644*/ 	.word	0xffffffff


	//   ....[14]....
        /*0648*/ 	.word	0x05000010


	//   ....[15]....
        /*064c*/ 	.word	0x0500000f


	//   ....[16]....
        /*0650*/ 	.word	0x05000011


	//   ....[17]....
        /*0654*/ 	.word	0x05000012


	//   ....[18]....
        /*0658*/ 	.word	0x05000014


	//   ....[19]....
        /*065c*/ 	.word	0x05000013


	//   ....[20]....
        /*0660*/ 	.word	0x05000015


	//   ....[21]....
        /*0664*/ 	.word	0x0500000a


	//   ....[22]....
        /*0668*/ 	.word	0x05000011


	//   ....[23]....
        /*066c*/ 	.word	0x05000011


	//   ....[24]....
        /*0670*/ 	.word	0x05000011


	//   ....[25]....
        /*0674*/ 	.word	0x05000011


	//   ....[26]....
        /*0678*/ 	.word	0x05000011


	//   ....[27]....
        /*067c*/ 	.word	0x05000011


	//   ....[28]....
        /*0680*/ 	.word	0x05000011


	//   ....[29]....
        /*0684*/ 	.word	0x05000011


	//----- nvinfo : EIATTR_COOP_GROUP_INSTR_OFFSETS
	.align		4
.L_1831:
        /*0688*/ 	.byte	0x04, 0x28
        /*068a*/ 	.short	(.L_1833 - .L_1832)


	//   ....[0]....
.L_1832:
        /*068c*/ 	.word	0x00004260


	//   ....[1]....
        /*0690*/ 	.word	0x00004290


	//   ....[2]....
        /*0694*/ 	.word	0x000042c0


	//   ....[3]....
        /*0698*/ 	.word	0x000042d0


	//   ....[4]....
        /*069c*/ 	.word	0x00004960


	//   ....[5]....
        /*06a0*/ 	.word	0x00004980


	//   ....[6]....
        /*06a4*/ 	.word	0x000049a0


	//   ....[7]....
        /*06a8*/ 	.word	0x000049c0


	//   ....[8]....
        /*06ac*/ 	.word	0x000049e0


	//   ....[9]....
        /*06b0*/ 	.word	0x00004a00


	//   ....[10]....
        /*06b4*/ 	.word	0x00004a20


	//   ....[11]....
        /*06b8*/ 	.word	0x00004a40


	//   ....[12]....
        /*06bc*/ 	.word	0x00004a60


	//   ....[13]....
        /*06c0*/ 	.word	0x00004a90


	//   ....[14]....
        /*06c4*/ 	.word	0x00006090


	//   ....[15]....
        /*06c8*/ 	.word	0x000060c0


	//   ....[16]....
        /*06cc*/ 	.word	0x00006110


	//   ....[17]....
        /*06d0*/ 	.word	0x00006130


	//   ....[18]....
        /*06d4*/ 	.word	0x00006160


	//   ....[19]....
        /*06d8*/ 	.word	0x00006170


	//   ....[20]....
        /*06dc*/ 	.word	0x000061a0


	//   ....[21]....
        /*06e0*/ 	.word	0x000061b0


	//   ....[22]....
        /*06e4*/ 	.word	0x00006370


	//   ....[23]....
        /*06e8*/ 	.word	0x00006400


	//   ....[24]....
        /*06ec*/ 	.word	0x00006470


	//   ....[25]....
        /*06f0*/ 	.word	0x000064d0


	//   ....[26]....
        /*06f4*/ 	.word	0x00006540


	//   ....[27]....
        /*06f8*/ 	.word	0x000065a0


	//   ....[28]....
        /*06fc*/ 	.word	0x00006610


	//   ....[29]....
        /*0700*/ 	.word	0x00006670


	//----- nvinfo : EIATTR_VRC_CTA_INIT_COUNT
	.align		4
.L_1833:
        /*0704*/ 	.byte	0x02, 0x4a
	.zero		1
	.zero		1


	//----- nvinfo : EIATTR_EXIT_INSTR_OFFSETS
	.align		4
        /*0708*/ 	.byte	0x04, 0x1c
        /*070a*/ 	.short	(.L_1835 - .L_1834)


	//   ....[0]....
.L_1834:
        /*070c*/ 	.word	0x00005520


	//   ....[1]....
        /*0710*/ 	.word	0x00006300


	//----- nvinfo : EIATTR_MAX_THREADS
	.align		4
.L_1835:
        /*0714*/ 	.byte	0x04, 0x05
        /*0716*/ 	.short	(.L_1837 - .L_1836)
.L_1836:
        /*0718*/ 	.word	0x00000140
        /*071c*/ 	.word	0x00000001
        /*0720*/ 	.word	0x00000001


	//----- nvinfo : EIATTR_CRS_STACK_SIZE
	.align		4
.L_1837:
        /*0724*/ 	.byte	0x04, 0x1e
        /*0726*/ 	.short	(.L_1839 - .L_1838)
.L_1838:
        /*0728*/ 	.word	0x00000000


	//----- nvinfo : EIATTR_CBANK_PARAM_SIZE
	.align		4
.L_1839:
        /*072c*/ 	.byte	0x03, 0x19
        /*072e*/ 	.short	0x0060


	//----- nvinfo : EIATTR_PARAM_CBANK
	.align		4
        /*0730*/ 	.byte	0x04, 0x0a
        /*0732*/ 	.short	(.L_1841 - .L_1840)
	.align		4
.L_1840:
        /*0734*/ 	.word	index@(.nv.constant0._ZN13group_norm_v218gn_bwd_cuda_kernelI6__halfLi320ELi3ELi16ELi80ELi1024ELb1ELb1ELi32ELi320ELi320ELi4ELb1ELi8ELb0ELb0ELNS_15WgradSyncMethodE3ENS_16CompileConditionILi1000EEEEEvPT_S6_S6_PKS5_S8_S8_S8_PKfflPfPj)
        /*0738*/ 	.short	0x0380
        /*073a*/ 	.short	0x0060


	//----- nvinfo : EIATTR_SW_WAR
	.align		4
.L_1841:
        /*073c*/ 	.byte	0x04, 0x36
        /*073e*/ 	.short	(.L_1843 - .L_1842)
.L_1842:
        /*0740*/ 	.word	0x00000008
.L_1843:


//--------------------- .nv.info._ZN13group_norm_v218gn_bwd_cuda_kernelI6__halfLi320ELi3ELi16ELi80ELi1024ELb1ELb1ELi32ELi320ELi320ELi4ELb1ELi12ELb0ELb0ELNS_15WgradSyncMethodE3ENS_16CompileConditionILi1000EEEEEvPT_S6_S6_PKS5_S8_S8_S8_PKfflPfPj --------------------------
	.section	.nv.info._ZN13group_norm_v218gn_bwd_cuda_kernelI6__halfLi320ELi3ELi16ELi80ELi1024ELb1ELb1ELi32ELi320ELi320ELi4ELb1ELi12ELb0ELb0ELNS_15WgradSyncMethodE3ENS_16CompileConditionILi1000EEEEEvPT_S6_S6_PKS5_S8_S8_S8_PKfflPfPj,"",@"SHT_CUDA_INFO"
	.sectionflags	@""
	.align	4


	//----- nvinfo : EIATTR_CUDA_API_VERSION
	.align		4
        /*0000*/ 	.byte	0x04, 0x37
        /*0002*/ 	.short	(.L_1845 - .L_1844)
.L_1844:
        /*0004*/ 	.word	0x00000082


	//----- nvinfo : EIATTR_KPARAM_INFO
	.align		4
.L_1845:
        /*0008*/ 	.byte	0x04, 0x17
        /*000a*/ 	.short	(.L_1847 - .L_1846)
.L_1846:
        /*000c*/ 	.word	0x00000000
        /*0010*/ 	.short	0x000b
        /*0012*/ 	.short	0x0058
        /*0014*/ 	.byte	0x00, 0xf5, 0x21, 0x00


	//----- nvinfo : EIATTR_KPARAM_INFO
	.align		4
.L_1847:
        /*0018*/ 	.byte	0x04, 0x17
        /*001a*/ 	.short	(.L_1849 - .L_1848)
.L_1848:
        /*001c*/ 	.word	0x00000000
        /*0020*/ 	.short	0x000a
        /*0022*/ 	.short	0x0050
        /*0024*/ 	.byte	0x00, 0xf5, 0x21, 0x00


	//----- nvinfo : EIATTR_KPARAM_INFO
	.align		4
.L_1849:
        /*0028*/ 	.byte	0x04, 0x17
        /*002a*/ 	.short	(.L_1851 - .L_1850)
.L_1850:
        /*002c*/ 	.word	0x00000000
        /*0030*/ 	.short	0x0009
        /*0032*/ 	.short	0x0048
        /*0034*/ 	.byte	0x00, 0xf0, 0x21, 0x00


	//----- nvinfo : EIATTR_KPARAM_INFO
	.align		4
.L_1851:
        /*0038*/ 	.byte	0x04, 0x17
        /*003a*/ 	.short	(.L_1853 - .L_1852)
.L_1852:
        /*003c*/ 	.word	0x00000000
        /*0040*/ 	.short	0x0008
        /*0042*/ 	.short	0x0040
        /*0044*/ 	.byte	0x00, 0xf0, 0x11, 0x00


	//----- nvinfo : EIATTR_KPARAM_INFO
	.align		4
.L_1853:
        /*0048*/ 	.byte	0x04, 0x17
        /*004a*/ 	.short	(.L_1855 - .L_1854)
.L_1854:
        /*004c*/ 	.word	0x00000000
        /*0050*/ 	.short	0x0007
        /*0052*/ 	.short	0x0038
        /*0054*/ 	.byte	0x00, 0xf5, 0x21, 0x00


	//----- nvinfo : EIATTR_KPARAM_INFO
	.align		4
.L_1855:
        /*0058*/ 	.byte	0x04, 0x17
        /*005a*/ 	.short	(.L_1857 - .L_1856)
.L_1856:
        /*005c*/ 	.word	0x00000000
        /*0060*/ 	.short	0x0006
        /*0062*/ 	.short	0x0030
        /*0064*/ 	.byte	0x00, 0xf5, 0x21, 0x00


	//----- nvinfo : EIATTR_KPARAM_INFO
	.align		4
.L_1857:
        /*0068*/ 	.byte	0x04, 0x17
        /*006a*/ 	.short	(.L_1859 - .L_1858)
.L_1858:
        /*006c*/ 	.word	0x00000000
        /*0070*/ 	.short	0x0005
        /*0072*/ 	.short	0x0028
        /*0074*/ 	.byte	0x00, 0xf5, 0x21, 0x00


	//----- nvinfo : EIATTR_KPARAM_INFO
	.align		4
.L_1859:
        /*0078*/ 	.byte	0x04, 0x17
        /*007a*/ 	.short	(.L_1861 - .L_1860)
.L_1860:
        /*007c*/ 	.word	0x00000000
        /*0080*/ 	.short	0x0004
        /*0082*/ 	.short	0x0020
        /*0084*/ 	.byte	0x00, 0xf5, 0x21, 0x00


	//----- nvinfo : EIATTR_KPARAM_INFO
	.align		4
.L_1861:
        /*0088*/ 	.byte	0x04, 0x17
        /*008a*/ 	.short	(.L_1863 - .L_1862)
.L_1862:
        /*008c*/ 	.word	0x00000000
        /*0090*/ 	.short	0x0003
        /*0092*/ 	.short	0x0018
        /*0094*/ 	.byte	0x00, 0xf5, 0x21, 0x00


	//----- nvinfo : EIATTR_KPARAM_INFO
	.align		4
.L_1863:
        /*0098*/ 	.byte	0x04, 0x17
        /*009a*/ 	.short	(.L_1865 - .L_1864)
.L_1864:
        /*009c*/ 	.word	0x00000000
        /*00a0*/ 	.short	0x0002
        /*00a2*/ 	.short	0x0010
        /*00a4*/ 	.byte	0x00, 0xf5, 0x21, 0x00


	//----- nvinfo : EIATTR_KPARAM_INFO
	.align		4
.L_1865:
        /*00a8*/ 	.byte	0x04, 0x17
        /*00aa*/ 	.short	(.L_1867 - .L_1866)
.L_1866:
        /*00ac*/ 	.word	0x00000000
        /*00b0*/ 	.short	0x0001
        /*00b2*/ 	.short	0x0008
        /*00b4*/ 	.byte	0x00, 0xf5, 0x21, 0x00


	//----- nvinfo : EIATTR_KPARAM_INFO
	.align		4
.L_1867:
        /*00b8*/ 	.byte	0x04, 0x17
        /*00ba*/ 	.short	(.L_1869 - .L_1868)
.L_1868:
        /*00bc*/ 	.word	0x00000000
        /*00c0*/ 	.short	0x0000
        /*00c2*/ 	.short	0x0000
        /*00c4*/ 	.byte	0x00, 0xf5, 0x21, 0x00


	//----- nvinfo : EIATTR_SPARSE_MMA_MASK
	.align		4
.L_1869:
        /*00c8*/ 	.byte	0x03, 0x50
        /*00ca*/ 	.short	0x0000


	//----- nvinfo : EIATTR_MAXREG_COUNT
	.align		4
        /*00cc*/ 	.byte	0x03, 0x1b
        /*00ce*/ 	.short	0x0040


	//----- nvinfo : EIATTR_NUM_BARRIERS
	.align		4
        /*00d0*/ 	.byte	0x02, 0x4c
        /*00d2*/ 	.byte	0x01
	.zero		1


	//----- nvinfo : EIATTR_ANNOTATIONS
	.align		4
        /*00d4*/ 	.byte	0x04, 0x55
        /*00d6*/ 	.short	(.L_1871 - .L_1870)


	//   ....[0]....
.L_1870:
        /* <DEDUP_REMOVED lines=84> */


	//----- nvinfo : EIATTR_MERCURY_ISA_VERSION
	.align		4
.L_1871:
        /*0608*/ 	.byte	0x03, 0x5f
        /*060a*/ 	.short	0x0101


	//----- nvinfo : EIATTR_COOP_GROUP_MASK_REGIDS
	.align		4
        /*060c*/ 	.byte	0x04, 0x29
        /*060e*/ 	.short	(.L_1873 - .L_1872)


	//   ....[0]....
.L_1872:
        /*0610*/ 	.word	0xffffffff


	//   ....[1]....
        /*0614*/ 	.word	0xffffffff


	//   ....[2]....
        /*0618*/ 	.word	0xffffffff


	//   ....[3]....
        /*061c*/ 	.word	0xffffffff


	//   ....[4]....
        /*0620*/ 	.word	0xffffffff


	//   ....[5]....
        /*0624*/ 	.word	0xffffffff


	//   ....[6]....
        /*0628*/ 	.word	0xffffffff


	//   ....[7]....
        /*062c*/ 	.word	0xffffffff


	//   ....[8]....
        /*0630*/ 	.word	0xffffffff


	//   ....[9]....
        /*0634*/ 	.word	0xffffffff


	//   ....[10]....
        /*0638*/ 	.word	0xffffffff


	//   ....[11]....
        /*063c*/ 	.word	0xffffffff


	//   ....[12]....
        /*0640*/ 	.word	0xffffffff


	//   ....[13]....
        /*0644*/ 	.word	0xffffffff


	//   ....[14]....
        /*0648*/ 	.word	0x05000010


	//   ....[15]....
        /*064c*/ 	.word	0x0500000f


	//   ....[16]....
        /*0650*/ 	.word	0x05000011


	//   ....[17]....
        /*0654*/ 	.word	0x05000012


	//   ....[18]....
        /*0658*/ 	.word	0x05000014


	//   ....[19]....
        /*065c*/ 	.word	0x05000013


	//   ....[20]....
        /*0660*/ 	.word	0x05000015


	//   ....[21]....
        /*0664*/ 	.word	0x0500000a


	//   ....[22]....
        /*0668*/ 	.word	0x05000011


	//   ....[23]....
        /*066c*/ 	.word	0x05000011


	//   ....[24]....
        /*0670*/ 	.word	0x05000011


	//   ....[25]....
        /*0674*/ 	.word	0x05000011


	//   ....[26]....
        /*0678*/ 	.word	0x05000011


	//   ....[27]....
        /*067c*/ 	.word	0x05000011


	//   ....[28]....
        /*0680*/ 	.word	0x05000011


	//   ....[29]....
        /*0684*/ 	.word	0x05000011


	//----- nvinfo : EIATTR_COOP_GROUP_INSTR_OFFSETS
	.align		4
.L_1873:
        /*0688*/ 	.byte	0x04, 0x28
        /*068a*/ 	.short	(.L_1875 - .L_1874)


	//   ....[0]....
.L_1874:
        /*068c*/ 	.word	0x00004260


	//   ....[1]....
        /*0690*/ 	.word	0x00004290


	//   ....[2]....
        /*0694*/ 	.word	0x000042c0


	//   ....[3]....
        /*0698*/ 	.word	0x000042d0


	//   ....[4]....
        /*069c*/ 	.word	0x00004960


	//   ....[5]....
        /*06a0*/ 	.word	0x00004980


	//   ....[6]....
        /*06a4*/ 	.word	0x000049a0


	//   ....[7]....
        /*06a8*/ 	.word	0x000049c0


	//   ....[8]....
        /*06ac*/ 	.word	0x000049e0


	//   ....[9]....
        /*06b0*/ 	.word	0x00004a00


	//   ....[10]....
        /*06b4*/ 	.word	0x00004a20


	//   ....[11]....
        /*06b8*/ 	.word	0x00004a40


	//   ....[12]....
        /*06bc*/ 	.word	0x00004a60


	//   ....[13]....
        /*06c0*/ 	.word	0x00004a90


	//   ....[14]....
        /*06c4*/ 	.word	0x00006090


	//   ....[15]....
        /*06c8*/ 	.word	0x000060c0


	//   ....[16]....
        /*06cc*/ 	.word	0x00006110


	//   ....[17]....
        /*06d0*/ 	.word	0x00006130


	//   ....[18]....
        /*06d4*/ 	.word	0x00006160


	//   ....[19]....
        /*06d8*/ 	.word	0x00006170


	//   ....[20]....
        /*06dc*/ 	.word	0x000061a0


	//   ....[21]....
        /*06e0*/ 	.word	0x000061b0


	//   ....[22]....
        /*06e4*/ 	.word	0x00006370


	//   ....[23]....
        /*06e8*/ 	.word	0x00006400


	//   ....[24]....
        /*06ec*/ 	.word	0x00006470


	//   ....[25]....
        /*06f0*/ 	.word	0x000064d0


	//   ....[26]....
        /*06f4*/ 	.word	0x00006540


	//   ....[27]....
        /*06f8*/ 	.word	0x000065a0


	//   ....[28]....
        /*06fc*/ 	.word	0x00006610


	//   ....[29]....
        /*0700*/ 	.word	0x00006670


	//----- nvinfo : EIATTR_VRC_CTA_INIT_COUNT
	.align		4
.L_1875:
        /*0704*/ 	.byte	0x02, 0x4a
	.zero		1
	.zero		1


	//----- nvinfo : EIATTR_EXIT_INSTR_OFFSETS
	.align		4
        /*0708*/ 	.byte	0x04, 0x1c
        /*070a*/ 	.short	(.L_1877 - .L_1876)


	//   ....[0]....
.L_1876:
        /*070c*/ 	.word	0x00005520


	//   ....[1]....
        /*0710*/ 	.word	0x00006300


	//----- nvinfo : EIATTR_MAX_THREADS
	.align		4
.L_1877:
        /*0714*/ 	.byte	0x04, 0x05
        /*0716*/ 	.short	(.L_1879 - .L_1878)
.L_1878:
        /*0718*/ 	.word	0x00000140
        /*071c*/ 	.word	0x00000001
        /*0720*/ 	.word	0x00000001


	//----- nvinfo : EIATTR_CRS_STACK_SIZE
	.align		4
.L_1879:
        /*0724*/ 	.byte	0x04, 0x1e
        /*0726*/ 	.short	(.L_1881 - .L_1880)
.L_1880:
        /*0728*/ 	.word	0x00000000


	//----- nvinfo : EIATTR_CBANK_PARAM_SIZE
	.align		4
.L_1881:
        /*072c*/ 	.byte	0x03, 0x19
        /*072e*/ 	.short	0x0060


	//----- nvinfo : EIATTR_PARAM_CBANK
	.align		4
        /*0730*/ 	.byte	0x04, 0x0a
        /*0732*/ 	.short	(.L_1883 - .L_1882)
	.align		4
.L_1882:
        /*0734*/ 	.word	index@(.nv.constant0._ZN13group_norm_v218gn_bwd_cuda_kernelI6__halfLi320ELi3ELi16ELi80ELi1024ELb1ELb1ELi32ELi320ELi320ELi4ELb1ELi12ELb0ELb0ELNS_15WgradSyncMethodE3ENS_16CompileConditionILi1000EEEEEvPT_S6_S6_PKS5_S8_S8_S8_PKfflPfPj)
        /*0738*/ 	.short	0x0380
        /*073a*/ 	.short	0x0060


	//----- nvinfo : EIATTR_SW_WAR
	.align		4
.L_1883:
        /*073c*/ 	.byte	0x04, 0x36
        /*073e*/ 	.short	(.L_1885 - .L_1884)
.L_1884:
        /*0740*/ 	.word	0x00000008
.L_1885:


//--------------------- .nv.info._ZN13group_norm_v214gn_cuda_kernelI6__halfLi320ELi3ELi32ELi40ELi1024ELb0ELi16ELi320ELi320ELi4ELb1ELi5ELb0ELb0ENS_16CompileConditionILi1000EEEEEvPT_PKS4_S7_S7_flPfS8_Pj --------------------------
	.section	.nv.info._ZN13group_norm_v214gn_cuda_kernelI6__halfLi320ELi3ELi32ELi40ELi1024ELb0ELi16ELi320ELi320ELi4ELb1ELi5ELb0ELb0ENS_16CompileConditionILi1000EEEEEvPT_PKS4_S7_S7_flPfS8_Pj,"",@"SHT_CUDA_INFO"
	.sectionflags	@""
	.align	4


	//----- nvinfo : EIATTR_CUDA_API_VERSION
	.align		4
        /*0000*/ 	.byte	0x04, 0x37
        /*0002*/ 	.short	(.L_1887 - .L_1886)
.L_1886:
        /*0004*/ 	.word	0x00000082


	//----- nvinfo : EIATTR_KPARAM_INFO
	.align		4
.L_1887:
        /*0008*/ 	.byte	0x04, 0x17
        /*000a*/ 	.short	(.L_1889 - .L_1888)
.L_1888:
        /*000c*/ 	.word	0x00000000
        /*0010*/ 	.short	0x0008
        /*0012*/ 	.short	0x0040
        /*0014*/ 	.byte	0x00, 0xf5, 0x21, 0x00


	//----- nvinfo : EIATTR_KPARAM_INFO
	.align		4
.L_1889:
        /*0018*/ 	.byte	0x04, 0x17
        /*001a*/ 	.short	(.L_1891 - .L_1890)
.L_1890:
        /*001c*/ 	.word	0x00000000
        /*0020*/ 	.short	0x0007
        /*0022*/ 	.short	0x0038
        /*0024*/ 	.byte	0x00, 0xf5, 0x21, 0x00


	//----- nvinfo : EIATTR_KPARAM_INFO
	.align		4
.L_1891:
        /*0028*/ 	.byte	0x04, 0x17
        /*002a*/ 	.short	(.L_1893 - .L_1892)
.L_1892:
        /*002c*/ 	.word	0x00000000
        /*0030*/ 	.short	0x0006
        /*0032*/ 	.short	0x0030
        /*0034*/ 	.byte	0x00, 0xf5, 0x21, 0x00


	//----- nvinfo : EIATTR_KPARAM_INFO
	.align		4
.L_1893:
        /*0038*/ 	.byte	0x04, 0x17
        /*003a*/ 	.short	(.L_1895 - .L_1894)
.L_1894:
        /*003c*/ 	.word	0x00000000
        /*0040*/ 	.short	0x0005
        /*0042*/ 	.short	0x0028
        /*0044*/ 	.byte	0x00, 0xf0, 0x21, 0x00


	//----- nvinfo : EIATTR_KPARAM_INFO
	.align		4
.L_1895:
        /*0048*/ 	.byte	0x04, 0x17
        /*004a*/ 	.short	(.L_1897 - .L_1896)
.L_1896:
        /*004c*/ 	.word	0x00000000
        /*0050*/ 	.short	0x0004
        /*0052*/ 	.short	0x0020
        /*0054*/ 	.byte	0x00, 0xf0, 0x11, 0x00


	//----- nvinfo : EIATTR_KPARAM_INFO
	.align		4
.L_1897:
        /*0058*/ 	.byte	0x04, 0x17
        /*005a*/ 	.short	(.L_1899 - .L_1898)
.L_1898:
        /*005c*/ 	.word	0x00000000
        /*0060*/ 	.short	0x0003
        /*0062*/ 	.short	0x0018
        /*0064*/ 	.byte	0x00, 0xf5, 0x21, 0x00


	//----- nvinfo : EIATTR_KPARAM_INFO
	.align		4
.L_1899:
        /*0068*/ 	.byte	0x04, 0x17
        /*006a*/ 	.short	(.L_1901 - .L_1900)
.L_1900:
        /*006c*/ 	.word	0x00000000
        /*0070*/ 	.short	0x0002
        /*0072*/ 	.short	0x0010
        /*0074*/ 	.byte	0x00, 0xf5, 0x21, 0x00


	//----- nvinfo : EIATTR_KPARAM_INFO
	.align		4
.L_1901:
        /*0078*/ 	.byte	0x04, 0x17
        /*007a*/ 	.short	(.L_1903 - .L_1902)
.L_1902:
        /*007c*/ 	.word	0x00000000
        /*0080*/ 	.short	0x0001
        /*0082*/ 	.short	0x0008
        /*0084*/ 	.byte	0x00, 0xf5, 0x21, 0x00


	//----- nvinfo : EIATTR_KPARAM_INFO
	.align		4
.L_1903:
        /*0088*/ 	.byte	0x04, 0x17
        /*008a*/ 	.short	(.L_1905 - .L_1904)
.L_1904:
        /*008c*/ 	.word	0x00000000
        /*0090*/ 	.short	0x0000
        /*0092*/ 	.short	0x0000
        /*0094*/ 	.byte	0x00, 0xf5, 0x21, 0x00


	//----- nvinfo : EIATTR_SPARSE_MMA_MASK
	.align		4
.L_1905:
        /*0098*/ 	.byte	0x03, 0x50
        /*009a*/ 	.short	0x0000


	//----- nvinfo : EIATTR_MAXREG_COUNT
	.align		4
        /*009c*/ 	.byte	0x03, 0x1b
        /*009e*/ 	.short	0x0040


	//----- nvinfo : EIATTR_NUM_BARRIERS
	.align		4
        /*00a0*/ 	.byte	0x02, 0x4c
        /*00a2*/ 	.byte	0x01
	.zero		1


	//----- nvinfo : EIATTR_MERCURY_ISA_VERSION
	.align		4
        /*00a4*/ 	.byte	0x03, 0x5f
        /*00a6*/ 	.short	0x0101


	//----- nvinfo : EIATTR_COOP_GROUP_MASK_REGIDS
	.align		4
        /*00a8*/ 	.byte	0x04, 0x29
        /*00aa*/ 	.short	(.L_1907 - .L_1906)


	//   ....[0]....
.L_1906:
        /*00ac*/ 	.word	0xffffffff


	//   ....[1]....
        /*00b0*/ 	.word	0xffffffff


	//   ....[2]....
        /*00b4*/ 	.word	0xffffffff


	//   ....[3]....
        /*00b8*/ 	.word	0xffffffff


	//   ....[4]....
        /*00bc*/ 	.word	0xffffffff


	//   ....[5]....
        /*00c0*/ 	.word	0xffffffff


	//   ....[6]....
        /*00c4*/ 	.word	0xffffffff


	//   ....[7]....
        /*00c8*/ 	.word	0xffffffff


	//   ....[8]....
        /*00cc*/ 	.word	0xffffffff


	//   ....[9]....
        /*00d0*/ 	.word	0xffffffff


	//   ....[10]....
        /*00d4*/ 	.word	0xffffffff


	//   ....[11]....
        /*00d8*/ 	.word	0xffffffff


	//   ....[12]....
        /*00dc*/ 	.word	0xffffffff


	//   ....[13]....
        /*00e0*/ 	.word	0xffffffff


	//----- nvinfo : EIATTR_COOP_GROUP_INSTR_OFFSETS
	.align		4
.L_1907:
        /*00e4*/ 	.byte	0x04, 0x28
        /*00e6*/ 	.short	(.L_1909 - .L_1908)


	//   ....[0]....
.L_1908:
        /*00e8*/ 	.word	0x00000c90


	//   ....[1]....
        /*00ec*/ 	.word	0x00000cc0


	//   ....[2]....
        /*00f0*/ 	.word	0x00000d90


	//   ....[3]....
        /*00f4*/ 	.word	0x00000db0


	//   ....[4]....
        /*00f8*/ 	.word	0x00001000


	//   ....[5]....
        /*00fc*/ 	.word	0x00001020


	//   ....[6]....
        /*0100*/ 	.word	0x00001040


	//   ....[7]....
        /*0104*/ 	.word	0x00001060


	//   ....[8]....
        /*0108*/ 	.word	0x00001080


	//   ....[9]....
        /*010c*/ 	.word	0x000010a0


	//   ....[10]....
        /*0110*/ 	.word	0x000010c0


	//   ....[11]....
        /*0114*/ 	.word	0x000010e0


	//   ....[12]....
        /*0118*/ 	.word	0x00001110


	//   ....[13]....
        /*011c*/ 	.word	0x00001140


	//----- nvinfo : EIATTR_VRC_CTA_INIT_COUNT
	.align		4
.L_1909:
        /*0120*/ 	.byte	0x02, 0x4a
	.zero		1
	.zero		1


	//----- nvinfo : EIATTR_EXIT_INSTR_OFFSETS
	.align		4
        /*0124*/ 	.byte	0x04, 0x1c
        /*0126*/ 	.short	(.L_1911 - .L_1910)


	//   ....[0]....
.L_1910:
        /*0128*/ 	.word	0x00000070


	//   ....[1]....
        /*012c*/ 	.word	0x00001890


	//----- nvinfo : EIATTR_MAX_THREADS
	.align		4
.L_1911:
        /*0130*/ 	.byte	0x04, 0x05
        /*0132*/ 	.short	(.L_1913 - .L_1912)
.L_1912:
        /*0134*/ 	.word	0x00000140
        /*0138*/ 	.word	0x00000001
        /*013c*/ 	.word	0x00000001


	//----- nvinfo : EIATTR_CRS_STACK_SIZE
	.align		4
.L_1913:
        /*0140*/ 	.byte	0x04, 0x1e
        /*0142*/ 	.short	(.L_1915 - .L_1914)
.L_1914:
        /*0144*/ 	.word	0x00000000


	//----- nvinfo : EIATTR_CBANK_PARAM_SIZE
	.align		4
.L_1915:
        /*0148*/ 	.byte	0x03, 0x19
        /*014a*/ 	.short	0x0048


	//----- nvinfo : EIATTR_PARAM_CBANK
	.align		4
        /*014c*/ 	.byte	0x04, 0x0a
        /*014e*/ 	.short	(.L_1917 - .L_1916)
	.align		4
.L_1916:
        /*0150*/ 	.word	index@(.nv.constant0._ZN13group_norm_v214gn_cuda_kernelI6__halfLi320ELi3ELi32ELi40ELi1024ELb0ELi16ELi320ELi320ELi4ELb1ELi5ELb0ELb0ENS_16CompileConditionILi1000EEEEEvPT_PKS4_S7_S7_flPfS8_Pj)
        /*0154*/ 	.short	0x0380
        /*0156*/ 	.short	0x0048


	//----- nvinfo : EIATTR_SW_WAR
	.align		4
.L_1917:
        /*0158*/ 	.byte	0x04, 0x36
        /*015a*/ 	.short	(.L_1919 - .L_1918)
.L_1918:
        /*015c*/ 	.word	0x00000008
.L_1919:


//--------------------- .nv.info._ZN13group_norm_v214gn_cuda_kernelI6__halfLi320ELi1ELi32ELi40ELi1024ELb0ELi32ELi320ELi320ELi4ELb1ELi4ELb0ELb0ENS_16CompileConditionILi1000EEEEEvPT_PKS4_S7_S7_flPfS8_Pj --------------------------
	.section	.nv.info._ZN13group_norm_v214gn_cuda_kernelI6__halfLi320ELi1ELi32ELi40ELi1024ELb0ELi32ELi320ELi320ELi4ELb1ELi4ELb0ELb0ENS_16CompileConditionILi1000EEEEEvPT_PKS4_S7_S7_flPfS8_Pj,"",@"SHT_CUDA_INFO"
	.sectionflags	@""
	.align	4


	//----- nvinfo : EIATTR_CUDA_API_VERSION
	.align		4
        /*0000*/ 	.byte	0x04, 0x37
        /*0002*/ 	.short	(.L_1921 - .L_1920)
.L_1920:
        /*0004*/ 	.word	0x00000082


	//----- nvinfo : EIATTR_KPARAM_INFO
	.align		4
.L_1921:
        /*0008*/ 	.byte	0x04, 0x17
        /*000a*/ 	.short	(.L_1923 - .L_1922)
.L_1922:
        /*000c*/ 	.word	0x00000000
        /*0010*/ 	.short	0x0008
        /*0012*/ 	.short	0x0040
        /*0014*/ 	.byte	0x00, 0xf5, 0x21, 0x00


	//----- nvinfo : EIATTR_KPARAM_INFO
	.align		4
.L_1923:
        /*0018*/ 	.byte	0x04, 0x17
        /*001a*/ 	.short	(.L_1925 - .L_1924)
.L_1924:
        /*001c*/ 	.word	0x00000000
        /*0020*/ 	.short	0x0007
        /*0022*/ 	.short	0x0038
        /*0024*/ 	.byte	0x00, 0xf5, 0x21, 0x00


	//----- nvinfo : EIATTR_KPARAM_INFO
	.align		4
.L_1925:
        /*0028*/ 	.byte	0x04, 0x17
        /*002a*/ 	.short	(.L_1927 - .L_1926)
.L_1926:
        /*002c*/ 	.word	0x00000000
        /*0030*/ 	.short	0x0006
        /*0032*/ 	.short	0x0030
        /*0034*/ 	.byte	0x00, 0xf5, 0x21, 0x00


	//----- nvinfo : EIATTR_KPARAM_INFO
	.align		4
.L_1927:
        /*0038*/ 	.byte	0x04, 0x17
        /*003a*/ 	.short	(.L_1929 - .L_1928)
.L_1928:
        /*003c*/ 	.word	0x00000000
        /*0040*/ 	.short	0x0005
        /*0042*/ 	.short	0x0028
        /*0044*/ 	.byte	0x00, 0xf0, 0x21, 0x00


	//----- nvinfo : EIATTR_KPARAM_INFO
	.align		4
.L_1929:
        /*0048*/ 	.byte	0x04, 0x17
        /*004a*/ 	.short	(.L_1931 - .L_1930)
.L_1930:
        /*004c*/ 	.word	0x00000000
        /*0050*/ 	.short	0x0004
        /*0052*/ 	.short	0x0020
        /*0054*/ 	.byte	0x00, 0xf0, 0x11, 0x00


	//----- nvinfo : EIATTR_KPARAM_INFO
	.align		4
.L_1931:
        /*0058*/ 	.byte	0x04, 0x17
        /*005a*/ 	.short	(.L_1933 - .L_1932)
.L_1932:
        /*005c*/ 	.word	0x00000000
        /*0060*/ 	.short	0x0003
        /*0062*/ 	.short	0x0018
        /*0064*/ 	.byte	0x00, 0xf5, 0x21, 0x00


	//----- nvinfo : EIATTR_KPARAM_INFO
	.align		4
.L_1933:
        /*0068*/ 	.byte	0x04, 0x17
        /*006a*/ 	.short	(.L_1935 - .L_1934)
.L_1934:
        /*006c*/ 	.word	0x00000000
        /*0070*/ 	.short	0x0002
        /*0072*/ 	.short	0x0010
        /*0074*/ 	.byte	0x00, 0xf5, 0x21, 0x00


	//----- nvinfo : EIATTR_KPARAM_INFO
	.align		4
.L_1935:
        /*0078*/ 	.byte	0x04, 0x17
        /*007a*/ 	.short	(.L_1937 - .L_1936)
.L_1936:
        /*007c*/ 	.word	0x00000000
        /*0080*/ 	.short	0x0001
        /*0082*/ 	.short	0x0008
        /*0084*/ 	.byte	0x00, 0xf5, 0x21, 0x00


	//----- nvinfo : EIATTR_KPARAM_INFO
	.align		4
.L_1937:
        /*0088*/ 	.byte	0x04, 0x17
        /*008a*/ 	.short	(.L_1939 - .L_1938)
.L_1938:
        /*008c*/ 	.word	0x00000000
        /*0090*/ 	.short	0x0000
        /*0092*/ 	.short	0x0000
        /*0094*/ 	.byte	0x00, 0xf5, 0x21, 0x00


	//----- nvinfo : EIATTR_SPARSE_MMA_MASK
	.align		4
.L_1939:
        /*0098*/ 	.byte	0x03, 0x50
        /*009a*/ 	.short	0x0000


	//----- nvinfo : EIATTR_MAXREG_COUNT
	.align		4
        /*009c*/ 	.byte	0x03, 0x1b
        /*009e*/ 	.short	0x00a8


	//----- nvinfo : EIATTR_NUM_BARRIERS
	.align		4
        /*00a0*/ 	.byte	0x02, 0x4c
        /*00a2*/ 	.byte	0x01
	.zero		1


	//----- nvinfo : EIATTR_MERCURY_ISA_VERSION
	.align		4
        /*00a4*/ 	.byte	0x03, 0x5f
        /*00a6*/ 	.short	0x0101


	//----- nvinfo : EIATTR_COOP_GROUP_MASK_REGIDS
	.align		4
        /*00a8*/ 	.byte	0x04, 0x29
        /*00aa*/ 	.short	(.L_1941 - .L_1940)


	//   ....[0]....
.L_1940:
        /*00ac*/ 	.word	0xffffffff


	//   ....[1]....
        /*00b0*/ 	.word	0xffffffff


	//   ....[2]....
        /*00b4*/ 	.word	0xffffffff


	//   ....[3]....
        /*00b8*/ 	.word	0xffffffff


	//   ....[4]....
        /*00bc*/ 	.word	0xffffffff


	//   ....[5]....
        /*00c0*/ 	.word	0xffffffff


	//   ....[6]....
        /*00c4*/ 	.word	0xffffffff


	//   ....[7]....
        /*00c8*/ 	.word	0xffffffff


	//   ....[8]....
        /*00cc*/ 	.word	0xffffffff


	//   ....[9]....
        /*00d0*/ 	.word	0xffffffff


	//   ....[10]....
        /*00d4*/ 	.word	0xffffffff


	//   ....[11]....
        /*00d8*/ 	.word	0xffffffff


	//   ....[12]....
        /*00dc*/ 	.word	0xffffffff


	//   ....[13]....
        /*00e0*/ 	.word	0xffffffff


	//----- nvinfo : EIATTR_COOP_GROUP_INSTR_OFFSETS
	.align		4
.L_1941:
        /*00e4*/ 	.byte	0x04, 0x28
        /*00e6*/ 	.short	(.L_1943 - .L_1942)


	//   ....[0]....
.L_1942:
        /*00e8*/ 	.word	0x00001050


	//   ....[1]....
        /*00ec*/ 	.word	0x00001080


	//   ....[2]....
        /*00f0*/ 	.word	0x000010c0


	//   ....[3]....
        /*00f4*/ 	.word	0x000010e0


	//   ....[4]....
        /*00f8*/ 	.word	0x00001300


	//   ....[5]....
        /*00fc*/ 	.word	0x00001340


	//   ....[6]....
        /*0100*/ 	.word	0x000013c0


	//   ....[7]....
        /*0104*/ 	.word	0x000013d0


	//   ....[8]....
        /*0108*/ 	.word	0x00001400


	//   ....[9]....
        /*010c*/ 	.word	0x00001410


	//   ....[10]....
        /*0110*/ 	.word	0x00001440


	//   ....[11]....
        /*0114*/ 	.word	0x00001450


	//   ....[12]....
        /*0118*/ 	.word	0x00001480


	//   ....[13]....
        /*011c*/ 	.word	0x00001490


	//----- nvinfo : EIATTR_VRC_CTA_INIT_COUNT
	.align		4
.L_1943:
        /*0120*/ 	.byte	0x02, 0x4a
	.zero		1
	.zero		1


	//----- nvinfo : EIATTR_EXIT_INSTR_OFFSETS
	.align		4
        /*0124*/ 	.byte	0x04, 0x1c
        /*0126*/ 	.short	(.L_1945 - .L_1944)


	//   ....[0]....
.L_1944:
        /*0128*/ 	.word	0x00000060


	//   ....[1]....
        /*012c*/ 	.word	0x00001e00


	//----- nvinfo : EIATTR_MAX_THREADS
	.align		4
.L_1945:
        /*0130*/ 	.byte	0x04, 0x05
        /*0132*/ 	.short	(.L_1947 - .L_1946)
.L_1946:
        /*0134*/ 	.word	0x00000140
        /*0138*/ 	.word	0x00000001
        /*013c*/ 	.word	0x00000001


	//----- nvinfo : EIATTR_CRS_STACK_SIZE
	.align		4
.L_1947:
        /*0140*/ 	.byte	0x04, 0x1e
        /*0142*/ 	.short	(.L_1949 - .L_1948)
.L_1948:
        /*0144*/ 	.word	0x00000000


	//----- nvinfo : EIATTR_CBANK_PARAM_SIZE
	.align		4
.L_1949:
        /*0148*/ 	.byte	0x03, 0x19
        /*014a*/ 	.short	0x0048


	//----- nvinfo : EIATTR_PARAM_CBANK
	.align		4
        /*014c*/ 	.byte	0x04, 0x0a
        /*014e*/ 	.short	(.L_1951 - .L_1950)
	.align		4
.L_1950:
        /*0150*/ 	.word	index@(.nv.constant0._ZN13group_norm_v214gn_cuda_kernelI6__halfLi320ELi1ELi32ELi40ELi1024ELb0ELi32ELi320ELi320ELi4ELb1ELi4ELb0ELb0ENS_16CompileConditionILi1000EEEEEvPT_PKS4_S7_S7_flPfS8_Pj)
        /*0154*/ 	.short	0x0380
        /*0156*/ 	.short	0x0048


	//----- nvinfo : EIATTR_SW_WAR
	.align		4
.L_1951:
        /*0158*/ 	.byte	0x04, 0x36
        /*015a*/ 	.short	(.L_1953 - .L_1952)
.L_1952:
        /*015c*/ 	.word	0x00000008
.L_1953:


//--------------------- .nv.info._ZN13group_norm_v214gn_cuda_kernelI6__halfLi320ELi3ELi32ELi40ELi1024ELb0ELi32ELi320ELi320ELi4ELb1ELi10ELb0ELb0ENS_16CompileConditionILi1000EEEEEvPT_PKS4_S7_S7_flPfS8_Pj --------------------------
	.section	.nv.info._ZN13group_norm_v214gn_cuda_kernelI6__halfLi320ELi3ELi32ELi40ELi1024ELb0ELi32ELi320ELi320ELi4ELb1ELi10ELb0ELb0ENS_16CompileConditionILi1000EEEEEvPT_PKS4_S7_S7_flPfS8_Pj,"",@"SHT_CUDA_INFO"
	.sectionflags	@""
	.align	4


	//----- nvinfo : EIATTR_CUDA_API_VERSION
	.align		4
        /*0000*/ 	.byte	0x04, 0x37
        /*0002*/ 	.short	(.L_1955 - .L_1954)
.L_1954:
        /*0004*/ 	.word	0x00000082


	//----- nvinfo : EIATTR_KPARAM_INFO
	.align		4
.L_1955:
        /*0008*/ 	.byte	0x04, 0x17
        /*000a*/ 	.short	(.L_1957 - .L_1956)
.L_1956:
        /*000c*/ 	.word	0x00000000
        /*0010*/ 	.short	0x0008
        /*0012*/ 	.short	0x0040
        /*0014*/ 	.byte	0x00, 0xf5, 0x21, 0x00


	//----- nvinfo : EIATTR_KPARAM_INFO
	.align		4
.L_1957:
        /*0018*/ 	.byte	0x04, 0x17
        /*001a*/ 	.short	(.L_1959 - .L_1958)
.L_1958:
        /*001c*/ 	.word	0x00000000
        /*0020*/ 	.short	0x0007
        /*0022*/ 	.short	0x0038
        /*0024*/ 	.byte	0x00, 0xf5, 0x21, 0x00


	//----- nvinfo : EIATTR_KPARAM_INFO
	.align		4
.L_1959:
        /*0028*/ 	.byte	0x04, 0x17
        /*002a*/ 	.short	(.L_1961 - .L_1960)
.L_1960:
        /*002c*/ 	.word	0x00000000
        /*0030*/ 	.short	0x0006
        /*0032*/ 	.short	0x0030
        /*0034*/ 	.byte	0x00, 0xf5, 0x21, 0x00


	//----- nvinfo : EIATTR_KPARAM_INFO
	.align		4
.L_1961:
        /*0038*/ 	.byte	0x04, 0x17
        /*003a*/ 	.short	(.L_1963 - .L_1962)
.L_1962:
        /*003c*/ 	.word	0x00000000
        /*0040*/ 	.short	0x0005
        /*0042*/ 	.short	0x0028
        /*0044*/ 	.byte	0x00, 0xf0, 0x21, 0x00


	//----- nvinfo : EIATTR_KPARAM_INFO
	.align		4
.L_1963:
        /*0048*/ 	.byte	0x04, 0x17
        /*004a*/ 	.short	(.L_1965 - .L_1964)
.L_1964:
        /*004c*/ 	.word	0x00000000
        /*0050*/ 	.short	0x0004
        /*0052*/ 	.short	0x0020
        /*0054*/ 	.byte	0x00, 0xf0, 0x11, 0x00


	//----- nvinfo : EIATTR_KPARAM_INFO
	.align		4
.L_1965:
        /*0058*/ 	.byte	0x04, 0x17
        /*005a*/ 	.short	(.L_1967 - .L_1966)
.L_1966:
        /*005c*/ 	.word	0x00000000
        /*0060*/ 	.short	0x0003
        /*0062*/ 	.short	0x0018
        /*0064*/ 	.byte	0x00, 0xf5, 0x21, 0x00


	//----- nvinfo : EIATTR_KPARAM_INFO
	.align		4
.L_1967:
        /*0068*/ 	.byte	0x04, 0x17
        /*006a*/ 	.short	(.L_1969 - .L_1968)
.L_1968:
        /*006c*/ 	.word	0x00000000
        /*0070*/ 	.short	0x0002
        /*0072*/ 	.short	0x0010
        /*0074*/ 	.byte	0x00, 0xf5, 0x21, 0x00


	//----- nvinfo : EIATTR_KPARAM_INFO
	.align		4
.L_1969:
        /*0078*/ 	.byte	0x04, 0x17
        /*007a*/ 	.short	(.L_1971 - .L_1970)
.L_1970:
        /*007c*/ 	.word	0x00000000
        /*0080*/ 	.short	0x0001
        /*0082*/ 	.short	0x0008
        /*0084*/ 	.byte	0x00, 0xf5, 0x21, 0x00


	//----- nvinfo : EIATTR_KPARAM_INFO
	.align		4
.L_1971:
        /*0088*/ 	.byte	0x04, 0x17
        /*008a*/ 	.short	(.L_1973 - .L_1972)
.L_1972:
        /*008c*/ 	.word	0x00000000
        /*0090*/ 	.short	0x0000
        /*0092*/ 	.short	0x0000
        /*0094*/ 	.byte	0x00, 0xf5, 0x21, 0x00


	//----- nvinfo : EIATTR_SPARSE_MMA_MASK
	.align		4
.L_1973:
        /*0098*/ 	.byte	0x03, 0x50
        /*009a*/ 	.short	0x0000


	//----- nvinfo : EIATTR_MAXREG_COUNT
	.align		4
        /*009c*/ 	.byte	0x03, 0x1b
        /*009e*/ 	.short	0x0040


	//----- nvinfo : EIATTR_NUM_BARRIERS
	.align		4
        /*00a0*/ 	.byte	0x02, 0x4c
        /*00a2*/ 	.byte	0x01
	.zero		1


	//----- nvinfo : EIATTR_MERCURY_ISA_VERSION
	.align		4
        /*00a4*/ 	.byte	0x03, 0x5f
        /*00a6*/ 	.short	0x0101


	//----- nvinfo : EIATTR_COOP_GROUP_MASK_REGIDS
	.align		4
        /*00a8*/ 	.byte	0x04, 0x29
        /*00aa*/ 	.short	(.L_1975 - .L_1974)


	//   ....[0]....
.L_1974:
        /*00ac*/ 	.word	0xffffffff


	//   ....[1]....
        /*00b0*/ 	.word	0xffffffff


	//   ....[2]....
        /*00b4*/ 	.word	0xffffffff


	//   ....[3]....
        /*00b8*/ 	.word	0xffffffff


	//   ....[4]....
        /*00bc*/ 	.word	0xffffffff


	//   ....[5]....
        /*00c0*/ 	.word	0xffffffff


	//   ....[6]....
        /*00c4*/ 	.word	0xffffffff


	//   ....[7]....
        /*00c8*/ 	.word	0xffffffff


	//   ....[8]....
        /*00cc*/ 	.word	0xffffffff


	//   ....[9]....
        /*00d0*/ 	.word	0xffffffff


	//   ....[10]....
        /*00d4*/ 	.word	0xffffffff


	//   ....[11]....
        /*00d8*/ 	.word	0xffffffff


	//   ....[12]....
        /*00dc*/ 	.word	0xffffffff


	//   ....[13]....
        /*00e0*/ 	.word	0xffffffff


	//----- nvinfo : EIATTR_COOP_GROUP_INSTR_OFFSETS
	.align		4
.L_1975:
        /*00e4*/ 	.byte	0x04, 0x28
        /*00e6*/ 	.short	(.L_1977 - .L_1976)


	//   ....[0]....
.L_1976:
        /*00e8*/ 	.word	0x00000f60


	//   ....[1]....
        /*00ec*/ 	.word	0x00000fa0


	//   ....[2]....
        /*00f0*/ 	.word	0x00000fe0


	//   ....[3]....
        /*00f4*/ 	.word	0x00000ff0


	//   ....[4]....
        /*00f8*/ 	.word	0x00001390


	//   ....[5]....
        /*00fc*/ 	.word	0x000013a0


	//   ....[6]....
        /*0100*/ 	.word	0x000013c0


	//   ....[7]....
        /*0104*/ 	.word	0x000013e0


	//   ....[8]....
        /*0108*/ 	.word	0x00001400


	//   ....[9]....
        /*010c*/ 	.word	0x00001420


	//   ....[10]....
        /*0110*/ 	.word	0x00001440


	//   ....[11]....
        /*0114*/ 	.word	0x00001460


	//   ....[12]....
        /*0118*/ 	.word	0x00001490


	//   ....[13]....
        /*011c*/ 	.word	0x000014c0


	//----- nvinfo : EIATTR_VRC_CTA_INIT_COUNT
	.align		4
.L_1977:
        /*0120*/ 	.byte	0x02, 0x4a
	.zero		1
	.zero		1


	//----- nvinfo : EIATTR_EXIT_INSTR_OFFSETS
	.align		4
        /*0124*/ 	.byte	0x04, 0x1c
        /*0126*/ 	.short	(.L_1979 - .L_1978)


	//   ....[0]....
.L_1978:
        /*0128*/ 	.word	0x00000070


	//   ....[1]....
        /*012c*/ 	.word	0x00001ff0


	//----- nvinfo : EIATTR_MAX_THREADS
	.align		4
.L_1979:
        /*0130*/ 	.byte	0x04, 0x05
        /*0132*/ 	.short	(.L_1981 - .L_1980)
.L_1980:
        /*0134*/ 	.word	0x00000140
        /*0138*/ 	.word	0x00000001
        /*013c*/ 	.word	0x00000001


	//----- nvinfo : EIATTR_CRS_STACK_SIZE
	.align		4
.L_1981:
        /*0140*/ 	.byte	0x04, 0x1e
        /*0142*/ 	.short	(.L_1983 - .L_1982)
.L_1982:
        /*0144*/ 	.word	0x00000000


	//----- nvinfo : EIATTR_CBANK_PARAM_SIZE
	.align		4
.L_1983:
        /*0148*/ 	.byte	0x03, 0x19
        /*014a*/ 	.short	0x0048


	//----- nvinfo : EIATTR_PARAM_CBANK
	.align		4
        /*014c*/ 	.byte	0x04, 0x0a
        /*014e*/ 	.short	(.L_1985 - .L_1984)
	.align		4
.L_1984:
        /*0150*/ 	.word	index@(.nv.constant0._ZN13group_norm_v214gn_cuda_kernelI6__halfLi320ELi3ELi32ELi40ELi1024ELb0ELi32ELi320ELi320ELi4ELb1ELi10ELb0ELb0ENS_16CompileConditionILi1000EEEEEvPT_PKS4_S7_S7_flPfS8_Pj)
        /*0154*/ 	.short	0x0380
        /*0156*/ 	.short	0x0048


	//----- nvinfo : EIATTR_SW_WAR
	.align		4
.L_1985:
        /*0158*/ 	.byte	0x04, 0x36
        /*015a*/ 	.short	(.L_1987 - .L_1986)
.L_1986:
        /*015c*/ 	.word	0x00000008
.L_1987:


//--------------------- .nv.info._ZN13group_norm_v214gn_cuda_kernelI6__halfLi320ELi1ELi32ELi40ELi1024ELb0ELi64ELi320ELi320ELi4ELb1ELi9ELb0ELb0ENS_16CompileConditionILi1000EEEEEvPT_PKS4_S7_S7_flPfS8_Pj --------------------------
	.section	.nv.info._ZN13group_norm_v214gn_cuda_kernelI6__halfLi320ELi1ELi32ELi40ELi1024ELb0ELi64ELi320ELi320ELi4ELb1ELi9ELb0ELb0ENS_16CompileConditionILi1000EEEEEvPT_PKS4_S7_S7_flPfS8_Pj,"",@"SHT_CUDA_INFO"
	.sectionflags	@""
	.align	4


	//----- nvinfo : EIATTR_CUDA_API_VERSION
	.align		4
        /*0000*/ 	.byte	0x04, 0x37
        /*0002*/ 	.short	(.L_1989 - .L_1988)
.L_1988:
        /*0004*/ 	.word	0x00000082


	//----- nvinfo : EIATTR_KPARAM_INFO
	.align		4
.L_1989:
        /*0008*/ 	.byte	0x04, 0x17
        /*000a*/ 	.short	(.L_1991 - .L_1990)
.L_1990:
        /*000c*/ 	.word	0x00000000
        /*0010*/ 	.short	0x0008
        /*0012*/ 	.short	0x0040
        /*0014*/ 	.byte	0x00, 0xf5, 0x21, 0x00


	//----- nvinfo : EIATTR_KPARAM_INFO
	.align		4
.L_1991:
        /*0018*/ 	.byte	0x04, 0x17
        /*001a*/ 	.short	(.L_1993 - .L_1992)
.L_1992:
        /*001c*/ 	.word	0x00000000
        /*0020*/ 	.short	0x0007
        /*0022*/ 	.short	0x0038
        /*0024*/ 	.byte	0x00, 0xf5, 0x21, 0x00


	//----- nvinfo : EIATTR_KPARAM_INFO
	.align		4
.L_1993:
        /*0028*/ 	.byte	0x04, 0x17
        /*002a*/ 	.short	(.L_1995 - .L_1994)
.L_1994:
        /*002c*/ 	.word	0x00000000
        /*0030*/ 	.short	0x0006
        /*0032*/ 	.short	0x0030
        /*0034*/ 	.byte	0x00, 0xf5, 0x21, 0x00


	//----- nvinfo : EIATTR_KPARAM_INFO
	.align		4
.L_1995:
        /*0038*/ 	.byte	0x04, 0x17
        /*003a*/ 	.short	(.L_1997 - .L_1996)
.L_1996:
        /*003c*/ 	.word	0x00000000
        /*0040*/ 	.short	0x0005
        /*0042*/ 	.short	0x0028
        /*0044*/ 	.byte	0x00, 0xf0, 0x21, 0x00


	//----- nvinfo : EIATTR_KPARAM_INFO
	.align		4
.L_1997:
        /*0048*/ 	.byte	0x04, 0x17
        /*004a*/ 	.short	(.L_1999 - .L_1998)
.L_1998:
        /*004c*/ 	.word	0x00000000
        /*0050*/ 	.short	0x0004
        /*0052*/ 	.short	0x0020
        /*0054*/ 	.byte	0x00, 0xf0, 0x11, 0x00


	//----- nvinfo : EIATTR_KPARAM_INFO
	.align		4
.L_1999:
        /*0058*/ 	.byte	0x04, 0x17
        /*005a*/ 	.short	(.L_2001 - .L_2000)
.L_2000:
        /*005c*/ 	.word	0x00000000
        /*0060*/ 	.short	0x0003
        /*0062*/ 	.short	0x0018
        /*0064*/ 	.byte	0x00, 0xf5, 0x21, 0x00


	//----- nvinfo : EIATTR_KPARAM_INFO
	.align		4
.L_2001:
        /*0068*/ 	.byte	0x04, 0x17
        /*006a*/ 	.short	(.L_2003 - .L_2002)
.L_2002:
        /*006c*/ 	.word	0x00000000
        /*0070*/ 	.short	0x0002
        /*0072*/ 	.short	0x0010
        /*0074*/ 	.byte	0x00, 0xf5, 0x21, 0x00


	//----- nvinfo : EIATTR_KPARAM_INFO
	.align		4
.L_2003:
        /*0078*/ 	.byte	0x04, 0x17
        /*007a*/ 	.short	(.L_2005 - .L_2004)
.L_2004:
        /*007c*/ 	.word	0x00000000
        /*0080*/ 	.short	0x0001
        /*0082*/ 	.short	0x0008
        /*0084*/ 	.byte	0x00, 0xf5, 0x21, 0x00


	//----- nvinfo : EIATTR_KPARAM_INFO
	.align		4
.L_2005:
        /*0088*/ 	.byte	0x04, 0x17
        /*008a*/ 	.short	(.L_2007 - .L_2006)
.L_2006:
        /*008c*/ 	.word	0x00000000
        /*0090*/ 	.short	0x0000
        /*0092*/ 	.short	0x0000
        /*0094*/ 	.byte	0x00, 0xf5, 0x21, 0x00


	//----- nvinfo : EIATTR_SPARSE_MMA_MASK
	.align		4
.L_2007:
        /*0098*/ 	.byte	0x03, 0x50
        /*009a*/ 	.short	0x0000


	//----- nvinfo : EIATTR_MAXREG_COUNT
	.align		4
        /*009c*/ 	.byte	0x03, 0x1b
        /*009e*/ 	.short	0x00a8


	//----- nvinfo : EIATTR_NUM_BARRIERS
	.align		4
        /*00a0*/ 	.byte	0x02, 0x4c
        /*00a2*/ 	.byte	0x01
	.zero		1


	//----- nvinfo : EIATTR_MERCURY_ISA_VERSION
	.align		4
        /*00a4*/ 	.byte	0x03, 0x5f
        /*00a6*/ 	.short	0x0101


	//----- nvinfo : EIATTR_COOP_GROUP_MASK_REGIDS
	.align		4
        /*00a8*/ 	.byte	0x04, 0x29
        /*00aa*/ 	.short	(.L_2009 - .L_2008)


	//   ....[0]....
.L_2008:
        /*00ac*/ 	.word	0xffffffff


	//   ....[1]....
        /*00b0*/ 	.word	0xffffffff


	//   ....[2]....
        /*00b4*/ 	.word	0xffffffff


	//   ....[3]....
        /*00b8*/ 	.word	0xffffffff


	//   ....[4]....
        /*00bc*/ 	.word	0xffffffff


	//   ....[5]....
        /*00c0*/ 	.word	0xffffffff


	//   ....[6]....
        /*00c4*/ 	.word	0xffffffff


	//   ....[7]....
        /*00c8*/ 	.word	0xffffffff


	//   ....[8]....
        /*00cc*/ 	.word	0xffffffff


	//   ....[9]....
        /*00d0*/ 	.word	0xffffffff


	//   ....[10]....
        /*00d4*/ 	.word	0xffffffff


	//   ....[11]....
        /*00d8*/ 	.word	0xffffffff


	//----- nvinfo : EIATTR_COOP_GROUP_INSTR_OFFSETS
	.align		4
.L_2009:
        /*00dc*/ 	.byte	0x04, 0x28
        /*00de*/ 	.short	(.L_2011 - .L_2010)


	//   ....[0]....
.L_2010:
        /*00e0*/ 	.word	0x00001700


	//   ....[1]....
        /*00e4*/ 	.word	0x00001730


	//   ....[2]....
        /*00e8*/ 	.word	0x000017a0


	//   ....[3]....
        /*00ec*/ 	.word	0x000017b0


	//   ....[4]....
        /*00f0*/ 	.word	0x000019a0


	//   ....[5]....
        /*00f4*/ 	.word	0x000019d0


	//   ....[6]....
        /*00f8*/ 	.word	0x00001a00


	//   ....[7]....
        /*00fc*/ 	.word	0x00001a10


	//   ....[8]....
        /*0100*/ 	.word	0x00001a40


	//   ....[9]....
        /*0104*/ 	.word	0x00001a50


	//   ....[10]....
        /*0108*/ 	.word	0x00001a80


	//   ....[11]....
        /*010c*/ 	.word	0x00001a90


	//----- nvinfo : EIATTR_VRC_CTA_INIT_COUNT
	.align		4
.L_2011:
        /*0110*/ 	.byte	0x02, 0x4a
	.zero		1
	.zero		1


	//----- nvinfo : EIATTR_EXIT_INSTR_OFFSETS
	.align		4
        /*0114*/ 	.byte	0x04, 0x1c
        /*0116*/ 	.short	(.L_2013 - .L_2012)


	//   ....[0]....
.L_2012:
        /*0118*/ 	.word	0x00000070


	//   ....[1]....
        /*011c*/ 	.word	0x00002c90


	//----- nvinfo : EIATTR_MAX_THREADS
	.align		4
.L_2013:
        /*0120*/ 	.byte	0x04, 0x05
        /*0122*/ 	.short	(.L_2015 - .L_2014)
.L_2014:
        /*0124*/ 	.word	0x00000140
        /*0128*/ 	.word	0x00000001
        /*012c*/ 	.word	0x00000001


	//----- nvinfo : EIATTR_CRS_STACK_SIZE
	.align		4
.L_2015:
        /*0130*/ 	.byte	0x04, 0x1e
        /*0132*/ 	.short	(.L_2017 - .L_2016)
.L_2016:
        /*0134*/ 	.word	0x00000000


	//----- nvinfo : EIATTR_CBANK_PARAM_SIZE
	.align		4
.L_2017:
        /*0138*/ 	.byte	0x03, 0x19
        /*013a*/ 	.short	0x0048


	//----- nvinfo : EIATTR_PARAM_CBANK
	.align		4
        /*013c*/ 	.byte	0x04, 0x0a
        /*013e*/ 	.short	(.L_2019 - .L_2018)
	.align		4
.L_2018:
        /*0140*/ 	.word	index@(.nv.constant0._ZN13group_norm_v214gn_cuda_kernelI6__halfLi320ELi1ELi32ELi40ELi1024ELb0ELi64ELi320ELi320ELi4ELb1ELi9ELb0ELb0ENS_16CompileConditionILi1000EEEEEvPT_PKS4_S7_S7_flPfS8_Pj)
        /*0144*/ 	.short	0x0380
        /*0146*/ 	.short	0x0048


	//----- nvinfo : EIATTR_SW_WAR
	.align		4
.L_2019:
        /*0148*/ 	.byte	0x04, 0x36
        /*014a*/ 	.short	(.L_2021 - .L_2020)
.L_2020:
        /*014c*/ 	.word	0x00000008
.L_2021:


//--------------------- .nv.info._ZN13group_norm_v214gn_cuda_kernelI6__halfLi320ELi1ELi32ELi40ELi1024ELb0ELi128ELi320ELi320ELi4ELb1ELi18ELb0ELb0ENS_16CompileConditionILi1000EEEEEvPT_PKS4_S7_S7_flPfS8_Pj --------------------------
	.section	.nv.info._ZN13group_norm_v214gn_cuda_kernelI6__halfLi320ELi1ELi32ELi40ELi1024ELb0ELi128ELi320ELi320ELi4ELb1ELi18ELb0ELb0ENS_16CompileConditionILi1000EEEEEvPT_PKS4_S7_S7_flPfS8_Pj,"",@"SHT_CUDA_INFO"
	.sectionflags	@""
	.align	4


	//----- nvinfo : EIATTR_CUDA_API_VERSION
	.align		4
        /*0000*/ 	.byte	0x04, 0x37
        /*0002*/ 	.short	(.L_2023 - .L_2022)
.L_2022:
        /*0004*/ 	.word	0x00000082


	//----- nvinfo : EIATTR_KPARAM_INFO
	.align		4
.L_2023:
        /*0008*/ 	.byte	0x04, 0x17
        /*000a*/ 	.short	(.L_2025 - .L_2024)
.L_2024:
        /*000c*/ 	.word	0x00000000
        /*0010*/ 	.short	0x0008
        /*0012*/ 	.short	0x0040
        /*0014*/ 	.byte	0x00, 0xf5, 0x21, 0x00


	//----- nvinfo : EIATTR_KPARAM_INFO
	.align		4
.L_2025:
        /*0018*/ 	.byte	0x04, 0x17
        /*001a*/ 	.short	(.L_2027 - .L_2026)
.L_2026:
        /*001c*/ 	.word	0x00000000
        /*0020*/ 	.short	0x0007
        /*0022*/ 	.short	0x0038
        /*0024*/ 	.byte	0x00, 0xf5, 0x21, 0x00


	//----- nvinfo : EIATTR_KPARAM_INFO
	.align		4
.L_2027:
        /*0028*/ 	.byte	0x04, 0x17
        /*002a*/ 	.short	(.L_2029 - .L_2028)
.L_2028:
        /*002c*/ 	.word	0x00000000
        /*0030*/ 	.short	0x0006
        /*0032*/ 	.short	0x0030
        /*0034*/ 	.byte	0x00, 0xf5, 0x21, 0x00


	//----- nvinfo : EIATTR_KPARAM_INFO
	.align		4
.L_2029:
        /*0038*/ 	.byte	0x04, 0x17
        /*003a*/ 	.short	(.L_2031 - .L_2030)
.L_2030:
        /*003c*/ 	.word	0x00000000
        /*0040*/ 	.short	0x0005
        /*0042*/ 	.short	0x0028
        /*0044*/ 	.byte	0x00, 0xf0, 0x21, 0x00


	//----- nvinfo : EIATTR_KPARAM_INFO
	.align		4
.L_2031:
        /*0048*/ 	.byte	0x04, 0x17
        /*004a*/ 	.short	(.L_2033 - .L_2032)
.L_2032:
        /*004c*/ 	.word	0x00000000
        /*0050*/ 	.short	0x0004
        /*0052*/ 	.short	0x0020
        /*0054*/ 	.byte	0x00, 0xf0, 0x11, 0x00


	//----- nvinfo : EIATTR_KPARAM_INFO
	.align		4
.L_2033:
        /*0058*/ 	.byte	0x04, 0x17
        /*005a*/ 	.short	(.L_2035 - .L_2034)
.L_2034:
        /*005c*/ 	.word	0x00000000
        /*0060*/ 	.short	0x0003
        /*0062*/ 	.short	0x0018
        /*0064*/ 	.byte	0x00, 0xf5, 0x21, 0x00


	//----- nvinfo : EIATTR_KPARAM_INFO
	.align		4
.L_2035:
        /*0068*/ 	.byte	0x04, 0x17
        /*006a*/ 	.short	(.L_2037 - .L_2036)
.L_2036:
        /*006c*/ 	.word	0x00000000
        /*0070*/ 	.short	0x0002
        /*0072*/ 	.short	0x0010
        /*0074*/ 	.byte	0x00, 0xf5, 0x21, 0x00


	//----- nvinfo : EIATTR_KPARAM_INFO
	.align		4
.L_2037:
        /*0078*/ 	.byte	0x04, 0x17
        /*007a*/ 	.short	(.L_2039 - .L_2038)
.L_2038:
        /*007c*/ 	.word	0x00000000
        /*0080*/ 	.short	0x0001
        /*0082*/ 	.short	0x0008
        /*0084*/ 	.byte	0x00, 0xf5, 0x21, 0x00


	//----- nvinfo : EIATTR_KPARAM_INFO
	.align		4
.L_2039:
        /*0088*/ 	.byte	0x04, 0x17
        /*008a*/ 	.short	(.L_2041 - .L_2040)
.L_2040:
        /*008c*/ 	.word	0x00000000
        /*0090*/ 	.short	0x0000
        /*0092*/ 	.short	0x0000
        /*0094*/ 	.byte	0x00, 0xf5, 0x21, 0x00


	//----- nvinfo : EIATTR_SPARSE_MMA_MASK
	.align		4
.L_2041:
        /*0098*/ 	.byte	0x03, 0x50
        /*009a*/ 	.short	0x0000


	//----- nvinfo : EIATTR_MAXREG_COUNT
	.align		4
        /*009c*/ 	.byte	0x03, 0x1b
        /*009e*/ 	.short	0x00a8


	//----- nvinfo : EIATTR_NUM_BARRIERS
	.align		4
        /*00a0*/ 	.byte	0x02, 0x4c
        /*00a2*/ 	.byte	0x01
	.zero		1


	//----- nvinfo : EIATTR_MERCURY_ISA_VERSION
	.align		4
        /*00a4*/ 	.byte	0x03, 0x5f
        /*00a6*/ 	.short	0x0101


	//----- nvinfo : EIATTR_INT_WARP_WIDE_INSTR_OFFSETS
	.align		4
        /*00a8*/ 	.byte	0x04, 0x31
        /*00aa*/ 	.short	(.L_2043 - .L_2042)


	//   ....[0]....
.L_2042:
        /*00ac*/ 	.word	0x000024c0


	//----- nvinfo : EIATTR_COOP_GROUP_MASK_REGIDS
	.align		4
.L_2043:
        /*00b0*/ 	.byte	0x04, 0x29
        /*00b2*/ 	.short	(.L_2045 - .L_2044)


	//   ....[0]....
.L_2044:
        /*00b4*/ 	.word	0xffffffff


	//   ....[1]....
        /*00b8*/ 	.word	0xffffffff


	//   ....[2]....
        /*00bc*/ 	.word	0xffffffff


	//   ....[3]....
        /*00c0*/ 	.word	0xffffffff


	//   ....[4]....
        /*00c4*/ 	.word	0xffffffff


	//   ....[5]....
        /*00c8*/ 	.word	0xffffffff


	//   ....[6]....
        /*00cc*/ 	.word	0xffffffff


	//   ....[7]....
        /*00d0*/ 	.word	0xffffffff


	//   ....[8]....
        /*00d4*/ 	.word	0xffffffff


	//   ....[9]....
        /*00d8*/ 	.word	0xffffffff


	//----- nvinfo : EIATTR_COOP_GROUP_INSTR_OFFSETS
	.align		4
.L_2045:
        /*00dc*/ 	.byte	0x04, 0x28
        /*00de*/ 	.short	(.L_2047 - .L_2046)


	//   ....[0]....
.L_2046:
        /*00e0*/ 	.word	0x00002460


	//   ....[1]....
        /*00e4*/ 	.word	0x00002490


	//   ....[2]....
        /*00e8*/ 	.word	0x00002500


	//   ....[3]....
        /*00ec*/ 	.word	0x00002520


	//   ....[4]....
        /*00f0*/ 	.word	0x00002770


	//   ....[5]....
        /*00f4*/ 	.word	0x000027a0


	//   ....[6]....
        /*00f8*/ 	.word	0x000027d0


	//   ....[7]....
        /*00fc*/ 	.word	0x000027e0


	//   ....[8]....
        /*0100*/ 	.word	0x00002810


	//   ....[9]....
        /*0104*/ 	.word	0x00002820


	//----- nvinfo : EIATTR_VRC_CTA_INIT_COUNT
	.align		4
.L_2047:
        /*0108*/ 	.byte	0x02, 0x4a
	.zero		1
	.zero		1


	//----- nvinfo : EIATTR_EXIT_INSTR_OFFSETS
	.align		4
        /*010c*/ 	.byte	0x04, 0x1c
        /*010e*/ 	.short	(.L_2049 - .L_2048)


	//   ....[0]....
.L_2048:
        /*0110*/ 	.word	0x00000080


	//   ....[1]....
        /*0114*/ 	.word	0x00004930


	//----- nvinfo : EIATTR_MAX_THREADS
	.align		4
.L_2049:
        /*0118*/ 	.byte	0x04, 0x05
        /*011a*/ 	.short	(.L_2051 - .L_2050)
.L_2050:
        /*011c*/ 	.word	0x00000140
        /*0120*/ 	.word	0x00000001
        /*0124*/ 	.word	0x00000001


	//----- nvinfo : EIATTR_CRS_STACK_SIZE
	.align		4
.L_2051:
        /*0128*/ 	.byte	0x04, 0x1e
        /*012a*/ 	.short	(.L_2053 - .L_2052)
.L_2052:
        /*012c*/ 	.word	0x00000000


	//----- nvinfo : EIATTR_CBANK_PARAM_SIZE
	.align		4
.L_2053:
        /*0130*/ 	.byte	0x03, 0x19
        /*0132*/ 	.short	0x0048


	//----- nvinfo : EIATTR_PARAM_CBANK
	.align		4
        /*0134*/ 	.byte	0x04, 0x0a
        /*0136*/ 	.short	(.L_2055 - .L_2054)
	.align		4
.L_2054:
        /*0138*/ 	.word	index@(.nv.constant0._ZN13group_norm_v214gn_cuda_kernelI6__halfLi320ELi1ELi32ELi40ELi1024ELb0ELi128ELi320ELi320ELi4ELb1ELi18ELb0ELb0ENS_16CompileConditionILi1000EEEEEvPT_PKS4_S7_S7_flPfS8_Pj)
        /*013c*/ 	.short	0x0380
        /*013e*/ 	.short	0x0048


	//----- nvinfo : EIATTR_SW_WAR
	.align		4
.L_2055:
        /*0140*/ 	.byte	0x04, 0x36
        /*0142*/ 	.short	(.L_2057 - .L_2056)
.L_2056:
        /*0144*/ 	.word	0x00000008
.L_2057:


//--------------------- .nv.info._ZN13group_norm_v214gn_cuda_kernelI6__halfLi320ELi2ELi32ELi40ELi1024ELb0ELi64ELi320ELi320ELi4ELb1ELi18ELb0ELb0ENS_16CompileConditionILi1000EEEEEvPT_PKS4_S7_S7_flPfS8_Pj --------------------------
	.section	.nv.info._ZN13group_norm_v214gn_cuda_kernelI6__halfLi320ELi2ELi32ELi40ELi1024ELb0ELi64ELi320ELi320ELi4ELb1ELi18ELb0ELb0ENS_16CompileConditionILi1000EEEEEvPT_PKS4_S7_S7_flPfS8_Pj,"",@"SHT_CUDA_INFO"
	.sectionflags	@""
	.align	4


	//----- nvinfo : EIATTR_CUDA_API_VERSION
	.align		4
        /*0000*/ 	.byte	0x04, 0x37
        /*0002*/ 	.short	(.L_2059 - .L_2058)
.L_2058:
        /*0004*/ 	.word	0x00000082


	//----- nvinfo : EIATTR_KPARAM_INFO
	.align		4
.L_2059:
        /*0008*/ 	.byte	0x04, 0x17
        /*000a*/ 	.short	(.L_2061 - .L_2060)
.L_2060:
        /*000c*/ 	.word	0x00000000
        /*0010*/ 	.short	0x0008
        /*0012*/ 	.short	0x0040
        /*0014*/ 	.byte	0x00, 0xf5, 0x21, 0x00


	//----- nvinfo : EIATTR_KPARAM_INFO
	.align		4
.L_2061:
        /*0018*/ 	.byte	0x04, 0x17
        /*001a*/ 	.short	(.L_2063 - .L_2062)
.L_2062:
        /*001c*/ 	.word	0x00000000
        /*0020*/ 	.short	0x0007
        /*0022*/ 	.short	0x0038
        /*0024*/ 	.byte	0x00, 0xf5, 0x21, 0x00


	//----- nvinfo : EIATTR_KPARAM_INFO
	.align		4
.L_2063:
        /*0028*/ 	.byte	0x04, 0x17
        /*002a*/ 	.short	(.L_2065 - .L_2064)
.L_2064:
        /*002c*/ 	.word	0x00000000
        /*0030*/ 	.short	0x0006
        /*0032*/ 	.short	0x0030
        /*0034*/ 	.byte	0x00, 0xf5, 0x21, 0x00


	//----- nvinfo : EIATTR_KPARAM_INFO
	.align		4
.L_2065:
        /*0038*/ 	.byte	0x04, 0x17
        /*003a*/ 	.short	(.L_2067 - .L_2066)
.L_2066:
        /*003c*/ 	.word	0x00000000
        /*0040*/ 	.short	0x0005
        /*0042*/ 	.short	0x0028
        /*0044*/ 	.byte	0x00, 0xf0, 0x21, 0x00


	//----- nvinfo : EIATTR_KPARAM_INFO
	.align		4
.L_2067:
        /*0048*/ 	.byte	0x04, 0x17
        /*004a*/ 	.short	(.L_2069 - .L_2068)
.L_2068:
        /*004c*/ 	.word	0x00000000
        /*0050*/ 	.short	0x0004
        /*0052*/ 	.short	0x0020
        /*0054*/ 	.byte	0x00, 0xf0, 0x11, 0x00


	//----- nvinfo : EIATTR_KPARAM_INFO
	.align		4
.L_2069:
        /*0058*/ 	.byte	0x04, 0x17
        /*005a*/ 	.short	(.L_2071 - .L_2070)
.L_2070:
        /*005c*/ 	.word	0x00000000
        /*0060*/ 	.short	0x0003
        /*0062*/ 	.short	0x0018
        /*0064*/ 	.byte	0x00, 0xf5, 0x21, 0x00


	//----- nvinfo : EIATTR_KPARAM_INFO
	.align		4
.L_2071:
        /*0068*/ 	.byte	0x04, 0x17
        /*006a*/ 	.short	(.L_2073 - .L_2072)
.L_2072:
        /*006c*/ 	.word	0x00000000
        /*0070*/ 	.short	0x0002
        /*0072*/ 	.short	0x0010
        /*0074*/ 	.byte	0x00, 0xf5, 0x21, 0x00


	//----- nvinfo : EIATTR_KPARAM_INFO
	.align		4
.L_2073:
        /*0078*/ 	.byte	0x04, 0x17
        /*007a*/ 	.short	(.L_2075 - .L_2074)
.L_2074:
        /*007c*/ 	.word	0x00000000
        /*0080*/ 	.short	0x0001
        /*0082*/ 	.short	0x0008
        /*0084*/ 	.byte	0x00, 0xf5, 0x21, 0x00


	//----- nvinfo : EIATTR_KPARAM_INFO
	.align		4
.L_2075:
        /*0088*/ 	.byte	0x04, 0x17
        /*008a*/ 	.short	(.L_2077 - .L_2076)
.L_2076:
        /*008c*/ 	.word	0x00000000
        /*0090*/ 	.short	0x0000
        /*0092*/ 	.short	0x0000
        /*0094*/ 	.byte	0x00, 0xf5, 0x21, 0x00


	//----- nvinfo : EIATTR_SPARSE_MMA_MASK
	.align		4
.L_2077:
        /*0098*/ 	.byte	0x03, 0x50
        /*009a*/ 	.short	0x0000


	//----- nvinfo : EIATTR_MAXREG_COUNT
	.align		4
        /*009c*/ 	.byte	0x03, 0x1b
        /*009e*/ 	.short	0x0060


	//----- nvinfo : EIATTR_NUM_BARRIERS
	.align		4
        /*00a0*/ 	.byte	0x02, 0x4c
        /*00a2*/ 	.byte	0x01
	.zero		1


	//----- nvinfo : EIATTR_MERCURY_ISA_VERSION
	.align		4
        /*00a4*/ 	.byte	0x03, 0x5f
        /*00a6*/ 	.short	0x0101


	//----- nvinfo : EIATTR_COOP_GROUP_MASK_REGIDS
	.align		4
        /*00a8*/ 	.byte	0x04, 0x29
        /*00aa*/ 	.short	(.L_2079 - .L_2078)


	//   ....[0]....
.L_2078:
        /*00ac*/ 	.word	0xffffffff


	//   ....[1]....
        /*00b0*/ 	.word	0xffffffff


	//   ....[2]....
        /*00b4*/ 	.word	0xffffffff


	//   ....[3]....
        /*00b8*/ 	.word	0xffffffff


	//   ....[4]....
        /*00bc*/ 	.word	0xffffffff


	//   ....[5]....
        /*00c0*/ 	.word	0xffffffff


	//   ....[6]....
        /*00c4*/ 	.word	0xffffffff


	//   ....[7]....
        /*00c8*/ 	.word	0xffffffff


	//   ....[8]....
        /*00cc*/ 	.word	0xffffffff


	//   ....[9]....
        /*00d0*/ 	.word	0xffffffff


	//   ....[10]....
        /*00d4*/ 	.word	0xffffffff


	//   ....[11]....
        /*00d8*/ 	.word	0xffffffff


	//----- nvinfo : EIATTR_COOP_GROUP_INSTR_OFFSETS
	.align		4
.L_2079:
        /*00dc*/ 	.byte	0x04, 0x28
        /*00de*/ 	.short	(.L_2081 - .L_2080)


	//   ....[0]....
.L_2080:
        /*00e0*/ 	.word	0x000015f0


	//   ....[1]....
        /*00e4*/ 	.word	0x00001630


	//   ....[2]....
        /*00e8*/ 	.word	0x00001670


	//   ....[3]....
        /*00ec*/ 	.word	0x00001680


	//   ....[4]....
        /*00f0*/ 	.word	0x00001a20


	//   ....[5]....
        /*00f4*/ 	.word	0x00001a30


	//   ....[6]....
        /*00f8*/ 	.word	0x00001a60


	//   ....[7]....
        /*00fc*/ 	.word	0x00001a70


	//   ....[8]....
        /*0100*/ 	.word	0x00001aa0


	//   ....[9]....
        /*0104*/ 	.word	0x00001ab0


	//   ....[10]....
        /*0108*/ 	.word	0x00001af0


	//   ....[11]....
        /*010c*/ 	.word	0x00001b10


	//----- nvinfo : EIATTR_VRC_CTA_INIT_COUNT
	.align		4
.L_2081:
        /*0110*/ 	.byte	0x02, 0x4a
	.zero		1
	.zero		1


	//----- nvinfo : EIATTR_EXIT_INSTR_OFFSETS
	.align		4
        /*0114*/ 	.byte	0x04, 0x1c
        /*0116*/ 	.short	(.L_2083 - .L_2082)


	//   ....[0]....
.L_2082:
        /*0118*/ 	.word	0x00000080


	//   ....[1]....
        /*011c*/ 	.word	0x00002db0


	//----- nvinfo : EIATTR_MAX_THREADS
	.align		4
.L_2083:
        /*0120*/ 	.byte	0x04, 0x05
        /*0122*/ 	.short	(.L_2085 - .L_2084)
.L_2084:
        /*0124*/ 	.word	0x00000140
        /*0128*/ 	.word	0x00000001
        /*012c*/ 	.word	0x00000001


	//----- nvinfo : EIATTR_CRS_STACK_SIZE
	.align		4
.L_2085:
        /*0130*/ 	.byte	0x04, 0x1e
        /*0132*/ 	.short	(.L_2087 - .L_2086)
.L_2086:
        /*0134*/ 	.word	0x00000000


	//----- nvinfo : EIATTR_CBANK_PARAM_SIZE
	.align		4
.L_2087:
        /*0138*/ 	.byte	0x03, 0x19
        /*013a*/ 	.short	0x0048


	//----- nvinfo : EIATTR_PARAM_CBANK
	.align		4
        /*013c*/ 	.byte	0x04, 0x0a
        /*013e*/ 	.short	(.L_2089 - .L_2088)
	.align		4
.L_2088:
        /*0140*/ 	.word	index@(.nv.constant0._ZN13group_norm_v214gn_cuda_kernelI6__halfLi320ELi2ELi32ELi40ELi1024ELb0ELi64ELi320ELi320ELi4ELb1ELi18ELb0ELb0ENS_16CompileConditionILi1000EEEEEvPT_PKS4_S7_S7_flPfS8_Pj)
        /*0144*/ 	.short	0x0380
        /*0146*/ 	.short	0x0048


	//----- nvinfo : EIATTR_SW_WAR
	.align		4
.L_2089:
        /*0148*/ 	.byte	0x04, 0x36
        /*014a*/ 	.short	(.L_2091 - .L_2090)
.L_2090:
        /*014c*/ 	.word	0x00000008
.L_2091:


//--------------------- .nv.info._ZN13group_norm_v214gn_cuda_kernelI6__halfLi320ELi3ELi32ELi40ELi1024ELb0ELi64ELi320ELi320ELi4ELb1ELi21ELb0ELb0ENS_16CompileConditionILi1000EEEEEvPT_PKS4_S7_S7_flPfS8_Pj --------------------------
	.section	.nv.info._ZN13group_norm_v214gn_cuda_kernelI6__halfLi320ELi3ELi32ELi40ELi1024ELb0ELi64ELi320ELi320ELi4ELb1ELi21ELb0ELb0ENS_16CompileConditionILi1000EEEEEvPT_PKS4_S7_S7_flPfS8_Pj,"",@"SHT_CUDA_INFO"
	.sectionflags	@""
	.align	4


	//----- nvinfo : EIATTR_CUDA_API_VERSION
	.align		4
        /*0000*/ 	.byte	0x04, 0x37
        /*0002*/ 	.short	(.L_2093 - .L_2092)
.L_2092:
        /*0004*/ 	.word	0x00000082


	//----- nvinfo : EIATTR_KPARAM_INFO
	.align		4
.L_2093:
        /*0008*/ 	.byte	0x04, 0x17
        /*000a*/ 	.short	(.L_2095 - .L_2094)
.L_2094:
        /*000c*/ 	.word	0x00000000
        /*0010*/ 	.short	0x0008
        /*0012*/ 	.short	0x0040
        /*0014*/ 	.byte	0x00, 0xf5, 0x21, 0x00


	//----- nvinfo : EIATTR_KPARAM_INFO
	.align		4
.L_2095:
        /*0018*/ 	.byte	0x04, 0x17
        /*001a*/ 	.short	(.L_2097 - .L_2096)
.L_2096:
        /*001c*/ 	.word	0x00000000
        /*0020*/ 	.short	0x0007
        /*0022*/ 	.short	0x0038
        /*0024*/ 	.byte	0x00, 0xf5, 0x21, 0x00


	//----- nvinfo : EIATTR_KPARAM_INFO
	.align		4
.L_2097:
        /*0028*/ 	.byte	0x04, 0x17
        /*002a*/ 	.short	(.L_2099 - .L_2098)
.L_2098:
        /*002c*/ 	.word	0x00000000
        /*0030*/ 	.short	0x0006
        /*0032*/ 	.short	0x0030
        /*0034*/ 	.byte	0x00, 0xf5, 0x21, 0x00


	//----- nvinfo : EIATTR_KPARAM_INFO
	.align		4
.L_2099:
        /*0038*/ 	.byte	0x04, 0x17
        /*003a*/ 	.short	(.L_2101 - .L_2100)
.L_2100:
        /*003c*/ 	.word	0x00000000
        /*0040*/ 	.short	0x0005
        /*0042*/ 	.short	0x0028
        /*0044*/ 	.byte	0x00, 0xf0, 0x21, 0x00


	//----- nvinfo : EIATTR_KPARAM_INFO
	.align		4
.L_2101:
        /*0048*/ 	.byte	0x04, 0x17
        /*004a*/ 	.short	(.L_2103 - .L_2102)
.L_2102:
        /*004c*/ 	.word	0x00000000
        /*0050*/ 	.short	0x0004
        /*0052*/ 	.short	0x0020
        /*0054*/ 	.byte	0x00, 0xf0, 0x11, 0x00


	//----- nvinfo : EIATTR_KPARAM_INFO
	.align		4
.L_2103:
        /*0058*/ 	.byte	0x04, 0x17
        /*005a*/ 	.short	(.L_2105 - .L_2104)
.L_2104:
        /*005c*/ 	.word	0x00000000
        /*0060*/ 	.short	0x0003
        /*0062*/ 	.short	0x0018
        /*0064*/ 	.byte	0x00, 0xf5, 0x21, 0x00


	//----- nvinfo : EIATTR_KPARAM_INFO
	.align		4
.L_2105:
        /*0068*/ 	.byte	0x04, 0x17
        /*006a*/ 	.short	(.L_2107 - .L_2106)
.L_2106:
        /*006c*/ 	.word	0x00000000
        /*0070*/ 	.short	0x0002
        /*0072*/ 	.short	0x0010
        /*0074*/ 	.byte	0x00, 0xf5, 0x21, 0x00


	//----- nvinfo : EIATTR_KPARAM_INFO
	.align		4
.L_2107:
        /*0078*/ 	.byte	0x04, 0x17
        /*007a*/ 	.short	(.L_2109 - .L_2108)
.L_2108:
        /*007c*/ 	.word	0x00000000
        /*0080*/ 	.short	0x0001
        /*0082*/ 	.short	0x0008
        /*0084*/ 	.byte	0x00, 0xf5, 0x21, 0x00


	//----- nvinfo : EIATTR_KPARAM_INFO
	.align		4
.L_2109:
        /*0088*/ 	.byte	0x04, 0x17
        /*008a*/ 	.short	(.L_2111 - .L_2110)
.L_2110:
        /*008c*/ 	.word	0x00000000
        /*0090*/ 	.short	0x0000
        /*0092*/ 	.short	0x0000
        /*0094*/ 	.byte	0x00, 0xf5, 0x21, 0x00


	//----- nvinfo : EIATTR_SPARSE_MMA_MASK
	.align		4
.L_2111:
        /*0098*/ 	.byte	0x03, 0x50
        /*009a*/ 	.short	0x0000


	//----- nvinfo : EIATTR_MAXREG_COUNT
	.align		4
        /*009c*/ 	.byte	0x03, 0x1b
        /*009e*/ 	.short	0x0040


	//----- nvinfo : EIATTR_NUM_BARRIERS
	.align		4
        /*00a0*/ 	.byte	0x02, 0x4c
        /*00a2*/ 	.byte	0x01
	.zero		1


	//----- nvinfo : EIATTR_ANNOTATIONS
	.align		4
        /*00a4*/ 	.byte	0x04, 0x55
        /*00a6*/ 	.short	(.L_2113 - .L_2112)


	//   ....[0]....
.L_2112:
        /* <DEDUP_REMOVED lines=31> */


	//----- nvinfo : EIATTR_MERCURY_ISA_VERSION
	.align		4
.L_2113:
        /*0288*/ 	.byte	0x03, 0x5f
        /*028a*/ 	.short	0x0101


	//----- nvinfo : EIATTR_COOP_GROUP_MASK_REGIDS
	.align		4
        /*028c*/ 	.byte	0x04, 0x29
        /*028e*/ 	.short	(.L_2115 - .L_2114)


	//   ....[0]....
.L_2114:
        /*0290*/ 	.word	0xffffffff


	//   ....[1]....
        /*0294*/ 	.word	0xffffffff


	//   ....[2]....
        /*0298*/ 	.word	0xffffffff


	//   ....[3]....
        /*029c*/ 	.word	0xffffffff


	//   ....[4]....
        /*02a0*/ 	.word	0xffffffff


	//   ....[5]....
        /*02a4*/ 	.word	0xffffffff


	//   ....[6]....
        /*02a8*/ 	.word	0xffffffff


	//   ....[7]....
        /*02ac*/ 	.word	0xffffffff


	//   ....[8]....
        /*02b0*/ 	.word	0xffffffff


	//   ....[9]....
        /*02b4*/ 	.word	0xffffffff


	//   ....[10]....
        /*02b8*/ 	.word	0xffffffff


	//   ....[11]....
        /*02bc*/ 	.word	0xffffffff


	//----- nvinfo : EIATTR_COOP_GROUP_INSTR_OFFSETS
	.align		4
.L_2115:
        /*02c0*/ 	.byte	0x04, 0x28
        /*02c2*/ 	.short	(.L_2117 - .L_2116)


	//   ....[0]....
.L_2116:
        /*02c4*/ 	.word	0x00001770


	//   ....[1]....
        /*02c8*/ 	.word	0x00001790


	//   ....[2]....
        /*02cc*/ 	.word	0x000017d0


	//   ....[3]....
        /*02d0*/ 	.word	0x000017e0


	//   ....[4]....
        /*02d4*/ 	.word	0x00001bb0


	//   ....[5]....
        /*02d8*/ 	.word	0x00001bc0


	//   ....[6]....
        /*02dc*/ 	.word	0x00001bf0


	//   ....[7]....
        /*02e0*/ 	.word	0x00001c00


	//   ....[8]....
        /*02e4*/ 	.word	0x00001c30


	//   ....[9]....
        /*02e8*/ 	.word	0x00001c40


	//   ....[10]....
        /*02ec*/ 	.word	0x00001c80


	//   ....[11]....
        /*02f0*/ 	.word	0x00001c90


	//----- nvinfo : EIATTR_VRC_CTA_INIT_COUNT
	.align		4
.L_2117:
        /*02f4*/ 	.byte	0x02, 0x4a
	.zero		1
	.zero		1


	//----- nvinfo : EIATTR_EXIT_INSTR_OFFSETS
	.align		4
        /*02f8*/ 	.byte	0x04, 0x1c
        /*02fa*/ 	.short	(.L_2119 - .L_2118)


	//   ....[0]....
.L_2118:
        /*02fc*/ 	.word	0x00000080


	//   ....[1]....
        /*0300*/ 	.word	0x000031e0


	//----- nvinfo : EIATTR_MAX_THREADS
	.align		4
.L_2119:
        /*0304*/ 	.byte	0x04, 0x05
        /*0306*/ 	.short	(.L_2121 - .L_2120)
.L_2120:
        /*0308*/ 	.word	0x00000140
        /*030c*/ 	.word	0x00000001
        /*0310*/ 	.word	0x00000001


	//----- nvinfo : EIATTR_CRS_STACK_SIZE
	.align		4
.L_2121:
        /*0314*/ 	.byte	0x04, 0x1e
        /*0316*/ 	.short	(.L_2123 - .L_2122)
.L_2122:
        /*0318*/ 	.word	0x00000000


	//----- nvinfo : EIATTR_CBANK_PARAM_SIZE
	.align		4
.L_2123:
        /*031c*/ 	.byte	0x03, 0x19
        /*031e*/ 	.short	0x0048


	//----- nvinfo : EIATTR_PARAM_CBANK
	.align		4
        /*0320*/ 	.byte	0x04, 0x0a
        /*0322*/ 	.short	(.L_2125 - .L_2124)
	.align		4
.L_2124:
        /*0324*/ 	.word	index@(.nv.constant0._ZN13group_norm_v214gn_cuda_kernelI6__halfLi320ELi3ELi32ELi40ELi1024ELb0ELi64ELi320ELi320ELi4ELb1ELi21ELb0ELb0ENS_16CompileConditionILi1000EEEEEvPT_PKS4_S7_S7_flPfS8_Pj)
        /*0328*/ 	.short	0x0380
        /*032a*/ 	.short	0x0048


	//----- nvinfo : EIATTR_SW_WAR
	.align		4
.L_2125:
        /*032c*/ 	.byte	0x04, 0x36
        /*032e*/ 	.short	(.L_2127 - .L_2126)
.L_2126:
        /*0330*/ 	.word	0x00000008
.L_2127:


//--------------------- .nv.info._ZN13group_norm_v214gn_cuda_kernelI6__halfLi320ELi3ELi32ELi40ELi1024ELb0ELi64ELi320ELi320ELi4ELb1ELi27ELb0ELb0ENS_16CompileConditionILi1000EEEEEvPT_PKS4_S7_S7_flPfS8_Pj --------------------------
	.section	.nv.info._ZN13group_norm_v214gn_cuda_kernelI6__halfLi320ELi3ELi32ELi40ELi1024ELb0ELi64ELi320ELi320ELi4ELb1ELi27ELb0ELb0ENS_16CompileConditionILi1000EEEEEvPT_PKS4_S7_S7_flPfS8_Pj,"",@"SHT_CUDA_INFO"
	.sectionflags	@""
	.align	4


	//----- nvinfo : EIATTR_CUDA_API_VERSION
	.align		4
        /*0000*/ 	.byte	0x04, 0x37
        /*0002*/ 	.short	(.L_2129 - .L_2128)
.L_2128:
        /*0004*/ 	.word	0x00000082


	//----- nvinfo : EIATTR_KPARAM_INFO
	.align		4
.L_2129:
        /*0008*/ 	.byte	0x04, 0x17
        /*000a*/ 	.short	(.L_2131 - .L_2130)
.L_2130:
        /*000c*/ 	.word	0x00000000
        /*0010*/ 	.short	0x0008
        /*0012*/ 	.short	0x0040
        /*0014*/ 	.byte	0x00, 0xf5, 0x21, 0x00


	//----- nvinfo : EIATTR_KPARAM_INFO
	.align		4
.L_2131:
        /*0018*/ 	.byte	0x04, 0x17
        /*001a*/ 	.short	(.L_2133 - .L_2132)
.L_2132:
        /*001c*/ 	.word	0x00000000
        /*0020*/ 	.short	0x0007
        /*0022*/ 	.short	0x0038
        /*0024*/ 	.byte	0x00, 0xf5, 0x21, 0x00


	//----- nvinfo : EIATTR_KPARAM_INFO
	.align		4
.L_2133:
        /*0028*/ 	.byte	0x04, 0x17
        /*002a*/ 	.short	(.L_2135 - .L_2134)
.L_2134:
        /*002c*/ 	.word	0x00000000
        /*0030*/ 	.short	0x0006
        /*0032*/ 	.short	0x0030
        /*0034*/ 	.byte	0x00, 0xf5, 0x21, 0x00


	//----- nvinfo : EIATTR_KPARAM_INFO
	.align		4
.L_2135:
        /*0038*/ 	.byte	0x04, 0x17
        /*003a*/ 	.short	(.L_2137 - .L_2136)
.L_2136:
        /*003c*/ 	.word	0x00000000
        /*0040*/ 	.short	0x0005
        /*0042*/ 	.short	0x0028
        /*0044*/ 	.byte	0x00, 0xf0, 0x21, 0x00


	//----- nvinfo : EIATTR_KPARAM_INFO
	.align		4
.L_2137:
        /*0048*/ 	.byte	0x04, 0x17
        /*004a*/ 	.short	(.L_2139 - .L_2138)
.L_2138:
        /*004c*/ 	.word	0x00000000
        /*0050*/ 	.short	0x0004
        /*0052*/ 	.short	0x0020
        /*0054*/ 	.byte	0x00, 0xf0, 0x11, 0x00


	//----- nvinfo : EIATTR_KPARAM_INFO
	.align		4
.L_2139:
        /*0058*/ 	.byte	0x04, 0x17
        /*005a*/ 	.short	(.L_2141 - .L_2140)
.L_2140:
        /*005c*/ 	.word	0x00000000
        /*0060*/ 	.short	0x0003
        /*0062*/ 	.short	0x0018
        /*0064*/ 	.byte	0x00, 0xf5, 0x21, 0x00


	//----- nvinfo : EIATTR_KPARAM_INFO
	.align		4
.L_2141:
        /*0068*/ 	.byte	0x04, 0x17
        /*006a*/ 	.short	(.L_2143 - .L_2142)
.L_2142:
        /*006c*/ 	.word	0x00000000
        /*0070*/ 	.short	0x0002
        /*0072*/ 	.short	0x0010
        /*0074*/ 	.byte	0x00, 0xf5, 0x21, 0x00


	//----- nvinfo : EIATTR_KPARAM_INFO
	.align		4
.L_2143:
        /*0078*/ 	.byte	0x04, 0x17
        /*007a*/ 	.short	(.L_2145 - .L_2144)
.L_2144:
        /*007c*/ 	.word	0x00000000
        /*0080*/ 	.short	0x0001
        /*0082*/ 	.short	0x0008
        /*0084*/ 	.byte	0x00, 0xf5, 0x21, 0x00


	//----- nvinfo : EIATTR_KPARAM_INFO
	.align		4
.L_2145:
        /*0088*/ 	.byte	0x04, 0x17
        /*008a*/ 	.short	(.L_2147 - .L_2146)
.L_2146:
        /*008c*/ 	.word	0x00000000
        /*0090*/ 	.short	0x0000
        /*0092*/ 	.short	0x0000
        /*0094*/ 	.byte	0x00, 0xf5, 0x21, 0x00


	//----- nvinfo : EIATTR_SPARSE_MMA_MASK
	.align		4
.L_2147:
        /*0098*/ 	.byte	0x03, 0x50
        /*009a*/ 	.short	0x0000


	//----- nvinfo : EIATTR_MAXREG_COUNT
	.align		4
        /*009c*/ 	.byte	0x03, 0x1b
        /*009e*/ 	.short	0x0040


	//----- nvinfo : EIATTR_NUM_BARRIERS
	.align		4
        /*00a0*/ 	.byte	0x02, 0x4c
        /*00a2*/ 	.byte	0x01
	.zero		1


	//----- nvinfo : EIATTR_ANNOTATIONS
	.align		4
        /*00a4*/ 	.byte	0x04, 0x55
        /*00a6*/ 	.short	(.L_2149 - .L_2148)


	//   ....[0]....
.L_2148:
        /* <DEDUP_REMOVED lines=31> */


	//----- nvinfo : EIATTR_MERCURY_ISA_VERSION
	.align		4
.L_2149:
        /*0288*/ 	.byte	0x03, 0x5f
        /*028a*/ 	.short	0x0101


	//----- nvinfo : EIATTR_COOP_GROUP_MASK_REGIDS
	.align		4
        /*028c*/ 	.byte	0x04, 0x29
        /*028e*/ 	.short	(.L_2151 - .L_2150)


	//   ....[0]....
.L_2150:
        /*0290*/ 	.word	0xffffffff


	//   ....[1]....
        /*0294*/ 	.word	0xffffffff


	//   ....[2]....
        /*0298*/ 	.word	0xffffffff


	//   ....[3]....
        /*029c*/ 	.word	0xffffffff


	//   ....[4]....
        /*02a0*/ 	.word	0xffffffff


	//   ....[5]....
        /*02a4*/ 	.word	0xffffffff


	//   ....[6]....
        /*02a8*/ 	.word	0xffffffff


	//   ....[7]....
        /*02ac*/ 	.word	0xffffffff


	//   ....[8]....
        /*02b0*/ 	.word	0xffffffff


	//   ....[9]....
        /*02b4*/ 	.word	0xffffffff


	//   ....[10]....
        /*02b8*/ 	.word	0xffffffff


	//   ....[11]....
        /*02bc*/ 	.word	0xffffffff


	//----- nvinfo : EIATTR_COOP_GROUP_INSTR_OFFSETS
	.align		4
.L_2151:
        /*02c0*/ 	.byte	0x04, 0x28
        /*02c2*/ 	.short	(.L_2153 - .L_2152)


	//   ....[0]....
.L_2152:
        /*02c4*/ 	.word	0x00001770


	//   ....[1]....
        /*02c8*/ 	.word	0x00001790


	//   ....[2]....
        /*02cc*/ 	.word	0x000017d0


	//   ....[3]....
        /*02d0*/ 	.word	0x000017e0


	//   ....[4]....
        /*02d4*/ 	.word	0x00001bb0


	//   ....[5]....
        /*02d8*/ 	.word	0x00001bc0


	//   ....[6]....
        /*02dc*/ 	.word	0x00001bf0


	//   ....[7]....
        /*02e0*/ 	.word	0x00001c00


	//   ....[8]....
        /*02e4*/ 	.word	0x00001c30


	//   ....[9]....
        /*02e8*/ 	.word	0x00001c40


	//   ....[10]....
        /*02ec*/ 	.word	0x00001c80


	//   ....[11]....
        /*02f0*/ 	.word	0x00001c90


	//----- nvinfo : EIATTR_VRC_CTA_INIT_COUNT
	.align		4
.L_2153:
        /*02f4*/ 	.byte	0x02, 0x4a
	.zero		1
	.zero		1


	//----- nvinfo : EIATTR_EXIT_INSTR_OFFSETS
	.align		4
        /*02f8*/ 	.byte	0x04, 0x1c
        /*02fa*/ 	.short	(.L_2155 - .L_2154)


	//   ....[0]....
.L_2154:
        /*02fc*/ 	.word	0x00000080


	//   ....[1]....
        /*0300*/ 	.word	0x000031e0


	//----- nvinfo : EIATTR_MAX_THREADS
	.align		4
.L_2155:
        /*0304*/ 	.byte	0x04, 0x05
        /*0306*/ 	.short	(.L_2157 - .L_2156)
.L_2156:
        /*0308*/ 	.word	0x00000140
        /*030c*/ 	.word	0x00000001
        /*0310*/ 	.word	0x00000001


	//----- nvinfo : EIATTR_CRS_STACK_SIZE
	.align		4
.L_2157:
        /*0314*/ 	.byte	0x04, 0x1e
        /*0316*/ 	.short	(.L_2159 - .L_2158)
.L_2158:
        /*0318*/ 	.word	0x00000000


	//----- nvinfo : EIATTR_CBANK_PARAM_SIZE
	.align		4
.L_2159:
        /*031c*/ 	.byte	0x03, 0x19
        /*031e*/ 	.short	0x0048


	//----- nvinfo : EIATTR_PARAM_CBANK
	.align		4
        /*0320*/ 	.byte	0x04, 0x0a
        /*0322*/ 	.short	(.L_2161 - .L_2160)
	.align		4
.L_2160:
        /*0324*/ 	.word	index@(.nv.constant0._ZN13group_norm_v214gn_cuda_kernelI6__halfLi320ELi3ELi32ELi40ELi1024ELb0ELi64ELi320ELi320ELi4ELb1ELi27ELb0ELb0ENS_16CompileConditionILi1000EEEEEvPT_PKS4_S7_S7_flPfS8_Pj)
        /*0328*/ 	.short	0x0380
        /*032a*/ 	.short	0x0048


	//----- nvinfo : EIATTR_SW_WAR
	.align		4
.L_2161:
        /*032c*/ 	.byte	0x04, 0x36
        /*032e*/ 	.short	(.L_2163 - .L_2162)
.L_2162:
        /*0330*/ 	.word	0x00000008
.L_2163:


//--------------------- .nv.info._ZN13group_norm_v214gn_cuda_kernelI6__halfLi320ELi3ELi16ELi80ELi1024ELb1ELi16ELi320ELi320ELi4ELb1ELi5ELb0ELb0ENS_16CompileConditionILi1000EEEEEvPT_PKS4_S7_S7_flPfS8_Pj --------------------------
	.section	.nv.info._ZN13group_norm_v214gn_cuda_kernelI6__halfLi320ELi3ELi16ELi80ELi1024ELb1ELi16ELi320ELi320ELi4ELb1ELi5ELb0ELb0ENS_16CompileConditionILi1000EEEEEvPT_PKS4_S7_S7_flPfS8_Pj,"",@"SHT_CUDA_INFO"
	.sectionflags	@""
	.align	4


	//----- nvinfo : EIATTR_CUDA_API_VERSION
	.align		4
        /*0000*/ 	.byte	0x04, 0x37
        /*0002*/ 	.short	(.L_2165 - .L_2164)
.L_2164:
        /*0004*/ 	.word	0x00000082


	//----- nvinfo : EIATTR_KPARAM_INFO
	.align		4
.L_2165:
        /*0008*/ 	.byte	0x04, 0x17
        /*000a*/ 	.short	(.L_2167 - .L_2166)
.L_2166:
        /*000c*/ 	.word	0x00000000
        /*0010*/ 	.short	0x0008
        /*0012*/ 	.short	0x0040
        /*0014*/ 	.byte	0x00, 0xf5, 0x21, 0x00


	//----- nvinfo : EIATTR_KPARAM_INFO
	.align		4
.L_2167:
        /*0018*/ 	.byte	0x04, 0x17
        /*001a*/ 	.short	(.L_2169 - .L_2168)
.L_2168:
        /*001c*/ 	.word	0x00000000
        /*0020*/ 	.short	0x0007
        /*0022*/ 	.short	0x0038
        /*0024*/ 	.byte	0x00, 0xf5, 0x21, 0x00


	//----- nvinfo : EIATTR_KPARAM_INFO
	.align		4
.L_2169:
        /*0028*/ 	.byte	0x04, 0x17
        /*002a*/ 	.short	(.L_2171 - .L_2170)
.L_2170:
        /*002c*/ 	.word	0x00000000
        /*0030*/ 	.short	0x0006
        /*0032*/ 	.short	0x0030
        /*0034*/ 	.byte	0x00, 0xf5, 0x21, 0x00


	//----- nvinfo : EIATTR_KPARAM_INFO
	.align		4
.L_2171:
        /*0038*/ 	.byte	0x04, 0x17
        /*003a*/ 	.short	(.L_2173 - .L_2172)
.L_2172:
        /*003c*/ 	.word	0x00000000
        /*0040*/ 	.short	0x0005
        /*0042*/ 	.short	0x0028
        /*0044*/ 	.byte	0x00, 0xf0, 0x21, 0x00


	//----- nvinfo : EIATTR_KPARAM_INFO
	.align		4
.L_2173:
        /*0048*/ 	.byte	0x04, 0x17
        /*004a*/ 	.short	(.L_2175 - .L_2174)
.L_2174:
        /*004c*/ 	.word	0x00000000
        /*0050*/ 	.short	0x0004
        /*0052*/ 	.short	0x0020
        /*0054*/ 	.byte	0x00, 0xf0, 0x11, 0x00


	//----- nvinfo : EIATTR_KPARAM_INFO
	.align		4
.L_2175:
        /*0058*/ 	.byte	0x04, 0x17
        /*005a*/ 	.short	(.L_2177 - .L_2176)
.L_2176:
        /*005c*/ 	.word	0x00000000
        /*0060*/ 	.short	0x0003
        /*0062*/ 	.short	0x0018
        /*0064*/ 	.byte	0x00, 0xf5, 0x21, 0x00


	//----- nvinfo : EIATTR_KPARAM_INFO
	.align		4
.L_2177:
        /*0068*/ 	.byte	0x04, 0x17
        /*006a*/ 	.short	(.L_2179 - .L_2178)
.L_2178:
        /*006c*/ 	.word	0x00000000
        /*0070*/ 	.short	0x0002
        /*0072*/ 	.short	0x0010
        /*0074*/ 	.byte	0x00, 0xf5, 0x21, 0x00


	//----- nvinfo : EIATTR_KPARAM_INFO
	.align		4
.L_2179:
        /*0078*/ 	.byte	0x04, 0x17
        /*007a*/ 	.short	(.L_2181 - .L_2180)
.L_2180:
        /*007c*/ 	.word	0x00000000
        /*0080*/ 	.short	0x0001
        /*0082*/ 	.short	0x0008
        /*0084*/ 	.byte	0x00, 0xf5, 0x21, 0x00


	//----- nvinfo : EIATTR_KPARAM_INFO
	.align		4
.L_2181:
        /*0088*/ 	.byte	0x04, 0x17
        /*008a*/ 	.short	(.L_2183 - .L_2182)
.L_2182:
        /*008c*/ 	.word	0x00000000
        /*0090*/ 	.short	0x0000
        /*0092*/ 	.short	0x0000
        /*0094*/ 	.byte	0x00, 0xf5, 0x21, 0x00


	//----- nvinfo : EIATTR_SPARSE_MMA_MASK
	.align		4
.L_2183:
        /*0098*/ 	.byte	0x03, 0x50
        /*009a*/ 	.short	0x0000


	//----- nvinfo : EIATTR_MAXREG_COUNT
	.align		4
        /*009c*/ 	.byte	0x03, 0x1b
        /*009e*/ 	.short	0x0040


	//----- nvinfo : EIATTR_NUM_BARRIERS
	.align		4
        /*00a0*/ 	.byte	0x02, 0x4c
        /*00a2*/ 	.byte	0x01
	.zero		1


	//----- nvinfo : EIATTR_MERCURY_ISA_VERSION
	.align		4
        /*00a4*/ 	.byte	0x03, 0x5f
        /*00a6*/ 	.short	0x0101


	//----- nvinfo : EIATTR_COOP_GROUP_MASK_REGIDS
	.align		4
        /*00a8*/ 	.byte	0x04, 0x29
        /*00aa*/ 	.short	(.L_2185 - .L_2184)


	//   ....[0]....
.L_2184:
        /*00ac*/ 	.word	0xffffffff


	//   ....[1]....
        /*00b0*/ 	.word	0xffffffff


	//   ....[2]....
        /*00b4*/ 	.word	0xffffffff


	//   ....[3]....
        /*00b8*/ 	.word	0xffffffff


	//   ....[4]....
        /*00bc*/ 	.word	0xffffffff


	//   ....[5]....
        /*00c0*/ 	.word	0xffffffff


	//   ....[6]....
        /*00c4*/ 	.word	0xffffffff


	//   ....[7]....
        /*00c8*/ 	.word	0xffffffff


	//   ....[8]....
        /*00cc*/ 	.word	0xffffffff


	//   ....[9]....
        /*00d0*/ 	.word	0xffffffff


	//   ....[10]....
        /*00d4*/ 	.word	0xffffffff


	//   ....[11]....
        /*00d8*/ 	.word	0xffffffff


	//   ....[12]....
        /*00dc*/ 	.word	0xffffffff


	//   ....[13]....
        /*00e0*/ 	.word	0xffffffff


	//----- nvinfo : EIATTR_COOP_GROUP_INSTR_OFFSETS
	.align		4
.L_2185:
        /*00e4*/ 	.byte	0x04, 0x28
        /*00e6*/ 	.short	(.L_2187 - .L_2186)


	//   ....[0]....
.L_2186:
        /*00e8*/ 	.word	0x000010f0


	//   ....[1]....
        /*00ec*/ 	.word	0x00001120


	//   ....[2]....
        /*00f0*/ 	.word	0x000011f0


	//   ....[3]....
        /*00f4*/ 	.word	0x00001210


	//   ....[4]....
        /*00f8*/ 	.word	0x00001460


	//   ....[5]....
        /*00fc*/ 	.word	0x00001480


	//   ....[6]....
        /*0100*/ 	.word	0x000014a0


	//   ....[7]....
        /*0104*/ 	.word	0x000014c0


	//   ....[8]....
        /*0108*/ 	.word	0x000014e0


	//   ....[9]....
        /*010c*/ 	.word	0x00001500


	//   ....[10]....
        /*0110*/ 	.word	0x00001520


	//   ....[11]....
        /*0114*/ 	.word	0x00001540


	//   ....[12]....
        /*0118*/ 	.word	0x00001570


	//   ....[13]....
        /*011c*/ 	.word	0x000015a0


	//----- nvinfo : EIATTR_VRC_CTA_INIT_COUNT
	.align		4
.L_2187:
        /*0120*/ 	.byte	0x02, 0x4a
	.zero		1
	.zero		1


	//----- nvinfo : EIATTR_EXIT_INSTR_OFFSETS
	.align		4
        /*0124*/ 	.byte	0x04, 0x1c
        /*0126*/ 	.short	(.L_2189 - .L_2188)


	//   ....[0]....
.L_2188:
        /*0128*/ 	.word	0x00000070


	//   ....[1]....
        /*012c*/ 	.word	0x000021f0


	//----- nvinfo : EIATTR_MAX_THREADS
	.align		4
.L_2189:
        /*0130*/ 	.byte	0x04, 0x05
        /*0132*/ 	.short	(.L_2191 - .L_2190)
.L_2190:
        /*0134*/ 	.word	0x00000140
        /*0138*/ 	.word	0x00000001
        /*013c*/ 	.word	0x00000001


	//----- nvinfo : EIATTR_CRS_STACK_SIZE
	.align		4
.L_2191:
        /*0140*/ 	.byte	0x04, 0x1e
        /*0142*/ 	.short	(.L_2193 - .L_2192)
.L_2192:
        /*0144*/ 	.word	0x00000000


	//----- nvinfo : EIATTR_CBANK_PARAM_SIZE
	.align		4
.L_2193:
        /*0148*/ 	.byte	0x03, 0x19
        /*014a*/ 	.short	0x0048


	//----- nvinfo : EIATTR_PARAM_CBANK
	.align		4
        /*014c*/ 	.byte	0x04, 0x0a
        /*014e*/ 	.short	(.L_2195 - .L_2194)
	.align		4
.L_2194:
        /*0150*/ 	.word	index@(.nv.constant0._ZN13group_norm_v214gn_cuda_kernelI6__halfLi320ELi3ELi16ELi80ELi1024ELb1ELi16ELi320ELi320ELi4ELb1ELi5ELb0ELb0ENS_16CompileConditionILi1000EEEEEvPT_PKS4_S7_S7_flPfS8_Pj)
        /*0154*/ 	.short	0x0380
        /*0156*/ 	.short	0x0048


	//----- nvinfo : EIATTR_SW_WAR
	.align		4
.L_2195:
        /*0158*/ 	.byte	0x04, 0x36
        /*015a*/ 	.short	(.L_2197 - .L_2196)
.L_2196:
        /*015c*/ 	.word	0x00000008
.L_2197:


//--------------------- .nv.info._ZN13group_norm_v214gn_cuda_kernelI6__halfLi320ELi1ELi16ELi80ELi1024ELb1ELi32ELi320ELi320ELi4ELb1ELi4ELb0ELb0ENS_16CompileConditionILi1000EEEEEvPT_PKS4_S7_S7_flPfS8_Pj --------------------------
	.section	.nv.info._ZN13group_norm_v214gn_cuda_kernelI6__halfLi320ELi1ELi16ELi80ELi1024ELb1ELi32ELi320ELi320ELi4ELb1ELi4ELb0ELb0ENS_16CompileConditionILi1000EEEEEvPT_PKS4_S7_S7_flPfS8_Pj,"",@"SHT_CUDA_INFO"
	.sectionflags	@""
	.align	4


	//----- nvinfo : EIATTR_CUDA_API_VERSION
	.align		4
        /*0000*/ 	.byte	0x04, 0x37
        /*0002*/ 	.short	(.L_2199 - .L_2198)
.L_2198:
        /*0004*/ 	.word	0x00000082


	//----- nvinfo : EIATTR_KPARAM_INFO
	.align		4
.L_2199:
        /*0008*/ 	.byte	0x04, 0x17
        /*000a*/ 	.short	(.L_2201 - .L_2200)
.L_2200:
        /*000c*/ 	.word	0x00000000
        /*0010*/ 	.short	0x0008
        /*0012*/ 	.short	0x0040
        /*0014*/ 	.byte	0x00, 0xf5, 0x21, 0x00


	//----- nvinfo : EIATTR_KPARAM_INFO
	.align		4
.L_2201:
        /*0018*/ 	.byte	0x04, 0x17
        /*001a*/ 	.short	(.L_2203 - .L_2202)
.L_2202:
        /*001c*/ 	.word	0x00000000
        /*0020*/ 	.short	0x0007
        /*0022*/ 	.short	0x0038
        /*0024*/ 	.byte	0x00, 0xf5, 0x21, 0x00


	//----- nvinfo : EIATTR_KPARAM_INFO
	.align		4
.L_2203:
        /*0028*/ 	.byte	0x04, 0x17
        /*002a*/ 	.short	(.L_2205 - .L_2204)
.L_2204:
        /*002c*/ 	.word	0x00000000
        /*0030*/ 	.short	0x0006
        /*0032*/ 	.short	0x0030
        /*0034*/ 	.byte	0x00, 0xf5, 0x21, 0x00


	//----- nvinfo : EIATTR_KPARAM_INFO
	.align		4
.L_2205:
        /*0038*/ 	.byte	0x04, 0x17
        /*003a*/ 	.short	(.L_2207 - .L_2206)
.L_2206:
        /*003c*/ 	.word	0x00000000
        /*0040*/ 	.short	0x0005
        /*0042*/ 	.short	0x0028
        /*0044*/ 	.byte	0x00, 0xf0, 0x21, 0x00


	//----- nvinfo : EIATTR_KPARAM_INFO
	.align		4
.L_2207:
        /*0048*/ 	.byte	0x04, 0x17
        /*004a*/ 	.short	(.L_2209 - .L_2208)
.L_2208:
        /*004c*/ 	.word	0x00000000
        /*0050*/ 	.short	0x0004
        /*0052*/ 	.short	0x0020
        /*0054*/ 	.byte	0x00, 0xf0, 0x11, 0x00


	//----- nvinfo : EIATTR_KPARAM_INFO
	.align		4
.L_2209:
        /*0058*/ 	.byte	0x04, 0x17
        /*005a*/ 	.short	(.L_2211 - .L_2210)
.L_2210:
        /*005c*/ 	.word	0x00000000
        /*0060*/ 	.short	0x0003
        /*0062*/ 	.short	0x0018
        /*0064*/ 	.byte	0x00, 0xf5, 0x21, 0x00


	//----- nvinfo : EIATTR_KPARAM_INFO
	.align		4
.L_2211:
        /*0068*/ 	.byte	0x04, 0x17
        /*006a*/ 	.short	(.L_2213 - .L_2212)
.L_2212:
        /*006c*/ 	.word	0x00000000
        /*0070*/ 	.short	0x0002
        /*0072*/ 	.short	0x0010
        /*0074*/ 	.byte	0x00, 0xf5, 0x21, 0x00


	//----- nvinfo : EIATTR_KPARAM_INFO
	.align		4
.L_2213:
        /*0078*/ 	.byte	0x04, 0x17
        /*007a*/ 	.short	(.L_2215 - .L_2214)
.L_2214:
        /*007c*/ 	.word	0x00000000
        /*0080*/ 	.short	0x0001
        /*0082*/ 	.short	0x0008
        /*0084*/ 	.byte	0x00, 0xf5, 0x21, 0x00


	//----- nvinfo : EIATTR_KPARAM_INFO
	.align		4
.L_2215:
        /*0088*/ 	.byte	0x04, 0x17
        /*008a*/ 	.short	(.L_2217 - .L_2216)
.L_2216:
        /*008c*/ 	.word	0x00000000
        /*0090*/ 	.short	0x0000
        /*0092*/ 	.short	0x0000
        /*0094*/ 	.byte	0x00, 0xf5, 0x21, 0x00


	//----- nvinfo : EIATTR_SPARSE_MMA_MASK
	.align		4
.L_2217:
        /*0098*/ 	.byte	0x03, 0x50
        /*009a*/ 	.short	0x0000


	//----- nvinfo : EIATTR_MAXREG_COUNT
	.align		4
        /*009c*/ 	.byte	0x03, 0x1b
        /*009e*/ 	.short	0x00a8


	//----- nvinfo : EIATTR_NUM_BARRIERS
	.align		4
        /*00a0*/ 	.byte	0x02, 0x4c
        /*00a2*/ 	.byte	0x01
	.zero		1


	//----- nvinfo : EIATTR_MERCURY_ISA_VERSION
	.align		4
        /*00a4*/ 	.byte	0x03, 0x5f
        /*00a6*/ 	.short	0x0101


	//----- nvinfo : EIATTR_COOP_GROUP_MASK_REGIDS
	.align		4
        /*00a8*/ 	.byte	0x04, 0x29
        /*00aa*/ 	.short	(.L_2219 - .L_2218)


	//   ....[0]....
.L_2218:
        /*00ac*/ 	.word	0xffffffff


	//   ....[1]....
        /*00b0*/ 	.word	0xffffffff


	//   ....[2]....
        /*00b4*/ 	.word	0xffffffff


	//   ....[3]....
        /*00b8*/ 	.word	0xffffffff


	//   ....[4]....
        /*00bc*/ 	.word	0xffffffff


	//   ....[5]....
        /*00c0*/ 	.word	0xffffffff


	//   ....[6]....
        /*00c4*/ 	.word	0xffffffff


	//   ....[7]....
        /*00c8*/ 	.word	0xffffffff


	//   ....[8]....
        /*00cc*/ 	.word	0xffffffff


	//   ....[9]....
        /*00d0*/ 	.word	0xffffffff


	//   ....[10]....
        /*00d4*/ 	.word	0xffffffff


	//   ....[11]....
        /*00d8*/ 	.word	0xffffffff


	//   ....[12]....
        /*00dc*/ 	.word	0xffffffff


	//   ....[13]....
        /*00e0*/ 	.word	0xffffffff


	//----- nvinfo : EIATTR_COOP_GROUP_INSTR_OFFSETS
	.align		4
.L_2219:
        /*00e4*/ 	.byte	0x04, 0x28
        /*00e6*/ 	.short	(.L_2221 - .L_2220)


	//   ....[0]....
.L_2220:
        /*00e8*/ 	.word	0x000014c0


	//   ....[1]....
        /*00ec*/ 	.word	0x000014f0


	//   ....[2]....
        /*00f0*/ 	.word	0x00001550


	//   ....[3]....
        /*00f4*/ 	.word	0x00001560


	//   ....[4]....
        /*00f8*/ 	.word	0x00001770


	//   ....[5]....
        /*00fc*/ 	.word	0x000017b0


	//   ....[6]....
        /*0100*/ 	.word	0x00001800


	//   ....[7]....
        /*0104*/ 	.word	0x00001810


	//   ....[8]....
        /*0108*/ 	.word	0x00001840


	//   ....[9]....
        /*010c*/ 	.word	0x00001850


	//   ....[10]....
        /*0110*/ 	.word	0x00001890


	//   ....[11]....
        /*0114*/ 	.word	0x000018b0


	//   ....[12]....
        /*0118*/ 	.word	0x000018e0


	//   ....[13]....
        /*011c*/ 	.word	0x000018f0


	//----- nvinfo : EIATTR_VRC_CTA_INIT_COUNT
	.align		4
.L_2221:
        /*0120*/ 	.byte	0x02, 0x4a
	.zero		1
	.zero		1


	//----- nvinfo : EIATTR_EXIT_INSTR_OFFSETS
	.align		4
        /*0124*/ 	.byte	0x04, 0x1c
        /*0126*/ 	.short	(.L_2223 - .L_2222)


	//   ....[0]....
.L_2222:
        /*0128*/ 	.word	0x00000060


	//   ....[1]....
        /*012c*/ 	.word	0x00002c70


	//----- nvinfo : EIATTR_MAX_THREADS
	.align		4
.L_2223:
        /*0130*/ 	.byte	0x04, 0x05
        /*0132*/ 	.short	(.L_2225 - .L_2224)
.L_2224:
        /*0134*/ 	.word	0x00000140
        /*0138*/ 	.word	0x00000001
        /*013c*/ 	.word	0x00000001


	//----- nvinfo : EIATTR_CRS_STACK_SIZE
	.align		4
.L_2225:
        /*0140*/ 	.byte	0x04, 0x1e
        /*0142*/ 	.short	(.L_2227 - .L_2226)
.L_2226:
        /*0144*/ 	.word	0x00000000


	//----- nvinfo : EIATTR_CBANK_PARAM_SIZE
	.align		4
.L_2227:
        /*0148*/ 	.byte	0x03, 0x19
        /*014a*/ 	.short	0x0048


	//----- nvinfo : EIATTR_PARAM_CBANK
	.align		4
        /*014c*/ 	.byte	0x04, 0x0a
        /*014e*/ 	.short	(.L_2229 - .L_2228)
	.align		4
.L_2228:
        /*0150*/ 	.word	index@(.nv.constant0._ZN13group_norm_v214gn_cuda_kernelI6__halfLi320ELi1ELi16ELi80ELi1024ELb1ELi32ELi320ELi320ELi4ELb1ELi4ELb0ELb0ENS_16CompileConditionILi1000EEEEEvPT_PKS4_S7_S7_flPfS8_Pj)
        /*0154*/ 	.short	0x0380
        /*0156*/ 	.short	0x0048


	//----- nvinfo : EIATTR_SW_WAR
	.align		4
.L_2229:
        /*0158*/ 	.byte	0x04, 0x36
        /*015a*/ 	.short	(.L_2231 - .L_2230)
.L_2230:
        /*015c*/ 	.word	0x00000008
.L_2231:


//--------------------- .nv.info._ZN13group_norm_v214gn_cuda_kernelI6__halfLi320ELi3ELi16ELi80ELi1024ELb1ELi32ELi320ELi320ELi4ELb1ELi10ELb0ELb0ENS_16CompileConditionILi1000EEEEEvPT_PKS4_S7_S7_flPfS8_Pj --------------------------
	.section	.nv.info._ZN13group_norm_v214gn_cuda_kernelI6__halfLi320ELi3ELi16ELi80ELi1024ELb1ELi32ELi320ELi320ELi4ELb1ELi10ELb0ELb0ENS_16CompileConditionILi1000EEEEEvPT_PKS4_S7_S7_flPfS8_Pj,"",@"SHT_CUDA_INFO"
	.sectionflags	@""
	.align	4


	//----- nvinfo : EIATTR_CUDA_API_VERSION
	.align		4
        /*0000*/ 	.byte	0x04, 0x37
        /*0002*/ 	.short	(.L_2233 - .L_2232)
.L_2232:
        /*0004*/ 	.word	0x00000082


	//----- nvinfo : EIATTR_KPARAM_INFO
	.align		4
.L_2233:
        /*0008*/ 	.byte	0x04, 0x17
        /*000a*/ 	.short	(.L_2235 - .L_2234)
.L_2234:
        /*000c*/ 	.word	0x00000000
        /*0010*/ 	.short	0x0008
        /*0012*/ 	.short	0x0040
        /*0014*/ 	.byte	0x00, 0xf5, 0x21, 0x00


	//----- nvinfo : EIATTR_KPARAM_INFO
	.align		4
.L_2235:
        /*0018*/ 	.byte	0x04, 0x17
        /*001a*/ 	.short	(.L_2237 - .L_2236)
.L_2236:
        /*001c*/ 	.word	0x00000000
        /*0020*/ 	.short	0x0007
        /*0022*/ 	.short	0x0038
        /*0024*/ 	.byte	0x00, 0xf5, 0x21, 0x00


	//----- nvinfo : EIATTR_KPARAM_INFO
	.align		4
.L_2237:
        /*0028*/ 	.byte	0x04, 0x17
        /*002a*/ 	.short	(.L_2239 - .L_2238)
.L_2238:
        /*002c*/ 	.word	0x00000000
        /*0030*/ 	.short	0x0006
        /*0032*/ 	.short	0x0030
        /*0034*/ 	.byte	0x00, 0xf5, 0x21, 0x00


	//----- nvinfo : EIATTR_KPARAM_INFO
	.align		4
.L_2239:
        /*0038*/ 	.byte	0x04, 0x17
        /*003a*/ 	.short	(.L_2241 - .L_2240)
.L_2240:
        /*003c*/ 	.word	0x00000000
        /*0040*/ 	.short	0x0005
        /*0042*/ 	.short	0x0028
        /*0044*/ 	.byte	0x00, 0xf0, 0x21, 0x00


	//----- nvinfo : EIATTR_KPARAM_INFO
	.align		4
.L_2241:
        /*0048*/ 	.byte	0x04, 0x17
        /*004a*/ 	.short	(.L_2243 - .L_2242)
.L_2242:
        /*004c*/ 	.word	0x00000000
        /*0050*/ 	.short	0x0004
        /*0052*/ 	.short	0x0020
        /*0054*/ 	.byte	0x00, 0xf0, 0x11, 0x00


	//----- nvinfo : EIATTR_KPARAM_INFO
	.align		4
.L_2243:
        /*0058*/ 	.byte	0x04, 0x17
        /*005a*/ 	.short	(.L_2245 - .L_2244)
.L_2244:
        /*005c*/ 	.word	0x00000000
        /*0060*/ 	.short	0x0003
        /*0062*/ 	.short	0x0018
        /*0064*/ 	.byte	0x00, 0xf5, 0x21, 0x00


	//----- nvinfo : EIATTR_KPARAM_INFO
	.align		4
.L_2245:
        /*0068*/ 	.byte	0x04, 0x17
        /*006a*/ 	.short	(.L_2247 - .L_2246)
.L_2246:
        /*006c*/ 	.word	0x00000000
        /*0070*/ 	.short	0x0002
        /*0072*/ 	.short	0x0010
        /*0074*/ 	.byte	0x00, 0xf5, 0x21, 0x00


	//----- nvinfo : EIATTR_KPARAM_INFO
	.align		4
.L_2247:
        /*0078*/ 	.byte	0x04, 0x17
        /*007a*/ 	.short	(.L_2249 - .L_2248)
.L_2248:
        /*007c*/ 	.word	0x00000000
        /*0080*/ 	.short	0x0001
        /*0082*/ 	.short	0x0008
        /*0084*/ 	.byte	0x00, 0xf5, 0x21, 0x00


	//----- nvinfo : EIATTR_KPARAM_INFO
	.align		4
.L_2249:
        /*0088*/ 	.byte	0x04, 0x17
        /*008a*/ 	.short	(.L_2251 - .L_2250)
.L_2250:
        /*008c*/ 	.word	0x00000000
        /*0090*/ 	.short	0x0000
        /*0092*/ 	.short	0x0000
        /*0094*/ 	.byte	0x00, 0xf5, 0x21, 0x00


	//----- nvinfo : EIATTR_SPARSE_MMA_MASK
	.align		4
.L_2251:
        /*0098*/ 	.byte	0x03, 0x50
        /*009a*/ 	.short	0x0000


	//----- nvinfo : EIATTR_MAXREG_COUNT
	.align		4
        /*009c*/ 	.byte	0x03, 0x1b
        /*009e*/ 	.short	0x0040


	//----- nvinfo : EIATTR_NUM_BARRIERS
	.align		4
        /*00a0*/ 	.byte	0x02, 0x4c
        /*00a2*/ 	.byte	0x01
	.zero		1


	//----- nvinfo : EIATTR_MERCURY_ISA_VERSION
	.align		4
        /*00a4*/ 	.byte	0x03, 0x5f
        /*00a6*/ 	.short	0x0101


	//----- nvinfo : EIATTR_COOP_GROUP_MASK_REGIDS
	.align		4
        /*00a8*/ 	.byte	0x04, 0x29
        /*00aa*/ 	.short	(.L_2253 - .L_2252)


	//   ....[0]....
.L_2252:
        /*00ac*/ 	.word	0xffffffff


	//   ....[1]....
        /*00b0*/ 	.word	0xffffffff


	//   ....[2]....
        /*00b4*/ 	.word	0xffffffff


	//   ....[3]....
        /*00b8*/ 	.word	0xffffffff


	//   ....[4]....
        /*00bc*/ 	.word	0xffffffff


	//   ....[5]....
        /*00c0*/ 	.word	0xffffffff


	//   ....[6]....
        /*00c4*/ 	.word	0xffffffff


	//   ....[7]....
        /*00c8*/ 	.word	0xffffffff


	//   ....[8]....
        /*00cc*/ 	.word	0xffffffff


	//   ....[9]....
        /*00d0*/ 	.word	0xffffffff


	//   ....[10]....
        /*00d4*/ 	.word	0xffffffff


	//   ....[11]....
        /*00d8*/ 	.word	0xffffffff


	//   ....[12]....
        /*00dc*/ 	.word	0xffffffff


	//   ....[13]....
        /*00e0*/ 	.word	0xffffffff


	//----- nvinfo : EIATTR_COOP_GROUP_INSTR_OFFSETS
	.align		4
.L_2253:
        /*00e4*/ 	.byte	0x04, 0x28
        /*00e6*/ 	.short	(.L_2255 - .L_2254)


	//   ....[0]....
.L_2254:
        /*00e8*/ 	.word	0x000013c0


	//   ....[1]....
        /*00ec*/ 	.word	0x00001400


	//   ....[2]....
        /*00f0*/ 	.word	0x00001440


	//   ....[3]....
        /*00f4*/ 	.word	0x00001450


	//   ....[4]....
        /*00f8*/ 	.word	0x000017f0


	//   ....[5]....
        /*00fc*/ 	.word	0x00001800


	//   ....[6]....
        /*0100*/ 	.word	0x00001820


	//   ....[7]....
        /*0104*/ 	.word	0x00001840


	//   ....[8]....
        /*0108*/ 	.word	0x00001860


	//   ....[9]....
        /*010c*/ 	.word	0x00001880


	//   ....[10]....
        /*0110*/ 	.word	0x000018a0


	//   ....[11]....
        /*0114*/ 	.word	0x000018c0


	//   ....[12]....
        /*0118*/ 	.word	0x000018f0


	//   ....[13]....
        /*011c*/ 	.word	0x00001920


	//----- nvinfo : EIATTR_VRC_CTA_INIT_COUNT
	.align		4
.L_2255:
        /*0120*/ 	.byte	0x02, 0x4a
	.zero		1
	.zero		1


	//----- nvinfo : EIATTR_EXIT_INSTR_OFFSETS
	.align		4
        /*0124*/ 	.byte	0x04, 0x1c
        /*0126*/ 	.short	(.L_2257 - .L_2256)


	//   ....[0]....
.L_2256:
        /*0128*/ 	.word	0x00000070


	//   ....[1]....
        /*012c*/ 	.word	0x00002e50


	//----- nvinfo : EIATTR_MAX_THREADS
	.align		4
.L_2257:
        /*0130*/ 	.byte	0x04, 0x05
        /*0132*/ 	.short	(.L_2259 - .L_2258)
.L_2258:
        /*0134*/ 	.word	0x00000140
        /*0138*/ 	.word	0x00000001
        /*013c*/ 	.word	0x00000001


	//----- nvinfo : EIATTR_CRS_STACK_SIZE
	.align		4
.L_2259:
        /*0140*/ 	.byte	0x04, 0x1e
        /*0142*/ 	.short	(.L_2261 - .L_2260)
.L_2260:
        /*0144*/ 	.word	0x00000000


	//----- nvinfo : EIATTR_CBANK_PARAM_SIZE
	.align		4
.L_2261:
        /*0148*/ 	.byte	0x03, 0x19
        /*014a*/ 	.short	0x0048


	//----- nvinfo : EIATTR_PARAM_CBANK
	.align		4
        /*014c*/ 	.byte	0x04, 0x0a
        /*014e*/ 	.short	(.L_2263 - .L_2262)
	.align		4
.L_2262:
        /*0150*/ 	.word	index@(.nv.constant0._ZN13group_norm_v214gn_cuda_kernelI6__halfLi320ELi3ELi16ELi80ELi1024ELb1ELi32ELi320ELi320ELi4ELb1ELi10ELb0ELb0ENS_16CompileConditionILi1000EEEEEvPT_PKS4_S7_S7_flPfS8_Pj)
        /*0154*/ 	.short	0x0380
        /*0156*/ 	.short	0x0048


	//----- nvinfo : EIATTR_SW_WAR
	.align		4
.L_2263:
        /*0158*/ 	.byte	0x04, 0x36
        /*015a*/ 	.short	(.L_2265 - .L_2264)
.L_2264:
        /*015c*/ 	.word	0x00000008
.L_2265:


//--------------------- .nv.info._ZN13group_norm_v214gn_cuda_kernelI6__halfLi320ELi1ELi16ELi80ELi1024ELb1ELi64ELi320ELi320ELi4ELb1ELi9ELb0ELb0ENS_16CompileConditionILi1000EEEEEvPT_PKS4_S7_S7_flPfS8_Pj --------------------------
	.section	.nv.info._ZN13group_norm_v214gn_cuda_kernelI6__halfLi320ELi1ELi16ELi80ELi1024ELb1ELi64ELi320ELi320ELi4ELb1ELi9ELb0ELb0ENS_16CompileConditionILi1000EEEEEvPT_PKS4_S7_S7_flPfS8_Pj,"",@"SHT_CUDA_INFO"
	.sectionflags	@""
	.align	4


	//----- nvinfo : EIATTR_CUDA_API_VERSION
	.align		4
        /*0000*/ 	.byte	0x04, 0x37
        /*0002*/ 	.short	(.L_2267 - .L_2266)
.L_2266:
        /*0004*/ 	.word	0x00000082


	//----- nvinfo : EIATTR_KPARAM_INFO
	.align		4
.L_2267:
        /*0008*/ 	.byte	0x04, 0x17
        /*000a*/ 	.short	(.L_2269 - .L_2268)
.L_2268:
        /*000c*/ 	.word	0x00000000
        /*0010*/ 	.short	0x0008
        /*0012*/ 	.short	0x0040
        /*0014*/ 	.byte	0x00, 0xf5, 0x21, 0x00


	//----- nvinfo : EIATTR_KPARAM_INFO
	.align		4
.L_2269:
        /*0018*/ 	.byte	0x04, 0x17
        /*001a*/ 	.short	(.L_2271 - .L_2270)
.L_2270:
        /*001c*/ 	.word	0x00000000
        /*0020*/ 	.short	0x0007
        /*0022*/ 	.short	0x0038
        /*0024*/ 	.byte	0x00, 0xf5, 0x21, 0x00


	//----- nvinfo : EIATTR_KPARAM_INFO
	.align		4
.L_2271:
        /*0028*/ 	.byte	0x04, 0x17
        /*002a*/ 	.short	(.L_2273 - .L_2272)
.L_2272:
        /*002c*/ 	.word	0x00000000
        /*0030*/ 	.short	0x0006
        /*0032*/ 	.short	0x0030
        /*0034*/ 	.byte	0x00, 0xf5, 0x21, 0x00


	//----- nvinfo : EIATTR_KPARAM_INFO
	.align		4
.L_2273:
        /*0038*/ 	.byte	0x04, 0x17
        /*003a*/ 	.short	(.L_2275 - .L_2274)
.L_2274:
        /*003c*/ 	.word	0x00000000
        /*0040*/ 	.short	0x0005
        /*0042*/ 	.short	0x0028
        /*0044*/ 	.byte	0x00, 0xf0, 0x21, 0x00


	//----- nvinfo : EIATTR_KPARAM_INFO
	.align		4
.L_2275:
        /*0048*/ 	.byte	0x04, 0x17
        /*004a*/ 	.short	(.L_2277 - .L_2276)
.L_2276:
        /*004c*/ 	.word	0x00000000
        /*0050*/ 	.short	0x0004
        /*0052*/ 	.short	0x0020
        /*0054*/ 	.byte	0x00, 0xf0, 0x11, 0x00


	//----- nvinfo : EIATTR_KPARAM_INFO
	.align		4
.L_2277:
        /*0058*/ 	.byte	0x04, 0x17
        /*005a*/ 	.short	(.L_2279 - .L_2278)
.L_2278:
        /*005c*/ 	.word	0x00000000
        /*0060*/ 	.short	0x0003
        /*0062*/ 	.short	0x0018
        /*0064*/ 	.byte	0x00, 0xf5, 0x21, 0x00


	//----- nvinfo : EIATTR_KPARAM_INFO
	.align		4
.L_2279:
        /*0068*/ 	.byte	0x04, 0x17
        /*006a*/ 	.short	(.L_2281 - .L_2280)
.L_2280:
        /*006c*/ 	.word	0x00000000
        /*0070*/ 	.short	0x0002
        /*0072*/ 	.short	0x0010
        /*0074*/ 	.byte	0x00, 0xf5, 0x21, 0x00


	//----- nvinfo : EIATTR_KPARAM_INFO
	.align		4
.L_2281:
        /*0078*/ 	.byte	0x04, 0x17
        /*007a*/ 	.short	(.L_2283 - .L_2282)
.L_2282:
        /*007c*/ 	.word	0x00000000
        /*0080*/ 	.short	0x0001
        /*0082*/ 	.short	0x0008
        /*0084*/ 	.byte	0x00, 0xf5, 0x21, 0x00


	//----- nvinfo : EIATTR_KPARAM_INFO
	.align		4
.L_2283:
        /*0088*/ 	.byte	0x04, 0x17
        /*008a*/ 	.short	(.L_2285 - .L_2284)
.L_2284:
        /*008c*/ 	.word	0x00000000
        /*0090*/ 	.short	0x0000
        /*0092*/ 	.short	0x0000
        /*0094*/ 	.byte	0x00, 0xf5, 0x21, 0x00


	//----- nvinfo : EIATTR_SPARSE_MMA_MASK
	.align		4
.L_2285:
        /*0098*/ 	.byte	0x03, 0x50
        /*009a*/ 	.short	0x0000


	//----- nvinfo : EIATTR_MAXREG_COUNT
	.align		4
        /*009c*/ 	.byte	0x03, 0x1b
        /*009e*/ 	.short	0x00a8


	//----- nvinfo : EIATTR_NUM_BARRIERS
	.align		4
        /*00a0*/ 	.byte	0x02, 0x4c
        /*00a2*/ 	.byte	0x01
	.zero		1


	//----- nvinfo : EIATTR_MERCURY_ISA_VERSION
	.align		4
        /*00a4*/ 	.byte	0x03, 0x5f
        /*00a6*/ 	.short	0x0101


	//----- nvinfo : EIATTR_COOP_GROUP_MASK_REGIDS
	.align		4
        /*00a8*/ 	.byte	0x04, 0x29
        /*00aa*/ 	.short	(.L_2287 - .L_2286)


	//   ....[0]....
.L_2286:
        /*00ac*/ 	.word	0xffffffff


	//   ....[1]....
        /*00b0*/ 	.word	0xffffffff


	//   ....[2]....
        /*00b4*/ 	.word	0xffffffff


	//   ....[3]....
        /*00b8*/ 	.word	0xffffffff


	//   ....[4]....
        /*00bc*/ 	.word	0xffffffff


	//   ....[5]....
        /*00c0*/ 	.word	0xffffffff


	//   ....[6]....
        /*00c4*/ 	.word	0xffffffff


	//   ....[7]....
        /*00c8*/ 	.word	0xffffffff


	//   ....[8]....
        /*00cc*/ 	.word	0xffffffff


	//   ....[9]....
        /*00d0*/ 	.word	0xffffffff


	//   ....[10]....
        /*00d4*/ 	.word	0xffffffff


	//   ....[11]....
        /*00d8*/ 	.word	0xffffffff


	//----- nvinfo : EIATTR_COOP_GROUP_INSTR_OFFSETS
	.align		4
.L_2287:
        /*00dc*/ 	.byte	0x04, 0x28
        /*00de*/ 	.short	(.L_2289 - .L_2288)


	//   ....[0]....
.L_2288:
        /*00e0*/ 	.word	0x00001b60


	//   ....[1]....
        /*00e4*/ 	.word	0x00001b90


	//   ....[2]....
        /*00e8*/ 	.word	0x00001bf0


	//   ....[3]....
        /*00ec*/ 	.word	0x00001c20


	//   ....[4]....
        /*00f0*/ 	.word	0x00001df0


	//   ....[5]....
        /*00f4*/ 	.word	0x00001e20


	//   ....[6]....
        /*00f8*/ 	.word	0x00001e50


	//   ....[7]....
        /*00fc*/ 	.word	0x00001e60


	//   ....[8]....
        /*0100*/ 	.word	0x00001e90


	//   ....[9]....
        /*0104*/ 	.word	0x00001ea0


	//   ....[10]....
        /*0108*/ 	.word	0x00001ed0


	//   ....[11]....
        /*010c*/ 	.word	0x00001ee0


	//----- nvinfo : EIATTR_VRC_CTA_INIT_COUNT
	.align		4
.L_2289:
        /*0110*/ 	.byte	0x02, 0x4a
	.zero		1
	.zero		1


	//----- nvinfo : EIATTR_EXIT_INSTR_OFFSETS
	.align		4
        /*0114*/ 	.byte	0x04, 0x1c
        /*0116*/ 	.short	(.L_2291 - .L_2290)


	//   ....[0]....
.L_2290:
        /*0118*/ 	.word	0x00000070


	//   ....[1]....
        /*011c*/ 	.word	0x000044e0


	//----- nvinfo : EIATTR_MAX_THREADS
	.align		4
.L_2291:
        /*0120*/ 	.byte	0x04, 0x05
        /*0122*/ 	.short	(.L_2293 - .L_2292)
.L_2292:
        /*0124*/ 	.word	0x00000140
        /*0128*/ 	.word	0x00000001
        /*012c*/ 	.word	0x00000001


	//----- nvinfo : EIATTR_CRS_STACK_SIZE
	.align		4
.L_2293:
        /*0130*/ 	.byte	0x04, 0x1e
        /*0132*/ 	.short	(.L_2295 - .L_2294)
.L_2294:
        /*0134*/ 	.word	0x00000000


	//----- nvinfo : EIATTR_CBANK_PARAM_SIZE
	.align		4
.L_2295:
        /*0138*/ 	.byte	0x03, 0x19
        /*013a*/ 	.short	0x0048


	//----- nvinfo : EIATTR_PARAM_CBANK
	.align		4
        /*013c*/ 	.byte	0x04, 0x0a
        /*013e*/ 	.short	(.L_2297 - .L_2296)
	.align		4
.L_2296:
        /*0140*/ 	.word	index@(.nv.constant0._ZN13group_norm_v214gn_cuda_kernelI6__halfLi320ELi1ELi16ELi80ELi1024ELb1ELi64ELi320ELi320ELi4ELb1ELi9ELb0ELb0ENS_16CompileConditionILi1000EEEEEvPT_PKS4_S7_S7_flPfS8_Pj)
        /*0144*/ 	.short	0x0380
        /*0146*/ 	.short	0x0048


	//----- nvinfo : EIATTR_SW_WAR
	.align		4
.L_2297:
        /*0148*/ 	.byte	0x04, 0x36
        /*014a*/ 	.short	(.L_2299 - .L_2298)
.L_2298:
        /*014c*/ 	.word	0x00000008
.L_2299:


//--------------------- .nv.info._ZN13group_norm_v214gn_cuda_kernelI6__halfLi320ELi1ELi16ELi80ELi1024ELb1ELi128ELi320ELi320ELi4ELb1ELi18ELb0ELb0ENS_16CompileConditionILi1000EEEEEvPT_PKS4_S7_S7_flPfS8_Pj --------------------------
	.section	.nv.info._ZN13group_norm_v214gn_cuda_kernelI6__halfLi320ELi1ELi16ELi80ELi1024ELb1ELi128ELi320ELi320ELi4ELb1ELi18ELb0ELb0ENS_16CompileConditionILi1000EEEEEvPT_PKS4_S7_S7_flPfS8_Pj,"",@"SHT_CUDA_INFO"
	.sectionflags	@""
	.align	4


	//----- nvinfo : EIATTR_CUDA_API_VERSION
	.align		4
        /*0000*/ 	.byte	0x04, 0x37
        /*0002*/ 	.short	(.L_2301 - .L_2300)
.L_2300:
        /*0004*/ 	.word	0x00000082


	//----- nvinfo : EIATTR_KPARAM_INFO
	.align		4
.L_2301:
        /*0008*/ 	.byte	0x04, 0x17
        /*000a*/ 	.short	(.L_2303 - .L_2302)
.L_2302:
        /*000c*/ 	.word	0x00000000
        /*0010*/ 	.short	0x0008
        /*0012*/ 	.short	0x0040
        /*0014*/ 	.byte	0x00, 0xf5, 0x21, 0x00


	//----- nvinfo : EIATTR_KPARAM_INFO
	.align		4
.L_2303:
        /*0018*/ 	.byte	0x04, 0x17
        /*001a*/ 	.short	(.L_2305 - .L_2304)
.L_2304:
        /*001c*/ 	.word	0x00000000
        /*0020*/ 	.short	0x0007
        /*0022*/ 	.short	0x0038
        /*0024*/ 	.byte	0x00, 0xf5, 0x21, 0x00


	//----- nvinfo : EIATTR_KPARAM_INFO
	.align		4
.L_2305:
        /*0028*/ 	.byte	0x04, 0x17
        /*002a*/ 	.short	(.L_2307 - .L_2306)
.L_2306:
        /*002c*/ 	.word	0x00000000
        /*0030*/ 	.short	0x0006
        /*0032*/ 	.short	0x0030
        /*0034*/ 	.byte	0x00, 0xf5, 0x21, 0x00


	//----- nvinfo : EIATTR_KPARAM_INFO
	.align		4
.L_2307:
        /*0038*/ 	.byte	0x04, 0x17
        /*003a*/ 	.short	(.L_2309 - .L_2308)
.L_2308:
        /*003c*/ 	.word	0x00000000
        /*0040*/ 	.short	0x0005
        /*0042*/ 	.short	0x0028
        /*0044*/ 	.byte	0x00, 0xf0, 0x21, 0x00


	//----- nvinfo : EIATTR_KPARAM_INFO
	.align		4
.L_2309:
        /*0048*/ 	.byte	0x04, 0x17
        /*004a*/ 	.short	(.L_2311 - .L_2310)
.L_2310:
        /*004c*/ 	.word	0x00000000
        /*0050*/ 	.short	0x0004
        /*0052*/ 	.short	0x0020
        /*0054*/ 	.byte	0x00, 0xf0, 0x11, 0x00


	//----- nvinfo : EIATTR_KPARAM_INFO
	.align		4
.L_2311:
        /*0058*/ 	.byte	0x04, 0x17
        /*005a*/ 	.short	(.L_2313 - .L_2312)
.L_2312:
        /*005c*/ 	.word	0x00000000
        /*0060*/ 	.short	0x0003
        /*0062*/ 	.short	0x0018
        /*0064*/ 	.byte	0x00, 0xf5, 0x21, 0x00


	//----- nvinfo : EIATTR_KPARAM_INFO
	.align		4
.L_2313:
        /*0068*/ 	.byte	0x04, 0x17
        /*006a*/ 	.short	(.L_2315 - .L_2314)
.L_2314:
        /*006c*/ 	.word	0x00000000
        /*0070*/ 	.short	0x0002
        /*0072*/ 	.short	0x0010
        /*0074*/ 	.byte	0x00, 0xf5, 0x21, 0x00


	//----- nvinfo : EIATTR_KPARAM_INFO
	.align		4
.L_2315:
        /*0078*/ 	.byte	0x04, 0x17
        /*007a*/ 	.short	(.L_2317 - .L_2316)
.L_2316:
        /*007c*/ 	.word	0x00000000
        /*0080*/ 	.short	0x0001
        /*0082*/ 	.short	0x0008
        /*0084*/ 	.byte	0x00, 0xf5, 0x21, 0x00


	//----- nvinfo : EIATTR_KPARAM_INFO
	.align		4
.L_2317:
        /*0088*/ 	.byte	0x04, 0x17
        /*008a*/ 	.short	(.L_2319 - .L_2318)
.L_2318:
        /*008c*/ 	.word	0x00000000
        /*0090*/ 	.short	0x0000
        /*0092*/ 	.short	0x0000
        /*0094*/ 	.byte	0x00, 0xf5, 0x21, 0x00


	//----- nvinfo : EIATTR_SPARSE_MMA_MASK
	.align		4
.L_2319:
        /*0098*/ 	.byte	0x03, 0x50
        /*009a*/ 	.short	0x0000


	//----- nvinfo : EIATTR_MAXREG_COUNT
	.align		4
        /*009c*/ 	.byte	0x03, 0x1b
        /*009e*/ 	.short	0x00a8


	//----- nvinfo : EIATTR_NUM_BARRIERS
	.align		4
        /*00a0*/ 	.byte	0x02, 0x4c
        /*00a2*/ 	.byte	0x01
	.zero		1


	//----- nvinfo : EIATTR_MERCURY_ISA_VERSION
	.align		4
        /*00a4*/ 	.byte	0x03, 0x5f
        /*00a6*/ 	.short	0x0101


	//----- nvinfo : EIATTR_INT_WARP_WIDE_INSTR_OFFSETS
	.align		4
        /*00a8*/ 	.byte	0x04, 0x31
        /*00aa*/ 	.short	(.L_2321 - .L_2320)


	//   ....[0]....
.L_2320:
        /*00ac*/ 	.word	0x00002920


	//----- nvinfo : EIATTR_COOP_GROUP_MASK_REGIDS
	.align		4
.L_2321:
        /*00b0*/ 	.byte	0x04, 0x29
        /*00b2*/ 	.short	(.L_2323 - .L_2322)


	//   ....[0]....
.L_2322:
        /*00b4*/ 	.word	0xffffffff


	//   ....[1]....
        /*00b8*/ 	.word	0xffffffff


	//   ....[2]....
        /*00bc*/ 	.word	0xffffffff


	//   ....[3]....
        /*00c0*/ 	.word	0xffffffff


	//   ....[4]....
        /*00c4*/ 	.word	0xffffffff


	//   ....[5]....
        /*00c8*/ 	.word	0xffffffff


	//   ....[6]....
        /*00cc*/ 	.word	0xffffffff


	//   ....[7]....
        /*00d0*/ 	.word	0xffffffff


	//   ....[8]....
        /*00d4*/ 	.word	0xffffffff


	//   ....[9]....
        /*00d8*/ 	.word	0xffffffff


	//----- nvinfo : EIATTR_COOP_GROUP_INSTR_OFFSETS
	.align		4
.L_2323:
        /*00dc*/ 	.byte	0x04, 0x28
        /*00de*/ 	.short	(.L_2325 - .L_2324)


	//   ....[0]....
.L_2324:
        /*00e0*/ 	.word	0x000028c0


	//   ....[1]....
        /*00e4*/ 	.word	0x000028f0


	//   ....[2]....
        /*00e8*/ 	.word	0x00002970


	//   ....[3]....
        /*00ec*/ 	.word	0x00002990


	//   ....[4]....
        /*00f0*/ 	.word	0x00002bd0


	//   ....[5]....
        /*00f4*/ 	.word	0x00002c00


	//   ....[6]....
        /*00f8*/ 	.word	0x00002c30


	//   ....[7]....
        /*00fc*/ 	.word	0x00002c40


	//   ....[8]....
        /*0100*/ 	.word	0x00002c70


	//   ....[9]....
        /*0104*/ 	.word	0x00002c80


	//----- nvinfo : EIATTR_VRC_CTA_INIT_COUNT
	.align		4
.L_2325:
        /*0108*/ 	.byte	0x02, 0x4a
	.zero		1
	.zero		1


	//----- nvinfo : EIATTR_EXIT_INSTR_OFFSETS
	.align		4
        /*010c*/ 	.byte	0x04, 0x1c
        /*010e*/ 	.short	(.L_2327 - .L_2326)


	//   ....[0]....
.L_2326:
        /*0110*/ 	.word	0x00000080


	//   ....[1]....
        /*0114*/ 	.word	0x00007590


	//----- nvinfo : EIATTR_MAX_THREADS
	.align		4
.L_2327:
        /*0118*/ 	.byte	0x04, 0x05
        /*011a*/ 	.short	(.L_2329 - .L_2328)
.L_2328:
        /*011c*/ 	.word	0x00000140
        /*0120*/ 	.word	0x00000001
        /*0124*/ 	.word	0x00000001


	//----- nvinfo : EIATTR_CRS_STACK_SIZE
	.align		4
.L_2329:
        /*0128*/ 	.byte	0x04, 0x1e
        /*012a*/ 	.short	(.L_2331 - .L_2330)
.L_2330:
        /*012c*/ 	.word	0x00000000


	//----- nvinfo : EIATTR_CBANK_PARAM_SIZE
	.align		4
.L_2331:
        /*0130*/ 	.byte	0x03, 0x19
        /*0132*/ 	.short	0x0048


	//----- nvinfo : EIATTR_PARAM_CBANK
	.align		4
        /*0134*/ 	.byte	0x04, 0x0a
        /*0136*/ 	.short	(.L_2333 - .L_2332)
	.align		4
.L_2332:
        /*0138*/ 	.word	index@(.nv.constant0._ZN13group_norm_v214gn_cuda_kernelI6__halfLi320ELi1ELi16ELi80ELi1024ELb1ELi128ELi320ELi320ELi4ELb1ELi18ELb0ELb0ENS_16CompileConditionILi1000EEEEEvPT_PKS4_S7_S7_flPfS8_Pj)
        /*013c*/ 	.short	0x0380
        /*013e*/ 	.short	0x0048


	//----- nvinfo : EIATTR_SW_WAR
	.align		4
.L_2333:
        /*0140*/ 	.byte	0x04, 0x36
        /*0142*/ 	.short	(.L_2335 - .L_2334)
.L_2334:
        /*0144*/ 	.word	0x00000008
.L_2335:


//--------------------- .nv.info._ZN13group_norm_v214gn_cuda_kernelI6__halfLi320ELi2ELi16ELi80ELi1024ELb1ELi64ELi320ELi320ELi4ELb1ELi18ELb0ELb0ENS_16CompileConditionILi1000EEEEEvPT_PKS4_S7_S7_flPfS8_Pj --------------------------
	.section	.nv.info._ZN13group_norm_v214gn_cuda_kernelI6__halfLi320ELi2ELi16ELi80ELi1024ELb1ELi64ELi320ELi320ELi4ELb1ELi18ELb0ELb0ENS_16CompileConditionILi1000EEEEEvPT_PKS4_S7_S7_flPfS8_Pj,"",@"SHT_CUDA_INFO"
	.sectionflags	@""
	.align	4


	//----- nvinfo : EIATTR_CUDA_API_VERSION
	.align		4
        /*0000*/ 	.byte	0x04, 0x37
        /*0002*/ 	.short	(.L_2337 - .L_2336)
.L_2336:
        /*0004*/ 	.word	0x00000082


	//----- nvinfo : EIATTR_KPARAM_INFO
	.align		4
.L_2337:
        /*0008*/ 	.byte	0x04, 0x17
        /*000a*/ 	.short	(.L_2339 - .L_2338)
.L_2338:
        /*000c*/ 	.word	0x00000000
        /*0010*/ 	.short	0x0008
        /*0012*/ 	.short	0x0040
        /*0014*/ 	.byte	0x00, 0xf5, 0x21, 0x00


	//----- nvinfo : EIATTR_KPARAM_INFO
	.align		4
.L_2339:
        /*0018*/ 	.byte	0x04, 0x17
        /*001a*/ 	.short	(.L_2341 - .L_2340)
.L_2340:
        /*001c*/ 	.word	0x00000000
        /*0020*/ 	.short	0x0007
        /*0022*/ 	.short	0x0038
        /*0024*/ 	.byte	0x00, 0xf5, 0x21, 0x00


	//----- nvinfo : EIATTR_KPARAM_INFO
	.align		4
.L_2341:
        /*0028*/ 	.byte	0x04, 0x17
        /*002a*/ 	.short	(.L_2343 - .L_2342)
.L_2342:
        /*002c*/ 	.word	0x00000000
        /*0030*/ 	.short	0x0006
        /*0032*/ 	.short	0x0030
        /*0034*/ 	.byte	0x00, 0xf5, 0x21, 0x00


	//----- nvinfo : EIATTR_KPARAM_INFO
	.align		4
.L_2343:
        /*0038*/ 	.byte	0x04, 0x17
        /*003a*/ 	.short	(.L_2345 - .L_2344)
.L_2344:
        /*003c*/ 	.word	0x00000000
        /*0040*/ 	.short	0x0005
        /*0042*/ 	.short	0x0028
        /*0044*/ 	.byte	0x00, 0xf0, 0x21, 0x00


	//----- nvinfo : EIATTR_KPARAM_INFO
	.align		4
.L_2345:
        /*0048*/ 	.byte	0x04, 0x17
        /*004a*/ 	.short	(.L_2347 - .L_2346)
.L_2346:
        /*004c*/ 	.word	0x00000000
        /*0050*/ 	.short	0x0004
        /*0052*/ 	.short	0x0020
        /*0054*/ 	.byte	0x00, 0xf0, 0x11, 0x00


	//----- nvinfo : EIATTR_KPARAM_INFO
	.align		4
.L_2347:
        /*0058*/ 	.byte	0x04, 0x17
        /*005a*/ 	.short	(.L_2349 - .L_2348)
.L_2348:
        /*005c*/ 	.word	0x00000000
        /*0060*/ 	.short	0x0003
        /*0062*/ 	.short	0x0018
        /*0064*/ 	.byte	0x00, 0xf5, 0x21, 0x00


	//----- nvinfo : EIATTR_KPARAM_INFO
	.align		4
.L_2349:
        /*0068*/ 	.byte	0x04, 0x17
        /*006a*/ 	.short	(.L_2351 - .L_2350)
.L_2350:
        /*006c*/ 	.word	0x00000000
        /*0070*/ 	.short	0x0002
        /*0072*/ 	.short	0x0010
        /*0074*/ 	.byte	0x00, 0xf5, 0x21, 0x00


	//----- nvinfo : EIATTR_KPARAM_INFO
	.align		4
.L_2351:
        /*0078*/ 	.byte	0x04, 0x17
        /*007a*/ 	.short	(.L_2353 - .L_2352)
.L_2352:
        /*007c*/ 	.word	0x00000000
        /*0080*/ 	.short	0x0001
        /*0082*/ 	.short	0x0008
        /*0084*/ 	.byte	0x00, 0xf5, 0x21, 0x00


	//----- nvinfo : EIATTR_KPARAM_INFO
	.align		4
.L_2353:
        /*0088*/ 	.byte	0x04, 0x17
        /*008a*/ 	.short	(.L_2355 - .L_2354)
.L_2354:
        /*008c*/ 	.word	0x00000000
        /*0090*/ 	.short	0x0000
        /*0092*/ 	.short	0x0000
        /*0094*/ 	.byte	0x00, 0xf5, 0x21, 0x00


	//----- nvinfo : EIATTR_SPARSE_MMA_MASK
	.align		4
.L_2355:
        /*0098*/ 	.byte	0x03, 0x50
        /*009a*/ 	.short	0x0000


	//----- nvinfo : EIATTR_MAXREG_COUNT
	.align		4
        /*009c*/ 	.byte	0x03, 0x1b
        /*009e*/ 	.short	0x0060


	//----- nvinfo : EIATTR_NUM_BARRIERS
	.align		4
        /*00a0*/ 	.byte	0x02, 0x4c
        /*00a2*/ 	.byte	0x01
	.zero		1


	//----- nvinfo : EIATTR_MERCURY_ISA_VERSION
	.align		4
        /*00a4*/ 	.byte	0x03, 0x5f
        /*00a6*/ 	.short	0x0101


	//----- nvinfo : EIATTR_COOP_GROUP_MASK_REGIDS
	.align		4
        /*00a8*/ 	.byte	0x04, 0x29
        /*00aa*/ 	.short	(.L_2357 - .L_2356)


	//   ....[0]....
.L_2356:
        /*00ac*/ 	.word	0xffffffff


	//   ....[1]....
        /*00b0*/ 	.word	0xffffffff


	//   ....[2]....
        /*00b4*/ 	.word	0xffffffff


	//   ....[3]....
        /*00b8*/ 	.word	0xffffffff


	//   ....[4]....
        /*00bc*/ 	.word	0xffffffff


	//   ....[5]....
        /*00c0*/ 	.word	0xffffffff


	//   ....[6]....
        /*00c4*/ 	.word	0xffffffff


	//   ....[7]....
        /*00c8*/ 	.word	0xffffffff


	//   ....[8]....
        /*00cc*/ 	.word	0xffffffff


	//   ....[9]....
        /*00d0*/ 	.word	0xffffffff


	//   ....[10]....
        /*00d4*/ 	.word	0xffffffff


	//   ....[11]....
        /*00d8*/ 	.word	0xffffffff


	//----- nvinfo : EIATTR_COOP_GROUP_INSTR_OFFSETS
	.align		4
.L_2357:
        /*00dc*/ 	.byte	0x04, 0x28
        /*00de*/ 	.short	(.L_2359 - .L_2358)


	//   ....[0]....
.L_2358:
        /*00e0*/ 	.word	0x00001a50


	//   ....[1]....
        /*00e4*/ 	.word	0x00001a90


	//   ....[2]....
        /*00e8*/ 	.word	0x00001ad0


	//   ....[3]....
        /*00ec*/ 	.word	0x00001ae0


	//   ....[4]....
        /*00f0*/ 	.word	0x00001e80


	//   ....[5]....
        /*00f4*/ 	.word	0x00001e90


	//   ....[6]....
        /*00f8*/ 	.word	0x00001ec0


	//   ....[7]....
        /*00fc*/ 	.word	0x00001ed0


	//   ....[8]....
        /*0100*/ 	.word	0x00001f00


	//   ....[9]....
        /*0104*/ 	.word	0x00001f10


	//   ....[10]....
        /*0108*/ 	.word	0x00001f50


	//   ....[11]....
        /*010c*/ 	.word	0x00001f70


	//----- nvinfo : EIATTR_VRC_CTA_INIT_COUNT
	.align		4
.L_2359:
        /*0110*/ 	.byte	0x02, 0x4a
	.zero		1
	.zero		1


	//----- nvinfo : EIATTR_EXIT_INSTR_OFFSETS
	.align		4
        /*0114*/ 	.byte	0x04, 0x1c
        /*0116*/ 	.short	(.L_2361 - .L_2360)


	//   ....[0]....
.L_2360:
        /*0118*/ 	.word	0x00000080


	//   ....[1]....
        /*011c*/ 	.word	0x00004610


	//----- nvinfo : EIATTR_MAX_THREADS
	.align		4
.L_2361:
        /*0120*/ 	.byte	0x04, 0x05
        /*0122*/ 	.short	(.L_2363 - .L_2362)
.L_2362:
        /*0124*/ 	.word	0x00000140
        /*0128*/ 	.word	0x00000001
        /*012c*/ 	.word	0x00000001


	//----- nvinfo : EIATTR_CRS_STACK_SIZE
	.align		4
.L_2363:
        /*0130*/ 	.byte	0x04, 0x1e
        /*0132*/ 	.short	(.L_2365 - .L_2364)
.L_2364:
        /*0134*/ 	.word	0x00000000


	//----- nvinfo : EIATTR_CBANK_PARAM_SIZE
	.align		4
.L_2365:
        /*0138*/ 	.byte	0x03, 0x19
        /*013a*/ 	.short	0x0048


	//----- nvinfo : EIATTR_PARAM_CBANK
	.align		4
        /*013c*/ 	.byte	0x04, 0x0a
        /*013e*/ 	.short	(.L_2367 - .L_2366)
	.align		4
.L_2366:
        /*0140*/ 	.word	index@(.nv.constant0._ZN13group_norm_v214gn_cuda_kernelI6__halfLi320ELi2ELi16ELi80ELi1024ELb1ELi64ELi320ELi320ELi4ELb1ELi18ELb0ELb0ENS_16CompileConditionILi1000EEEEEvPT_PKS4_S7_S7_flPfS8_Pj)
        /*0144*/ 	.short	0x0380
        /*0146*/ 	.short	0x0048


	//----- nvinfo : EIATTR_SW_WAR
	.align		4
.L_2367:
        /*0148*/ 	.byte	0x04, 0x36
        /*014a*/ 	.short	(.L_2369 - .L_2368)
.L_2368:
        /*014c*/ 	.word	0x00000008
.L_2369:


//--------------------- .nv.info._ZN13group_norm_v214gn_cuda_kernelI6__halfLi320ELi3ELi16ELi80ELi1024ELb1ELi64ELi320ELi320ELi4ELb1ELi21ELb0ELb0ENS_16CompileConditionILi1000EEEEEvPT_PKS4_S7_S7_flPfS8_Pj --------------------------
	.section	.nv.info._ZN13group_norm_v214gn_cuda_kernelI6__halfLi320ELi3ELi16ELi80ELi1024ELb1ELi64ELi320ELi320ELi4ELb1ELi21ELb0ELb0ENS_16CompileConditionILi1000EEEEEvPT_PKS4_S7_S7_flPfS8_Pj,"",@"SHT_CUDA_INFO"
	.sectionflags	@""
	.align	4


	//----- nvinfo : EIATTR_CUDA_API_VERSION
	.align		4
        /*0000*/ 	.byte	0x04, 0x37
        /*0002*/ 	.short	(.L_2371 - .L_2370)
.L_2370:
        /*0004*/ 	.word	0x00000082


	//----- nvinfo : EIATTR_KPARAM_INFO
	.align		4
.L_2371:
        /*0008*/ 	.byte	0x04, 0x17
        /*000a*/ 	.short	(.L_2373 - .L_2372)
.L_2372:
        /*000c*/ 	.word	0x00000000
        /*0010*/ 	.short	0x0008
        /*0012*/ 	.short	0x0040
        /*0014*/ 	.byte	0x00, 0xf5, 0x21, 0x00


	//----- nvinfo : EIATTR_KPARAM_INFO
	.align		4
.L_2373:
        /*0018*/ 	.byte	0x04, 0x17
        /*001a*/ 	.short	(.L_2375 - .L_2374)
.L_2374:
        /*001c*/ 	.word	0x00000000
        /*0020*/ 	.short	0x0007
        /*0022*/ 	.short	0x0038
        /*0024*/ 	.byte	0x00, 0xf5, 0x21, 0x00


	//----- nvinfo : EIATTR_KPARAM_INFO
	.align		4
.L_2375:
        /*0028*/ 	.byte	0x04, 0x17
        /*002a*/ 	.short	(.L_2377 - .L_2376)
.L_2376:
        /*002c*/ 	.word	0x00000000
        /*0030*/ 	.short	0x0006
        /*0032*/ 	.short	0x0030
        /*0034*/ 	.byte	0x00, 0xf5, 0x21, 0x00


	//----- nvinfo : EIATTR_KPARAM_INFO
	.align		4
.L_2377:
        /*0038*/ 	.byte	0x04, 0x17
        /*003a*/ 	.short	(.L_2379 - .L_2378)
.L_2378:
        /*003c*/ 	.word	0x00000000
        /*0040*/ 	.short	0x0005
        /*0042*/ 	.short	0x0028
        /*0044*/ 	.byte	0x00, 0xf0, 0x21, 0x00


	//----- nvinfo : EIATTR_KPARAM_INFO
	.align		4
.L_2379:
        /*0048*/ 	.byte	0x04, 0x17
        /*004a*/ 	.short	(.L_2381 - .L_2380)
.L_2380:
        /*004c*/ 	.word	0x00000000
        /*0050*/ 	.short	0x0004
        /*0052*/ 	.short	0x0020
        /*0054*/ 	.byte	0x00, 0xf0, 0x11, 0x00


	//----- nvinfo : EIATTR_KPARAM_INFO
	.align		4
.L_2381:
        /*0058*/ 	.byte	0x04, 0x17
        /*005a*/ 	.short	(.L_2383 - .L_2382)
.L_2382:
        /*005c*/ 	.word	0x00000000
        /*0060*/ 	.short	0x0003
        /*0062*/ 	.short	0x0018
        /*0064*/ 	.byte	0x00, 0xf5, 0x21, 0x00


	//----- nvinfo : EIATTR_KPARAM_INFO
	.align		4
.L_2383:
        /*0068*/ 	.byte	0x04, 0x17
        /*006a*/ 	.short	(.L_2385 - .L_2384)
.L_2384:
        /*006c*/ 	.word	0x00000000
        /*0070*/ 	.short	0x0002
        /*0072*/ 	.short	0x0010
        /*0074*/ 	.byte	0x00, 0xf5, 0x21, 0x00


	//----- nvinfo : EIATTR_KPARAM_INFO
	.align		4
.L_2385:
        /*0078*/ 	.byte	0x04, 0x17
        /*007a*/ 	.short	(.L_2387 - .L_2386)
.L_2386:
        /*007c*/ 	.word	0x00000000
        /*0080*/ 	.short	0x0001
        /*0082*/ 	.short	0x0008
        /*0084*/ 	.byte	0x00, 0xf5, 0x21, 0x00


	//----- nvinfo : EIATTR_KPARAM_INFO
	.align		4
.L_2387:
        /*0088*/ 	.byte	0x04, 0x17
        /*008a*/ 	.short	(.L_2389 - .L_2388)
.L_2388:
        /*008c*/ 	.word	0x00000000
        /*0090*/ 	.short	0x0000
        /*0092*/ 	.short	0x0000
        /*0094*/ 	.byte	0x00, 0xf5, 0x21, 0x00


	//----- nvinfo : EIATTR_SPARSE_MMA_MASK
	.align		4
.L_2389:
        /*0098*/ 	.byte	0x03, 0x50
        /*009a*/ 	.short	0x0000


	//----- nvinfo : EIATTR_MAXREG_COUNT
	.align		4
        /*009c*/ 	.byte	0x03, 0x1b
        /*009e*/ 	.short	0x0040


	//----- nvinfo : EIATTR_NUM_BARRIERS
	.align		4
        /*00a0*/ 	.byte	0x02, 0x4c
        /*00a2*/ 	.byte	0x01
	.zero		1


	//----- nvinfo : EIATTR_ANNOTATIONS
	.align		4
        /*00a4*/ 	.byte	0x04, 0x55
        /*00a6*/ 	.short	(.L_2391 - .L_2390)


	//   ....[0]....
.L_2390:
        /* <DEDUP_REMOVED lines=42> */


	//----- nvinfo : EIATTR_MERCURY_ISA_VERSION
	.align		4
.L_2391:
        /*0338*/ 	.byte	0x03, 0x5f
        /*033a*/ 	.short	0x0101


	//----- nvinfo : EIATTR_COOP_GROUP_MASK_REGIDS
	.align		4
        /*033c*/ 	.byte	0x04, 0x29
        /*033e*/ 	.short	(.L_2393 - .L_2392)


	//   ....[0]....
.L_2392:
        /*0340*/ 	.word	0xffffffff


	//   ....[1]....
        /*0344*/ 	.word	0xffffffff


	//   ....[2]....
        /*0348*/ 	.word	0xffffffff


	//   ....[3]....
        /*034c*/ 	.word	0xffffffff


	//   ....[4]....
        /*0350*/ 	.word	0xffffffff


	//   ....[5]....
        /*0354*/ 	.word	0xffffffff


	//   ....[6]....
        /*0358*/ 	.word	0xffffffff


	//   ....[7]....
        /*035c*/ 	.word	0xffffffff


	//   ....[8]....
        /*0360*/ 	.word	0xffffffff


	//   ....[9]....
        /*0364*/ 	.word	0xffffffff


	//   ....[10]....
        /*0368*/ 	.word	0xffffffff


	//   ....[11]....
        /*036c*/ 	.word	0xffffffff


	//----- nvinfo : EIATTR_COOP_GROUP_INSTR_OFFSETS
	.align		4
.L_2393:
        /*0370*/ 	.byte	0x04, 0x28
        /*0372*/ 	.short	(.L_2395 - .L_2394)


	//   ....[0]....
.L_2394:
        /*0374*/ 	.word	0x00001bd0


	//   ....[1]....
        /*0378*/ 	.word	0x00001bf0


	//   ....[2]....
        /*037c*/ 	.word	0x00001c30


	//   ....[3]....
        /*0380*/ 	.word	0x00001c40


	//   ....[4]....
        /*0384*/ 	.word	0x00002010


	//   ....[5]....
        /*0388*/ 	.word	0x00002020


	//   ....[6]....
        /*038c*/ 	.word	0x00002050


	//   ....[7]....
        /*0390*/ 	.word	0x00002060


	//   ....[8]....
        /*0394*/ 	.word	0x00002090


	//   ....[9]....
        /*0398*/ 	.word	0x000020a0


	//   ....[10]....
        /*039c*/ 	.word	0x000020e0


	//   ....[11]....
        /*03a0*/ 	.word	0x000020f0


	//----- nvinfo : EIATTR_VRC_CTA_INIT_COUNT
	.align		4
.L_2395:
        /*03a4*/ 	.byte	0x02, 0x4a
	.zero		1
	.zero		1


	//----- nvinfo : EIATTR_EXIT_INSTR_OFFSETS
	.align		4
        /*03a8*/ 	.byte	0x04, 0x1c
        /*03aa*/ 	.short	(.L_2397 - .L_2396)


	//   ....[0]....
.L_2396:
        /*03ac*/ 	.word	0x00000080


	//   ....[1]....
        /*03b0*/ 	.word	0x00004ba0


	//----- nvinfo : EIATTR_MAX_THREADS
	.align		4
.L_2397:
        /*03b4*/ 	.byte	0x04, 0x05
        /*03b6*/ 	.short	(.L_2399 - .L_2398)
.L_2398:
        /*03b8*/ 	.word	0x00000140
        /*03bc*/ 	.word	0x00000001
        /*03c0*/ 	.word	0x00000001


	//----- nvinfo : EIATTR_CRS_STACK_SIZE
	.align		4
.L_2399:
        /*03c4*/ 	.byte	0x04, 0x1e
        /*03c6*/ 	.short	(.L_2401 - .L_2400)
.L_2400:
        /*03c8*/ 	.word	0x00000000


	//----- nvinfo : EIATTR_CBANK_PARAM_SIZE
	.align		4
.L_2401:
        /*03cc*/ 	.byte	0x03, 0x19
        /*03ce*/ 	.short	0x0048


	//----- nvinfo : EIATTR_PARAM_CBANK
	.align		4
        /*03d0*/ 	.byte	0x04, 0x0a
        /*03d2*/ 	.short	(.L_2403 - .L_2402)
	.align		4
.L_2402:
        /*03d4*/ 	.word	index@(.nv.constant0._ZN13group_norm_v214gn_cuda_kernelI6__halfLi320ELi3ELi16ELi80ELi1024ELb1ELi64ELi320ELi320ELi4ELb1ELi21ELb0ELb0ENS_16CompileConditionILi1000EEEEEvPT_PKS4_S7_S7_flPfS8_Pj)
        /*03d8*/ 	.short	0x0380
        /*03da*/ 	.short	0x0048


	//----- nvinfo : EIATTR_SW_WAR
	.align		4
.L_2403:
        /*03dc*/ 	.byte	0x04, 0x36
        /*03de*/ 	.short	(.L_2405 - .L_2404)
.L_2404:
        /*03e0*/ 	.word	0x00000008
.L_2405:


//--------------------- .nv.info._ZN13group_norm_v214gn_cuda_kernelI6__halfLi320ELi3ELi16ELi80ELi1024ELb1ELi64ELi320ELi320ELi4ELb1ELi27ELb0ELb0ENS_16CompileConditionILi1000EEEEEvPT_PKS4_S7_S7_flPfS8_Pj --------------------------
	.section	.nv.info._ZN13group_norm_v214gn_cuda_kernelI6__halfLi320ELi3ELi16ELi80ELi1024ELb1ELi64ELi320ELi320ELi4ELb1ELi27ELb0ELb0ENS_16CompileConditionILi1000EEEEEvPT_PKS4_S7_S7_flPfS8_Pj,"",@"SHT_CUDA_INFO"
	.sectionflags	@""
	.align	4


	//----- nvinfo : EIATTR_CUDA_API_VERSION
	.align		4
        /*0000*/ 	.byte	0x04, 0x37
        /*0002*/ 	.short	(.L_2407 - .L_2406)
.L_2406:
        /*0004*/ 	.word	0x00000082


	//----- nvinfo : EIATTR_KPARAM_INFO
	.align		4
.L_2407:
        /*0008*/ 	.byte	0x04, 0x17
        /*000a*/ 	.short	(.L_2409 - .L_2408)
.L_2408:
        /*000c*/ 	.word	0x00000000
        /*0010*/ 	.short	0x0008
        /*0012*/ 	.short	0x0040
        /*0014*/ 	.byte	0x00, 0xf5, 0x21, 0x00


	//----- nvinfo : EIATTR_KPARAM_INFO
	.align		4
.L_2409:
        /*0018*/ 	.byte	0x04, 0x17
        /*001a*/ 	.short	(.L_2411 - .L_2410)
.L_2410:
        /*001c*/ 	.word	0x00000000
        /*0020*/ 	.short	0x0007
        /*0022*/ 	.short	0x0038
        /*0024*/ 	.byte	0x00, 0xf5, 0x21, 0x00


	//----- nvinfo : EIATTR_KPARAM_INFO
	.align		4
.L_2411:
        /*0028*/ 	.byte	0x04, 0x17
        /*002a*/ 	.short	(.L_2413 - .L_2412)
.L_2412:
        /*002c*/ 	.word	0x00000000
        /*0030*/ 	.short	0x0006
        /*0032*/ 	.short	0x0030
        /*0034*/ 	.byte	0x00, 0xf5, 0x21, 0x00


	//----- nvinfo : EIATTR_KPARAM_INFO
	.align		4
.L_2413:
        /*0038*/ 	.byte	0x04, 0x17
        /*003a*/ 	.short	(.L_2415 - .L_2414)
.L_2414:
        /*003c*/ 	.word	0x00000000
        /*0040*/ 	.short	0x0005
        /*0042*/ 	.short	0x0028
        /*0044*/ 	.byte	0x00, 0xf0, 0x21, 0x00


	//----- nvinfo : EIATTR_KPARAM_INFO
	.align		4
.L_2415:
        /*0048*/ 	.byte	0x04, 0x17
        /*004a*/ 	.short	(.L_2417 - .L_2416)
.L_2416:
        /*004c*/ 	.word	0x00000000
        /*0050*/ 	.short	0x0004
        /*0052*/ 	.short	0x0020
        /*0054*/ 	.byte	0x00, 0xf0, 0x11, 0x00


	//----- nvinfo : EIATTR_KPARAM_INFO
	.align		4
.L_2417:
        /*0058*/ 	.byte	0x04, 0x17
        /*005a*/ 	.short	(.L_2419 - .L_2418)
.L_2418:
        /*005c*/ 	.word	0x00000000
        /*0060*/ 	.short	0x0003
        /*0062*/ 	.short	0x0018
        /*0064*/ 	.byte	0x00, 0xf5, 0x21, 0x00


	//----- nvinfo : EIATTR_KPARAM_INFO
	.align		4
.L_2419:
        /*0068*/ 	.byte	0x04, 0x17
        /*006a*/ 	.short	(.L_2421 - .L_2420)
.L_2420:
        /*006c*/ 	.word	0x00000000
        /*0070*/ 	.short	0x0002
        /*0072*/ 	.short	0x0010
        /*0074*/ 	.byte	0x00, 0xf5, 0x21, 0x00


	//----- nvinfo : EIATTR_KPARAM_INFO
	.align		4
.L_2421:
        /*0078*/ 	.byte	0x04, 0x17
        /*007a*/ 	.short	(.L_2423 - .L_2422)
.L_2422:
        /*007c*/ 	.word	0x00000000
        /*0080*/ 	.short	0x0001
        /*0082*/ 	.short	0x0008
        /*0084*/ 	.byte	0x00, 0xf5, 0x21, 0x00


	//----- nvinfo : EIATTR_KPARAM_INFO
	.align		4
.L_2423:
        /*0088*/ 	.byte	0x04, 0x17
        /*008a*/ 	.short	(.L_2425 - .L_2424)
.L_2424:
        /*008c*/ 	.word	0x00000000
        /*0090*/ 	.short	0x0000
        /*0092*/ 	.short	0x0000
        /*0094*/ 	.byte	0x00, 0xf5, 0x21, 0x00


	//----- nvinfo : EIATTR_SPARSE_MMA_MASK
	.align		4
.L_2425:
        /*0098*/ 	.byte	0x03, 0x50
        /*009a*/ 	.short	0x0000


	//----- nvinfo : EIATTR_MAXREG_COUNT
	.align		4
        /*009c*/ 	.byte	0x03, 0x1b
        /*009e*/ 	.short	0x0040


	//----- nvinfo : EIATTR_NUM_BARRIERS
	.align		4
        /*00a0*/ 	.byte	0x02, 0x4c
        /*00a2*/ 	.byte	0x01
	.zero		1


	//----- nvinfo : EIATTR_ANNOTATIONS
	.align		4
        /*00a4*/ 	.byte	0x04, 0x55
        /*00a6*/ 	.short	(.L_2427 - .L_2426)


	//   ....[0]....
.L_2426:
        /* <DEDUP_REMOVED lines=42> */


	//----- nvinfo : EIATTR_MERCURY_ISA_VERSION
	.align		4
.L_2427:
        /*0338*/ 	.byte	0x03, 0x5f
        /*033a*/ 	.short	0x0101


	//----- nvinfo : EIATTR_COOP_GROUP_MASK_REGIDS
	.align		4
        /*033c*/ 	.byte	0x04, 0x29
        /*033e*/ 	.short	(.L_2429 - .L_2428)


	//   ....[0]....
.L_2428:
        /*0340*/ 	.word	0xffffffff


	//   ....[1]....
        /*0344*/ 	.word	0xffffffff


	//   ....[2]....
        /*0348*/ 	.word	0xffffffff


	//   ....[3]....
        /*034c*/ 	.word	0xffffffff


	//   ....[4]....
        /*0350*/ 	.word	0xffffffff


	//   ....[5]....
        /*0354*/ 	.word	0xffffffff


	//   ....[6]....
        /*0358*/ 	.word	0xffffffff


	//   ....[7]....
        /*035c*/ 	.word	0xffffffff


	//   ....[8]....
        /*0360*/ 	.word	0xffffffff


	//   ....[9]....
        /*0364*/ 	.word	0xffffffff


	//   ....[10]....
        /*0368*/ 	.word	0xffffffff


	//   ....[11]....
        /*036c*/ 	.word	0xffffffff


	//----- nvinfo : EIATTR_COOP_GROUP_INSTR_OFFSETS
	.align		4
.L_2429:
        /*0370*/ 	.byte	0x04, 0x28
        /*0372*/ 	.short	(.L_2431 - .L_2430)


	//   ....[0]....
.L_2430:
        /*0374*/ 	.word	0x00001bd0


	//   ....[1]....
        /*0378*/ 	.word	0x00001bf0


	//   ....[2]....
        /*037c*/ 	.word	0x00001c30


	//   ....[3]....
        /*0380*/ 	.word	0x00001c40


	//   ....[4]....
        /*0384*/ 	.word	0x00002010


	//   ....[5]....
        /*0388*/ 	.word	0x00002020


	//   ....[6]....
        /*038c*/ 	.word	0x00002050


	//   ....[7]....
        /*0390*/ 	.word	0x00002060


	//   ....[8]....
        /*0394*/ 	.word	0x00002090


	//   ....[9]....
        /*0398*/ 	.word	0x000020a0


	//   ....[10]....
        /*039c*/ 	.word	0x000020e0


	//   ....[11]....
        /*03a0*/ 	.word	0x000020f0


	//----- nvinfo : EIATTR_VRC_CTA_INIT_COUNT
	.align		4
.L_2431:
        /*03a4*/ 	.byte	0x02, 0x4a
	.zero		1
	.zero		1


	//----- nvinfo : EIATTR_EXIT_INSTR_OFFSETS
	.align		4
        /*03a8*/ 	.byte	0x04, 0x1c
        /*03aa*/ 	.short	(.L_2433 - .L_2432)


	//   ....[0]....
.L_2432:
        /*03ac*/ 	.word	0x00000080


	//   ....[1]....
        /*03b0*/ 	.word	0x00004ba0


	//----- nvinfo : EIATTR_MAX_THREADS
	.align		4
.L_2433:
        /*03b4*/ 	.byte	0x04, 0x05
        /*03b6*/ 	.short	(.L_2435 - .L_2434)
.L_2434:
        /*03b8*/ 	.word	0x00000140
        /*03bc*/ 	.word	0x00000001
        /*03c0*/ 	.word	0x00000001


	//----- nvinfo : EIATTR_CRS_STACK_SIZE
	.align		4
.L_2435:
        /*03c4*/ 	.byte	0x04, 0x1e
        /*03c6*/ 	.short	(.L_2437 - .L_2436)
.L_2436:
        /*03c8*/ 	.word	0x00000000


	//----- nvinfo : EIATTR_CBANK_PARAM_SIZE
	.align		4
.L_2437:
        /*03cc*/ 	.byte	0x03, 0x19
        /*03ce*/ 	.short	0x0048


	//----- nvinfo : EIATTR_PARAM_CBANK
	.align		4
        /*03d0*/ 	.byte	0x04, 0x0a
        /*03d2*/ 	.short	(.L_2439 - .L_2438)
	.align		4
.L_2438:
        /*03d4*/ 	.word	index@(.nv.constant0._ZN13group_norm_v214gn_cuda_kernelI6__halfLi320ELi3ELi16ELi80ELi1024ELb1ELi64ELi320ELi320ELi4ELb1ELi27ELb0ELb0ENS_16CompileConditionILi1000EEEEEvPT_PKS4_S7_S7_flPfS8_Pj)
        /*03d8*/ 	.short	0x0380
        /*03da*/ 	.short	0x0048


	//----- nvinfo : EIATTR_SW_WAR
	.align		4
.L_2439:
        /*03dc*/ 	.byte	0x04, 0x36
        /*03de*/ 	.short	(.L_2441 - .L_2440)
.L_2440:
        /*03e0*/ 	.word	0x00000008
.L_2441:


//--------------------- .nv.callgraph             --------------------------
	.section	.nv.callgraph,"",@"SHT_CUDA_CALLGRAPH"
	.align	4
	.sectionentsize	8
	.align		4
        /*0000*/ 	.word	0x00000000
	.align		4
        /*0004*/ 	.word	0xffffffff
	.align		4
        /*0008*/ 	.word	0x00000000
	.align		4
        /*000c*/ 	.word	0xfffffffe
	.align		4
        /*0010*/ 	.word	0x00000000
	.align		4
        /*0014*/ 	.word	0xfffffffd
	.align		4
        /*0018*/ 	.word	0x00000000
	.align		4
        /*001c*/ 	.word	0xfffffffc


//--------------------- .text._ZN13group_norm_v218gn_bwd_cuda_kernelI13__nv_bfloat16Li320ELi3ELi32ELi40ELi1024ELb0ELb1ELi16ELi320ELi320ELi4ELb1ELi5ELb0ELb0ELNS_15WgradSyncMethodE2ENS_16CompileConditionILi1000EEEEEvPT_S6_S6_PKS5_S8_S8_S8_PKfflPfPj --------------------------
	.section	.text._ZN13group_norm_v218gn_bwd_cuda_kernelI13__nv_bfloat16Li320ELi3ELi32ELi40ELi1024ELb0ELb1ELi16ELi320ELi320ELi4ELb1ELi5ELb0ELb0ELNS_15WgradSyncMethodE2ENS_16CompileConditionILi1000EEEEEvPT_S6_S6_PKS5_S8_S8_S8_PKfflPfPj,"ax",@progbits
	.align	128
        .global         _ZN13group_norm_v218gn_bwd_cuda_kernelI13__nv_bfloat16Li320ELi3ELi32ELi40ELi1024ELb0ELb1ELi16ELi320ELi320ELi4ELb1ELi5ELb0ELb0ELNS_15WgradSyncMethodE2ENS_16CompileConditionILi1000EEEEEvPT_S6_S6_PKS5_S8_S8_S8_PKfflPfPj
        .type           _ZN13group_norm_v218gn_bwd_cuda_kernelI13__nv_bfloat16Li320ELi3ELi32ELi40ELi1024ELb0ELb1ELi16ELi320ELi320ELi4ELb1ELi5ELb0ELb0ELNS_15WgradSyncMethodE2ENS_16CompileConditionILi1000EEEEEvPT_S6_S6_PKS5_S8_S8_S8_PKfflPfPj,@function
        .size           _ZN13group_norm_v218gn_bwd_cuda_kernelI13__nv_bfloat16Li320ELi3ELi32ELi40ELi1024ELb0ELb1ELi16ELi320ELi320ELi4ELb1ELi5ELb0ELb0ELNS_15WgradSyncMethodE2ENS_16CompileConditionILi1000EEEEEvPT_S6_S6_PKS5_S8_S8_S8_PKfflPfPj,(.L_x_1228 - _ZN13group_norm_v218gn_bwd_cuda_kernelI13__nv_bfloat16Li320ELi3ELi32ELi40ELi1024ELb0ELb1ELi16ELi320ELi320ELi4ELb1ELi5ELb0ELb0ELNS_15WgradSyncMethodE2ENS_16CompileConditionILi1000EEEEEvPT_S6_S6_PKS5_S8_S8_S8_PKfflPfPj)
        .other          _ZN13group_norm_v218gn_bwd_cuda_kernelI13__nv_bfloat16Li320ELi3ELi32ELi40ELi1024ELb0ELb1ELi16ELi320ELi320ELi4ELb1ELi5ELb0ELb0ELNS_15WgradSyncMethodE2ENS_16CompileConditionILi1000EEEEEvPT_S6_S6_PKS5_S8_S8_S8_PKfflPfPj,@"STO_CUDA_ENTRY STV_DEFAULT"
_ZN13group_norm_v218gn_bwd_cuda_kernelI13__nv_bfloat16Li320ELi3ELi32ELi40ELi1024ELb0ELb1ELi16ELi320ELi320ELi4ELb1ELi5ELb0ELb0ELNS_15WgradSyncMethodE2ENS_16CompileConditionILi1000EEEEEvPT_S6_S6_PKS5_S8_S8_S8_PKfflPfPj:
.text._ZN13group_norm_v218gn_bwd_cuda_kernelI13__nv_bfloat16Li320ELi3ELi32ELi40ELi1024ELb0ELb1ELi16ELi320ELi320ELi4ELb1ELi5ELb0ELb0ELNS_15WgradSyncMethodE2ENS_16CompileConditionILi1000EEEEEvPT_S6_S6_PKS5_S8_S8_S8_PKfflPfPj:
[----:B------:R-:W-:Y:S01]  /*0000*/  LDC R1, c[0x0][0x37c] ;  /* 0x0000df00ff017b82 */ /* 0x000fe20000000800 */
[----:B------:R-:W0:Y:S07]  /*0010*/  LDCU.64 UR6, c[0x0][0x3d8] ;  /* 0x00007b00ff0677ac */ /* 0x000e2e0008000a00 */
[----:B------:R-:W1:Y:S01]  /*0020*/  S2UR UR9, SR_CTAID.Y ;  /* 0x00000000000979c3 */ /* 0x000e620000002600 */
[----:B------:R-:W2:Y:S01]  /*0030*/  LDCU.64 UR16, c[0x0][0x3c8] ;  /* 0x00007900ff1077ac */ /* 0x000ea20008000a00 */
[----:B------:R-:W-:Y:S01]  /*0040*/  UMOV UR4, 0x14 ;  /* 0x0000001400047882 */ /* 0x000fe20000000000 */
[----:B------:R-:W-:-:S05]  /*0050*/  UMOV UR5, 0x0 ;  /* 0x0000000000057882 */ /* 0x000fca0000000000 */
[----:B------:R-:W3:Y:S01]  /*0060*/  S2UR UR8, SR_CTAID.X ;  /* 0x00000000000879c3 */ /* 0x000ee20000002500 */
[----:B------:R-:W4:Y:S01]  /*0070*/  LDCU.64 UR14, c[0x0][0x358] ;  /* 0x00006b00ff0e77ac */ /* 0x000f220008000a00 */
[----:B0-----:R-:W-:-:S04]  /*0080*/  UIMAD.WIDE.U32 UR4, UR6, 0x1, UR4 ;  /* 0x00000001060478a5 */ /* 0x001fc8000f8e0004 */
[----:B------:R-:W-:Y:S02]  /*0090*/  UIADD3 UR6, UPT, UPT, UR5, UR7, URZ ;  /* 0x0000000705067290 */ /* 0x000fe4000fffe0ff */
[----:B--2---:R-:W-:Y:S01]  /*00a0*/  USHF.L.U32 UR7, UR16, 0x2, URZ ;  /* 0x0000000210077899 */ /* 0x004fe200080006ff */
[----:B------:R-:W-:Y:S01]  /*00b0*/  MOV R57, UR5 ;  /* 0x0000000500397c02 */ /* 0x000fe20008000f00 */
[----:B------:R-:W-:Y:S01]  /*00c0*/  USHF.L.U64.HI UR10, UR16, 0x2, UR17 ;  /* 0x00000002100a7899 */ /* 0x000fe20008010211 */
[----:B------:R-:W-:Y:S01]  /*00d0*/  MOV R56, UR4 ;  /* 0x0000000400387c02 */ /* 0x000fe20008000f00 */
[----:B-1----:R-:W-:Y:S01]  /*00e0*/  UISETP.GT.U32.AND UP0, UPT, UR7, UR9, UPT ;  /* 0x000000090700728c */ /* 0x002fe2000bf04070 */
[----:B------:R-:W-:Y:S01]  /*00f0*/  MOV R57, UR6 ;  /* 0x0000000600397c02 */ /* 0x000fe20008000f00 */
[----:B------:R-:W-:Y:S02]  /*0100*/  UMOV UR5, URZ ;  /* 0x000000ff00057c82 */ /* 0x000fe40008000000 */
[----:B------:R-:W-:-:S03]  /*0110*/  UISETP.GT.AND.EX UP0, UPT, UR10, URZ, UPT, UP0 ;  /* 0x000000ff0a00728c */ /* 0x000fc6000bf04300 */
[----:B------:R-:W-:-:S06]  /*0120*/  UMOV UR10, UR9 ;  /* 0x00000009000a7c82 */ /* 0x000fcc0008000000 */
[----:B---34-:R-:W-:Y:S05]  /*0130*/  BRA.U UP0, `(.L_x_0) ;  /* 0x0000000100547547 */ /* 0x018fea000b800000 */
[----:B------:R-:W0:Y:S01]  /*0140*/  S2R R0, SR_TID.X ;  /* 0x0000000000007919 */ /* 0x000e220000002100 */
[----:B------:R-:W-:Y:S01]  /*0150*/  BAR.SYNC.DEFER_BLOCKING 0x0 ;  /* 0x0000000000007b1d */ /* 0x000fe20000010000 */
[----:B0-----:R-:W-:-:S13]  /*0160*/  ISETP.NE.AND P0, PT, R0, RZ, PT ;  /* 0x000000ff0000720c */ /* 0x001fda0003f05270 */
[----:B------:R-:W-:Y:S05]  /*0170*/  @P0 BRA `(.L_x_1) ;  /* 0x0000000000380947 */ /* 0x000fea0003800000 */
[----:B------:R-:W-:Y:S01]  /*0180*/  ULOP3.LUT UP0, URZ, UR8, UR10, URZ, 0xfc, !UPT ;  /* 0x0000000a08ff7292 */ /* 0x000fe2000f80fcff */
[----:B------:R-:W-:-:S03]  /*0190*/  UMOV UR4, 0x7ffffec1 ;  /* 0x7ffffec100047882 */ /* 0x000fc60000000000 */
[----:B------:R-:W-:-:S06]  /*01a0*/  USEL UR4, UR4, 0x1, !UP0 ;  /* 0x0000000104047887 */ /* 0x000fcc000c000000 */
[----:B------:R-:W-:Y:S01]  /*01b0*/  MOV R3, UR4 ;  /* 0x0000000400037c02 */ /* 0x000fe20008000f00 */
[----:B------:R-:W-:Y:S06]  /*01c0*/  MEMBAR.ALL.GPU ;  /* 0x0000000000007992 */ /* 0x000fec000000a000 */
[----:B------:R-:W-:-:S00]  /*01d0*/  ERRBAR ;  /* 0x00000000000079ab */ /* 0x000fc00000000000 */
[----:B------:R-:W-:Y:S06]  /*01e0*/  CGAERRBAR ;  /* 0x00000000000075ab */ /* 0x000fec0000000000 */
[----:B------:R0:W5:Y:S02]  /*01f0*/  ATOM.E.ADD.STRONG.GPU PT, R0, desc[UR14][R56.64], R3 ;  /* 0x800000033800798a */ /* 0x00016400081ef10e */
.L_x_2:
[----:B0-----:R-:W2:Y:S04]  /*0200*/  LD.E.STRONG.GPU R3, desc[UR14][R56.64] ;  /* 0x0000000e38037980 */ /* 0x001ea8000c10f900 */
[----:B--2---:R-:W-:Y:S01]  /*0210*/  CCTL.IVALL ;  /* 0x00000000ff00798f */ /* 0x004fe20002000000 */
[----:B------:R-:W-:Y:S05]  /*0220*/  YIELD ;  /* 0x0000000000007946 */ /* 0x000fea0003800000 */
[----:B-----5:R-:W-:-:S04]  /*0230*/  LOP3.LUT R3, R3, R0, RZ, 0x3c, !PT ;  /* 0x0000000003037212 */ /* 0x020fc800078e3cff */
[----:B------:R-:W-:-:S13]  /*0240*/  ISETP.GT.AND P0, PT, R3, -0x1, PT ;  /* 0xffffffff0300780c */ /* 0x000fda0003f04270 */
[----:B------:R-:W-:Y:S05]  /*0250*/  @P0 BRA `(.L_x_2) ;  /* 0xfffffffc00e80947 */ /* 0x000fea000383ffff */
.L_x_1:
[----:B------:R-:W-:Y:S05]  /*0260*/  WARPSYNC.ALL ;  /* 0x0000000000007948 */ /* 0x000fea0003800000 */
[----:B------:R-:W-:Y:S06]  /*0270*/  BAR.SYNC.DEFER_BLOCKING 0x0 ;  /* 0x0000000000007b1d */ /* 0x000fec0000010000 */
[----:B------:R-:W-:Y:S05]  /*0280*/  BRA `(.L_x_3) ;  /* 0x0000002000d07947 */ /* 0x000fea0003800000 */
.L_x_0:
[----:B------:R-:W0:Y:S01]  /*0290*/  S2R R0, SR_TID.X ;  /* 0x0000000000007919 */ /* 0x000e220000002100 */
[----:B------:R-:W-:Y:S01]  /*02a0*/  ULOP3.LUT UR18, UR8, 0x3f, URZ, 0xc0, !UPT ;  /* 0x0000003f08127892 */ /* 0x000fe2000f8ec0ff */
[----:B------:R-:W-:-:S11]  /*02b0*/  UMOV UR4, URZ ;  /* 0x000000ff00047c82 */ /* 0x000fd60008000000 */
.L_x_14:
[----:B01----:R-:W-:Y:S01]  /*02c0*/  LOP3.LUT R2, R0, 0xffff, RZ, 0xc0, !PT ;  /* 0x0000ffff00027812 */ /* 0x003fe200078ec0ff */
[----:B------:R-:W-:Y:S01]  /*02d0*/  ULOP3.LUT UR6, UR10, 0x3, URZ, 0xc0, !UPT ;  /* 0x000000030a067892 */ /* 0x000fe2000f8ec0ff */
[----:B------:R-:W-:Y:S01]  /*02e0*/  HFMA2 R41, -RZ, RZ, 0, 0 ;  /* 0x00000000ff297431 */ /* 0x000fe200000001ff */
[----:B------:R-:W-:Y:S02]  /*02f0*/  USHF.L.U32 UR7, UR8, 0x4, URZ ;  /* 0x0000000408077899 */ /* 0x000fe400080006ff */
[----:B------:R-:W-:Y:S01]  /*0300*/  IMAD R2, R2, 0x334, RZ ;  /* 0x0000033402027824 */ /* 0x000fe200078e02ff */
[----:B------:R-:W-:Y:S02]  /*0310*/  UIMAD UR9, UR6, 0x140, URZ ;  /* 0x00000140060978a4 */ /* 0x000fe4000f8e02ff */
[----:B------:R-:W-:Y:S01]  /*0320*/  USHF.R.U64 UR8, UR10, 0x2, UR5 ;  /* 0x000000020a087899 */ /* 0x000fe20008001205 */
[----:B------:R-:W-:Y:S01]  /*0330*/  MOV R5, UR7 ;  /* 0x0000000700057c02 */ /* 0x000fe20008000f00 */
[----:B------:R-:W0:Y:S01]  /*0340*/  LDCU.64 UR16, c[0x0][0x3a0] ;  /* 0x00007400ff1077ac */ /* 0x000e220008000a00 */
[----:B------:R-:W-:Y:S01]  /*0350*/  SHF.R.U32.HI R34, RZ, 0x10, R2 ;  /* 0x00000010ff227819 */ /* 0x000fe20000011602 */
[----:B------:R-:W-:-:S03]  /*0360*/  USHF.R.U32.HI UR7, URZ, 0x2, UR5 ;  /* 0x00000002ff077899 */ /* 0x000fc60008011605 */
[C---:B------:R-:W-:Y:S01]  /*0370*/  PRMT R2, R34.reuse, 0x9910, RZ ;  /* 0x0000991022027816 */ /* 0x040fe200000000ff */
[----:B------:R-:W1:Y:S01]  /*0380*/  LDCU.64 UR12, c[0x0][0x3b8] ;  /* 0x00007700ff0c77ac */ /* 0x000e620008000a00 */
[----:B------:R-:W-:-:S03]  /*0390*/  LOP3.LUT R4, R34, 0x3f0, R5, 0xf8, !PT ;  /* 0x000003f022047812 */ /* 0x000fc600078ef805 */
[----:B------:R-:W-:Y:S01]  /*03a0*/  IMAD R2, R2, 0x50, RZ ;  /* 0x0000005002027824 */ /* 0x000fe200078e02ff */
[----:B------:R-:W-:Y:S01]  /*03b0*/  UIMAD UR6, UR7, 0x140000, URZ ;  /* 0x00140000070678a4 */ /* 0x000fe2000f8e02ff */
[----:B------:R-:W-:Y:S01]  /*03c0*/  IMAD R5, R4, 0x500, RZ ;  /* 0x0000050004057824 */ /* 0x000fe200078e02ff */
[----:B------:R-:W-:Y:S02]  /*03d0*/  USHF.L.U64.HI UR7, UR8, 0x6, UR7 ;  /* 0x0000000608077899 */ /* 0x000fe40008010207 */
[----:B------:R-:W-:-:S04]  /*03e0*/  IADD3 R2, PT, PT, RZ, -R2, RZ ;  /* 0x80000002ff027210 */ /* 0x000fc80007ffe0ff */
[----:B------:R-:W-:-:S04]  /*03f0*/  PRMT R3, R2, 0x7710, RZ ;  /* 0x0000771002037816 */ /* 0x000fc800000000ff */
[----:B------:R-:W-:-:S04]  /*0400*/  IADD3 R3, PT, PT, R3, R0, RZ ;  /* 0x0000000003037210 */ /* 0x000fc80007ffe0ff */
[----:B------:R-:W-:Y:S02]  /*0410*/  LOP3.LUT R22, R3, 0xffff, RZ, 0xc0, !PT ;  /* 0x0000ffff03167812 */ /* 0x000fe400078ec0ff */
[----:B------:R-:W-:Y:S02]  /*0420*/  MOV R3, UR8 ;  /* 0x0000000800037c02 */ /* 0x000fe40008000f00 */
[----:B------:R-:W-:-:S05]  /*0430*/  LEA R40, R22, UR9, 0x2 ;  /* 0x0000000916287c11 */ /* 0x000fca000f8e10ff */
[----:B------:R-:W-:-:S04]  /*0440*/  IMAD.WIDE.U32 R2, R3, 0x140000, R40 ;  /* 0x0014000003027825 */ /* 0x000fc800078e0028 */
[----:B------:R-:W-:Y:S01]  /*0450*/  IMAD.HI.U32 R53, R40, -0x33333333, RZ ;  /* 0xcccccccd28357827 */ /* 0x000fe200078e00ff */
[----:B------:R-:W-:-:S04]  /*0460*/  IADD3 R52, P0, PT, R5, R2, RZ ;  /* 0x0000000205347210 */ /* 0x000fc80007f1e0ff */
[----:B------:R-:W-:Y:S01]  /*0470*/  IADD3.X R3, PT, PT, R3, UR6, RZ, P0, !PT ;  /* 0x0000000603037c10 */ /* 0x000fe200087fe4ff */
[C---:B------:R-:W-:Y:S01]  /*0480*/  IMAD.SHL.U32 R51, R52.reuse, 0x2, RZ ;  /* 0x0000000234337824 */ /* 0x040fe200078e00ff */
[----:B------:R-:W-:Y:S01]  /*0490*/  USHF.L.U32 UR6, UR8, 0x6, URZ ;  /* 0x0000000608067899 */ /* 0x000fe200080006ff */
[----:B------:R-:W-:Y:S01]  /*04a0*/  SHF.R.U32.HI R53, RZ, 0x5, R53 ;  /* 0x00000005ff357819 */ /* 0x000fe20000011635 */
[----:B------:R-:W2:Y:S01]  /*04b0*/  LDCU UR8, c[0x0][0x3c0] ;  /* 0x00007800ff0877ac */ /* 0x000ea20008000800 */
[----:B------:R-:W-:Y:S02]  /*04c0*/  SHF.L.U64.HI R52, R52, 0x1, R3 ;  /* 0x0000000134347819 */ /* 0x000fe40000010203 */
[----:B0-----:R-:W-:-:S04]  /*04d0*/  IADD3 R18, P0, PT, R51, UR16, RZ ;  /* 0x0000001033127c10 */ /* 0x001fc8000ff1e0ff */
[----:B------:R-:W-:Y:S01]  /*04e0*/  IADD3.X R19, PT, PT, R52, UR17, RZ, P0, !PT ;  /* 0x0000001134137c10 */ /* 0x000fe200087fe4ff */
[----:B------:R-:W0:Y:S01]  /*04f0*/  LDCU.64 UR16, c[0x0][0x3d0] ;  /* 0x00007a00ff1077ac */ /* 0x000e220008000a00 */
[----:B------:R-:W-:-:S03]  /*0500*/  LEA R2, P0, R53, UR6, 0x1 ;  /* 0x0000000635027c11 */ /* 0x000fc6000f8008ff */
[----:B------:R-:W3:Y:S01]  /*0510*/  LDG.E.64.CONSTANT R16, desc[UR14][R18.64] ;  /* 0x0000000e12107981 */ /* 0x000ee2000c1e9b00 */
[----:B------:R-:W-:Y:S02]  /*0520*/  IADD3.X R3, PT, PT, RZ, UR7, RZ, P0, !PT ;  /* 0x00000007ff037c10 */ /* 0x000fe400087fe4ff */
[C---:B-1----:R-:W-:Y:S01]  /*0530*/  LEA R10, P0, R2.reuse, UR12, 0x2 ;  /* 0x0000000c020a7c11 */ /* 0x042fe2000f8010ff */
[----:B------:R-:W4:Y:S03]  /*0540*/  LDG.E.64.CONSTANT R14, desc[UR14][R18.64+0x2800] ;  /* 0x0028000e120e7981 */ /* 0x000f26000c1e9b00 */
[----:B------:R-:W-:Y:S01]  /*0550*/  LEA.HI.X R11, R2, UR13, R3, 0x2, P0 ;  /* 0x0000000d020b7c11 */ /* 0x000fe200080f1403 */
[----:B------:R-:W1:Y:S01]  /*0560*/  LDCU.64 UR12, c[0x0][0x398] ;  /* 0x00007300ff0c77ac */ /* 0x000e620008000a00 */
[----:B------:R-:W5:Y:S01]  /*0570*/  LDC.64 R2, c[0x0][0x3a8] ;  /* 0x0000ea00ff027b82 */ /* 0x000f620000000a00 */
[----:B------:R-:W4:Y:S04]  /*0580*/  LDG.E.64.CONSTANT R12, desc[UR14][R18.64+0x5000] ;  /* 0x0050000e120c7981 */ /* 0x000f28000c1e9b00 */
[----:B------:R-:W2:Y:S04]  /*0590*/  LDG.E.64.CONSTANT R10, desc[UR14][R10.64] ;  /* 0x0000000e0a0a7981 */ /* 0x000ea8000c1e9b00 */
[----:B------:R0:W4:Y:S01]  /*05a0*/  LDG.E.64.CONSTANT R6, desc[UR14][R18.64+0x7800] ;  /* 0x0078000e12067981 */ /* 0x000122000c1e9b00 */
[----:B-1----:R-:W-:-:S04]  /*05b0*/  IADD3 R20, P0, PT, R51, UR12, RZ ;  /* 0x0000000c33147c10 */ /* 0x002fc8000ff1e0ff */
[----:B------:R-:W-:Y:S01]  /*05c0*/  IADD3.X R21, PT, PT, R52, UR13, RZ, P0, !PT ;  /* 0x0000000d34157c10 */ /* 0x000fe200087fe4ff */
[----:B-----5:R-:W-:-:S04]  /*05d0*/  IMAD.WIDE.U32 R40, R40, 0x2, R2 ;  /* 0x0000000228287825 */ /* 0x020fc800078e0002 */
[----:B------:R-:W5:Y:S04]  /*05e0*/  LDG.E.64.CONSTANT R8, desc[UR14][R20.64] ;  /* 0x0000000e14087981 */ /* 0x000f68000c1e9b00 */
[----:B------:R-:W5:Y:S04]  /*05f0*/  LDG.E.64.CONSTANT R40, desc[UR14][R40.64] ;  /* 0x0000000e28287981 */ /* 0x000f68000c1e9b00 */
[----:B------:R-:W5:Y:S04]  /*0600*/  LDG.E.64.CONSTANT R4, desc[UR14][R20.64+0x2800] ;  /* 0x0028000e14047981 */ /* 0x000f68000c1e9b00 */
[----:B------:R-:W5:Y:S04]  /*0610*/  LDG.E.64.CONSTANT R2, desc[UR14][R20.64+0x5000] ;  /* 0x0050000e14027981 */ /* 0x000f68000c1e9b00 */
[----:B------:R1:W5:Y:S01]  /*0620*/  LDG.E.64.CONSTANT R28, desc[UR14][R20.64+0x7800] ;  /* 0x0078000e141c7981 */ /* 0x000362000c1e9b00 */
[----:B0-----:R-:W0:Y:S01]  /*0630*/  S2R R19, SR_CgaCtaId ;  /* 0x0000000000137919 */ /* 0x001e220000008800 */
[----:B------:R-:W-:-:S04]  /*0640*/  MOV R18, 0x400 ;  /* 0x0000040000127802 */ /* 0x000fc80000000f00 */
[----:B------:R-:W-:-:S04]  /*0650*/  IADD3 R18, PT, PT, R18, 0x2800, RZ ;  /* 0x0000280012127810 */ /* 0x000fc80007ffe0ff */
[----:B0-----:R-:W-:-:S05]  /*0660*/  LEA R19, R19, R18, 0x18 ;  /* 0x0000001213137211 */ /* 0x001fca00078ec0ff */
[----:B------:R-:W-:-:S05]  /*0670*/  IMAD R19, R22, 0x28, R19 ;  /* 0x0000002816137824 */ /* 0x000fca00078e0213 */
[----:B------:R-:W-:Y:S01]  /*0680*/  LEA R34, R34, R19, 0x3 ;  /* 0x0000001322227211 */ /* 0x000fe200078e18ff */
[----:B------:R-:W0:Y:S01]  /*0690*/  S2UR UR13, SR_CgaCtaId ;  /* 0x00000000000d79c3 */ /* 0x000e220000008800 */
[----:B------:R-:W-:Y:S01]  /*06a0*/  UMOV UR12, 0x400 ;  /* 0x00000400000c7882 */ /* 0x000fe20000000000 */
[----:B------:R-:W-:Y:S01]  /*06b0*/  SHF.L.U32 R54, R0, 0x1, RZ ;  /* 0x0000000100367819 */ /* 0x000fe200000006ff */
[----:B------:R-:W-:Y:S02]  /*06c0*/  ULOP3.LUT UR6, UR6, UR18, URZ, 0xfc, !UPT ;  /* 0x0000001206067292 */ /* 0x000fe4000f8efcff */
[----:B------:R-:W-:Y:S01]  /*06d0*/  UIMAD UR7, UR7, 0x500, URZ ;  /* 0x00000500070778a4 */ /* 0x000fe2000f8e02ff */
[C---:B---3--:R-:W-:Y:S02]  /*06e0*/  PRMT R18, R16.reuse, 0x7632, R18 ;  /* 0x0000763210127816 */ /* 0x048fe40000000012 */
[----:B------:R-:W-:Y:S02]  /*06f0*/  SHF.L.U32 R19, R16, 0x10, RZ ;  /* 0x0000001010137819 */ /* 0x000fe400000006ff */
[----:B------:R-:W-:-:S02]  /*0700*/  PRMT R16, R17, 0x7632, R16 ;  /* 0x0000763211107816 */ /* 0x000fc40000000010 */
[----:B------:R-:W-:Y:S01]  /*0710*/  SHF.L.U32 R23, R17, 0x10, RZ ;  /* 0x0000001011177819 */ /* 0x000fe200000006ff */
[----:B--2---:R-:W-:Y:S01]  /*0720*/  FADD.FTZ R50, R11, UR8 ;  /* 0x000000080b327e21 */ /* 0x004fe20008010000 */
[C---:B----4-:R-:W-:Y:S02]  /*0730*/  PRMT R17, R14.reuse, 0x7632, R17 ;  /* 0x000076320e117816 */ /* 0x050fe40000000011 */
[----:B------:R-:W-:-:S03]  /*0740*/  SHF.L.U32 R59, R14, 0x10, RZ ;  /* 0x000000100e3b7819 */ /* 0x000fc600000006ff */
[----:B------:R-:W2:Y:S01]  /*0750*/  MUFU.RSQ R50, R50 ;  /* 0x0000003200327308 */ /* 0x000ea20000001400 */
[C---:B------:R-:W-:Y:S02]  /*0760*/  PRMT R14, R15.reuse, 0x7632, R14 ;  /* 0x000076320f0e7816 */ /* 0x040fe4000000000e */
[----:B------:R-:W-:Y:S01]  /*0770*/  SHF.L.U32 R47, R15, 0x10, RZ ;  /* 0x000000100f2f7819 */ /* 0x000fe200000006ff */
[C---:B-1----:R-:W-:Y:S01]  /*0780*/  IMAD.U32 R21, R13.reuse, 0x10000, RZ ;  /* 0x000100000d157824 */ /* 0x042fe200078e00ff */
[C---:B------:R-:W-:Y:S02]  /*0790*/  PRMT R15, R12.reuse, 0x7632, R15 ;  /* 0x000076320c0f7816 */ /* 0x040fe4000000000f */
[----:B------:R-:W-:Y:S02]  /*07a0*/  SHF.L.U32 R27, R12, 0x10, RZ ;  /* 0x000000100c1b7819 */ /* 0x000fe400000006ff */
[----:B------:R-:W-:Y:S02]  /*07b0*/  PRMT R12, R13, 0x7632, R12 ;  /* 0x000076320d0c7816 */ /* 0x000fe4000000000c */
[----:B------:R-:W-:-:S02]  /*07c0*/  PRMT R13, R6, 0x7632, R13 ;  /* 0x00007632060d7816 */ /* 0x000fc4000000000d */
[----:B------:R-:W-:Y:S02]  /*07d0*/  SHF.L.U32 R25, R6, 0x10, RZ ;  /* 0x0000001006197819 */ /* 0x000fe400000006ff */
[----:B------:R-:W-:Y:S02]  /*07e0*/  PRMT R6, R7, 0x7632, R6 ;  /* 0x0000763207067816 */ /* 0x000fe40000000006 */
[----:B------:R-:W-:Y:S01]  /*07f0*/  SHF.L.U32 R13, R13, 0x10, RZ ;  /* 0x000000100d0d7819 */ /* 0x000fe200000006ff */
[C---:B------:R-:W-:Y:S01]  /*0800*/  FADD.FTZ R48, -R10.reuse, R19 ;  /* 0x000000130a307221 */ /* 0x040fe20000010100 */
[----:B------:R-:W-:Y:S01]  /*0810*/  SHF.L.U32 R43, R7, 0x10, RZ ;  /* 0x00000010072b7819 */ /* 0x000fe200000006ff */
[----:B------:R-:W-:Y:S01]  /*0820*/  FADD.FTZ R7, -R10, R21 ;  /* 0x000000150a077221 */ /* 0x000fe20000010100 */
[----:B------:R-:W-:Y:S02]  /*0830*/  SHF.L.U32 R17, R17, 0x10, RZ ;  /* 0x0000001011117819 */ /* 0x000fe400000006ff */
[----:B------:R-:W-:Y:S01]  /*0840*/  SHF.L.U32 R15, R15, 0x10, RZ ;  /* 0x000000100f0f7819 */ /* 0x000fe200000006ff */
[----:B------:R-:W-:Y:S01]  /*0850*/  IMAD.U32 R31, R6, 0x10000, RZ ;  /* 0x00010000061f7824 */ /* 0x000fe200078e00ff */
[----:B------:R-:W-:Y:S01]  /*0860*/  SHF.L.U32 R39, R18, 0x10, RZ ;  /* 0x0000001012277819 */ /* 0x000fe200000006ff */
[----:B------:R-:W-:Y:S01]  /*0870*/  FADD.FTZ R61, -R10, R13 ;  /* 0x0000000d0a3d7221 */ /* 0x000fe20000010100 */
[----:B------:R-:W-:-:S02]  /*0880*/  SHF.L.U32 R37, R16, 0x10, RZ ;  /* 0x0000001010257819 */ /* 0x000fc400000006ff */
[----:B------:R-:W-:Y:S02]  /*0890*/  SHF.L.U32 R19, R14, 0x10, RZ ;  /* 0x000000100e137819 */ /* 0x000fe400000006ff */
[----:B------:R-:W-:Y:S01]  /*08a0*/  SHF.L.U32 R21, R12, 0x10, RZ ;  /* 0x000000100c157819 */ /* 0x000fe200000006ff */
[----:B------:R-:W-:Y:S01]  /*08b0*/  FADD.FTZ R44, -R10, R23 ;  /* 0x000000170a2c7221 */ /* 0x000fe20000010100 */
[----:B-----5:R-:W-:Y:S01]  /*08c0*/  SHF.L.U32 R6, R8, 0x10, RZ ;  /* 0x0000001008067819 */ /* 0x020fe200000006ff */
[----:B------:R-:W-:Y:S01]  /*08d0*/  FADD.FTZ R59, -R10, R59 ;  /* 0x0000003b0a3b7221 */ /* 0x000fe20000010100 */
[----:B------:R-:W-:Y:S01]  /*08e0*/  PRMT R13, R8, 0x7632, R13 ;  /* 0x00007632080d7816 */ /* 0x000fe2000000000d */
[----:B------:R-:W-:Y:S01]  /*08f0*/  FADD.FTZ R35, -R10, R17 ;  /* 0x000000110a237221 */ /* 0x000fe20000010100 */
[C---:B------:R-:W-:Y:S01]  /*0900*/  SHF.L.U32 R8, R9.reuse, 0x10, RZ ;  /* 0x0000001009087819 */ /* 0x040fe200000006ff */
[----:B--2---:R-:W-:Y:S01]  /*0910*/  FMUL.FTZ R48, R50, R48 ;  /* 0x0000003032307220 */ /* 0x004fe20000410000 */
[----:B------:R-:W-:Y:S01]  /*0920*/  FADD.FTZ R17, -R10, R15 ;  /* 0x0000000f0a117221 */ /* 0x000fe20000010100 */
[----:B------:R-:W-:Y:S01]  /*0930*/  PRMT R23, R40, 0x7632, R23 ;  /* 0x0000763228177816 */ /* 0x000fe20000000017 */
[----:B------:R-:W-:Y:S01]  /*0940*/  FADD.FTZ R47, -R10, R47 ;  /* 0x0000002f0a2f7221 */ /* 0x000fe20000010100 */
[----:B------:R-:W-:Y:S01]  /*0950*/  SHF.L.U32 R16, R40, 0x10, RZ ;  /* 0x0000001028107819 */ /* 0x000fe200000006ff */
[C---:B------:R-:W-:Y:S01]  /*0960*/  FADD.FTZ R27, -R10.reuse, R27 ;  /* 0x0000001b0a1b7221 */ /* 0x040fe20000010100 */
[C---:B------:R-:W-:Y:S01]  /*0970*/  FADD.FTZ R18, -R10.reuse, R25 ;  /* 0x000000190a127221 */ /* 0x040fe20000010100 */
[C---:B------:R-:W-:Y:S01]  /*0980*/  FADD.FTZ R43, -R10.reuse, R43 ;  /* 0x0000002b0a2b7221 */ /* 0x040fe20000010100 */
[C---:B------:R-:W-:Y:S01]  /*0990*/  FADD.FTZ R39, -R10.reuse, R39 ;  /* 0x000000270a277221 */ /* 0x040fe20000010100 */
[C---:B------:R-:W-:Y:S01]  /*09a0*/  FADD.FTZ R37, -R10.reuse, R37 ;  /* 0x000000250a257221 */ /* 0x040fe20000010100 */
[C---:B------:R-:W-:Y:S01]  /*09b0*/  FADD.FTZ R19, -R10.reuse, R19 ;  /* 0x000000130a137221 */ /* 0x040fe20000010100 */
[C---:B------:R-:W-:Y:S01]  /*09c0*/  FADD.FTZ R21, -R10.reuse, R21 ;  /* 0x000000150a157221 */ /* 0x040fe20000010100 */
[----:B------:R-:W-:Y:S01]  /*09d0*/  FADD.FTZ R31, -R10, R31 ;  /* 0x0000001f0a1f7221 */ /* 0x000fe20000010100 */
[----:B------:R-:W-:Y:S01]  /*09e0*/  PRMT R15, R9, 0x7632, R15 ;  /* 0x00007632090f7816 */ /* 0x000fe2000000000f */
[----:B------:R-:W-:Y:S01]  /*09f0*/  IMAD.U32 R26, R29, 0x10000, RZ ;  /* 0x000100001d1a7824 */ /* 0x000fe200078e00ff */
[----:B------:R-:W-:-:S02]  /*0a00*/  SHF.L.U32 R10, R4, 0x10, RZ ;  /* 0x00000010040a7819 */ /* 0x000fc400000006ff */
[----:B------:R-:W-:Y:S02]  /*0a10*/  PRMT R14, R5, 0x7632, R14 ;  /* 0x00007632050e7816 */ /* 0x000fe4000000000e */
[C---:B------:R-:W-:Y:S02]  /*0a20*/  SHF.L.U32 R11, R2.reuse, 0x10, RZ ;  /* 0x00000010020b7819 */ /* 0x040fe400000006ff */
[----:B------:R-:W-:Y:S01]  /*0a30*/  PRMT R20, R2, 0x7632, R20 ;  /* 0x0000763202147816 */ /* 0x000fe20000000014 */
[----:B------:R-:W-:Y:S01]  /*0a40*/  FMUL.FTZ R2, R50, R59 ;  /* 0x0000003b32027220 */ /* 0x000fe20000410000 */
[C---:B------:R-:W-:Y:S02]  /*0a50*/  PRMT R25, R3.reuse, 0x7632, R25 ;  /* 0x0000763203197816 */ /* 0x040fe40000000019 */
[----:B------:R-:W-:Y:S01]  /*0a60*/  SHF.L.U32 R9, R3, 0x10, RZ ;  /* 0x0000001003097819 */ /* 0x000fe200000006ff */
[----:B------:R-:W-:Y:S01]  /*0a70*/  FFMA.FTZ R3, R48, R6, RZ ;  /* 0x0000000630037223 */ /* 0x000fe200000100ff */
[----:B------:R-:W-:Y:S01]  /*0a80*/  SHF.L.U32 R5, R5, 0x10, RZ ;  /* 0x0000001005057819 */ /* 0x000fe200000006ff */
[----:B------:R-:W-:Y:S01]  /*0a90*/  FADD.FTZ R22, RZ, R8 ;  /* 0x00000008ff167221 */ /* 0x000fe20000010000 */
[----:B------:R-:W-:Y:S01]  /*0aa0*/  PRMT R33, R29, 0x7632, R33 ;  /* 0x000076321d217816 */ /* 0x000fe20000000021 */
[----:B------:R-:W-:Y:S01]  /*0ab0*/  FADD.FTZ R29, RZ, R6 ;  /* 0x00000006ff1d7221 */ /* 0x000fe20000010000 */
[----:B------:R-:W-:Y:S01]  /*0ac0*/  SHF.L.U32 R23, R23, 0x10, RZ ;  /* 0x0000001017177819 */ /* 0x000fe200000006ff */
[----:B------:R-:W-:Y:S01]  /*0ad0*/  FMUL.FTZ R49, R6, R16 ;  /* 0x0000001006317220 */ /* 0x000fe20000410000 */
[----:B------:R-:W-:Y:S01]  /*0ae0*/  SHF.L.U32 R13, R13, 0x10, RZ ;  /* 0x000000100d0d7819 */ /* 0x000fe200000006ff */
[-C--:B------:R-:W-:Y:S01]  /*0af0*/  FFMA.FTZ R59, R2, R10.reuse, R3 ;  /* 0x0000000a023b7223 */ /* 0x080fe20000010003 */
[----:B------:R-:W-:Y:S01]  /*0b00*/  PRMT R12, R4, 0x7632, R12 ;  /* 0x00007632040c7816 */ /* 0x000fe2000000000c */
[----:B------:R-:W-:Y:S01]  /*0b10*/  FMUL.FTZ R4, R50, R47 ;  /* 0x0000002f32047220 */ /* 0x000fe20000410000 */
[----:B------:R-:W-:Y:S01]  /*0b20*/  FADD.FTZ R24, R29, R10 ;  /* 0x0000000a1d187221 */ /* 0x000fe20000010000 */
[----:B------:R-:W-:Y:S01]  /*0b30*/  FMUL.FTZ R3, R16, R10 ;  /* 0x0000000a10037220 */ /* 0x000fe20000410000 */
[----:B------:R-:W-:Y:S01]  /*0b40*/  FADD.FTZ R22, R22, R5 ;  /* 0x0000000516167221 */ /* 0x000fe20000010000 */
[----:B------:R-:W-:Y:S01]  /*0b50*/  PRMT R30, R41, 0x7632, R30 ;  /* 0x00007632291e7816 */ /* 0x000fe2000000001e */
[----:B------:R-:W-:Y:S01]  /*0b60*/  FMUL.FTZ R47, R13, R23 ;  /* 0x000000170d2f7220 */ /* 0x000fe20000410000 */
[----:B------:R-:W-:Y:S01]  /*0b70*/  FADD.FTZ R10, RZ, R49 ;  /* 0x00000031ff0a7221 */ /* 0x000fe20000010000 */
[----:B------:R-:W-:Y:S01]  /*0b80*/  SHF.L.U32 R41, R41, 0x10, RZ ;  /* 0x0000001029297819 */ /* 0x000fe200000006ff */
[C---:B------:R-:W-:Y:S01]  /*0b90*/  FMUL.FTZ R46, R50.reuse, R39 ;  /* 0x00000027322e7220 */ /* 0x040fe20000410000 */
[----:B------:R-:W-:Y:S01]  /*0ba0*/  FMUL.FTZ R6, R50, R27 ;  /* 0x0000001b32067220 */ /* 0x000fe20000410000 */
[----:B------:R-:W-:Y:S01]  /*0bb0*/  FFMA.FTZ R39, R48, R49, RZ ;  /* 0x0000003130277223 */ /* 0x000fe200000100ff */
[----:B------:R-:W-:Y:S01]  /*0bc0*/  FMUL.FTZ R44, R50, R44 ;  /* 0x0000002c322c7220 */ /* 0x000fe20000410000 */
[----:B------:R-:W-:Y:S01]  /*0bd0*/  FADD.FTZ R27, R22, R9 ;  /* 0x00000009161b7221 */ /* 0x000fe20000010000 */
[----:B------:R-:W-:Y:S01]  /*0be0*/  FADD.FTZ R22, R10, R47 ;  /* 0x0000002f0a167221 */ /* 0x000fe20000010000 */
[----:B------:R-:W-:Y:S01]  /*0bf0*/  SHF.L.U32 R30, R30, 0x10, RZ ;  /* 0x000000101e1e7819 */ /* 0x000fe200000006ff */
[----:B------:R-:W-:Y:S01]  /*0c00*/  FMUL.FTZ R10, R50, R35 ;  /* 0x00000023320a7220 */ /* 0x000fe20000410000 */
[----:B------:R-:W-:Y:S01]  /*0c10*/  SHF.L.U32 R15, R15, 0x10, RZ ;  /* 0x000000100f0f7819 */ /* 0x000fe200000006ff */
[----:B------:R-:W-:Y:S01]  /*0c20*/  FMUL.FTZ R45, R8, R41 ;  /* 0x00000029082d7220 */ /* 0x000fe20000410000 */
[----:B------:R-:W-:Y:S01]  /*0c30*/  FFMA.FTZ R35, R46, R47, R39 ;  /* 0x0000002f2e237223 */ /* 0x000fe20000010027 */
[----:B------:R-:W-:Y:S01]  /*0c40*/  FFMA.FTZ R29, R44, R8, RZ ;  /* 0x000000082c1d7223 */ /* 0x000fe200000100ff */
[----:B------:R-:W-:Y:S01]  /*0c50*/  FMUL.FTZ R8, R50, R7 ;  /* 0x0000000732087220 */ /* 0x000fe20000410000 */
[----:B------:R-:W-:Y:S01]  /*0c60*/  FADD.FTZ R24, R24, R11 ;  /* 0x0000000b18187221 */ /* 0x000fe20000010000 */
[-C--:B------:R-:W-:Y:S01]  /*0c70*/  FFMA.FTZ R59, R6, R11.reuse, R59 ;  /* 0x0000000b063b7223 */ /* 0x080fe2000001003b */
[----:B------:R-:W-:Y:S01]  /*0c80*/  FMUL.FTZ R7, R16, R11 ;  /* 0x0000000b10077220 */ /* 0x000fe20000410000 */
[----:B------:R-:W-:Y:S01]  /*0c90*/  FMUL.FTZ R11, R15, R30 ;  /* 0x0000001e0f0b7220 */ /* 0x000fe20000410000 */
[----:B------:R-:W-:Y:S01]  /*0ca0*/  FMUL.FTZ R42, R50, R37 ;  /* 0x00000025322a7220 */ /* 0x000fe20000410000 */
[----:B------:R-:W-:Y:S01]  /*0cb0*/  FADD.FTZ R22, R22, R45 ;  /* 0x0000002d16167221 */ /* 0x000fe20000010000 */
[----:B------:R-:W-:Y:S01]  /*0cc0*/  FFMA.FTZ R35, R44, R45, R35 ;  /* 0x0000002d2c237223 */ /* 0x000fe20000010023 */
[----:B------:R-:W-:Y:S01]  /*0cd0*/  SHF.L.U32 R12, R12, 0x10, RZ ;  /* 0x000000100c0c7819 */ /* 0x000fe200000006ff */
[----:B------:R-:W-:Y:S01]  /*0ce0*/  FADD.FTZ R36, RZ, R13 ;  /* 0x0000000dff247221 */ /* 0x000fe20000010000 */
[----:B------:R-:W-:Y:S01]  /*0cf0*/  FFMA.FTZ R37, R46, R13, RZ ;  /* 0x0000000d2e257223 */ /* 0x000fe200000100ff */
[----:B------:R-:W-:Y:S01]  /*0d00*/  FADD.FTZ R22, R22, R11 ;  /* 0x0000000b16167221 */ /* 0x000fe20000010000 */
[----:B------:R-:W-:Y:S01]  /*0d10*/  FFMA.FTZ R35, R42, R11, R35 ;  /* 0x0000000b2a237223 */ /* 0x000fe20000010023 */
[----:B------:R-:W-:Y:S01]  /*0d20*/  FADD.FTZ R39, R36, R12 ;  /* 0x0000000c24277221 */ /* 0x000fe20000010000 */
[-C--:B------:R-:W-:Y:S01]  /*0d30*/  FFMA.FTZ R37, R10, R12.reuse, R37 ;  /* 0x0000000c0a257223 */ /* 0x080fe20000010025 */
[----:B------:R-:W-:Y:S01]  /*0d40*/  FMUL.FTZ R13, R23, R12 ;  /* 0x0000000c170d7220 */ /* 0x000fe20000410000 */
[----:B------:R-:W-:Y:S01]  /*0d50*/  FMUL.FTZ R12, R50, R19 ;  /* 0x00000013320c7220 */ /* 0x000fe20000410000 */
[----:B------:R-:W-:Y:S01]  /*0d60*/  FADD.FTZ R22, R22, R3 ;  /* 0x0000000316167221 */ /* 0x000fe20000010000 */
[----:B------:R-:W-:Y:S01]  /*0d70*/  FFMA.FTZ R19, R2, R3, R35 ;  /* 0x0000000302137223 */ /* 0x000fe20000010023 */
[----:B------:R-:W-:Y:S01]  /*0d80*/  SHF.L.U32 R14, R14, 0x10, RZ ;  /* 0x000000100e0e7819 */ /* 0x000fe200000006ff */
[----:B------:R-:W-:Y:S01]  /*0d90*/  FADD.FTZ R32, RZ, R15 ;  /* 0x0000000fff207221 */ /* 0x000fe20000010000 */
[----:B------:R-:W-:Y:S01]  /*0da0*/  FFMA.FTZ R29, R4, R5, R29 ;  /* 0x00000005041d7223 */ /* 0x000fe2000001001d */
[----:B------:R-:W-:Y:S01]  /*0db0*/  FFMA.FTZ R15, R42, R15, RZ ;  /* 0x0000000f2a0f7223 */ /* 0x000fe200000100ff */
[----:B------:R-:W-:Y:S01]  /*0dc0*/  FMUL.FTZ R5, R41, R5 ;  /* 0x0000000529057220 */ /* 0x000fe20000410000 */
[----:B------:R-:W-:Y:S01]  /*0dd0*/  FADD.FTZ R22, R22, R13 ;  /* 0x0000000d16167221 */ /* 0x000fe20000010000 */
[----:B------:R-:W-:Y:S01]  /*0de0*/  FFMA.FTZ R19, R10, R13, R19 ;  /* 0x0000000d0a137223 */ /* 0x000fe20000010013 */
[-C--:B------:R-:W-:Y:S01]  /*0df0*/  FFMA.FTZ R35, R12, R14.reuse, R15 ;  /* 0x0000000e0c237223 */ /* 0x080fe2000001000f */
[----:B------:R-:W-:Y:S01]  /*0e00*/  FMUL.FTZ R15, R30, R14 ;  /* 0x0000000e1e0f7220 */ /* 0x000fe20000410000 */
[----:B------:R-:W-:Y:S01]  /*0e10*/  FADD.FTZ R22, R22, R5 ;  /* 0x0000000516167221 */ /* 0x000fe20000010000 */
[----:B------:R-:W-:Y:S01]  /*0e20*/  FFMA.FTZ R19, R4, R5, R19 ;  /* 0x0000000504137223 */ /* 0x000fe20000010013 */
[----:B------:R-:W-:Y:S01]  /*0e30*/  SHF.L.U32 R20, R20, 0x10, RZ ;  /* 0x0000001014147819 */ /* 0x000fe200000006ff */
[----:B------:R-:W-:Y:S01]  /*0e40*/  FADD.FTZ R32, R32, R14 ;  /* 0x0000000e20207221 */ /* 0x000fe20000010000 */
[----:B------:R-:W-:Y:S01]  /*0e50*/  FMUL.FTZ R14, R50, R17 ;  /* 0x00000011320e7220 */ /* 0x000fe20000410000 */
[----:B------:R-:W-:Y:S01]  /*0e60*/  FADD.FTZ R22, R22, R15 ;  /* 0x0000000f16167221 */ /* 0x000fe20000010000 */
[----:B------:R-:W-:Y:S01]  /*0e70*/  FFMA.FTZ R19, R12, R15, R19 ;  /* 0x0000000f0c137223 */ /* 0x000fe20000010013 */
[----:B------:R-:W-:Y:S01]  /*0e80*/  FADD.FTZ R39, R39, R20 ;  /* 0x0000001427277221 */ /* 0x000fe20000010000 */
[-C--:B------:R-:W-:Y:S01]  /*0e90*/  FFMA.FTZ R37, R14, R20.reuse, R37 ;  /* 0x000000140e257223 */ /* 0x080fe20000010025 */
[----:B------:R-:W-:Y:S01]  /*0ea0*/  FMUL.FTZ R17, R23, R20 ;  /* 0x0000001417117220 */ /* 0x000fe20000410000 */
[----:B------:R-:W-:Y:S01]  /*0eb0*/  FADD.FTZ R22, R22, R7 ;  /* 0x0000000716167221 */ /* 0x000fe20000010000 */
[----:B------:R-:W-:Y:S01]  /*0ec0*/  FFMA.FTZ R20, R6, R7, R19 ;  /* 0x0000000706147223 */ /* 0x000fe20000010013 */
[----:B------:R-:W-:Y:S01]  /*0ed0*/  SHF.L.U32 R55, R28, 0x10, RZ ;  /* 0x000000101c377819 */ /* 0x000fe200000006ff */
[-C--:B------:R-:W-:Y:S01]  /*0ee0*/  FFMA.FTZ R29, R8, R9.reuse, R29 ;  /* 0x00000009081d7223 */ /* 0x080fe2000001001d */
[----:B------:R-:W-:Y:S01]  /*0ef0*/  SHF.L.U32 R25, R25, 0x10, RZ ;  /* 0x0000001019197819 */ /* 0x000fe200000006ff */
[----:B------:R-:W-:Y:S01]  /*0f00*/  FMUL.FTZ R9, R41, R9 ;  /* 0x0000000929097220 */ /* 0x000fe20000410000 */
[----:B------:R-:W-:Y:S01]  /*0f10*/  FADD.FTZ R22, R22, R17 ;  /* 0x0000001116167221 */ /* 0x000fe20000010000 */
[----:B------:R-:W-:Y:S01]  /*0f20*/  FFMA.FTZ R20, R14, R17, R20 ;  /* 0x000000110e147223 */ /* 0x000fe20000010014 */
[----:B------:R-:W-:Y:S01]  /*0f30*/  FMUL.FTZ R19, R16, R55 ;  /* 0x0000003710137220 */ /* 0x000fe20000410000 */
[----:B------:R-:W-:Y:S01]  /*0f40*/  PRMT R28, R28, 0x7632, R28 ;  /* 0x000076321c1c7816 */ /* 0x000fe2000000001c */
[----:B------:R-:W-:Y:S01]  /*0f50*/  FMUL.FTZ R16, R50, R21 ;  /* 0x0000001532107220 */ /* 0x000fe20000410000 */
[----:B------:R-:W-:Y:S01]  /*0f60*/  FADD.FTZ R22, R22, R9 ;  /* 0x0000000916167221 */ /* 0x000fe20000010000 */
[----:B------:R-:W-:Y:S01]  /*0f70*/  FMUL.FTZ R21, R30, R25 ;  /* 0x000000191e157220 */ /* 0x000fe20000410000 */
[----:B------:R-:W-:Y:S01]  /*0f80*/  FFMA.FTZ R20, R8, R9, R20 ;  /* 0x0000000908147223 */ /* 0x000fe20000010014 */
[----:B------:R-:W-:Y:S01]  /*0f90*/  SHF.L.U32 R28, R28, 0x10, RZ ;  /* 0x000000101c1c7819 */ /* 0x000fe200000006ff */
[----:B------:R-:W-:Y:S01]  /*0fa0*/  FMUL.FTZ R18, R50, R18 ;  /* 0x0000001232127220 */ /* 0x000fe20000410000 */
[----:B------:R-:W-:Y:S01]  /*0fb0*/  FADD.FTZ R22, R22, R21 ;  /* 0x0000001516167221 */ /* 0x000fe20000010000 */
[----:B------:R-:W-:Y:S01]  /*0fc0*/  FFMA.FTZ R36, R16, R21, R20 ;  /* 0x0000001510247223 */ /* 0x000fe20000010014 */
[----:B------:R-:W-:Y:S01]  /*0fd0*/  FMUL.FTZ R20, R50, R61 ;  /* 0x0000003d32147220 */ /* 0x000fe20000410000 */
[----:B------:R-:W-:Y:S01]  /*0fe0*/  FMUL.FTZ R23, R23, R28 ;  /* 0x0000001c17177220 */ /* 0x000fe20000410000 */
[----:B------:R-:W-:Y:S01]  /*0ff0*/  FADD.FTZ R38, R22, R19 ;  /* 0x0000001316267221 */ /* 0x000fe20000010000 */
[----:B------:R-:W-:Y:S01]  /*1000*/  FFMA.FTZ R61, R18, R19, R36 ;  /* 0x00000013123d7223 */ /* 0x000fe20000010024 */
[----:B------:R-:W-:-:S02]  /*1010*/  IMAD.U32 R33, R33, 0x10000, RZ ;  /* 0x0001000021217824 */ /* 0x000fc400078e00ff */
[----:B------:R-:W-:Y:S01]  /*1020*/  FMUL.FTZ R41, R41, R26 ;  /* 0x0000001a29297220 */ /* 0x000fe20000410000 */
[----:B------:R-:W-:Y:S01]  /*1030*/  FMUL.FTZ R22, R50, R43 ;  /* 0x0000002b32167220 */ /* 0x000fe20000410000 */
[----:B------:R-:W-:Y:S01]  /*1040*/  FADD.FTZ R38, R38, R23 ;  /* 0x0000001726267221 */ /* 0x000fe20000010000 */
[----:B------:R-:W-:Y:S01]  /*1050*/  FFMA.FTZ R61, R20, R23, R61 ;  /* 0x00000017143d7223 */ /* 0x000fe2000001003d */
[----:B------:R-:W-:Y:S01]  /*1060*/  FMUL.FTZ R43, R30, R33 ;  /* 0x000000211e2b7220 */ /* 0x000fe20000410000 */
[----:B------:R-:W-:Y:S01]  /*1070*/  FMUL.FTZ R40, R50, R31 ;  /* 0x0000001f32287220 */ /* 0x000fe20000410000 */
[----:B------:R-:W-:Y:S01]  /*1080*/  FADD.FTZ R30, R38, R41 ;  /* 0x00000029261e7221 */ /* 0x000fe20000010000 */
[----:B------:R-:W-:-:S03]  /*1090*/  FFMA.FTZ R31, R22, R41, R61 ;  /* 0x00000029161f7223 */ /* 0x000fc6000001003d */
[----:B------:R-:W-:Y:S01]  /*10a0*/  FADD.FTZ R30, R30, R43 ;  /* 0x0000002b1e1e7221 */ /* 0x000fe20000010000 */
[----:B------:R-:W-:-:S05]  /*10b0*/  FFMA.FTZ R31, R40, R43, R31 ;  /* 0x0000002b281f7223 */ /* 0x000fca000001001f */
[----:B------:R1:W-:Y:S01]  /*10c0*/  STS.64 [R34], R30 ;  /* 0x0000001e22007388 */ /* 0x0003e20000000a00 */
[----:B------:R-:W-:Y:S01]  /*10d0*/  FADD.FTZ R27, R27, R26 ;  /* 0x0000001a1b1b7221 */ /* 0x000fe20000010000 */
[----:B------:R-:W-:Y:S01]  /*10e0*/  FFMA.FTZ R26, R22, R26, R29 ;  /* 0x0000001a161a7223 */ /* 0x000fe2000001001d */
[----:B------:R-:W-:Y:S01]  /*10f0*/  FADD.FTZ R29, R39, R28 ;  /* 0x0000001c271d7221 */ /* 0x000fe20000010000 */
[----:B0-----:R-:W-:Y:S01]  /*1100*/  ULEA UR8, UR13, UR12, 0x18 ;  /* 0x0000000c0d087291 */ /* 0x001fe2000f8ec0ff */
[----:B------:R-:W-:Y:S01]  /*1110*/  FADD.FTZ R32, R32, R25 ;  /* 0x0000001920207221 */ /* 0x000fe20000010000 */
[----:B------:R-:W-:Y:S01]  /*1120*/  FFMA.FTZ R35, R16, R25, R35 ;  /* 0x0000001910237223 */ /* 0x000fe20000010023 */
[----:B------:R-:W-:Y:S01]  /*1130*/  FFMA.FTZ R28, R20, R28, R37 ;  /* 0x0000001c141c7223 */ /* 0x000fe20000010025 */
[----:B------:R-:W-:Y:S01]  /*1140*/  LOP3.LUT R37, R54, 0x18, RZ, 0xc0, !PT ;  /* 0x0000001836257812 */ /* 0x000fe200078ec0ff */
[----:B------:R-:W-:Y:S01]  /*1150*/  FADD.FTZ R25, R24, R55 ;  /* 0x0000003718197221 */ /* 0x000fe20000010000 */
[----:B-1----:R-:W-:Y:S01]  /*1160*/  FADD.FTZ R31, R32, R33 ;  /* 0x00000021201f7221 */ /* 0x002fe20000010000 */
[----:B------:R-:W-:Y:S01]  /*1170*/  FFMA.FTZ R30, R40, R33, R35 ;  /* 0x00000021281e7223 */ /* 0x000fe20000010023 */
[----:B------:R-:W-:-:S02]  /*1180*/  LEA R32, R0, UR8, 0x5 ;  /* 0x0000000800207c11 */ /* 0x000fc4000f8e28ff */
[C---:B------:R-:W-:Y:S01]  /*1190*/  LOP3.LUT R33, R37.reuse, 0x8, RZ, 0x3c, !PT ;  /* 0x0000000825217812 */ /* 0x040fe200078e3cff */
[----:B------:R-:W-:Y:S01]  /*11a0*/  FFMA.FTZ R24, R18, R55, R59 ;  /* 0x0000003712187223 */ /* 0x000fe2000001003b */
[----:B------:R-:W-:Y:S02]  /*11b0*/  LOP3.LUT R35, R37, 0x10, RZ, 0x3c, !PT ;  /* 0x0000001025237812 */ /* 0x000fe400078e3cff */
[----:B------:R-:W-:Y:S02]  /*11c0*/  IADD3 R59, PT, PT, R32, R33, RZ ;  /* 0x00000021203b7210 */ /* 0x000fe40007ffe0ff */
[----:B------:R-:W-:Y:S02]  /*11d0*/  LOP3.LUT R33, R54, 0x18, RZ, 0xc, !PT ;  /* 0x0000001836217812 */ /* 0x000fe400078e0cff */
[C---:B------:R-:W-:Y:S01]  /*11e0*/  IADD3 R58, PT, PT, R32.reuse, R37, RZ ;  /* 0x00000025203a7210 */ /* 0x040fe20007ffe0ff */
[----:B------:R-:W-:Y:S01]  /*11f0*/  BAR.SYNC.DEFER_BLOCKING 0x0 ;  /* 0x0000000000007b1d */ /* 0x000fe20000010000 */
[----:B------:R-:W-:-:S02]  /*1200*/  IADD3 R60, PT, PT, R32, R35, RZ ;  /* 0x00000023203c7210 */ /* 0x000fc40007ffe0ff */
[----:B------:R-:W-:Y:S02]  /*1210*/  IADD3 R61, PT, PT, R32, R33, RZ ;  /* 0x00000021203d7210 */ /* 0x000fe40007ffe0ff */
[----:B------:R-:W-:-:S04]  /*1220*/  SHF.R.U32.HI R39, RZ, 0x4, R0 ;  /* 0x00000004ff277819 */ /* 0x000fc80000011600 */
[----:B------:R-:W-:Y:S01]  /*1230*/  LOP3.LUT R39, R39, R0, RZ, 0x3c, !PT ;  /* 0x0000000027277212 */ /* 0x000fe200078e3cff */
[----:B------:R0:W-:Y:S04]  /*1240*/  STS.64 [R58], R24 ;  /* 0x000000183a007388 */ /* 0x0001e80000000a00 */
[----:B------:R1:W-:Y:S04]  /*1250*/  STS.64 [R59], R28 ;  /* 0x0000001c3b007388 */ /* 0x0003e80000000a00 */
[----:B------:R-:W-:Y:S04]  /*1260*/  STS.64 [R60], R26 ;  /* 0x0000001a3c007388 */ /* 0x000fe80000000a00 */
[----:B------:R-:W-:Y:S01]  /*1270*/  STS.64 [R61], R30 ;  /* 0x0000001e3d007388 */ /* 0x000fe20000000a00 */
[----:B------:R-:W-:-:S02]  /*1280*/  SHF.L.U32 R55, R0, 0x3, RZ ;  /* 0x0000000300377819 */ /* 0x000fc400000006ff */
[----:B------:R-:W-:Y:S02]  /*1290*/  SHF.L.U32 R39, R39, 0x3, RZ ;  /* 0x0000000327277819 */ /* 0x000fe400000006ff */
[----:B------:R-:W-:Y:S02]  /*12a0*/  LOP3.LUT R34, R55, 0x1fe0, RZ, 0xc0, !PT ;  /* 0x00001fe037227812 */ /* 0x000fe400078ec0ff */
[----:B------:R-:W-:-:S04]  /*12b0*/  LOP3.LUT R39, R39, 0x18, RZ, 0xc0, !PT ;  /* 0x0000001827277812 */ /* 0x000fc800078ec0ff */
[----:B------:R-:W-:Y:S01]  /*12c0*/  IADD3 R39, PT, PT, R34, UR8, R39 ;  /* 0x0000000822277c10 */ /* 0x000fe2000fffe027 */
[----:B------:R-:W-:Y:S06]  /*12d0*/  BAR.SYNC.DEFER_BLOCKING 0x0 ;  /* 0x0000000000007b1d */ /* 0x000fec0000010000 */
[----:B------:R-:W2:Y:S04]  /*12e0*/  LDS.64 R32, [R39] ;  /* 0x0000000027207984 */ /* 0x000ea80000000a00 */
[----:B------:R-:W3:Y:S04]  /*12f0*/  LDS.64 R34, [R39+0xa00] ;  /* 0x000a000027227984 */ /* 0x000ee80000000a00 */
[----:B------:R-:W4:Y:S04]  /*1300*/  LDS.64 R36, [R39+0x1400] ;  /* 0x0014000027247984 */ /* 0x000f280000000a00 */
[----:B------:R-:W5:Y:S01]  /*1310*/  LDS.64 R38, [R39+0x1e00] ;  /* 0x001e000027267984 */ /* 0x000f620000000a00 */
[----:B0-----:R-:W-:Y:S01]  /*1320*/  IADD3 R24, PT, PT, R0, UR9, RZ ;  /* 0x0000000900187c10 */ /* 0x001fe2000fffe0ff */
[----:B------:R-:W-:Y:S01]  /*1330*/  IMAD.MOV.U32 R25, RZ, RZ, RZ ;  /* 0x000000ffff197224 */ /* 0x000fe200078e00ff */
[----:B-1----:R-:W-:-:S05]  /*1340*/  MOV R29, UR6 ;  /* 0x00000006001d7c02 */ /* 0x002fca0008000f00 */
[----:B------:R-:W-:-:S05]  /*1350*/  IMAD.WIDE.U32 R24, R29, 0x500, R24 ;  /* 0x000005001d187825 */ /* 0x000fca00078e0018 */
[----:B------:R-:W-:Y:S01]  /*1360*/  IADD3 R29, PT, PT, R25, UR7, RZ ;  /* 0x00000007191d7c10 */ /* 0x000fe2000fffe0ff */
[----:B--2---:R-:W-:Y:S01]  /*1370*/  FADD.FTZ R27, RZ, R32 ;  /* 0x00000020ff1b7221 */ /* 0x004fe20000010000 */
[----:B------:R-:W-:-:S03]  /*1380*/  FADD.FTZ R26, RZ, R33 ;  /* 0x00000021ff1a7221 */ /* 0x000fc60000010000 */
[----:B---3--:R-:W-:Y:S01]  /*1390*/  FADD.FTZ R27, R27, R34 ;  /* 0x000000221b1b7221 */ /* 0x008fe20000010000 */
[----:B------:R-:W-:Y:S01]  /*13a0*/  FADD.FTZ R28, R26, R35 ;  /* 0x000000231a1c7221 */ /* 0x000fe20000010000 */
[----:B------:R-:W-:Y:S02]  /*13b0*/  LEA R26, P0, R24, UR16, 0x3 ;  /* 0x00000010181a7c11 */ /* 0x000fe4000f8018ff */
[----:B----4-:R-:W-:Y:S01]  /*13c0*/  FADD.FTZ R25, R27, R36 ;  /* 0x000000241b197221 */ /* 0x010fe20000010000 */
[----:B------:R-:W-:Y:S01]  /*13d0*/  FADD.FTZ R28, R28, R37 ;  /* 0x000000251c1c7221 */ /* 0x000fe20000010000 */
[----:B------:R-:W-:Y:S02]  /*13e0*/  LEA.HI.X R27, R24, UR17, R29, 0x3, P0 ;  /* 0x00000011181b7c11 */ /* 0x000fe400080f1c1d */
[----:B-----5:R-:W-:Y:S01]  /*13f0*/  FADD.FTZ R38, R25, R38 ;  /* 0x0000002619267221 */ /* 0x020fe20000010000 */
[----:B------:R-:W-:-:S05]  /*1400*/  FADD.FTZ R39, R28, R39 ;  /* 0x000000271c277221 */ /* 0x000fca0000010000 */
[----:B------:R0:W-:Y:S01]  /*1410*/  STG.E.64 desc[UR14][R26.64+0xa000], R38 ;  /* 0x00a000261a007986 */ /* 0x0001e2000c101b0e */
[----:B------:R-:W-:Y:S01]  /*1420*/  ISETP.GT.U32.AND P0, PT, R0, 0x1f, PT ;  /* 0x0000001f0000780c */ /* 0x000fe20003f04070 */
[----:B------:R-:W-:Y:S02]  /*1430*/  UIADD3 UR7, UP0, UPT, UR10, 0x5, URZ ;  /* 0x000000050a077890 */ /* 0x000fe4000ff1e0ff */
[----:B------:R-:W-:Y:S01]  /*1440*/  USHF.L.U32 UR6, UR10, 0x3, URZ ;  /* 0x000000030a067899 */ /* 0x000fe200080006ff */
[----:B------:R-:W-:Y:S01]  /*1450*/  BSSY.RECONVERGENT B0, `(.L_x_4) ;  /* 0x0000059000007945 */ /* 0x000fe20003800200 */
[----:B------:R-:W-:Y:S02]  /*1460*/  UIADD3.X UR5, UPT, UPT, URZ, UR5, URZ, UP0, !UPT ;  /* 0x00000005ff057290 */ /* 0x000fe400087fe4ff */
[----:B------:R-:W-:Y:S01]  /*1470*/  ULOP3.LUT UR11, UR6, 0x18, URZ, 0xc0, !UPT ;  /* 0x00000018060b7892 */ /* 0x000fe2000f8ec0ff */
[----:B------:R-:W-:Y:S01]  /*1480*/  UMOV UR10, UR7 ;  /* 0x00000007000a7c82 */ /* 0x000fe20008000000 */
[----:B------:R-:W-:-:S04]  /*1490*/  CS2R R28, SRZ ;  /* 0x00000000001c7805 */ /* 0x000fc8000001ff00 */
[----:B0-----:R-:W-:Y:S06]  /*14a0*/  @P0 BRA `(.L_x_5) ;  /* 0x00000004004c0947 */ /* 0x001fec0003800000 */
[----:B------:R-:W-:Y:S01]  /*14b0*/  LEA.HI R26, R0, UR11, RZ, 0x1e ;  /* 0x0000000b001a7c11 */ /* 0x000fe2000f8ff0ff */
[----:B------:R-:W-:Y:S01]  /*14c0*/  UIADD3 UR6, UPT, UPT, UR12, 0x2800, URZ ;  /* 0x000028000c067890 */ /* 0x000fe2000fffe0ff */
[----:B------:R-:W-:Y:S01]  /*14d0*/  MOV R25, 0x28 ;  /* 0x0000002800197802 */ /* 0x000fe20000000f00 */
[----:B------:R-:W-:Y:S01]  /*14e0*/  IMAD.MOV.U32 R35, RZ, RZ, 0x28 ;  /* 0x00000028ff237424 */ /* 0x000fe200078e00ff */
[----:B------:R-:W-:Y:S01]  /*14f0*/  MOV R29, 0x28 ;  /* 0x00000028001d7802 */ /* 0x000fe20000000f00 */
[----:B------:R-:W-:Y:S01]  /*1500*/  ULEA UR6, UR13, UR6, 0x18 ;  /* 0x000000060d067291 */ /* 0x000fe2000f8ec0ff */
[----:B------:R-:W-:Y:S01]  /*1510*/  LOP3.LUT R38, R55, 0x18, RZ, 0xc0, !PT ;  /* 0x0000001837267812 */ /* 0x000fe200078ec0ff */
[----:B------:R-:W-:Y:S01]  /*1520*/  IMAD R26, R26, R25, -UR9 ;  /* 0x800000091a1a7e24 */ /* 0x000fe2000f8e0219 */
[----:B------:R-:W-:Y:S02]  /*1530*/  MOV R32, 0x28 ;  /* 0x0000002800207802 */ /* 0x000fe40000000f00 */
[----:B------:R-:W-:-:S02]  /*1540*/  MOV R31, 0x28 ;  /* 0x00000028001f7802 */ /* 0x000fc40000000f00 */
[----:B------:R-:W-:Y:S02]  /*1550*/  SHF.R.U32.HI R24, RZ, 0x2, R26 ;  /* 0x00000002ff187819 */ /* 0x000fe4000001161a */
[C---:B------:R-:W-:Y:S02]  /*1560*/  IADD3 R27, PT, PT, R26.reuse, 0x8, RZ ;  /* 0x000000081a1b7810 */ /* 0x040fe40007ffe0ff */
[----:B------:R-:W-:Y:S01]  /*1570*/  IADD3 R28, PT, PT, R26, 0xc, RZ ;  /* 0x0000000c1a1c7810 */ /* 0x000fe20007ffe0ff */
[----:B------:R-:W-:Y:S01]  /*1580*/  IMAD R25, R24, R25, UR6 ;  /* 0x0000000618197e24 */ /* 0x000fe2000f8e0219 */
[----:B------:R-:W-:Y:S02]  /*1590*/  IADD3 R24, PT, PT, R26, 0x4, RZ ;  /* 0x000000041a187810 */ /* 0x000fe40007ffe0ff */
[----:B------:R-:W-:Y:S02]  /*15a0*/  SHF.R.U32.HI R27, RZ, 0x2, R27 ;  /* 0x00000002ff1b7819 */ /* 0x000fe4000001161b */
[----:B------:R-:W-:-:S02]  /*15b0*/  SHF.R.U32.HI R24, RZ, 0x2, R24 ;  /* 0x00000002ff187819 */ /* 0x000fc40000011618 */
[----:B------:R-:W-:Y:S02]  /*15c0*/  SHF.R.U32.HI R28, RZ, 0x2, R28 ;  /* 0x00000002ff1c7819 */ /* 0x000fe4000001161c */
[----:B------:R-:W-:Y:S01]  /*15d0*/  IADD3 R30, PT, PT, R25, R38, RZ ;  /* 0x00000026191e7210 */ /* 0x000fe20007ffe0ff */
[----:B------:R-:W-:Y:S01]  /*15e0*/  IMAD R29, R24, R29, UR6 ;  /* 0x00000006181d7e24 */ /* 0x000fe2000f8e021d */
[----:B------:R-:W-:Y:S01]  /*15f0*/  IADD3 R24, PT, PT, R26, 0x10, RZ ;  /* 0x000000101a187810 */ /* 0x000fe20007ffe0ff */
[----:B------:R-:W-:Y:S01]  /*1600*/  IMAD R25, R27, R32, UR6 ;  /* 0x000000061b197e24 */ /* 0x000fe2000f8e0220 */
[----:B------:R-:W-:Y:S01]  /*1610*/  MOV R59, 0x28 ;  /* 0x00000028003b7802 */ /* 0x000fe20000000f00 */
[----:B------:R-:W-:Y:S01]  /*1620*/  IMAD R27, R28, R31, UR6 ;  /* 0x000000061c1b7e24 */ /* 0x000fe2000f8e021f */
[----:B------:R-:W-:Y:S01]  /*1630*/  IADD3 R32, PT, PT, R38, R29, RZ ;  /* 0x0000001d26207210 */ /* 0x000fe20007ffe0ff */
[----:B------:R-:W0:Y:S01]  /*1640*/  LDS.64 R30, [R30] ;  /* 0x000000001e1e7984 */ /* 0x000e220000000a00 */
[----:B------:R-:W-:-:S02]  /*1650*/  IADD3 R29, PT, PT, R26, 0x18, RZ ;  /* 0x000000181a1d7810 */ /* 0x000fc40007ffe0ff */
[----:B------:R-:W-:Y:S02]  /*1660*/  SHF.R.U32.HI R24, RZ, 0x2, R24 ;  /* 0x00000002ff187819 */ /* 0x000fe40000011618 */
[----:B------:R-:W1:Y:S01]  /*1670*/  LDS.64 R32, [R32] ;  /* 0x0000000020207984 */ /* 0x000e620000000a00 */
[----:B------:R-:W-:Y:S02]  /*1680*/  SHF.R.U32.HI R55, RZ, 0x2, R29 ;  /* 0x00000002ff377819 */ /* 0x000fe4000001161d */
[----:B------:R-:W-:Y:S01]  /*1690*/  IMAD R29, R24, R35, UR6 ;  /* 0x00000006181d7e24 */ /* 0x000fe2000f8e0223 */
[----:B------:R-:W-:Y:S02]  /*16a0*/  IADD3 R24, PT, PT, R26, 0x1c, RZ ;  /* 0x0000001c1a187810 */ /* 0x000fe40007ffe0ff */
[----:B------:R-:W-:Y:S02]  /*16b0*/  IADD3 R25, PT, PT, R38, R25, RZ ;  /* 0x0000001926197210 */ /* 0x000fe40007ffe0ff */
[----:B------:R-:W-:-:S02]  /*16c0*/  IADD3 R28, PT, PT, R26, 0x14, RZ ;  /* 0x000000141a1c7810 */ /* 0x000fc40007ffe0ff */
[----:B------:R-:W-:Y:S02]  /*16d0*/  SHF.R.U32.HI R35, RZ, 0x2, R24 ;  /* 0x00000002ff237819 */ /* 0x000fe40000011618 */
[----:B------:R-:W2:Y:S01]  /*16e0*/  LDS.64 R24, [R25] ;  /* 0x0000000019187984 */ /* 0x000ea20000000a00 */
[----:B------:R-:W-:Y:S02]  /*16f0*/  SHF.R.U32.HI R28, RZ, 0x2, R28 ;  /* 0x00000002ff1c7819 */ /* 0x000fe4000001161c */
[----:B------:R-:W-:Y:S02]  /*1700*/  MOV R39, 0x28 ;  /* 0x0000002800277802 */ /* 0x000fe40000000f00 */
[----:B------:R-:W-:Y:S01]  /*1710*/  IADD3 R27, PT, PT, R38, R27, RZ ;  /* 0x0000001b261b7210 */ /* 0x000fe20007ffe0ff */
[----:B------:R-:W-:Y:S01]  /*1720*/  IMAD R59, R28, R59, UR6 ;  /* 0x000000061c3b7e24 */ /* 0x000fe2000f8e023b */
[C---:B------:R-:W-:Y:S01]  /*1730*/  IADD3 R28, PT, PT, R26.reuse, 0x20, RZ ;  /* 0x000000201a1c7810 */ /* 0x040fe20007ffe0ff */
[----:B------:R-:W-:Y:S01]  /*1740*/  VIADD R26, R26, 0x24 ;  /* 0x000000241a1a7836 */ /* 0x000fe20000000000 */
[----:B------:R-:W-:-:S02]  /*1750*/  MOV R37, 0x28 ;  /* 0x0000002800257802 */ /* 0x000fc40000000f00 */
[----:B------:R-:W-:Y:S02]  /*1760*/  SHF.R.U32.HI R28, RZ, 0x2, R28 ;  /* 0x00000002ff1c7819 */ /* 0x000fe4000001161c */
[----:B------:R-:W-:Y:S02]  /*1770*/  SHF.R.U32.HI R26, RZ, 0x2, R26 ;  /* 0x00000002ff1a7819 */ /* 0x000fe4000001161a */
[----:B------:R-:W-:Y:S01]  /*1780*/  MOV R34, 0x28 ;  /* 0x0000002800227802 */ /* 0x000fe20000000f00 */
[----:B------:R-:W-:Y:S01]  /*1790*/  IMAD R37, R28, R37, UR6 ;  /* 0x000000061c257e24 */ /* 0x000fe2000f8e0225 */
[----:B------:R-:W-:Y:S01]  /*17a0*/  IADD3 R29, PT, PT, R38, R29, RZ ;  /* 0x0000001d261d7210 */ /* 0x000fe20007ffe0ff */
[----:B------:R-:W-:Y:S01]  /*17b0*/  IMAD R39, R26, R39, UR6 ;  /* 0x000000061a277e24 */ /* 0x000fe2000f8e0227 */
[C---:B------:R-:W-:Y:S01]  /*17c0*/  IADD3 R59, PT, PT, R38.reuse, R59, RZ ;  /* 0x0000003b263b7210 */ /* 0x040fe20007ffe0ff */
[----:B------:R-:W3:Y:S01]  /*17d0*/  LDS.64 R26, [R27] ;  /* 0x000000001b1a7984 */ /* 0x000ee20000000a00 */
[-C--:B------:R-:W-:Y:S01]  /*17e0*/  IMAD R55, R55, R34.reuse, UR6 ;  /* 0x0000000637377e24 */ /* 0x080fe2000f8e0222 */
[C---:B------:R-:W-:Y:S01]  /*17f0*/  IADD3 R36, PT, PT, R38.reuse, R37, RZ ;  /* 0x0000002526247210 */ /* 0x040fe20007ffe0ff */
[----:B------:R-:W-:Y:S01]  /*1800*/  IMAD R35, R35, R34, UR6 ;  /* 0x0000000623237e24 */ /* 0x000fe2000f8e0222 */
[----:B------:R-:W4:Y:S01]  /*1810*/  LDS.64 R28, [R29] ;  /* 0x000000001d1c7984 */ /* 0x000f220000000a00 */
[----:B0-----:R-:W-:Y:S01]  /*1820*/  FADD.FTZ R37, RZ, R30 ;  /* 0x0000001eff257221 */ /* 0x001fe20000010000 */
[C---:B------:R-:W-:Y:S01]  /*1830*/  IADD3 R55, PT, PT, R38.reuse, R55, RZ ;  /* 0x0000003726377210 */ /* 0x040fe20007ffe0ff */
[----:B------:R-:W-:Y:S01]  /*1840*/  FADD.FTZ R58, RZ, R31 ;  /* 0x0000001fff3a7221 */ /* 0x000fe20000010000 */
[----:B------:R-:W-:Y:S01]  /*1850*/  IADD3 R34, PT, PT, R38, R35, RZ ;  /* 0x0000002326227210 */ /* 0x000fe20007ffe0ff */
[----:B------:R-:W0:Y:S01]  /*1860*/  LDS.64 R30, [R59] ;  /* 0x000000003b1e7984 */ /* 0x000e220000000a00 */
[----:B-1----:R-:W-:Y:S01]  /*1870*/  FADD.FTZ R37, R37, R32 ;  /* 0x0000002025257221 */ /* 0x002fe20000010000 */
[----:B------:R-:W-:Y:S01]  /*1880*/  FADD.FTZ R58, R58, R33 ;  /* 0x000000213a3a7221 */ /* 0x000fe20000010000 */
[----:B------:R-:W-:Y:S01]  /*1890*/  IADD3 R38, PT, PT, R38, R39, RZ ;  /* 0x0000002726267210 */ /* 0x000fe20007ffe0ff */
[----:B------:R-:W1:Y:S04]  /*18a0*/  LDS.64 R32, [R55] ;  /* 0x0000000037207984 */ /* 0x000e680000000a00 */
[----:B------:R-:W5:Y:S01]  /*18b0*/  LDS.64 R34, [R34] ;  /* 0x0000000022227984 */ /* 0x000f620000000a00 */
[----:B--2---:R-:W-:-:S03]  /*18c0*/  FADD.FTZ R61, R37, R24 ;  /* 0x00000018253d7221 */ /* 0x004fc60000010000 */
[----:B------:R-:W-:Y:S01]  /*18d0*/  LDS.64 R38, [R38] ;  /* 0x0000000026267984 */ /* 0x000fe20000000a00 */
[----:B------:R-:W-:-:S03]  /*18e0*/  FADD.FTZ R58, R58, R25 ;  /* 0x000000193a3a7221 */ /* 0x000fc60000010000 */
[----:B------:R-:W2:Y:S01]  /*18f0*/  LDS.64 R36, [R36] ;  /* 0x0000000024247984 */ /* 0x000ea20000000a00 */
[----:B---3--:R-:W-:Y:S01]  /*1900*/  FADD.FTZ R61, R61, R26 ;  /* 0x0000001a3d3d7221 */ /* 0x008fe20000010000 */
[----:B------:R-:W-:-:S03]  /*1910*/  FADD.FTZ R58, R58, R27 ;  /* 0x0000001b3a3a7221 */ /* 0x000fc60000010000 */
[----:B----4-:R-:W-:Y:S01]  /*1920*/  FADD.FTZ R61, R61, R28 ;  /* 0x0000001c3d3d7221 */ /* 0x010fe20000010000 */
[----:B------:R-:W-:-:S03]  /*1930*/  FADD.FTZ R58, R58, R29 ;  /* 0x0000001d3a3a7221 */ /* 0x000fc60000010000 */
[----:B0-----:R-:W-:Y:S01]  /*1940*/  FADD.FTZ R61, R61, R30 ;  /* 0x0000001e3d3d7221 */ /* 0x001fe20000010000 */
[----:B------:R-:W-:-:S03]  /*1950*/  FADD.FTZ R58, R58, R31 ;  /* 0x0000001f3a3a7221 */ /* 0x000fc60000010000 */
[----:B-1----:R-:W-:Y:S01]  /*1960*/  FADD.FTZ R61, R61, R32 ;  /* 0x000000203d3d7221 */ /* 0x002fe20000010000 */
[----:B------:R-:W-:-:S03]  /*1970*/  FADD.FTZ R58, R58, R33 ;  /* 0x000000213a3a7221 */ /* 0x000fc60000010000 */
[----:B-----5:R-:W-:Y:S01]  /*1980*/  FADD.FTZ R61, R61, R34 ;  /* 0x000000223d3d7221 */ /* 0x020fe20000010000 */
[----:B------:R-:W-:-:S03]  /*1990*/  FADD.FTZ R58, R58, R35 ;  /* 0x000000233a3a7221 */ /* 0x000fc60000010000 */
[----:B--2---:R-:W-:Y:S01]  /*19a0*/  FADD.FTZ R61, R61, R36 ;  /* 0x000000243d3d7221 */ /* 0x004fe20000010000 */
[----:B------:R-:W-:-:S03]  /*19b0*/  FADD.FTZ R58, R58, R37 ;  /* 0x000000253a3a7221 */ /* 0x000fc60000010000 */
[----:B------:R-:W-:Y:S01]  /*19c0*/  FADD.FTZ R29, R61, R38 ;  /* 0x000000263d1d7221 */ /* 0x000fe20000010000 */
[----:B------:R-:W-:-:S07]  /*19d0*/  FADD.FTZ R28, R58, R39 ;  /* 0x000000273a1c7221 */ /* 0x000fce0000010000 */
.L_x_5:
[----:B------:R-:W-:Y:S05]  /*19e0*/  BSYNC.RECONVERGENT B0 ;  /* 0x0000000000007941 */ /* 0x000fea0003800200 */
.L_x_4:
[----:B------:R-:W0:Y:S01]  /*19f0*/  SHFL.BFLY PT, R24, R29, 0x2, 0x1f ;  /* 0x0c401f001d187f89 */ /* 0x000e2200000e0000 */
[----:B------:R-:W-:Y:S01]  /*1a00*/  LOP3.LUT P0, RZ, R0, 0x3e3, RZ, 0xc0, !PT ;  /* 0x000003e300ff7812 */ /* 0x000fe2000780c0ff */
[----:B------:R-:W1:Y:S01]  /*1a10*/  S2UR UR8, SR_CTAID.X ;  /* 0x00000000000879c3 */ /* 0x000e620000002500 */
[----:B------:R-:W2:Y:S01]  /*1a20*/  LDCU.64 UR16, c[0x0][0x3c8] ;  /* 0x00007900ff1077ac */ /* 0x000ea20008000a00 */
[----:B------:R-:W3:Y:S01]  /*1a30*/  SHFL.BFLY PT, R25, R28, 0x2, 0x1f ;  /* 0x0c401f001c197f89 */ /* 0x000ee200000e0000 */
[----:B------:R-:W-:Y:S05]  /*1a40*/  BSSY.RECONVERGENT B0, `(.L_x_6) ;  /* 0x0000014000007945 */ /* 0x000fea0003800200 */
[----:B------:R-:W4:Y:S01]  /*1a50*/  S2UR UR9, SR_CTAID.Y ;  /* 0x00000000000979c3 */ /* 0x000f220000002600 */
[----:B0-----:R-:W-:Y:S01]  /*1a60*/  FADD.FTZ R26, R24, R29 ;  /* 0x0000001d181a7221 */ /* 0x001fe20000010000 */
[----:B---3--:R-:W-:-:S04]  /*1a70*/  FADD.FTZ R27, R25, R28 ;  /* 0x0000001c191b7221 */ /* 0x008fc80000010000 */
[----:B------:R-:W0:Y:S04]  /*1a80*/  SHFL.BFLY PT, R25, R26, 0x1, 0x1f ;  /* 0x0c201f001a197f89 */ /* 0x000e2800000e0000 */
[----:B------:R-:W3:Y:S01]  /*1a90*/  SHFL.BFLY PT, R30, R27, 0x1, 0x1f ;  /* 0x0c201f001b1e7f89 */ /* 0x000ee200000e0000 */
[----:B0-----:R-:W-:Y:S01]  /*1aa0*/  FADD.FTZ R24, R26, R25 ;  /* 0x000000191a187221 */ /* 0x001fe20000010000 */
[----:B---3--:R-:W-:Y:S01]  /*1ab0*/  FADD.FTZ R25, R27, R30 ;  /* 0x0000001e1b197221 */ /* 0x008fe20000010000 */
[----:B-12-4-:R-:W-:Y:S06]  /*1ac0*/  @P0 BRA `(.L_x_7) ;  /* 0x00000000002c0947 */ /* 0x016fec0003800000 */
[----:B------:R-:W0:Y:S01]  /*1ad0*/  S2UR UR7, SR_CTAID.X ;  /* 0x00000000000779c3 */ /* 0x000e220000002500 */
[----:B------:R-:W1:Y:S07]  /*1ae0*/  LDCU UR6, c[0x0][0x374] ;  /* 0x00006e80ff0677ac */ /* 0x000e6e0008000800 */
[----:B------:R-:W2:Y:S01]  /*1af0*/  LDC.64 R26, c[0x0][0x3d0] ;  /* 0x0000f400ff1a7b82 */ /* 0x000ea20000000a00 */
[----:B-1----:R-:W-:Y:S02]  /*1b00*/  UIMAD UR6, UR6, UR4, UR9 ;  /* 0x00000004060672a4 */ /* 0x002fe4000f8e0209 */
[----:B0-----:R-:W-:-:S04]  /*1b10*/  USHF.L.U32 UR7, UR7, 0x1, URZ ;  /* 0x0000000107077899 */ /* 0x001fc800080006ff */
[----:B------:R-:W-:Y:S01]  /*1b20*/  IMAD.U32 R29, RZ, RZ, UR6 ;  /* 0x00000006ff1d7e24 */ /* 0x000fe2000f8e00ff */
[----:B------:R-:W-:-:S06]  /*1b30*/  ULOP3.LUT UR7, UR7, 0x7e, URZ, 0xc0, !UPT ;  /* 0x0000007e07077892 */ /* 0x000fcc000f8ec0ff */
[----:B------:R-:W-:-:S04]  /*1b40*/  LEA R28, R0, UR7, 0x5 ;  /* 0x00000007001c7c11 */ /* 0x000fc8000f8e28ff */
[----:B------:R-:W-:-:S05]  /*1b50*/  LEA R29, R29, R28, 0xa ;  /* 0x0000001c1d1d7211 */ /* 0x000fca00078e50ff */
[----:B--2---:R-:W-:-:S05]  /*1b60*/  IMAD.WIDE.U32 R26, R29, 0x4, R26 ;  /* 0x000000041d1a7825 */ /* 0x004fca00078e001a */
[----:B------:R0:W-:Y:S02]  /*1b70*/  STG.E.64 desc[UR14][R26.64], R24 ;  /* 0x000000181a007986 */ /* 0x0001e4000c101b0e */
.L_x_7:
[----:B------:R-:W-:Y:S05]  /*1b80*/  BSYNC.RECONVERGENT B0 ;  /* 0x0000000000007941 */ /* 0x000fea0003800200 */
.L_x_6:
[----:B------:R-:W-:Y:S02]  /*1b90*/  USHF.L.U32 UR7, UR16, 0x2, URZ ;  /* 0x0000000210077899 */ /* 0x000fe400080006ff */
[----:B------:R-:W-:Y:S02]  /*1ba0*/  USHF.L.U64.HI UR6, UR16, 0x2, UR17 ;  /* 0x0000000210067899 */ /* 0x000fe40008010211 */
[----:B------:R-:W-:-:S04]  /*1bb0*/  UISETP.GE.U32.AND UP0, UPT, UR10, UR7, UPT ;  /* 0x000000070a00728c */ /* 0x000fc8000bf06070 */
[----:B------:R-:W-:-:S09]  /*1bc0*/  UISETP.GE.AND.EX UP0, UPT, UR5, UR6, UPT, UP0 ;  /* 0x000000060500728c */ /* 0x000fd2000bf06300 */
[----:B------:R-:W-:Y:S05]  /*1bd0*/  BRA.U !UP0, `(.L_x_8) ;  /* 0x0000000108507547 */ /* 0x000fea000b800000 */
[----:B------:R-:W-:Y:S01]  /*1be0*/  BAR.SYNC.DEFER_BLOCKING 0x0 ;  /* 0x0000000000007b1d */ /* 0x000fe20000010000 */
[----:B------:R-:W-:-:S13]  /*1bf0*/  ISETP.NE.AND P0, PT, R0, RZ, PT ;  /* 0x000000ff0000720c */ /* 0x000fda0003f05270 */
[----:B------:R-:W-:Y:S05]  /*1c00*/  @P0 BRA `(.L_x_9) ;  /* 0x0000000000380947 */ /* 0x000fea0003800000 */
[----:B------:R-:W-:Y:S01]  /*1c10*/  ULOP3.LUT UP1, URZ, UR8, UR9, URZ, 0xfc, !UPT ;  /* 0x0000000908ff7292 */ /* 0x000fe2000f82fcff */
[----:B------:R-:W-:-:S03]  /*1c20*/  UMOV UR6, 0x7ffffec1 ;  /* 0x7ffffec100067882 */ /* 0x000fc60000000000 */
[----:B------:R-:W-:-:S06]  /*1c30*/  USEL UR6, UR6, 0x1, !UP1 ;  /* 0x0000000106067887 */ /* 0x000fcc000c800000 */
[----:B0-----:R-:W-:Y:S01]  /*1c40*/  MOV R25, UR6 ;  /* 0x0000000600197c02 */ /* 0x001fe20008000f00 */
[----:B------:R-:W-:Y:S06]  /*1c50*/  MEMBAR.ALL.GPU ;  /* 0x0000000000007992 */ /* 0x000fec000000a000 */
[----:B------:R-:W-:-:S00]  /*1c60*/  ERRBAR ;  /* 0x00000000000079ab */ /* 0x000fc00000000000 */
[----:B------:R-:W-:Y:S06]  /*1c70*/  CGAERRBAR ;  /* 0x00000000000075ab */ /* 0x000fec0000000000 */
[----:B------:R0:W5:Y:S02]  /*1c80*/  ATOM.E.ADD.STRONG.GPU PT, R24, desc[UR14][R56.64], R25 ;  /* 0x800000193818798a */ /* 0x00016400081ef10e */
.L_x_10:
[----:B0-----:R-:W2:Y:S04]  /*1c90*/  LD.E.STRONG.GPU R25, desc[UR14][R56.64] ;  /* 0x0000000e38197980 */ /* 0x001ea8000c10f900 */
[----:B--2---:R-:W-:Y:S01]  /*1ca0*/  CCTL.IVALL ;  /* 0x00000000ff00798f */ /* 0x004fe20002000000 */
[----:B------:R-:W-:Y:S05]  /*1cb0*/  YIELD ;  /* 0x0000000000007946 */ /* 0x000fea0003800000 */
[----:B-----5:R-:W-:-:S04]  /*1cc0*/  LOP3.LUT R25, R25, R24, RZ, 0x3c, !PT ;  /* 0x0000001819197212 */ /* 0x020fc800078e3cff */
[----:B------:R-:W-:-:S13]  /*1cd0*/  ISETP.GT.AND P0, PT, R25, -0x1, PT ;  /* 0xffffffff1900780c */ /* 0x000fda0003f04270 */
[----:B------:R-:W-:Y:S05]  /*1ce0*/  @P0 BRA `(.L_x_10) ;  /* 0xfffffffc00e80947 */ /* 0x000fea000383ffff */
.L_x_9:
[----:B------:R-:W-:Y:S05]  /*1cf0*/  WARPSYNC.ALL ;  /* 0x0000000000007948 */ /* 0x000fea0003800000 */
[----:B------:R-:W-:Y:S06]  /*1d00*/  BAR.SYNC.DEFER_BLOCKING 0x0 ;  /* 0x0000000000007b1d */ /* 0x000fec0000010000 */
[----:B------:R-:W-:Y:S05]  /*1d10*/  BRA `(.L_x_11) ;  /* 0x00000000005c7947 */ /* 0x000fea0003800000 */
.L_x_8:
[----:B------:R-:W-:Y:S01]  /*1d20*/  BAR.SYNC.DEFER_BLOCKING 0x0 ;  /* 0x0000000000007b1d */ /* 0x000fe20000010000 */
[----:B------:R-:W-:-:S13]  /*1d30*/  ISETP.NE.AND P0, PT, R0, RZ, PT ;  /* 0x000000ff0000720c */ /* 0x000fda0003f05270 */
[----:B------:R-:W-:Y:S05]  /*1d40*/  @P0 BRA `(.L_x_12) ;  /* 0x0000000000480947 */ /* 0x000fea0003800000 */
[----:B------:R-:W1:Y:S01]  /*1d50*/  LDCU.64 UR6, c[0x0][0x3d8] ;  /* 0x00007b00ff0677ac */ /* 0x000e620008000a00 */
[----:B------:R-:W-:Y:S02]  /*1d60*/  ISETP.NE.AND P0, PT, RZ, UR8, PT ;  /* 0x00000008ff007c0c */ /* 0x000fe4000bf05270 */
[----:B0-----:R-:W-:-:S04]  /*1d70*/  MOV R27, 0x7fffffc1 ;  /* 0x7fffffc1001b7802 */ /* 0x001fc80000000f00 */
[----:B------:R-:W-:Y:S01]  /*1d80*/  SEL R27, R27, 0x1, !P0 ;  /* 0x000000011b1b7807 */ /* 0x000fe20004000000 */
[----:B-1----:R-:W-:-:S04]  /*1d90*/  ULEA UR6, UP1, UR9, UR6, 0x2 ;  /* 0x0000000609067291 */ /* 0x002fc8000f8210ff */
[----:B------:R-:W-:Y:S02]  /*1da0*/  ULEA.HI.X UR7, UR9, UR7, URZ, 0x2, UP1 ;  /* 0x0000000709077291 */ /* 0x000fe400088f14ff */
[----:B------:R-:W-:-:S04]  /*1db0*/  MOV R24, UR6 ;  /* 0x0000000600187c02 */ /* 0x000fc80008000f00 */
[----:B------:R-:W-:Y:S01]  /*1dc0*/  MOV R25, UR7 ;  /* 0x0000000700197c02 */ /* 0x000fe20008000f00 */
[----:B------:R-:W-:Y:S06]  /*1dd0*/  MEMBAR.ALL.GPU ;  /* 0x0000000000007992 */ /* 0x000fec000000a000 */
[----:B------:R-:W-:-:S00]  /*1de0*/  ERRBAR ;  /* 0x00000000000079ab */ /* 0x000fc00000000000 */
[----:B------:R-:W-:Y:S06]  /*1df0*/  CGAERRBAR ;  /* 0x00000000000075ab */ /* 0x000fec0000000000 */
[----:B------:R0:W5:Y:S02]  /*1e00*/  ATOM.E.ADD.STRONG.GPU PT, R27, desc[UR14][R24.64], R27 ;  /* 0x8000001b181b798a */ /* 0x00016400081ef10e */
.L_x_13:
[----:B------:R-:W2:Y:S04]  /*1e10*/  LD.E.STRONG.GPU R26, desc[UR14][R24.64] ;  /* 0x0000000e181a7980 */ /* 0x000ea8000c10f900 */
[----:B--2---:R-:W-:Y:S01]  /*1e20*/  CCTL.IVALL ;  /* 0x00000000ff00798f */ /* 0x004fe20002000000 */
[----:B------:R-:W-:Y:S05]  /*1e30*/  YIELD ;  /* 0x0000000000007946 */ /* 0x000fea0003800000 */
[----:B-----5:R-:W-:-:S04]  /*1e40*/  LOP3.LUT R26, R26, R27, RZ, 0x3c, !PT ;  /* 0x0000001b1a1a7212 */ /* 0x020fc800078e3cff */
[----:B------:R-:W-:-:S13]  /*1e50*/  ISETP.GT.AND P0, PT, R26, -0x1, PT ;  /* 0xffffffff1a00780c */ /* 0x000fda0003f04270 */
[----:B------:R-:W-:Y:S05]  /*1e60*/  @P0 BRA `(.L_x_13) ;  /* 0xfffffffc00e80947 */ /* 0x000fea000383ffff */
.L_x_12:
[----:B------:R-:W-:Y:S05]  /*1e70*/  WARPSYNC.ALL ;  /* 0x0000000000007948 */ /* 0x000fea0003800000 */
[----:B------:R-:W-:Y:S06]  /*1e80*/  BAR.SYNC.DEFER_BLOCKING 0x0 ;  /* 0x0000000000007b1d */ /* 0x000fec0000010000 */
.L_x_11:
[----:B------:R-:W-:Y:S02]  /*1e90*/  ISETP.GT.U32.AND P0, PT, R0, 0xff, PT ;  /* 0x000000ff0000780c */ /* 0x000fe40003f04070 */
[----:B0-----:R-:W-:-:S11]  /*1ea0*/  MOV R27, UR4 ;  /* 0x00000004001b7c02 */ /* 0x001fd60008000f00 */
[----:B------:R-:W0:Y:S01]  /*1eb0*/  @!P0 LDC R26, c[0x0][0x374] ;  /* 0x0000dd00ff1a8b82 */ /* 0x000e220000000800 */
[----:B------:R-:W-:-:S07]  /*1ec0*/  @!P0 LOP3.LUT R29, R0, 0x1f, RZ, 0xc0, !PT ;  /* 0x0000001f001d8812 */ /* 0x000fce00078ec0ff */
[----:B------:R-:W1:Y:S01]  /*1ed0*/  @!P0 LDC.64 R24, c[0x0][0x3d0] ;  /* 0x0000f400ff188b82 */ /* 0x000e620000000a00 */
[----:B0-----:R-:W-:Y:S01]  /*1ee0*/  @!P0 IMAD R26, R26, R27, UR9 ;  /* 0x000000091a1a8e24 */ /* 0x001fe2000f8e021b */
[----:B------:R-:W-:-:S04]  /*1ef0*/  @!P0 LOP3.LUT R27, R54, 0x1c0, RZ, 0xc0, !PT ;  /* 0x000001c0361b8812 */ /* 0x000fc800078ec0ff */
[----:B------:R-:W-:-:S04]  /*1f00*/  @!P0 LEA R26, R26, R27, 0x9 ;  /* 0x0000001b1a1a8211 */ /* 0x000fc800078e48ff */
[----:B------:R-:W-:-:S04]  /*1f10*/  @!P0 IADD3 R26, PT, PT, R26, R29, RZ ;  /* 0x0000001d1a1a8210 */ /* 0x000fc80007ffe0ff */
[----:B------:R-:W-:-:S05]  /*1f20*/  @!P0 SHF.L.U32 R29, R26, 0x1, RZ ;  /* 0x000000011a1d8819 */ /* 0x000fca00000006ff */
[C---:B------:R-:W-:Y:S02]  /*1f30*/  @!P0 VIADD R27, R29.reuse, 0x40 ;  /* 0x000000401d1b8836 */ /* 0x040fe40000000000 */
[----:B-1----:R-:W-:-:S04]  /*1f40*/  @!P0 IMAD.WIDE.U32 R28, R29, 0x4, R24 ;  /* 0x000000041d1c8825 */ /* 0x002fc800078e0018 */
[----:B------:R-:W-:Y:S02]  /*1f50*/  @!P0 IMAD.WIDE.U32 R26, R27, 0x4, R24 ;  /* 0x000000041b1a8825 */ /* 0x000fe400078e0018 */
[----:B------:R-:W2:Y:S04]  /*1f60*/  @!P0 LDG.E.64 R24, desc[UR14][R28.64] ;  /* 0x0000000e1c188981 */ /* 0x000ea8000c1e1b00 */
[----:B------:R-:W3:Y:S01]  /*1f70*/  @!P0 LDG.E.64 R26, desc[UR14][R26.64] ;  /* 0x0000000e1a1a8981 */ /* 0x000ee2000c1e1b00 */
[----:B------:R-:W-:Y:S01]  /*1f80*/  CS2R R30, SRZ ;  /* 0x00000000001e7805 */ /* 0x000fe2000001ff00 */
[----:B------:R-:W-:Y:S01]  /*1f90*/  UIADD3 UR6, UPT, UPT, UR12, 0x3480, URZ ;  /* 0x000034800c067890 */ /* 0x000fe2000fffe0ff */
[----:B------:R-:W-:Y:S01]  /*1fa0*/  IADD3 R53, PT, PT, R53, -UR11, RZ ;  /* 0x8000000b35357c10 */ /* 0x000fe2000fffe0ff */
[----:B------:R-:W-:-:S02]  /*1fb0*/  ULOP3.LUT UR4, UR4, 0x1, URZ, 0x3c, !UPT ;  /* 0x0000000104047892 */ /* 0x000fc4000f8e3cff */
[----:B------:R-:W-:Y:S01]  /*1fc0*/  ULEA UR6, UR13, UR6, 0x18 ;  /* 0x000000060d067291 */ /* 0x000fe2000f8ec0ff */
[----:B--2---:R-:W-:Y:S01]  /*1fd0*/  @!P0 FADD.FTZ R33, RZ, R24 ;  /* 0x00000018ff218221 */ /* 0x004fe20000010000 */
[----:B------:R-:W-:-:S03]  /*1fe0*/  @!P0 FADD.FTZ R24, RZ, R25 ;  /* 0x00000019ff188221 */ /* 0x000fc60000010000 */
[----:B---3--:R-:W-:Y:S01]  /*1ff0*/  @!P0 FADD.FTZ R31, R26, R33 ;  /* 0x000000211a1f8221 */ /* 0x008fe20000010000 */
[----:B------:R-:W-:Y:S01]  /*2000*/  @!P0 FADD.FTZ R30, R27, R24 ;  /* 0x000000181b1e8221 */ /* 0x000fe20000010000 */
[----:B------:R-:W-:-:S03]  /*2010*/  LOP3.LUT P0, RZ, R0, 0x31f, RZ, 0xc0, !PT ;  /* 0x0000031f00ff7812 */ /* 0x000fc6000780c0ff */
[----:B------:R-:W0:Y:S04]  /*2020*/  SHFL.BFLY PT, R24, R31, 0x10, 0x1f ;  /* 0x0e001f001f187f89 */ /* 0x000e2800000e0000 */
[----:B------:R-:W1:Y:S01]  /*2030*/  SHFL.BFLY PT, R25, R30, 0x10, 0x1f ;  /* 0x0e001f001e197f89 */ /* 0x000e6200000e0000 */
[----:B0-----:R-:W-:Y:S01]  /*2040*/  FADD.FTZ R24, R24, R31 ;  /* 0x0000001f18187221 */ /* 0x001fe20000010000 */
[----:B-1----:R-:W-:-:S04]  /*2050*/  FADD.FTZ R25, R25, R30 ;  /* 0x0000001e19197221 */ /* 0x002fc80000010000 */
        /* <DEDUP_REMOVED lines=8> */
[----:B------:R-:W0:Y:S01]  /*20e0*/  SHFL.BFLY PT, R31, R28, 0x2, 0x1f ;  /* 0x0c401f001c1f7f89 */ /* 0x000e2200000e0000 */
[----:B------:R-:W-:-:S03]  /*20f0*/  LEA R26, R53, UR6, 0x3 ;  /* 0x00000006351a7c11 */ /* 0x000fc6000f8e18ff */
[----:B------:R-:W1:Y:S01]  /*2100*/  SHFL.BFLY PT, R30, R29, 0x2, 0x1f ;  /* 0x0c401f001d1e7f89 */ /* 0x000e6200000e0000 */
[----:B0-----:R-:W-:Y:S01]  /*2110*/  FADD.FTZ R31, R28, R31 ;  /* 0x0000001f1c1f7221 */ /* 0x001fe20000010000 */
[----:B------:R-:W-:Y:S01]  /*2120*/  @!P0 LEA.HI R28, R0, UR6, RZ, 0x1e ;  /* 0x00000006001c8c11 */ /* 0x000fe2000f8ff0ff */
[----:B------:R-:W0:Y:S01]  /*2130*/  LDCU.64 UR6, c[0x0][0x380] ;  /* 0x00007000ff0677ac */ /* 0x000e220008000a00 */
[----:B-1----:R-:W-:Y:S02]  /*2140*/  FADD.FTZ R30, R29, R30 ;  /* 0x0000001e1d1e7221 */ /* 0x002fe40000010000 */
[----:B------:R-:W1:Y:S04]  /*2150*/  SHFL.BFLY PT, R24, R31, 0x1, 0x1f ;  /* 0x0c201f001f187f89 */ /* 0x000e6800000e0000 */
[----:B------:R-:W2:Y:S01]  /*2160*/  SHFL.BFLY PT, R25, R30, 0x1, 0x1f ;  /* 0x0c201f001e197f89 */ /* 0x000ea200000e0000 */
[----:B-1----:R-:W-:Y:S01]  /*2170*/  FADD.FTZ R24, R31, R24 ;  /* 0x000000181f187221 */ /* 0x002fe20000010000 */
[----:B--2---:R-:W-:-:S03]  /*2180*/  FADD.FTZ R25, R30, R25 ;  /* 0x000000191e197221 */ /* 0x004fc60000010000 */
[----:B------:R-:W-:Y:S01]  /*2190*/  @!P0 FMUL.FTZ R24, R24, 2.4414062863797880709e-05 ;  /* 0x37cccccd18188820 */ /* 0x000fe20000410000 */
[----:B------:R-:W-:-:S05]  /*21a0*/  @!P0 FMUL.FTZ R25, R25, 2.4414062863797880709e-05 ;  /* 0x37cccccd19198820 */ /* 0x000fca0000410000 */
[----:B------:R-:W-:Y:S01]  /*21b0*/  @!P0 STS.64 [R28], R24 ;  /* 0x000000181c008388 */ /* 0x000fe20000000a00 */
[----:B------:R-:W-:Y:S06]  /*21c0*/  BAR.SYNC.DEFER_BLOCKING 0x0 ;  /* 0x0000000000007b1d */ /* 0x000fec0000010000 */
[----:B------:R-:W1:Y:S02]  /*21d0*/  LDS.64 R26, [R26] ;  /* 0x000000001a1a7984 */ /* 0x000e640000000a00 */
[--C-:B-1----:R-:W-:Y:S01]  /*21e0*/  FADD.FTZ R45, R45, -R26.reuse ;  /* 0x8000001a2d2d7221 */ /* 0x102fe20000010000 */
[--C-:B------:R-:W-:Y:S01]  /*21f0*/  FADD.FTZ R11, R11, -R26.reuse ;  /* 0x8000001a0b0b7221 */ /* 0x100fe20000010000 */
        /* <DEDUP_REMOVED lines=13> */
[----:B------:R-:W-:Y:S01]  /*22d0*/  FADD.FTZ R43, R43, -R26 ;  /* 0x8000001a2b2b7221 */ /* 0x000fe20000010000 */
[-C--:B------:R-:W-:Y:S01]  /*22e0*/  FFMA.FTZ R45, R44, -R27.reuse, R45 ;  /* 0x8000001b2c2d7223 */ /* 0x080fe2000001002d */
        /* <DEDUP_REMOVED lines=14> */
[----:B------:R-:W-:Y:S01]  /*23d0*/  FFMA.FTZ R43, R40, -R27, R43 ;  /* 0x8000001b282b7223 */ /* 0x000fe2000001002b */
[C---:B------:R-:W-:Y:S01]  /*23e0*/  FMUL.FTZ R45, R50.reuse, R45 ;  /* 0x0000002d322d7220 */ /* 0x040fe20000410000 */
        /* <DEDUP_REMOVED lines=14> */
[----:B------:R-:W-:Y:S01]  /*24d0*/  FMUL.FTZ R50, R50, R43 ;  /* 0x0000002b32327220 */ /* 0x000fe20000410000 */
[----:B0-----:R-:W-:-:S02]  /*24e0*/  IADD3 R2, P0, PT, R51, UR6, RZ ;  /* 0x0000000633027c10 */ /* 0x001fc4000ff1e0ff */
[----:B------:R-:W-:Y:S02]  /*24f0*/  F2FP.BF16.F32.PACK_AB R45, R6, R45 ;  /* 0x0000002d062d723e */ /* 0x000fe400000010ff */
[----:B------:R-:W-:Y:S02]  /*2500*/  F2FP.BF16.F32.PACK_AB R6, R8, R5 ;  /* 0x000000050806723e */ /* 0x000fe400000010ff */
[----:B------:R-:W-:Y:S02]  /*2510*/  IADD3.X R3, PT, PT, R52, UR7, RZ, P0, !PT ;  /* 0x0000000734037c10 */ /* 0x000fe400087fe4ff */
[----:B------:R-:W-:Y:S02]  /*2520*/  F2FP.BF16.F32.PACK_AB R44, R4, R49 ;  /* 0x00000031042c723e */ /* 0x000fe400000010ff */
[----:B------:R-:W-:Y:S02]  /*2530*/  F2FP.BF16.F32.PACK_AB R7, R10, R7 ;  /* 0x000000070a07723e */ /* 0x000fe400000010ff */
[----:B------:R-:W-:Y:S01]  /*2540*/  F2FP.BF16.F32.PACK_AB R8, R12, R25 ;  /* 0x000000190c08723e */ /* 0x000fe200000010ff */
[----:B------:R1:W-:Y:S01]  /*2550*/  STG.E.64 desc[UR14][R2.64], R44 ;  /* 0x0000002c02007986 */ /* 0x0003e2000c101b0e */
[----:B------:R-:W-:-:S02]  /*2560*/  F2FP.BF16.F32.PACK_AB R9, R14, R9 ;  /* 0x000000090e09723e */ /* 0x000fc400000010ff */
[----:B------:R-:W-:Y:S01]  /*2570*/  F2FP.BF16.F32.PACK_AB R16, R16, R19 ;  /* 0x000000131010723e */ /* 0x000fe200000010ff */
[----:B------:R1:W-:Y:S01]  /*2580*/  STG.E.64 desc[UR14][R2.64+0x2800], R6 ;  /* 0x0028000602007986 */ /* 0x0003e2000c101b0e */
[----:B------:R-:W-:-:S03]  /*2590*/  F2FP.BF16.F32.PACK_AB R17, R50, R41 ;  /* 0x000000293211723e */ /* 0x000fc600000010ff */
[----:B------:R1:W-:Y:S04]  /*25a0*/  STG.E.64 desc[UR14][R2.64+0x5000], R8 ;  /* 0x0050000802007986 */ /* 0x0003e8000c101b0e */
[----:B------:R1:W-:Y:S01]  /*25b0*/  STG.E.64 desc[UR14][R2.64+0x7800], R16 ;  /* 0x0078001002007986 */ /* 0x0003e2000c101b0e */
[----:B------:R-:W-:Y:S05]  /*25c0*/  BRA.U !UP0, `(.L_x_14) ;  /* 0xffffffdd083c7547 */ /* 0x000fea000b83ffff */
.L_x_3:
[----:B------:R-:W-:-:S04]  /*25d0*/  ULEA UR6, UR9, UR8, 0x6 ;  /* 0x0000000809067291 */ /* 0x000fc8000f8e30ff */
[----:B------:R-:W-:-:S04]  /*25e0*/  USHF.L.U32 UR6, UR6, 0x5, URZ ;  /* 0x0000000506067899 */ /* 0x000fc800080006ff */
[----:B------:R-:W-:-:S06]  /*25f0*/  UISETP.GT.AND UP0, UPT, UR6, 0x4ff, UPT ;  /* 0x000004ff0600788c */ /* 0x000fcc000bf04270 */
[----:B------:R-:W-:-:S13]  /*2600*/  PLOP3.LUT P0, PT, PT, PT, UP0, 0x80, 0x8 ;  /* 0x000000000008781c */ /* 0x000fda0003f0f008 */
[----:B------:R-:W-:Y:S05]  /*2610*/  @P0 EXIT ;  /* 0x000000000000094d */ /* 0x000fea0003800000 */
[----:B------:R-:W0:Y:S01]  /*2620*/  S2R R33, SR_TID.X ;  /* 0x0000000000217919 */ /* 0x000e220000002100 */
[----:B------:R-:W-:Y:S01]  /*2630*/  USHF.L.U64.HI UR11, UR16, 0x6, UR17 ;  /* 0x00000006100b7899 */ /* 0x000fe20008010211 */
[----:B------:R-:W2:Y:S01]  /*2640*/  S2UR UR5, SR_CgaCtaId ;  /* 0x00000000000579c3 */ /* 0x000ea20000008800 */
[----:B------:R-:W-:Y:S01]  /*2650*/  USHF.L.U32 UR10, UR16, 0x6, URZ ;  /* 0x00000006100a7899 */ /* 0x000fe200080006ff */
[----:B------:R-:W-:Y:S01]  /*2660*/  MOV R28, UR6 ;  /* 0x00000006001c7c02 */ /* 0x000fe20008000f00 */
[----:B------:R-:W-:Y:S01]  /*2670*/  UMOV UR4, 0x400 ;  /* 0x0000040000047882 */ /* 0x000fe20000000000 */
[----:B------:R-:W3:Y:S01]  /*2680*/  LDCU.64 UR8, c[0x0][0x3d0] ;  /* 0x00007a00ff0877ac */ /* 0x000ee20008000a00 */
[----:B------:R-:W-:Y:S01]  /*2690*/  MOV R25, UR11 ;  /* 0x0000000b00197c02 */ /* 0x000fe20008000f00 */
[----:B--2---:R-:W-:Y:S02]  /*26a0*/  ULEA UR7, UR5, UR4, 0x18 ;  /* 0x0000000405077291 */ /* 0x004fe4000f8ec0ff */
[----:B---3--:R-:W-:Y:S01]  /*26b0*/  UIADD3 UR4, UP0, UPT, UR8, 0x6e000, URZ ;  /* 0x0006e00008047890 */ /* 0x008fe2000ff1e0ff */
[----:B0-----:R-:W-:-:S03]  /*26c0*/  SHF.R.U32.HI R0, RZ, 0x5, R33 ;  /* 0x00000005ff007819 */ /* 0x001fc60000011621 */
[----:B------:R-:W-:Y:S01]  /*26d0*/  UIADD3.X UR5, UPT, UPT, URZ, UR9, URZ, UP0, !UPT ;  /* 0x00000009ff057290 */ /* 0x000fe200087fe4ff */
[----:B------:R-:W-:Y:S02]  /*26e0*/  SHF.R.U32.HI R26, RZ, 0x4, R33 ;  /* 0x00000004ff1a7819 */ /* 0x000fe40000011621 */
[----:B------:R-:W-:Y:S02]  /*26f0*/  LOP3.LUT R24, RZ, R0, RZ, 0x33, !PT ;  /* 0x00000000ff187212 */ /* 0x000fe400078e33ff */
[----:B------:R-:W-:Y:S02]  /*2700*/  LEA R27, R0, UR7, 0x7 ;  /* 0x00000007001b7c11 */ /* 0x000fe4000f8e38ff */
[----:B------:R-:W-:Y:S02]  /*2710*/  IADD3 R24, P0, PT, R24, UR10, RZ ;  /* 0x0000000a18187c10 */ /* 0x000fe4000ff1e0ff */
[----:B------:R-:W-:Y:S02]  /*2720*/  LOP3.LUT R29, R33, 0x1f, RZ, 0xc0, !PT ;  /* 0x0000001f211d7812 */ /* 0x000fe400078ec0ff */
[----:B------:R-:W-:-:S02]  /*2730*/  IADD3.X R25, PT, PT, R25, -0x1, RZ, P0, !PT ;  /* 0xffffffff19197810 */ /* 0x000fc400007fe4ff */
[C---:B-1----:R-:W-:Y:S02]  /*2740*/  LOP3.LUT R44, R33.reuse, 0xf, RZ, 0xc0, !PT ;  /* 0x0000000f212c7812 */ /* 0x042fe400078ec0ff */
[----:B------:R-:W-:Y:S01]  /*2750*/  SHF.L.U32 R30, R33, 0x1, RZ ;  /* 0x00000001211e7819 */ /* 0x000fe200000006ff */
[----:B------:R-:W-:-:S04]  /*2760*/  IMAD.WIDE.U32 R2, R25, -0x33333333, RZ ;  /* 0xcccccccd19027825 */ /* 0x000fc800078e00ff */
[----:B------:R-:W-:-:S04]  /*2770*/  IMAD.WIDE.U32 R4, P0, R24, -0x33333334, R2 ;  /* 0xcccccccc18047825 */ /* 0x000fc80007800002 */
[----:B------:R-:W-:Y:S01]  /*2780*/  IMAD.WIDE.U32 R2, R24, -0x33333333, RZ ;  /* 0xcccccccd18027825 */ /* 0x000fe200078e00ff */
[----:B------:R-:W-:Y:S02]  /*2790*/  IADD3.X R7, PT, PT, RZ, RZ, RZ, P0, !PT ;  /* 0x000000ffff077210 */ /* 0x000fe400007fe4ff */
[----:B------:R-:W-:Y:S02]  /*27a0*/  MOV R6, R5 ;  /* 0x0000000500067202 */ /* 0x000fe40000000f00 */
[----:B------:R-:W-:-:S05]  /*27b0*/  IADD3 RZ, P0, PT, R3, R4, RZ ;  /* 0x0000000403ff7210 */ /* 0x000fca0007f1e0ff */
[----:B------:R-:W-:-:S05]  /*27c0*/  IMAD.WIDE.U32.X R2, R25, -0x33333334, R6, P0 ;  /* 0xcccccccc19027825 */ /* 0x000fca00000e0406 */
[----:B------:R-:W-:Y:S02]  /*27d0*/  SHF.R.U64 R40, R2, 0x3, R3 ;  /* 0x0000000302287819 */ /* 0x000fe40000001203 */
[----:B------:R-:W-:Y:S02]  /*27e0*/  LOP3.LUT R2, R26, 0x1e, RZ, 0xc0, !PT ;  /* 0x0000001e1a027812 */ /* 0x000fe400078ec0ff */
[----:B------:R-:W-:Y:S02]  /*27f0*/  IADD3 R42, P1, PT, R40, 0x1, RZ ;  /* 0x00000001282a7810 */ /* 0x000fe40007f3e0ff */
[----:B------:R-:W-:Y:S02]  /*2800*/  LOP3.LUT R2, R2, 0x1f, R33, 0x78, !PT ;  /* 0x0000001f02027812 */ /* 0x000fe400078e7821 */
[----:B------:R-:W-:Y:S02]  /*2810*/  LOP3.LUT R43, R42, 0x7, RZ, 0xc0, !PT ;  /* 0x000000072a2b7812 */ /* 0x000fe400078ec0ff */
[----:B------:R-:W-:-:S02]  /*2820*/  LEA R27, R2, R27, 0x2 ;  /* 0x0000001b021b7211 */ /* 0x000fc400078e10ff */
[----:B------:R-:W-:Y:S02]  /*2830*/  SHF.L.U32 R2, R33, 0x7, RZ ;  /* 0x0000000721027819 */ /* 0x000fe400000006ff */
[----:B------:R-:W-:Y:S02]  /*2840*/  IADD3 R4, P2, PT, R43, -0x1, RZ ;  /* 0xffffffff2b047810 */ /* 0x000fe40007f5e0ff */
[----:B------:R-:W-:Y:S02]  /*2850*/  LEA.HI.X R34, R3, RZ, RZ, 0x1d, P1 ;  /* 0x000000ff03227211 */ /* 0x000fe400008fecff */
[----:B------:R-:W-:Y:S01]  /*2860*/  LOP3.LUT R31, R2, 0x780, RZ, 0xc0, !PT ;  /* 0x00000780021f7812 */ /* 0x000fe200078ec0ff */
[----:B------:R-:W-:Y:S01]  /*2870*/  IMAD.WIDE.U32 R2, R0, 0x500, RZ ;  /* 0x0000050000027825 */ /* 0x000fe200078e00ff */
[----:B------:R-:W-:Y:S02]  /*2880*/  ISETP.GE.U32.AND P0, PT, R4, 0x3, PT ;  /* 0x000000030400780c */ /* 0x000fe40003f06070 */
[----:B------:R-:W-:Y:S01]  /*2890*/  IADD3.X R4, PT, PT, RZ, -0x1, RZ, P2, !PT ;  /* 0xffffffffff047810 */ /* 0x000fe200017fe4ff */
[----:B------:R-:W-:Y:S01]  /*28a0*/  VIADD R31, R31, UR7 ;  /* 0x000000071f1f7c36 */ /* 0x000fe20008000000 */
[----:B------:R-:W-:-:S02]  /*28b0*/  LOP3.LUT R33, R2, 0x1f, R33, 0xf8, !PT ;  /* 0x0000001f02217812 */ /* 0x000fc400078ef821 */
[----:B------:R-:W-:Y:S02]  /*28c0*/  ISETP.GE.U32.AND.EX P0, PT, R4, RZ, PT, P0 ;  /* 0x000000ff0400720c */ /* 0x000fe40003f06100 */
[----:B------:R-:W-:Y:S02]  /*28d0*/  LOP3.LUT R32, R42, 0xfffffff8, RZ, 0xc0, !PT ;  /* 0xfffffff82a207812 */ /* 0x000fe400078ec0ff */
[----:B------:R-:W-:-:S09]  /*28e0*/  LOP3.LUT R34, R34, 0x3fffffff, RZ, 0xc0, !PT ;  /* 0x3fffffff22227812 */ /* 0x000fd200078ec0ff */
.L_x_26:
[----:B------:R-:W-:Y:S01]  /*28f0*/  ISETP.LT.U32.AND P1, PT, R0, UR10, PT ;  /* 0x0000000a00007c0c */ /* 0x000fe2000bf21070 */
[----:B------:R-:W-:Y:S01]  /*2900*/  BSSY.RECONVERGENT B0, `(.L_x_15) ;  /* 0x0000071000007945 */ /* 0x000fe20003800200 */
[----:B--2---:R-:W-:Y:S01]  /*2910*/  MOV R4, UR11 ;  /* 0x0000000b00047c02 */ /* 0x004fe20008000f00 */
[----:B------:R-:W-:Y:S01]  /*2920*/  HFMA2 R35, -RZ, RZ, 0, 0 ;  /* 0x00000000ff237431 */ /* 0x000fe200000001ff */
[----:B------:R-:W-:Y:S02]  /*2930*/  MOV R36, RZ ;  /* 0x000000ff00247202 */ /* 0x000fe40000000f00 */
[----:B------:R-:W-:-:S13]  /*2940*/  ISETP.GT.AND.EX P1, PT, R4, RZ, PT, P1 ;  /* 0x000000ff0400720c */ /* 0x000fda0003f24310 */
[----:B01----:R-:W-:Y:S05]  /*2950*/  @!P1 BRA `(.L_x_16) ;  /* 0x0000000400ac9947 */ /* 0x003fea0003800000 */
[----:B------:R-:W-:Y:S01]  /*2960*/  ISETP.GE.U32.AND P2, PT, R24, 0x46, PT ;  /* 0x000000461800780c */ /* 0x000fe20003f46070 */
[----:B------:R-:W-:Y:S01]  /*2970*/  BSSY.RECONVERGENT B1, `(.L_x_17) ;  /* 0x0000033000017945 */ /* 0x000fe20003800200 */
[----:B------:R-:W-:Y:S02]  /*2980*/  ISETP.NE.U32.AND P1, PT, R43, RZ, PT ;  /* 0x000000ff2b00720c */ /* 0x000fe40003f25070 */
[----:B------:R-:W-:Y:S02]  /*2990*/  CS2R R36, SRZ ;  /* 0x0000000000247805 */ /* 0x000fe4000001ff00 */
[----:B------:R-:W-:Y:S02]  /*29a0*/  ISETP.GE.U32.AND.EX P2, PT, R25, RZ, PT, P2 ;  /* 0x000000ff1900720c */ /* 0x000fe40003f46120 */
[----:B------:R-:W-:Y:S02]  /*29b0*/  IADD3 R4, P3, PT, R29, R28, RZ ;  /* 0x0000001c1d047210 */ /* 0x000fe40007f7e0ff */
[----:B------:R-:W-:-:S02]  /*29c0*/  ISETP.NE.AND.EX P1, PT, RZ, RZ, PT, P1 ;  /* 0x000000ffff00720c */ /* 0x000fc40003f25310 */
[----:B------:R-:W-:Y:S02]  /*29d0*/  SHF.R.S32.HI R41, RZ, 0x1f, R28 ;  /* 0x0000001fff297819 */ /* 0x000fe4000001141c */
[----:B------:R-:W-:Y:S02]  /*29e0*/  MOV R39, R0 ;  /* 0x0000000000277202 */ /* 0x000fe40000000f00 */
[----:B------:R-:W-:-:S03]  /*29f0*/  MOV R35, RZ ;  /* 0x000000ff00237202 */ /* 0x000fc60000000f00 */
[----:B------:R-:W-:Y:S05]  /*2a00*/  @!P2 BRA `(.L_x_18) ;  /* 0x0000000000a4a947 */ /* 0x000fea0003800000 */
[----:B------:R-:W-:Y:S02]  /*2a10*/  IADD3 R7, P2, PT, R28, R33, RZ ;  /* 0x000000211c077210 */ /* 0x000fe40007f5e0ff */
[----:B------:R-:W-:Y:S02]  /*2a20*/  CS2R R36, SRZ ;  /* 0x0000000000247805 */ /* 0x000fe4000001ff00 */
[----:B------:R-:W-:Y:S02]  /*2a30*/  MOV R38, R32 ;  /* 0x0000002000267202 */ /* 0x000fe40000000f00 */
[----:B------:R-:W-:Y:S02]  /*2a40*/  IADD3.X R8, PT, PT, R3, R41, RZ, P2, !PT ;  /* 0x0000002903087210 */ /* 0x000fe400017fe4ff */
[----:B------:R-:W-:Y:S02]  /*2a50*/  LEA R6, P2, R7, UR4, 0x3 ;  /* 0x0000000407067c11 */ /* 0x000fe4000f8418ff */
[----:B------:R-:W-:-:S02]  /*2a60*/  MOV R45, R34 ;  /* 0x00000022002d7202 */ /* 0x000fc40000000f00 */
[----:B------:R-:W-:Y:S02]  /*2a70*/  LEA.HI.X R7, R7, UR5, R8, 0x3, P2 ;  /* 0x0000000507077c11 */ /* 0x000fe400090f1c08 */
[----:B------:R-:W-:-:S07]  /*2a80*/  MOV R39, R0 ;  /* 0x0000000000277202 */ /* 0x000fce0000000f00 */
.L_x_19:
[----:B------:R-:W2:Y:S04]  /*2a90*/  LDG.E.64 R8, desc[UR14][R6.64+-0x64000] ;  /* 0xf9c0000e06087981 */ /* 0x000ea8000c1e1b00 */
[----:B------:R-:W3:Y:S04]  /*2aa0*/  LDG.E.64 R10, desc[UR14][R6.64+-0x4b000] ;  /* 0xfb50000e060a7981 */ /* 0x000ee8000c1e1b00 */
[----:B------:R-:W4:Y:S04]  /*2ab0*/  LDG.E.64 R12, desc[UR14][R6.64+-0x32000] ;  /* 0xfce0000e060c7981 */ /* 0x000f28000c1e1b00 */
[----:B------:R-:W5:Y:S04]  /*2ac0*/  LDG.E.64 R14, desc[UR14][R6.64+-0x19000] ;  /* 0xfe70000e060e7981 */ /* 0x000f68000c1e1b00 */
[----:B------:R-:W5:Y:S04]  /*2ad0*/  LDG.E.64 R16, desc[UR14][R6.64] ;  /* 0x0000000e06107981 */ /* 0x000f68000c1e1b00 */
[----:B------:R-:W5:Y:S04]  /*2ae0*/  LDG.E.64 R18, desc[UR14][R6.64+0x19000] ;  /* 0x0190000e06127981 */ /* 0x000f68000c1e1b00 */
[----:B------:R-:W5:Y:S04]  /*2af0*/  LDG.E.64 R20, desc[UR14][R6.64+0x32000] ;  /* 0x0320000e06147981 */ /* 0x000f68000c1e1b00 */
[----:B------:R0:W5:Y:S01]  /*2b00*/  LDG.E.64 R22, desc[UR14][R6.64+0x4b000] ;  /* 0x04b0000e06167981 */ /* 0x000162000c1e1b00 */
[----:B------:R-:W-:-:S02]  /*2b10*/  IADD3 R38, P2, PT, R38, -0x8, RZ ;  /* 0xfffffff826267810 */ /* 0x000fc40007f5e0ff */
[----:B------:R-:W-:Y:S02]  /*2b20*/  IADD3 R39, P4, PT, R39, 0x50, RZ ;  /* 0x0000005027277810 */ /* 0x000fe40007f9e0ff */
[----:B------:R-:W-:Y:S02]  /*2b30*/  IADD3.X R45, PT, PT, R45, -0x1, RZ, P2, !PT ;  /* 0xffffffff2d2d7810 */ /* 0x000fe400017fe4ff */
[----:B------:R-:W-:Y:S02]  /*2b40*/  ISETP.NE.U32.AND P2, PT, R38, RZ, PT ;  /* 0x000000ff2600720c */ /* 0x000fe40003f45070 */
[----:B------:R-:W-:Y:S02]  /*2b50*/  IADD3.X R37, PT, PT, RZ, R37, RZ, P4, !PT ;  /* 0x00000025ff257210 */ /* 0x000fe400027fe4ff */
[----:B------:R-:W-:Y:S02]  /*2b60*/  ISETP.NE.AND.EX P2, PT, R45, RZ, PT, P2 ;  /* 0x000000ff2d00720c */ /* 0x000fe40003f45320 */
[----:B0-----:R-:W-:-:S05]  /*2b70*/  IADD3 R6, P5, PT, R6, 0xc8000, RZ ;  /* 0x000c800006067810 */ /* 0x001fca0007fbe0ff */
[----:B------:R-:W-:Y:S02]  /*2b80*/  IMAD.X R7, RZ, RZ, R7, P5 ;  /* 0x000000ffff077224 */ /* 0x000fe400028e0607 */
[----:B--2---:R-:W-:Y:S01]  /*2b90*/  FADD.FTZ R35, R8, R35 ;  /* 0x0000002308237221 */ /* 0x004fe20000010000 */
[----:B------:R-:W-:-:S03]  /*2ba0*/  FADD.FTZ R36, R9, R36 ;  /* 0x0000002409247221 */ /* 0x000fc60000010000 */
[----:B---3--:R-:W-:Y:S01]  /*2bb0*/  FADD.FTZ R35, R35, R10 ;  /* 0x0000000a23237221 */ /* 0x008fe20000010000 */
[----:B------:R-:W-:-:S03]  /*2bc0*/  FADD.FTZ R36, R36, R11 ;  /* 0x0000000b24247221 */ /* 0x000fc60000010000 */
[----:B----4-:R-:W-:Y:S01]  /*2bd0*/  FADD.FTZ R35, R35, R12 ;  /* 0x0000000c23237221 */ /* 0x010fe20000010000 */
[----:B------:R-:W-:-:S03]  /*2be0*/  FADD.FTZ R36, R36, R13 ;  /* 0x0000000d24247221 */ /* 0x000fc60000010000 */
[----:B-----5:R-:W-:Y:S01]  /*2bf0*/  FADD.FTZ R35, R35, R14 ;  /* 0x0000000e23237221 */ /* 0x020fe20000010000 */
[----:B------:R-:W-:-:S03]  /*2c00*/  FADD.FTZ R36, R36, R15 ;  /* 0x0000000f24247221 */ /* 0x000fc60000010000 */
[----:B------:R-:W-:Y:S01]  /*2c10*/  FADD.FTZ R35, R35, R16 ;  /* 0x0000001023237221 */ /* 0x000fe20000010000 */
[----:B------:R-:W-:-:S03]  /*2c20*/  FADD.FTZ R36, R36, R17 ;  /* 0x0000001124247221 */ /* 0x000fc60000010000 */
[----:B------:R-:W-:Y:S01]  /*2c30*/  FADD.FTZ R35, R35, R18 ;  /* 0x0000001223237221 */ /* 0x000fe20000010000 */
[----:B------:R-:W-:-:S03]  /*2c40*/  FADD.FTZ R36, R36, R19 ;  /* 0x0000001324247221 */ /* 0x000fc60000010000 */
[----:B------:R-:W-:Y:S01]  /*2c50*/  FADD.FTZ R35, R35, R20 ;  /* 0x0000001423237221 */ /* 0x000fe20000010000 */
[----:B------:R-:W-:-:S03]  /*2c60*/  FADD.FTZ R36, R36, R21 ;  /* 0x0000001524247221 */ /* 0x000fc60000010000 */
[----:B------:R-:W-:Y:S01]  /*2c70*/  FADD.FTZ R35, R35, R22 ;  /* 0x0000001623237221 */ /* 0x000fe20000010000 */
[----:B------:R-:W-:Y:S01]  /*2c80*/  FADD.FTZ R36, R36, R23 ;  /* 0x0000001724247221 */ /* 0x000fe20000010000 */
[----:B------:R-:W-:Y:S06]  /*2c90*/  @P2 BRA `(.L_x_19) ;  /* 0xfffffffc007c2947 */ /* 0x000fec000383ffff */
.L_x_18:
[----:B------:R-:W-:Y:S05]  /*2ca0*/  BSYNC.RECONVERGENT B1 ;  /* 0x0000000000017941 */ /* 0x000fea0003800200 */
.L_x_17:
[----:B------:R-:W-:Y:S01]  /*2cb0*/  IADD3.X R5, PT, PT, RZ, R41, RZ, P3, !PT ;  /* 0x00000029ff057210 */ /* 0x000fe20001ffe4ff */
[----:B------:R-:W-:Y:S06]  /*2cc0*/  @!P1 BRA `(.L_x_16) ;  /* 0x0000000000d09947 */ /* 0x000fec0003800000 */
[----:B------:R-:W-:Y:S01]  /*2cd0*/  BSSY.RECONVERGENT B1, `(.L_x_20) ;  /* 0x0000017000017945 */ /* 0x000fe20003800200 */
[----:B------:R-:W-:-:S03]  /*2ce0*/  LOP3.LUT P1, RZ, R42, 0x3, RZ, 0xc0, !PT ;  /* 0x000000032aff7812 */ /* 0x000fc6000782c0ff */
[----:B------:R-:W-:Y:S10]  /*2cf0*/  @!P0 BRA `(.L_x_21) ;  /* 0x0000000000508947 */ /* 0x000ff40003800000 */
[----:B------:R-:W0:Y:S01]  /*2d00*/  LDCU.64 UR6, c[0x0][0x3d0] ;  /* 0x00007a00ff0677ac */ /* 0x000e220008000a00 */
[----:B------:R-:W-:Y:S02]  /*2d10*/  IMAD R9, R37, 0x500, RZ ;  /* 0x0000050025097824 */ /* 0x000fe400078e02ff */
[----:B------:R-:W-:-:S05]  /*2d20*/  IMAD.WIDE.U32 R6, R39, 0x500, R4 ;  /* 0x0000050027067825 */ /* 0x000fca00078e0004 */
[----:B------:R-:W-:Y:S02]  /*2d30*/  IADD3 R7, PT, PT, R7, R9, RZ ;  /* 0x0000000907077210 */ /* 0x000fe40007ffe0ff */
[----:B0-----:R-:W-:-:S04]  /*2d40*/  LEA R10, P2, R6, UR6, 0x3 ;  /* 0x00000006060a7c11 */ /* 0x001fc8000f8418ff */
[----:B------:R-:W-:-:S05]  /*2d50*/  LEA.HI.X R11, R6, UR7, R7, 0x3, P2 ;  /* 0x00000007060b7c11 */ /* 0x000fca00090f1c07 */
[----:B------:R-:W2:Y:S04]  /*2d60*/  LDG.E.64 R12, desc[UR14][R10.64+0xa000] ;  /* 0x00a0000e0a0c7981 */ /* 0x000ea8000c1e1b00 */
[----:B------:R-:W3:Y:S04]  /*2d70*/  LDG.E.64 R14, desc[UR14][R10.64+0x23000] ;  /* 0x0230000e0a0e7981 */ /* 0x000ee8000c1e1b00 */
[----:B------:R-:W4:Y:S04]  /*2d80*/  LDG.E.64 R6, desc[UR14][R10.64+0x3c000] ;  /* 0x03c0000e0a067981 */ /* 0x000f28000c1e1b00 */
[----:B------:R-:W5:Y:S01]  /*2d90*/  LDG.E.64 R8, desc[UR14][R10.64+0x55000] ;  /* 0x0550000e0a087981 */ /* 0x000f62000c1e1b00 */
[----:B------:R-:W-:-:S04]  /*2da0*/  IADD3 R39, P2, PT, R39, 0x28, RZ ;  /* 0x0000002827277810 */ /* 0x000fc80007f5e0ff */
[----:B------:R-:W-:Y:S01]  /*2db0*/  IADD3.X R37, PT, PT, RZ, R37, RZ, P2, !PT ;  /* 0x00000025ff257210 */ /* 0x000fe200017fe4ff */
[----:B--2---:R-:W-:Y:S01]  /*2dc0*/  FADD.FTZ R35, R35, R12 ;  /* 0x0000000c23237221 */ /* 0x004fe20000010000 */
[----:B------:R-:W-:-:S03]  /*2dd0*/  FADD.FTZ R36, R36, R13 ;  /* 0x0000000d24247221 */ /* 0x000fc60000010000 */
[----:B---3--:R-:W-:Y:S01]  /*2de0*/  FADD.FTZ R35, R35, R14 ;  /* 0x0000000e23237221 */ /* 0x008fe20000010000 */
[----:B------:R-:W-:-:S03]  /*2df0*/  FADD.FTZ R36, R36, R15 ;  /* 0x0000000f24247221 */ /* 0x000fc60000010000 */
[----:B----4-:R-:W-:Y:S01]  /*2e00*/  FADD.FTZ R35, R35, R6 ;  /* 0x0000000623237221 */ /* 0x010fe20000010000 */
[----:B------:R-:W-:-:S03]  /*2e10*/  FADD.FTZ R36, R36, R7 ;  /* 0x0000000724247221 */ /* 0x000fc60000010000 */
[----:B-----5:R-:W-:Y:S01]  /*2e20*/  FADD.FTZ R35, R35, R8 ;  /* 0x0000000823237221 */ /* 0x020fe20000010000 */
[----:B------:R-:W-:-:S07]  /*2e30*/  FADD.FTZ R36, R36, R9 ;  /* 0x0000000924247221 */ /* 0x000fce0000010000 */
.L_x_21:
[----:B------:R-:W-:Y:S05]  /*2e40*/  BSYNC.RECONVERGENT B1 ;  /* 0x0000000000017941 */ /* 0x000fea0003800200 */
.L_x_20:
[----:B------:R-:W-:Y:S05]  /*2e50*/  @!P1 BRA `(.L_x_16) ;  /* 0x00000000006c9947 */ /* 0x000fea0003800000 */
[C---:B------:R-:W-:Y:S02]  /*2e60*/  LOP3.LUT P2, RZ, R40.reuse, 0x3, RZ, 0xc0, !PT ;  /* 0x0000000328ff7812 */ /* 0x040fe4000784c0ff */
[----:B------:R-:W-:-:S11]  /*2e70*/  LOP3.LUT P1, RZ, R40, 0x1, RZ, 0xc0, !PT ;  /* 0x0000000128ff7812 */ /* 0x000fd6000782c0ff */
[----:B------:R-:W0:Y:S01]  /*2e80*/  @P2 LDC.64 R8, c[0x0][0x3d0] ;  /* 0x0000f400ff082b82 */ /* 0x000e220000000a00 */
[----:B------:R-:W-:Y:S01]  /*2e90*/  @P2 MOV R10, R4 ;  /* 0x00000004000a2202 */ /* 0x000fe20000000f00 */
[----:B------:R-:W-:Y:S01]  /*2ea0*/  @P2 IMAD R13, R37, 0x500, RZ ;  /* 0x00000500250d2824 */ /* 0x000fe200078e02ff */
[----:B------:R-:W-:-:S05]  /*2eb0*/  @P2 MOV R11, R5 ;  /* 0x00000005000b2202 */ /* 0x000fca0000000f00 */
[----:B------:R-:W1:Y:S01]  /*2ec0*/  @!P1 LDC.64 R6, c[0x0][0x3d0] ;  /* 0x0000f400ff069b82 */ /* 0x000e620000000a00 */
[C---:B------:R-:W-:Y:S01]  /*2ed0*/  @P2 IMAD.WIDE.U32 R10, R39.reuse, 0x500, R10 ;  /* 0x00000500270a2825 */ /* 0x040fe200078e000a */
[----:B------:R-:W-:-:S04]  /*2ee0*/  @P2 IADD3 R39, P3, PT, R39, 0x14, RZ ;  /* 0x0000001427272810 */ /* 0x000fc80007f7e0ff */
[----:B------:R-:W-:Y:S01]  /*2ef0*/  @P2 IADD3.X R37, PT, PT, RZ, R37, RZ, P3, !PT ;  /* 0x00000025ff252210 */ /* 0x000fe20001ffe4ff */
[----:B------:R-:W-:Y:S01]  /*2f00*/  @!P1 IMAD.WIDE.U32 R4, R39, 0x500, R4 ;  /* 0x0000050027049825 */ /* 0x000fe200078e0004 */
[----:B------:R-:W-:-:S03]  /*2f10*/  @P2 IADD3 R13, PT, PT, R11, R13, RZ ;  /* 0x0000000d0b0d2210 */ /* 0x000fc60007ffe0ff */
[----:B------:R-:W-:Y:S01]  /*2f20*/  @!P1 IMAD R37, R37, 0x500, RZ ;  /* 0x0000050025259824 */ /* 0x000fe200078e02ff */
[----:B0-----:R-:W-:-:S04]  /*2f30*/  @P2 LEA R8, P3, R10, R8, 0x3 ;  /* 0x000000080a082211 */ /* 0x001fc800078618ff */
[----:B------:R-:W-:Y:S02]  /*2f40*/  @!P1 IADD3 R5, PT, PT, R5, R37, RZ ;  /* 0x0000002505059210 */ /* 0x000fe40007ffe0ff */
[----:B------:R-:W-:Y:S02]  /*2f50*/  @P2 LEA.HI.X R9, R10, R9, R13, 0x3, P3 ;  /* 0x000000090a092211 */ /* 0x000fe400018f1c0d */
[----:B-1----:R-:W-:-:S03]  /*2f60*/  @!P1 LEA R6, P3, R4, R6, 0x3 ;  /* 0x0000000604069211 */ /* 0x002fc600078618ff */
[----:B------:R-:W2:Y:S01]  /*2f70*/  @P2 LDG.E.64 R10, desc[UR14][R8.64+0xa000] ;  /* 0x00a0000e080a2981 */ /* 0x000ea2000c1e1b00 */
[----:B------:R-:W-:-:S03]  /*2f80*/  @!P1 LEA.HI.X R7, R4, R7, R5, 0x3, P3 ;  /* 0x0000000704079211 */ /* 0x000fc600018f1c05 */
[----:B------:R-:W3:Y:S04]  /*2f90*/  @P2 LDG.E.64 R12, desc[UR14][R8.64+0x23000] ;  /* 0x0230000e080c2981 */ /* 0x000ee8000c1e1b00 */
[----:B------:R-:W4:Y:S01]  /*2fa0*/  @!P1 LDG.E.64 R6, desc[UR14][R6.64+0xa000] ;  /* 0x00a0000e06069981 */ /* 0x000f22000c1e1b00 */
[----:B--2---:R-:W-:Y:S01]  /*2fb0*/  @P2 FADD.FTZ R5, R35, R10 ;  /* 0x0000000a23052221 */ /* 0x004fe20000010000 */
[----:B------:R-:W-:-:S03]  /*2fc0*/  @P2 FADD.FTZ R4, R36, R11 ;  /* 0x0000000b24042221 */ /* 0x000fc60000010000 */
[----:B---3--:R-:W-:Y:S01]  /*2fd0*/  @P2 FADD.FTZ R35, R5, R12 ;  /* 0x0000000c05232221 */ /* 0x008fe20000010000 */
[----:B------:R-:W-:-:S03]  /*2fe0*/  @P2 FADD.FTZ R36, R4, R13 ;  /* 0x0000000d04242221 */ /* 0x000fc60000010000 */
[----:B----4-:R-:W-:Y:S01]  /*2ff0*/  @!P1 FADD.FTZ R35, R35, R6 ;  /* 0x0000000623239221 */ /* 0x010fe20000010000 */
[----:B------:R-:W-:-:S07]  /*3000*/  @!P1 FADD.FTZ R36, R36, R7 ;  /* 0x0000000724249221 */ /* 0x000fce0000010000 */
.L_x_16:
[----:B------:R-:W-:Y:S05]  /*3010*/  BSYNC.RECONVERGENT B0 ;  /* 0x0000000000007941 */ /* 0x000fea0003800200 */
.L_x_15:
[----:B------:R0:W-:Y:S01]  /*3020*/  STS [R27], R35 ;  /* 0x000000231b007388 */ /* 0x0001e20000000800 */
[----:B------:R-:W1:Y:S01]  /*3030*/  LDC.64 R6, c[0x0][0x388] ;  /* 0x0000e200ff067b82 */ /* 0x000e620000000a00 */
[----:B------:R-:W-:Y:S01]  /*3040*/  ISETP.GT.U32.AND P1, PT, R44, 0x9, PT ;  /* 0x000000092c00780c */ /* 0x000fe20003f24070 */
[----:B------:R-:W-:Y:S01]  /*3050*/  IMAD.MOV.U32 R9, RZ, RZ, R26 ;  /* 0x000000ffff097224 */ /* 0x000fe200078e001a */
[----:B------:R0:W-:Y:S05]  /*3060*/  STS [R27+0x500], R36 ;  /* 0x000500241b007388 */ /* 0x0001ea0000000800 */
[----:B------:R-:W2:Y:S08]  /*3070*/  LDC.64 R4, c[0x0][0x390] ;  /* 0x0000e400ff047b82 */ /* 0x000eb00000000a00 */
[----:B0-----:R-:W-:Y:S06]  /*3080*/  BAR.SYNC.DEFER_BLOCKING 0x0 ;  /* 0x0000000000007b1d */ /* 0x001fec0000010000 */
.L_x_25:
[----:B0-----:R-:W-:Y:S01]  /*3090*/  @!P1 LOP3.LUT R10, R9, 0x1e, R30, 0x78, !PT ;  /* 0x0000001e090a9812 */ /* 0x001fe200078e781e */
[----:B------:R-:W-:Y:S01]  /*30a0*/  HFMA2 R8, -RZ, RZ, 0, 0 ;  /* 0x00000000ff087431 */ /* 0x000fe200000001ff */
[----:B------:R-:W-:Y:S01]  /*30b0*/  UMOV UR6, 0xffff ;  /* 0x0000ffff00067882 */ /* 0x000fe20000000000 */
[----:B------:R-:W-:Y:S02]  /*30c0*/  ISETP.NE.AND P2, PT, R44, RZ, PT ;  /* 0x000000ff2c00720c */ /* 0x000fe40003f45270 */
[----:B------:R-:W-:Y:S02]  /*30d0*/  @!P1 LEA R11, R10, R31, 0x2 ;  /* 0x0000001f0a0b9211 */ /* 0x000fe400078e10ff */
[----:B------:R-:W-:-:S03]  /*30e0*/  MOV R10, RZ ;  /* 0x000000ff000a7202 */ /* 0x000fc60000000f00 */
[----:B------:R0:W3:Y:S04]  /*30f0*/  @!P1 LDS R8, [R11] ;  /* 0x000000000b089984 */ /* 0x0000e80000000800 */
[----:B------:R0:W4:Y:S01]  /*3100*/  @!P1 LDS R10, [R11+0x500] ;  /* 0x000500000b0a9984 */ /* 0x0001220000000800 */
[----:B------:R-:W-:Y:S05]  /*3110*/  BRA.DIV UR6, `(.L_x_22) ;  /* 0x0000000206ac7947 */ /* 0x000fea000b800000 */
[----:B------:R-:W-:Y:S01]  /*3120*/  MOV R15, 0xffff ;  /* 0x0000ffff000f7802 */ /* 0x000fe20000000f00 */
[----:B------:R-:W-:Y:S01]  /*3130*/  IMAD.MOV.U32 R20, RZ, RZ, 0xffff ;  /* 0x0000ffffff147424 */ /* 0x000fe200078e00ff */
[----:B------:R-:W-:Y:S02]  /*3140*/  MOV R17, 0xffff ;  /* 0x0000ffff00117802 */ /* 0x000fe40000000f00 */
[----:B------:R-:W-:Y:S01]  /*3150*/  MOV R16, 0xffff ;  /* 0x0000ffff00107802 */ /* 0x000fe20000000f00 */
[----:B0--3--:R-:W0:Y:S01]  /*3160*/  SHFL.BFLY PT, R11, R8, 0x8, 0x101f ;  /* 0x0d101f00080b7f89 */ /* 0x009e2200000e0000 */
[----:B------:R-:W-:Y:S02]  /*3170*/  MOV R18, 0xffff ;  /* 0x0000ffff00127802 */ /* 0x000fe40000000f00 */
[----:B------:R-:W-:Y:S01]  /*3180*/  MOV R19, 0xffff ;  /* 0x0000ffff00137802 */ /* 0x000fe20000000f00 */
[----:B----4-:R-:W3:Y:S01]  /*3190*/  SHFL.BFLY PT, R13, R10, 0x8, 0x101f ;  /* 0x0d101f000a0d7f89 */ /* 0x010ee200000e0000 */
[----:B------:R-:W-:Y:S01]  /*31a0*/  MOV R21, 0xffff ;  /* 0x0000ffff00157802 */ /* 0x000fe20000000f00 */
[----:B0-----:R-:W-:Y:S01]  /*31b0*/  FADD.FTZ R11, R11, R8 ;  /* 0x000000080b0b7221 */ /* 0x001fe20000010000 */
[----:B---3--:R-:W-:-:S04]  /*31c0*/  FADD.FTZ R13, R13, R10 ;  /* 0x0000000a0d0d7221 */ /* 0x008fc80000010000 */
[----:B------:R-:W0:Y:S01]  /*31d0*/  SHFL.BFLY PT, R12, R11, 0x4, 0x101f ;  /* 0x0c901f000b0c7f89 */ /* 0x000e2200000e0000 */
[----:B------:R-:W-:-:S03]  /*31e0*/  MOV R10, 0xffff ;  /* 0x0000ffff000a7802 */ /* 0x000fc60000000f00 */
[----:B------:R-:W3:Y:S01]  /*31f0*/  SHFL.BFLY PT, R14, R13, 0x4, 0x101f ;  /* 0x0c901f000d0e7f89 */ /* 0x000ee200000e0000 */
[----:B0-----:R-:W-:Y:S01]  /*3200*/  FADD.FTZ R12, R11, R12 ;  /* 0x0000000c0b0c7221 */ /* 0x001fe20000010000 */
[----:B---3--:R-:W-:-:S04]  /*3210*/  FADD.FTZ R14, R13, R14 ;  /* 0x0000000e0d0e7221 */ /* 0x008fc80000010000 */
[----:B------:R-:W0:Y:S04]  /*3220*/  SHFL.BFLY PT, R15, R12, 0x2, 0x101f ;  /* 0x0c501f000c0f7f89 */ /* 0x000e2800000e0000 */
[----:B------:R-:W3:Y:S01]  /*3230*/  SHFL.BFLY PT, R17, R14, 0x2, 0x101f ;  /* 0x0c501f000e117f89 */ /* 0x000ee200000e0000 */
[----:B0-----:R-:W-:Y:S01]  /*3240*/  FADD.FTZ R15, R12, R15 ;  /* 0x0000000f0c0f7221 */ /* 0x001fe20000010000 */
[----:B---3--:R-:W-:-:S04]  /*3250*/  FADD.FTZ R17, R14, R17 ;  /* 0x000000110e117221 */ /* 0x008fc80000010000 */
[----:B------:R-:W0:Y:S04]  /*3260*/  SHFL.BFLY PT, R8, R15, 0x1, 0x101f ;  /* 0x0c301f000f087f89 */ /* 0x000e2800000e0000 */
[----:B------:R3:W4:Y:S02]  /*3270*/  SHFL.BFLY PT, R10, R17, 0x1, 0x101f ;  /* 0x0c301f00110a7f89 */ /* 0x00072400000e0000 */
[----:B0--3--:R-:W-:-:S07]  /*3280*/  FADD.FTZ R8, R15, R8 ;  /* 0x000000080f087221 */ /* 0x009fce0000010000 */
.L_x_36:
[----:B------:R-:W-:Y:S01]  /*3290*/  BSSY.RECONVERGENT B0, `(.L_x_23) ;  /* 0x000000a000007945 */ /* 0x000fe20003800200 */
[----:B----4-:R-:W-:-:S03]  /*32a0*/  FADD.FTZ R17, R17, R10 ;  /* 0x0000000a11117221 */ /* 0x010fc60000010000 */
[----:B------:R-:W-:Y:S05]  /*32b0*/  @P2 BRA `(.L_x_24) ;  /* 0x00000000001c2947 */ /* 0x000fea0003800000 */
[----:B------:R-:W-:Y:S02]  /*32c0*/  IADD3 R13, PT, PT, R9, R28, RZ ;  /* 0x0000001c090d7210 */ /* 0x000fe40007ffe0ff */
[----:B------:R-:W-:-:S03]  /*32d0*/  F2FP.BF16.F32.PACK_AB R8, R17, R8 ;  /* 0x000000081108723e */ /* 0x000fc600000010ff */
[----:B-1----:R-:W-:Y:S01]  /*32e0*/  IMAD.WIDE R10, R13, 0x2, R6 ;  /* 0x000000020d0a7825 */ /* 0x002fe200078e0206 */
[----:B------:R-:W-:-:S03]  /*32f0*/  PRMT R14, R8, 0x7632, R14 ;  /* 0x00007632080e7816 */ /* 0x000fc6000000000e */
[----:B--2---:R-:W-:Y:S01]  /*3300*/  IMAD.WIDE R12, R13, 0x2, R4 ;  /* 0x000000020d0c7825 */ /* 0x004fe200078e0204 */
[----:B------:R0:W-:Y:S04]  /*3310*/  STG.E.U16 desc[UR14][R10.64], R8 ;  /* 0x000000080a007986 */ /* 0x0001e8000c10150e */
[----:B------:R0:W-:Y:S02]  /*3320*/  STG.E.U16 desc[UR14][R12.64], R14 ;  /* 0x0000000e0c007986 */ /* 0x0001e4000c10150e */
.L_x_24:
[----:B------:R-:W-:Y:S05]  /*3330*/  BSYNC.RECONVERGENT B0 ;  /* 0x0000000000007941 */ /* 0x000fea0003800200 */
.L_x_23:
[C---:B------:R-:W-:Y:S02]  /*3340*/  ISETP.GE.U32.AND P2, PT, R9.reuse, 0xc, PT ;  /* 0x0000000c0900780c */ /* 0x040fe40003f46070 */
[----:B------:R-:W-:-:S11]  /*3350*/  IADD3 R9, PT, PT, R9, 0x14, RZ ;  /* 0x0000001409097810 */ /* 0x000fd60007ffe0ff */
[----:B------:R-:W-:Y:S05]  /*3360*/  @!P2 BRA `(.L_x_25) ;  /* 0xfffffffc0048a947 */ /* 0x000fea000383ffff */
[----:B------:R-:W-:Y:S05]  /*3370*/  WARPSYNC.ALL ;  /* 0x0000000000007948 */ /* 0x000fea0003800000 */
[----:B------:R-:W-:Y:S01]  /*3380*/  BAR.SYNC.DEFER_BLOCKING 0x0 ;  /* 0x0000000000007b1d */ /* 0x000fe20000010000 */
[C---:B------:R-:W-:Y:S02]  /*3390*/  ISETP.GE.AND P1, PT, R28.reuse, -0x2300, PT ;  /* 0xffffdd001c00780c */ /* 0x040fe40003f26270 */
[----:B------:R-:W-:-:S11]  /*33a0*/  IADD3 R28, PT, PT, R28, 0x2800, RZ ;  /* 0x000028001c1c7810 */ /* 0x000fd60007ffe0ff */
[----:B------:R-:W-:Y:S05]  /*33b0*/  @!P1 BRA `(.L_x_26) ;  /* 0xfffffff4004c9947 */ /* 0x000fea000383ffff */
[----:B------:R-:W-:Y:S05]  /*33c0*/  EXIT ;  /* 0x000000000000794d */ /* 0x000fea0003800000 */
.L_x_22:
[----:B------:R-:W-:Y:S01]  /*33d0*/  BSSY B0, `(.L_x_27) ;  /* 0x0000008000007945 */ /* 0x000fe20003800000 */
[----:B---3--:R-:W-:Y:S02]  /*33e0*/  MOV R19, R8 ;  /* 0x0000000800137202 */ /* 0x008fe40000000f00 */
[----:B------:R-:W-:Y:S02]  /*33f0*/  MOV R20, 0x8 ;  /* 0x0000000800147802 */ /* 0x000fe40000000f00 */
[----:B------:R-:W-:Y:S02]  /*3400*/  MOV R21, 0x101f ;  /* 0x0000101f00157802 */ /* 0x000fe40000000f00 */
[----:B------:R-:W-:-:S07]  /*3410*/  MOV R16, 0xffff ;  /* 0x0000ffff00107802 */ /* 0x000fce0000000f00 */
[----:B012-4-:R-:W-:Y:S05]  /*3420*/  WARPSYNC.COLLECTIVE R16, `(.L_x_28) ;  /* 0x0000000010087348 */ /* 0x017fea0003c00000 */
[----:B------:R3:W0:Y:S02]  /*3430*/  SHFL.BFLY P3, R18, R19, R20, R21 ;  /* 0x0c00001413127389 */ /* 0x0006240000060015 */
[----:B01234-:R-:W-:Y:S05]  /*3440*/  ENDCOLLECTIVE ;  /* 0x000000000000791b */ /* 0x01ffea0003800000 */
.L_x_28:
[----:B------:R-:W-:Y:S05]  /*3450*/  BSYNC B0 ;  /* 0x0000000000007941 */ /* 0x000fea0003800000 */
.L_x_27:
[----:B------:R-:W-:Y:S02]  /*3460*/  HFMA2 R20, -RZ, RZ, 0, 4.76837158203125e-07 ;  /* 0x00000008ff147431 */ /* 0x000fe400000001ff */
[----:B------:R-:W-:Y:S01]  /*3470*/  IMAD.MOV.U32 R19, RZ, RZ, R10 ;  /* 0x000000ffff137224 */ /* 0x000fe200078e000a */
[----:B------:R-:W-:Y:S02]  /*3480*/  MOV R21, 0x101f ;  /* 0x0000101f00157802 */ /* 0x000fe40000000f00 */
[----:B------:R-:W-:Y:S02]  /*3490*/  MOV R16, 0xffff ;  /* 0x0000ffff00107802 */ /* 0x000fe40000000f00 */
[----:B------:R-:W-:-:S07]  /*34a0*/  MOV R11, R18 ;  /* 0x00000012000b7202 */ /* 0x000fce0000000f00 */
[----:B------:R-:W-:Y:S05]  /*34b0*/  WARPSYNC.COLLECTIVE R16, `(.L_x_29) ;  /* 0x0000000010087348 */ /* 0x000fea0003c00000 */
[----:B------:R0:W1:Y:S02]  /*34c0*/  SHFL.BFLY P3, R18, R19, R20, R21 ;  /* 0x0c00001413127389 */ /* 0x0000640000060015 */
[----:B01----:R-:W-:Y:S05]  /*34d0*/  ENDCOLLECTIVE ;  /* 0x000000000000791b */ /* 0x003fea0003800000 */
.L_x_29:
[----:B------:R-:W-:Y:S01]  /*34e0*/  FADD.FTZ R11, R11, R8 ;  /* 0x000000080b0b7221 */ /* 0x000fe20000010000 */
[----:B------:R-:W-:-:S04]  /*34f0*/  HFMA2 R20, -RZ, RZ, 0, 2.384185791015625e-07 ;  /* 0x00000004ff147431 */ /* 0x000fc800000001ff */
[----:B------:R-:W-:Y:S02]  /*3500*/  MOV R19, R11 ;  /* 0x0000000b00137202 */ /* 0x000fe40000000f00 */
[----:B------:R-:W-:-:S07]  /*3510*/  MOV R13, R18 ;  /* 0x00000012000d7202 */ /* 0x000fce0000000f00 */
[----:B------:R-:W-:Y:S05]  /*3520*/  WARPSYNC.COLLECTIVE R16, `(.L_x_30) ;  /* 0x0000000010087348 */ /* 0x000fea0003c00000 */
[----:B------:R0:W1:Y:S02]  /*3530*/  SHFL.BFLY P3, R18, R19, R20, R21 ;  /* 0x0c00001413127389 */ /* 0x0000640000060015 */
[----:B01----:R-:W-:Y:S05]  /*3540*/  ENDCOLLECTIVE ;  /* 0x000000000000791b */ /* 0x003fea0003800000 */
.L_x_30:
[----:B------:R-:W-:-:S05]  /*3550*/  FADD.FTZ R13, R13, R10 ;  /* 0x0000000a0d0d7221 */ /* 0x000fca0000010000 */
[----:B------:R-:W-:Y:S02]  /*3560*/  MOV R19, R13 ;  /* 0x0000000d00137202 */ /* 0x000fe40000000f00 */
[----:B------:R-:W-:-:S07]  /*3570*/  MOV R12, R18 ;  /* 0x00000012000c7202 */ /* 0x000fce0000000f00 */
[----:B------:R-:W-:Y:S05]  /*3580*/  WARPSYNC.COLLECTIVE R16, `(.L_x_31) ;  /* 0x0000000010087348 */ /* 0x000fea0003c00000 */
[----:B------:R0:W1:Y:S02]  /*3590*/  SHFL.BFLY P3, R18, R19, R20, R21 ;  /* 0x0c00001413127389 */ /* 0x0000640000060015 */
[----:B01----:R-:W-:Y:S05]  /*35a0*/  ENDCOLLECTIVE ;  /* 0x000000000000791b */ /* 0x003fea0003800000 */
.L_x_31:
[----:B------:R-:W-:Y:S01]  /*35b0*/  FADD.FTZ R12, R11, R12 ;  /* 0x0000000c0b0c7221 */ /* 0x000fe20000010000 */
[----:B------:R-:W-:-:S03]  /*35c0*/  HFMA2 R20, -RZ, RZ, 0, 1.1920928955078125e-07 ;  /* 0x00000002ff147431 */ /* 0x000fc600000001ff */
[----:B------:R-:W-:Y:S01]  /*35d0*/  IMAD.MOV.U32 R19, RZ, RZ, R12 ;  /* 0x000000ffff137224 */ /* 0x000fe200078e000c */
[----:B------:R-:W-:-:S07]  /*35e0*/  MOV R14, R18 ;  /* 0x00000012000e7202 */ /* 0x000fce0000000f00 */
[----:B------:R-:W-:Y:S05]  /*35f0*/  WARPSYNC.COLLECTIVE R16, `(.L_x_32) ;  /* 0x0000000010087348 */ /* 0x000fea0003c00000 */
[----:B------:R0:W1:Y:S02]  /*3600*/  SHFL.BFLY P3, R18, R19, R20, R21 ;  /* 0x0c00001413127389 */ /* 0x0000640000060015 */
[----:B01----:R-:W-:Y:S05]  /*3610*/  ENDCOLLECTIVE ;  /* 0x000000000000791b */ /* 0x003fea0003800000 */
.L_x_32:
[----:B------:R-:W-:-:S05]  /*3620*/  FADD.FTZ R14, R13, R14 ;  /* 0x0000000e0d0e7221 */ /* 0x000fca0000010000 */
[----:B------:R-:W-:Y:S02]  /*3630*/  MOV R19, R14 ;  /* 0x0000000e00137202 */ /* 0x000fe40000000f00 */
[----:B------:R-:W-:-:S07]  /*3640*/  MOV R15, R18 ;  /* 0x00000012000f7202 */ /* 0x000fce0000000f00 */
[----:B------:R-:W-:Y:S05]  /*3650*/  WARPSYNC.COLLECTIVE R16, `(.L_x_33) ;  /* 0x0000000010087348 */ /* 0x000fea0003c00000 */
[----:B------:R0:W1:Y:S02]  /*3660*/  SHFL.BFLY P3, R18, R19, R20, R21 ;  /* 0x0c00001413127389 */ /* 0x0000640000060015 */
[----:B01----:R-:W-:Y:S05]  /*3670*/  ENDCOLLECTIVE ;  /* 0x000000000000791b */ /* 0x003fea0003800000 */
.L_x_33:
[----:B------:R-:W-:Y:S01]  /*3680*/  FADD.FTZ R15, R12, R15 ;  /* 0x0000000f0c0f7221 */ /* 0x000fe20000010000 */
[----:B------:R-:W-:-:S04]  /*3690*/  HFMA2 R20, -RZ, RZ, 0, 5.9604644775390625e-08 ;  /* 0x00000001ff147431 */ /* 0x000fc800000001ff */
[----:B------:R-:W-:Y:S02]  /*36a0*/  MOV R19, R15 ;  /* 0x0000000f00137202 */ /* 0x000fe40000000f00 */
[----:B------:R-:W-:-:S07]  /*36b0*/  MOV R17, R18 ;  /* 0x0000001200117202 */ /* 0x000fce0000000f00 */
[----:B------:R-:W-:Y:S05]  /*36c0*/  WARPSYNC.COLLECTIVE R16, `(.L_x_34) ;  /* 0x0000000010087348 */ /* 0x000fea0003c00000 */
[----:B------:R0:W1:Y:S02]  /*36d0*/  SHFL.BFLY P3, R18, R19, R20, R21 ;  /* 0x0c00001413127389 */ /* 0x0000640000060015 */
[----:B01----:R-:W-:Y:S05]  /*36e0*/  ENDCOLLECTIVE ;  /* 0x000000000000791b */ /* 0x003fea0003800000 */
.L_x_34:
[----:B------:R-:W-:-:S05]  /*36f0*/  FADD.FTZ R17, R14, R17 ;  /* 0x000000110e117221 */ /* 0x000fca0000010000 */
[----:B------:R-:W-:Y:S02]  /*3700*/  MOV R19, R17 ;  /* 0x0000001100137202 */ /* 0x000fe40000000f00 */
[----:B------:R-:W-:-:S07]  /*3710*/  MOV R8, R18 ;  /* 0x0000001200087202 */ /* 0x000fce0000000f00 */
[----:B------:R-:W-:Y:S05]  /*3720*/  WARPSYNC.COLLECTIVE R16, `(.L_x_35) ;  /* 0x0000000010087348 */ /* 0x000fea0003c00000 */
[----:B------:R0:W1:Y:S02]  /*3730*/  SHFL.BFLY P3, R18, R19, R20, R21 ;  /* 0x0c00001413127389 */ /* 0x0000640000060015 */
[----:B01----:R-:W-:Y:S05]  /*3740*/  ENDCOLLECTIVE ;  /* 0x000000000000791b */ /* 0x003fea0003800000 */
.L_x_35:
[----:B------:R-:W-:Y:S01]  /*3750*/  FADD.FTZ R8, R15, R8 ;  /* 0x000000080f087221 */ /* 0x000fe20000010000 */
[----:B------:R-:W-:Y:S01]  /*3760*/  MOV R10, R18 ;  /* 0x00000012000a7202 */ /* 0x000fe20000000f00 */
[----:B------:R-:W-:Y:S06]  /*3770*/  BRA `(.L_x_36) ;  /* 0xfffffff800c47947 */ /* 0x000fec000383ffff */
.L_x_37:
[----:B------:R-:W-:-:S00]  /*3780*/  BRA `(.L_x_37) ;  /* 0xfffffffc00fc7947 */ /* 0x000fc0000383ffff */
[----:B------:R-:W-:-:S00]  /*3790*/  NOP ;  /* 0x0000000000007918 */ /* 0x000fc00000000000 */
        /* <DEDUP_REMOVED lines=14> */
.L_x_1228:


//--------------------- .text._ZN13group_norm_v218gn_bwd_cuda_kernelI13__nv_bfloat16Li320ELi1ELi32ELi40ELi1024ELb0ELb1ELi32ELi320ELi320ELi4ELb1ELi4ELb0ELb0ELNS_15WgradSyncMethodE3ENS_16CompileConditionILi1000EEEEEvPT_S6_S6_PKS5_S8_S8_S8_PKfflPfPj --------------------------
	.section	.text._ZN13group_norm_v218gn_bwd_cuda_kernelI13__nv_bfloat16Li320ELi1ELi32ELi40ELi1024ELb0ELb1ELi32ELi320ELi320ELi4ELb1ELi4ELb0ELb0ELNS_15WgradSyncMethodE3ENS_16CompileConditionILi1000EEEEEvPT_S6_S6_PKS5_S8_S8_S8_PKfflPfPj,"ax",@progbits
	.align	128
        .global         _ZN13group_norm_v218gn_bwd_cuda_kernelI13__nv_bfloat16Li320ELi1ELi32ELi40ELi1024ELb0ELb1ELi32ELi320ELi320ELi4ELb1ELi4ELb0ELb0ELNS_15WgradSyncMethodE3ENS_16CompileConditionILi1000EEEEEvPT_S6_S6_PKS5_S8_S8_S8_PKfflPfPj
        .type           _ZN13group_norm_v218gn_bwd_cuda_kernelI13__nv_bfloat16Li320ELi1ELi32ELi40ELi1024ELb0ELb1ELi32ELi320ELi320ELi4ELb1ELi4ELb0ELb0ELNS_15WgradSyncMethodE3ENS_16CompileConditionILi1000EEEEEvPT_S6_S6_PKS5_S8_S8_S8_PKfflPfPj,@function
        .size           _ZN13group_norm_v218gn_bwd_cuda_kernelI13__nv_bfloat16Li320ELi1ELi32ELi40ELi1024ELb0ELb1ELi32ELi320ELi320ELi4ELb1ELi4ELb0ELb0ELNS_15WgradSyncMethodE3ENS_16CompileConditionILi1000EEEEEvPT_S6_S6_PKS5_S8_S8_S8_PKfflPfPj,(.L_x_1229 - _ZN13group_norm_v218gn_bwd_cuda_kernelI13__nv_bfloat16Li320ELi1ELi32ELi40ELi1024ELb0ELb1ELi32ELi320ELi320ELi4ELb1ELi4ELb0ELb0ELNS_15WgradSyncMethodE3ENS_16CompileConditionILi1000EEEEEvPT_S6_S6_PKS5_S8_S8_S8_PKfflPfPj)
        .other          _ZN13group_norm_v218gn_bwd_cuda_kernelI13__nv_bfloat16Li320ELi1ELi32ELi40ELi1024ELb0ELb1ELi32ELi320ELi320ELi4ELb1ELi4ELb0ELb0ELNS_15WgradSyncMethodE3ENS_16CompileConditionILi1000EEEEEvPT_S6_S6_PKS5_S8_S8_S8_PKfflPfPj,@"STO_CUDA_ENTRY STV_DEFAULT"
_ZN13group_norm_v218gn_bwd_cuda_kernelI13__nv_bfloat16Li320ELi1ELi32ELi40ELi1024ELb0ELb1ELi32ELi320ELi320ELi4ELb1ELi4ELb0ELb0ELNS_15WgradSyncMethodE3ENS_16CompileConditionILi1000EEEEEvPT_S6_S6_PKS5_S8_S8_S8_PKfflPfPj:
.text._ZN13group_norm_v218gn_bwd_cuda_kernelI13__nv_bfloat16Li320ELi1ELi32ELi40ELi1024ELb0ELb1ELi32ELi320ELi320ELi4ELb1ELi4ELb0ELb0ELNS_15WgradSyncMethodE3ENS_16CompileConditionILi1000EEEEEvPT_S6_S6_PKS5_S8_S8_S8_PKfflPfPj:
[----:B------:R-:W-:Y:S01]  /*0000*/  LDC R1, c[0x0][0x37c] ;  /* 0x0000df00ff017b82 */ /* 0x000fe20000000800 */
[----:B------:R-:W0:Y:S01]  /*0010*/  S2R R2, SR_CTAID.Y ;  /* 0x0000000000027919 */ /* 0x000e220000002600 */
[----:B------:R-:W1:Y:S01]  /*0020*/  LDCU.64 UR6, c[0x0][0x3c8] ;  /* 0x00007900ff0677ac */ /* 0x000e620008000a00 */
[----:B------:R-:W2:Y:S01]  /*0030*/  S2R R38, SR_CTAID.X ;  /* 0x0000000000267919 */ /* 0x000ea20000002500 */
[----:B------:R-:W3:Y:S01]  /*0040*/  LDCU.64 UR10, c[0x0][0x358] ;  /* 0x00006b00ff0a77ac */ /* 0x000ee20008000a00 */
[----:B-1----:R-:W-:Y:S02]  /*0050*/  USHF.L.U32 UR9, UR6, 0x2, URZ ;  /* 0x0000000206097899 */ /* 0x002fe400080006ff */
[----:B------:R-:W-:-:S06]  /*0060*/  USHF.L.U64.HI UR7, UR6, 0x2, UR7 ;  /* 0x0000000206077899 */ /* 0x000fcc0008010207 */
[----:B------:R-:W-:Y:S02]  /*0070*/  MOV R0, UR7 ;  /* 0x0000000700007c02 */ /* 0x000fe40008000f00 */
[C---:B0-----:R-:W-:Y:S02]  /*0080*/  ISETP.LT.U32.AND P0, PT, R2.reuse, UR9, PT ;  /* 0x0000000902007c0c */ /* 0x041fe4000bf01070 */
[----:B------:R-:W-:Y:S02]  /*0090*/  LOP3.LUT R40, R2, 0x3, RZ, 0xc0, !PT ;  /* 0x0000000302287812 */ /* 0x000fe400078ec0ff */
[----:B------:R-:W-:-:S13]  /*00a0*/  ISETP.GT.AND.EX P0, PT, R0, RZ, PT, P0 ;  /* 0x000000ff0000720c */ /* 0x000fda0003f04300 */
[----:B--23--:R-:W-:Y:S05]  /*00b0*/  @P0 BRA `(.L_x_38) ;  /* 0x00000000005c0947 */ /* 0x00cfea0003800000 */
[----:B------:R-:W0:Y:S01]  /*00c0*/  S2R R0, SR_TID.X ;  /* 0x0000000000007919 */ /* 0x000e220000002100 */
[----:B------:R-:W-:Y:S01]  /*00d0*/  BAR.SYNC.DEFER_BLOCKING 0x0 ;  /* 0x0000000000007b1d */ /* 0x000fe20000010000 */
[----:B0-----:R-:W-:-:S13]  /*00e0*/  ISETP.NE.AND P0, PT, R0, RZ, PT ;  /* 0x000000ff0000720c */ /* 0x001fda0003f05270 */
[----:B------:R-:W-:Y:S05]  /*00f0*/  @P0 BRA `(.L_x_39) ;  /* 0x0000000000400947 */ /* 0x000fea0003800000 */
[----:B------:R-:W0:Y:S01]  /*0100*/  LDC.64 R4, c[0x0][0x3d8] ;  /* 0x0000f600ff047b82 */ /* 0x000e220000000a00 */
[----:B------:R-:W-:Y:S02]  /*0110*/  SHF.R.U32.HI R3, RZ, 0x2, R2 ;  /* 0x00000002ff037819 */ /* 0x000fe40000011602 */
[----:B------:R-:W-:Y:S02]  /*0120*/  MOV R0, 0x7fffffe1 ;  /* 0x7fffffe100007802 */ /* 0x000fe40000000f00 */
[----:B------:R-:W-:-:S04]  /*0130*/  LOP3.LUT P0, RZ, R3, R38, RZ, 0xfc, !PT ;  /* 0x0000002603ff7212 */ /* 0x000fc8000780fcff */
[----:B------:R-:W-:Y:S01]  /*0140*/  SEL R3, R0, 0x1, !P0 ;  /* 0x0000000100037807 */ /* 0x000fe20004000000 */
[----:B0-----:R-:W-:Y:S01]  /*0150*/  IMAD.WIDE.U32 R4, R40, 0x4, R4 ;  /* 0x0000000428047825 */ /* 0x001fe200078e0004 */
[----:B------:R-:W-:Y:S06]  /*0160*/  MEMBAR.ALL.GPU ;  /* 0x0000000000007992 */ /* 0x000fec000000a000 */
[----:B------:R-:W-:-:S00]  /*0170*/  ERRBAR ;  /* 0x00000000000079ab */ /* 0x000fc00000000000 */
[----:B------:R-:W-:Y:S06]  /*0180*/  CGAERRBAR ;  /* 0x00000000000075ab */ /* 0x000fec0000000000 */
[----:B------:R0:W5:Y:S02]  /*0190*/  ATOM.E.ADD.STRONG.GPU PT, R3, desc[UR10][R4.64+0x10], R3 ;  /* 0x800010030403798a */ /* 0x00016400081ef10a */
.L_x_40:
[----:B------:R-:W2:Y:S04]  /*01a0*/  LD.E.STRONG.GPU R0, desc[UR10][R4.64+0x10] ;  /* 0x0000100a04007980 */ /* 0x000ea8000c10f900 */
[----:B--2---:R-:W-:Y:S01]  /*01b0*/  CCTL.IVALL ;  /* 0x00000000ff00798f */ /* 0x004fe20002000000 */
[----:B------:R-:W-:Y:S05]  /*01c0*/  YIELD ;  /* 0x0000000000007946 */ /* 0x000fea0003800000 */
[----:B-----5:R-:W-:-:S04]  /*01d0*/  LOP3.LUT R0, R0, R3, RZ, 0x3c, !PT ;  /* 0x0000000300007212 */ /* 0x020fc800078e3cff */
[----:B------:R-:W-:-:S13]  /*01e0*/  ISETP.GT.AND P0, PT, R0, -0x1, PT ;  /* 0xffffffff0000780c */ /* 0x000fda0003f04270 */
[----:B------:R-:W-:Y:S05]  /*01f0*/  @P0 BRA `(.L_x_40) ;  /* 0xfffffffc00e80947 */ /* 0x000fea000383ffff */
.L_x_39:
[----:B------:R-:W-:Y:S05]  /*0200*/  WARPSYNC.ALL ;  /* 0x0000000000007948 */ /* 0x000fea0003800000 */
[----:B------:R-:W-:Y:S06]  /*0210*/  BAR.SYNC.DEFER_BLOCKING 0x0 ;  /* 0x0000000000007b1d */ /* 0x000fec0000010000 */
[----:B------:R-:W-:Y:S05]  /*0220*/  BRA `(.L_x_41) ;  /* 0x0000002c00ec7947 */ /* 0x000fea0003800000 */
.L_x_38:
[----:B------:R-:W0:Y:S01]  /*0230*/  S2R R42, SR_TID.X ;  /* 0x00000000002a7919 */ /* 0x000e220000002100 */
[----:B------:R-:W1:Y:S01]  /*0240*/  LDC.64 R4, c[0x0][0x3a8] ;  /* 0x0000ea00ff047b82 */ /* 0x000e620000000a00 */
[----:B------:R-:W-:-:S07]  /*0250*/  IMAD R6, R40, 0x140, RZ ;  /* 0x0000014028067824 */ /* 0x000fce00078e02ff */
[----:B------:R-:W2:Y:S01]  /*0260*/  S2UR UR6, SR_CgaCtaId ;  /* 0x00000000000679c3 */ /* 0x000ea20000008800 */
[----:B------:R-:W-:-:S07]  /*0270*/  UMOV UR4, 0x400 ;  /* 0x0000040000047882 */ /* 0x000fce0000000000 */
[----:B------:R-:W3:Y:S01]  /*0280*/  LDC.64 R18, c[0x0][0x3d8] ;  /* 0x0000f600ff127b82 */ /* 0x000ee20000000a00 */
[----:B0-----:R-:W-:-:S05]  /*0290*/  LOP3.LUT R0, R42, 0xffff, RZ, 0xc0, !PT ;  /* 0x0000ffff2a007812 */ /* 0x001fca00078ec0ff */
[----:B------:R-:W-:-:S05]  /*02a0*/  IMAD R0, R0, 0x334, RZ ;  /* 0x0000033400007824 */ /* 0x000fca00078e02ff */
[----:B------:R-:W-:-:S04]  /*02b0*/  SHF.R.U32.HI R61, RZ, 0x10, R0 ;  /* 0x00000010ff3d7819 */ /* 0x000fc80000011600 */
[----:B------:R-:W-:-:S05]  /*02c0*/  PRMT R0, R61, 0x9910, RZ ;  /* 0x000099103d007816 */ /* 0x000fca00000000ff */
[----:B------:R-:W-:-:S05]  /*02d0*/  IMAD R0, R0, 0x50, RZ ;  /* 0x0000005000007824 */ /* 0x000fca00078e02ff */
[----:B------:R-:W-:-:S04]  /*02e0*/  IADD3 R0, PT, PT, RZ, -R0, RZ ;  /* 0x80000000ff007210 */ /* 0x000fc80007ffe0ff */
[----:B------:R-:W-:-:S04]  /*02f0*/  PRMT R3, R0, 0x7710, RZ ;  /* 0x0000771000037816 */ /* 0x000fc800000000ff */
[----:B------:R-:W-:-:S04]  /*0300*/  IADD3 R0, PT, PT, R3, R42, RZ ;  /* 0x0000002a03007210 */ /* 0x000fc80007ffe0ff */
[----:B------:R-:W-:-:S04]  /*0310*/  LOP3.LUT R17, R0, 0xffff, RZ, 0xc0, !PT ;  /* 0x0000ffff00117812 */ /* 0x000fc800078ec0ff */
[----:B------:R-:W-:-:S05]  /*0320*/  LEA R44, R17, R6, 0x2 ;  /* 0x00000006112c7211 */ /* 0x000fca00078e10ff */
[----:B-1----:R-:W-:-:S05]  /*0330*/  IMAD.WIDE.U32 R4, R44, 0x2, R4 ;  /* 0x000000022c047825 */ /* 0x002fca00078e0004 */
[----:B------:R0:W4:Y:S01]  /*0340*/  LDG.E.64.CONSTANT R62, desc[UR10][R4.64] ;  /* 0x0000000a043e7981 */ /* 0x000122000c1e9b00 */
[----:B------:R-:W-:Y:S01]  /*0350*/  SHF.R.U32.HI R3, RZ, 0x2, R2 ;  /* 0x00000002ff037819 */ /* 0x000fe20000011602 */
[----:B--2---:R-:W-:Y:S01]  /*0360*/  ULEA UR8, UR6, UR4, 0x18 ;  /* 0x0000000406087291 */ /* 0x004fe2000f8ec0ff */
[----:B------:R-:W-:Y:S01]  /*0370*/  SHF.L.U32 R0, R2, 0x3, RZ ;  /* 0x0000000302007819 */ /* 0x000fe200000006ff */
[----:B------:R-:W-:Y:S01]  /*0380*/  UIADD3 UR5, UPT, UPT, UR4, 0x2800, URZ ;  /* 0x0000280004057890 */ /* 0x000fe2000fffe0ff */
[----:B------:R-:W-:Y:S01]  /*0390*/  LOP3.LUT P1, RZ, R3, R38, RZ, 0xfc, !PT ;  /* 0x0000002603ff7212 */ /* 0x000fe2000782fcff */
[----:B------:R-:W-:Y:S01]  /*03a0*/  UIADD3 UR4, UPT, UPT, UR4, 0x3480, URZ ;  /* 0x0000348004047890 */ /* 0x000fe2000fffe0ff */
[----:B------:R-:W-:Y:S01]  /*03b0*/  LOP3.LUT R3, R0, 0x7ffe0, RZ, 0xc0, !PT ;  /* 0x0007ffe000037812 */ /* 0x000fe200078ec0ff */
[----:B------:R-:W-:Y:S01]  /*03c0*/  ULEA UR5, UR6, UR5, 0x18 ;  /* 0x0000000506057291 */ /* 0x000fe2000f8ec0ff */
[----:B------:R-:W-:Y:S01]  /*03d0*/  SHF.R.U32.HI R45, RZ, 0x2, R42 ;  /* 0x00000002ff2d7819 */ /* 0x000fe2000001162a */
[----:B------:R-:W-:Y:S01]  /*03e0*/  ULEA UR4, UR6, UR4, 0x18 ;  /* 0x0000000406047291 */ /* 0x000fe2000f8ec0ff */
[----:B------:R-:W-:Y:S01]  /*03f0*/  LOP3.LUT R3, R3, 0x1f, R38, 0xf8, !PT ;  /* 0x0000001f03037812 */ /* 0x000fe200078ef826 */
[----:B------:R-:W-:Y:S01]  /*0400*/  HFMA2 R65, -RZ, RZ, 0, 0 ;  /* 0x00000000ff417431 */ /* 0x000fe200000001ff */
[----:B0-----:R-:W-:Y:S01]  /*0410*/  LEA R5, R40, R45, 0x3 ;  /* 0x0000002d28057211 */ /* 0x001fe200078e18ff */
[----:B------:R-:W-:Y:S01]  /*0420*/  HFMA2 R77, -RZ, RZ, 0, 0 ;  /* 0x00000000ff4d7431 */ /* 0x000fe200000001ff */
[C---:B------:R-:W-:Y:S01]  /*0430*/  SHF.L.U32 R66, R42.reuse, 0x1, RZ ;  /* 0x000000012a427819 */ /* 0x040fe200000006ff */
[----:B------:R-:W-:Y:S01]  /*0440*/  IMAD R3, R3, 0x500, R42 ;  /* 0x0000050003037824 */ /* 0x000fe200078e022a */
[----:B------:R-:W-:Y:S01]  /*0450*/  LEA R49, R42, UR8, 0x5 ;  /* 0x000000082a317c11 */ /* 0x000fe2000f8e28ff */
[----:B------:R-:W-:Y:S01]  /*0460*/  IMAD R5, R5, 0x28, -R6 ;  /* 0x0000002805057824 */ /* 0x000fe200078e0a06 */
[----:B------:R-:W-:-:S02]  /*0470*/  LOP3.LUT R0, R66, 0x18, RZ, 0xc0, !PT ;  /* 0x0000001842007812 */ /* 0x000fc400078ec0ff */
[----:B------:R-:W-:Y:S02]  /*0480*/  IADD3 R3, PT, PT, R3, R6, RZ ;  /* 0x0000000603037210 */ /* 0x000fe40007ffe0ff */
[----:B------:R-:W0:Y:S01]  /*0490*/  LDC.64 R6, c[0x0][0x3d0] ;  /* 0x0000f400ff067b82 */ /* 0x000e220000000a00 */
[----:B------:R-:W-:Y:S02]  /*04a0*/  LOP3.LUT R4, R66, 0x18, RZ, 0xc, !PT ;  /* 0x0000001842047812 */ /* 0x000fe400078e0cff */
[C---:B------:R-:W-:Y:S02]  /*04b0*/  LOP3.LUT R48, R0.reuse, 0x8, RZ, 0x3c, !PT ;  /* 0x0000000800307812 */ /* 0x040fe400078e3cff */
[C---:B------:R-:W-:Y:S02]  /*04c0*/  IADD3 R46, PT, PT, R49.reuse, R0, RZ ;  /* 0x00000000312e7210 */ /* 0x040fe40007ffe0ff */
[----:B------:R-:W-:Y:S02]  /*04d0*/  LOP3.LUT R0, R0, 0x10, RZ, 0x3c, !PT ;  /* 0x0000001000007812 */ /* 0x000fe400078e3cff */
[----:B------:R-:W-:-:S02]  /*04e0*/  IADD3 R47, PT, PT, R49, R4, RZ ;  /* 0x00000004312f7210 */ /* 0x000fc40007ffe0ff */
[----:B------:R-:W-:Y:S02]  /*04f0*/  LOP3.LUT R4, R5, 0x4, RZ, 0xfc, !PT ;  /* 0x0000000405047812 */ /* 0x000fe400078efcff */
[C---:B------:R-:W-:Y:S02]  /*0500*/  IADD3 R48, PT, PT, R49.reuse, R48, RZ ;  /* 0x0000003031307210 */ /* 0x040fe40007ffe0ff */
[----:B------:R-:W-:Y:S02]  /*0510*/  IADD3 R49, PT, PT, R49, R0, RZ ;  /* 0x0000000031317210 */ /* 0x000fe40007ffe0ff */
[----:B------:R-:W-:Y:S02]  /*0520*/  SHF.L.U32 R0, R42, 0x3, RZ ;  /* 0x000000032a007819 */ /* 0x000fe400000006ff */
[----:B------:R-:W-:Y:S02]  /*0530*/  IADD3 R8, PT, PT, R5, 0x8, RZ ;  /* 0x0000000805087810 */ /* 0x000fe40007ffe0ff */
[----:B------:R-:W-:Y:S01]  /*0540*/  MOV R20, UR5 ;  /* 0x0000000500147c02 */ /* 0x000fe20008000f00 */
[----:B------:R-:W1:Y:S01]  /*0550*/  LDCU UR5, c[0x0][0x374] ;  /* 0x00006e80ff0577ac */ /* 0x000e620008000800 */
[----:B------:R-:W-:-:S02]  /*0560*/  SHF.R.U32.HI R4, RZ, 0x2, R4 ;  /* 0x00000002ff047819 */ /* 0x000fc40000011604 */
[C---:B------:R-:W-:Y:S02]  /*0570*/  IADD3 R10, PT, PT, R5.reuse, 0x10, RZ ;  /* 0x00000010050a7810 */ /* 0x040fe40007ffe0ff */
[----:B------:R-:W-:Y:S01]  /*0580*/  LOP3.LUT R59, R0, 0x18, RZ, 0xc0, !PT ;  /* 0x00000018003b7812 */ /* 0x000fe200078ec0ff */
[----:B------:R-:W-:Y:S01]  /*0590*/  IMAD R4, R4, 0x28, R20 ;  /* 0x0000002804047824 */ /* 0x000fe200078e0214 */
[----:B------:R-:W-:Y:S02]  /*05a0*/  SHF.R.U32.HI R8, RZ, 0x2, R8 ;  /* 0x00000002ff087819 */ /* 0x000fe40000011608 */
[C---:B------:R-:W-:Y:S02]  /*05b0*/  IADD3 R9, PT, PT, R5.reuse, 0xc, RZ ;  /* 0x0000000c05097810 */ /* 0x040fe40007ffe0ff */
[C---:B------:R-:W-:Y:S01]  /*05c0*/  IADD3 R11, PT, PT, R5.reuse, 0x14, RZ ;  /* 0x00000014050b7810 */ /* 0x040fe20007ffe0ff */
[----:B------:R-:W-:Y:S01]  /*05d0*/  IMAD R8, R8, 0x28, R20 ;  /* 0x0000002808087824 */ /* 0x000fe200078e0214 */
[----:B------:R-:W-:-:S02]  /*05e0*/  IADD3 R12, PT, PT, R5, 0x18, RZ ;  /* 0x00000018050c7810 */ /* 0x000fc40007ffe0ff */
[C---:B------:R-:W-:Y:S02]  /*05f0*/  IADD3 R14, PT, PT, R5.reuse, 0x1c, RZ ;  /* 0x0000001c050e7810 */ /* 0x040fe40007ffe0ff */
[C---:B------:R-:W-:Y:S02]  /*0600*/  IADD3 R15, PT, PT, R5.reuse, 0x20, RZ ;  /* 0x00000020050f7810 */ /* 0x040fe40007ffe0ff */
[----:B------:R-:W-:Y:S02]  /*0610*/  SHF.R.U32.HI R0, RZ, 0x2, R5 ;  /* 0x00000002ff007819 */ /* 0x000fe40000011605 */
[----:B------:R-:W-:Y:S02]  /*0620*/  IADD3 R16, PT, PT, R5, 0x24, RZ ;  /* 0x0000002405107810 */ /* 0x000fe40007ffe0ff */
[----:B------:R-:W-:Y:S01]  /*0630*/  SHF.R.U32.HI R5, RZ, 0x2, R10 ;  /* 0x00000002ff057819 */ /* 0x000fe2000001160a */
[--C-:B------:R-:W-:Y:S01]  /*0640*/  IMAD R50, R0, 0x28, R20.reuse ;  /* 0x0000002800327824 */ /* 0x100fe200078e0214 */
[----:B------:R-:W-:Y:S01]  /*0650*/  SHF.L.U32 R3, R3, 0x1, RZ ;  /* 0x0000000103037819 */ /* 0x000fe200000006ff */
[--C-:B------:R-:W-:Y:S01]  /*0660*/  IMAD R0, R17, 0x28, R20.reuse ;  /* 0x0000002811007824 */ /* 0x100fe200078e0214 */
[----:B------:R-:W-:Y:S01]  /*0670*/  IADD3 R51, PT, PT, R59, R4, RZ ;  /* 0x000000043b337210 */ /* 0x000fe20007ffe0ff */
[----:B------:R-:W-:Y:S01]  /*0680*/  IMAD R54, R5, 0x28, R20 ;  /* 0x0000002805367824 */ /* 0x000fe200078e0214 */
[----:B------:R-:W-:Y:S01]  /*0690*/  IADD3 R52, PT, PT, R59, R8, RZ ;  /* 0x000000083b347210 */ /* 0x000fe20007ffe0ff */
[----:B------:R-:W2:Y:S01]  /*06a0*/  LDC.64 R4, c[0x0][0x3d8] ;  /* 0x0000f600ff047b82 */ /* 0x000ea20000000a00 */
[----:B---3--:R-:W-:Y:S01]  /*06b0*/  LEA R8, P0, R2, R18, 0x2 ;  /* 0x0000001202087211 */ /* 0x008fe200078010ff */
[----:B0-----:R-:W-:Y:S01]  /*06c0*/  IMAD.WIDE.U32 R6, R3, 0x4, R6 ;  /* 0x0000000403067825 */ /* 0x001fe200078e0006 */
[----:B------:R-:W-:-:S02]  /*06d0*/  SHF.R.U32.HI R3, RZ, 0x4, R42 ;  /* 0x00000004ff037819 */ /* 0x000fc4000001162a */
[----:B------:R-:W-:Y:S02]  /*06e0*/  LOP3.LUT R18, R44, 0xffff, RZ, 0xc0, !PT ;  /* 0x0000ffff2c127812 */ /* 0x000fe400078ec0ff */
[----:B------:R-:W-:Y:S02]  /*06f0*/  LOP3.LUT R3, R3, R42, RZ, 0x3c, !PT ;  /* 0x0000002a03037212 */ /* 0x000fe400078e3cff */
[----:B------:R-:W-:Y:S01]  /*0700*/  SHF.L.U32 R60, R38, 0x5, RZ ;  /* 0x00000005263c7819 */ /* 0x000fe200000006ff */
[----:B------:R-:W-:Y:S01]  /*0710*/  IMAD R18, R18, 0x667, RZ ;  /* 0x0000066712127824 */ /* 0x000fe200078e02ff */
[----:B------:R-:W-:Y:S02]  /*0720*/  SHF.R.U32.HI R9, RZ, 0x2, R9 ;  /* 0x00000002ff097819 */ /* 0x000fe40000011609 */
[----:B------:R-:W-:Y:S02]  /*0730*/  SHF.R.U32.HI R11, RZ, 0x2, R11 ;  /* 0x00000002ff0b7819 */ /* 0x000fe4000001160b */
[----:B------:R-:W-:Y:S01]  /*0740*/  SHF.R.U32.HI R13, RZ, 0x2, R12 ;  /* 0x00000002ff0d7819 */ /* 0x000fe2000001160c */
[----:B------:R-:W-:Y:S01]  /*0750*/  IMAD R10, R9, 0x28, R20 ;  /* 0x00000028090a7824 */ /* 0x000fe200078e0214 */
[----:B------:R-:W-:Y:S01]  /*0760*/  SHF.R.U32.HI R14, RZ, 0x2, R14 ;  /* 0x00000002ff0e7819 */ /* 0x000fe2000001160e */
[--C-:B------:R-:W-:Y:S01]  /*0770*/  IMAD R12, R11, 0x28, R20.reuse ;  /* 0x000000280b0c7824 */ /* 0x100fe200078e0214 */
[----:B------:R-:W-:Y:S01]  /*0780*/  SHF.R.U32.HI R15, RZ, 0x2, R15 ;  /* 0x00000002ff0f7819 */ /* 0x000fe2000001160f */
[--C-:B------:R-:W-:Y:S01]  /*0790*/  IMAD R56, R13, 0x28, R20.reuse ;  /* 0x000000280d387824 */ /* 0x100fe200078e0214 */
[----:B------:R-:W-:Y:S01]  /*07a0*/  SHF.L.U32 R3, R3, 0x3, RZ ;  /* 0x0000000303037819 */ /* 0x000fe200000006ff */
[----:B------:R-:W-:Y:S01]  /*07b0*/  IMAD R14, R14, 0x28, R20 ;  /* 0x000000280e0e7824 */ /* 0x000fe200078e0214 */
[----:B------:R-:W-:Y:S01]  /*07c0*/  SHF.R.U32.HI R16, RZ, 0x2, R16 ;  /* 0x00000002ff107819 */ /* 0x000fe20000011610 */
[----:B------:R-:W-:Y:S01]  /*07d0*/  IMAD R58, R15, 0x28, R20 ;  /* 0x000000280f3a7824 */ /* 0x000fe200078e0214 */
[----:B------:R-:W-:Y:S01]  /*07e0*/  LOP3.LUT R60, R61, 0x3e0, R60, 0xf8, !PT ;  /* 0x000003e03d3c7812 */ /* 0x000fe200078ef83c */
[----:B--2---:R-:W-:Y:S01]  /*07f0*/  IMAD.WIDE.U32 R4, R40, 0x4, R4 ;  /* 0x0000000428047825 */ /* 0x004fe200078e0004 */
[----:B------:R-:W-:-:S02]  /*0800*/  SHF.R.U32.HI R69, RZ, 0x10, R18 ;  /* 0x00000010ff457819 */ /* 0x000fc40000011612 */
[----:B------:R-:W-:Y:S01]  /*0810*/  LEA R61, R61, R0, 0x3 ;  /* 0x000000003d3d7211 */ /* 0x000fe200078e18ff */
[----:B------:R-:W-:Y:S01]  /*0820*/  IMAD R16, R16, 0x28, R20 ;  /* 0x0000002810107824 */ /* 0x000fe200078e0214 */
[----:B------:R-:W-:Y:S01]  /*0830*/  SHF.L.U32 R0, R38, 0x1, RZ ;  /* 0x0000000126007819 */ /* 0x000fe200000006ff */
[----:B------:R-:W-:Y:S01]  /*0840*/  IMAD R74, R40, -0x8, R69 ;  /* 0xfffffff8284a7824 */ /* 0x000fe200078e0245 */
[----:B------:R-:W-:Y:S02]  /*0850*/  LOP3.LUT R3, R3, 0x18, RZ, 0xc0, !PT ;  /* 0x0000001803037812 */ /* 0x000fe400078ec0ff */
[----:B------:R-:W-:Y:S02]  /*0860*/  LEA.HI.X R9, R2, R19, RZ, 0x2, P0 ;  /* 0x0000001302097211 */ /* 0x000fe400000f14ff */
[----:B------:R-:W-:Y:S02]  /*0870*/  ISETP.NE.AND P0, PT, R38, RZ, PT ;  /* 0x000000ff2600720c */ /* 0x000fe40003f05270 */
[----:B------:R-:W-:-:S02]  /*0880*/  MOV R71, 0x7fffffe1 ;  /* 0x7fffffe100477802 */ /* 0x000fc40000000f00 */
[----:B------:R-:W-:Y:S02]  /*0890*/  LOP3.LUT R19, R0, 0x3e, RZ, 0xc0, !PT ;  /* 0x0000003e00137812 */ /* 0x000fe400078ec0ff */
[----:B------:R-:W-:Y:S02]  /*08a0*/  IADD3 R70, PT, PT, R3, UR8, RZ ;  /* 0x0000000803467c10 */ /* 0x000fe4000fffe0ff */
[----:B------:R-:W-:Y:S02]  /*08b0*/  IADD3 R50, PT, PT, R50, R59, RZ ;  /* 0x0000003b32327210 */ /* 0x000fe40007ffe0ff */
[C---:B------:R-:W-:Y:S02]  /*08c0*/  IADD3 R53, PT, PT, R59.reuse, R10, RZ ;  /* 0x0000000a3b357210 */ /* 0x040fe40007ffe0ff */
[----:B------:R-:W-:Y:S02]  /*08d0*/  CS2R R10, SRZ ;  /* 0x00000000000a7805 */ /* 0x000fe4000001ff00 */
[----:B------:R-:W-:-:S02]  /*08e0*/  IADD3 R54, PT, PT, R59, R54, RZ ;  /* 0x000000363b367210 */ /* 0x000fc40007ffe0ff */
[C---:B------:R-:W-:Y:S02]  /*08f0*/  IADD3 R55, PT, PT, R59.reuse, R12, RZ ;  /* 0x0000000c3b377210 */ /* 0x040fe40007ffe0ff */
[----:B------:R-:W-:Y:S02]  /*0900*/  CS2R R12, SRZ ;  /* 0x00000000000c7805 */ /* 0x000fe4000001ff00 */
[C---:B------:R-:W-:Y:S02]  /*0910*/  IADD3 R56, PT, PT, R59.reuse, R56, RZ ;  /* 0x000000383b387210 */ /* 0x040fe40007ffe0ff */
[C---:B------:R-:W-:Y:S02]  /*0920*/  IADD3 R57, PT, PT, R59.reuse, R14, RZ ;  /* 0x0000000e3b397210 */ /* 0x040fe40007ffe0ff */
[----:B------:R-:W-:Y:S02]  /*0930*/  CS2R R14, SRZ ;  /* 0x00000000000e7805 */ /* 0x000fe4000001ff00 */
[----:B------:R-:W-:-:S02]  /*0940*/  IADD3 R58, PT, PT, R59, R58, RZ ;  /* 0x0000003a3b3a7210 */ /* 0x000fc40007ffe0ff */
[----:B------:R-:W-:Y:S02]  /*0950*/  IADD3 R59, PT, PT, R59, R16, RZ ;  /* 0x000000103b3b7210 */ /* 0x000fe40007ffe0ff */
[----:B------:R-:W-:Y:S02]  /*0960*/  CS2R R16, SRZ ;  /* 0x0000000000107805 */ /* 0x000fe4000001ff00 */
[----:B------:R-:W-:Y:S02]  /*0970*/  SEL R67, R71, 0x1, !P0 ;  /* 0x0000000147437807 */ /* 0x000fe40004000000 */
[----:B------:R-:W-:Y:S02]  /*0980*/  MOV R64, R2 ;  /* 0x0000000200407202 */ /* 0x000fe40000000f00 */
[----:B------:R-:W-:Y:S02]  /*0990*/  LOP3.LUT R66, R66, 0x1fe, RZ, 0xc0, !PT ;  /* 0x000001fe42427812 */ /* 0x000fe400078ec0ff */
[----:B------:R-:W-:-:S02]  /*09a0*/  LEA R68, R42, R19, 0x4 ;  /* 0x000000132a447211 */ /* 0x000fc400078e20ff */
[----:B------:R-:W-:Y:S02]  /*09b0*/  SEL R71, R71, 0x1, !P1 ;  /* 0x0000000147477807 */ /* 0x000fe40004800000 */
[----:B------:R-:W-:Y:S02]  /*09c0*/  LEA R70, R45, R70, 0x5 ;  /* 0x000000462d467211 */ /* 0x000fe400078e28ff */
[----:B------:R-:W-:Y:S02]  /*09d0*/  LEA R74, R74, UR4, 0x3 ;  /* 0x000000044a4a7c11 */ /* 0x000fe4000f8e18ff */
[C---:B----4-:R-:W-:Y:S02]  /*09e0*/  PRMT R72, R62.reuse, 0x7632, R72 ;  /* 0x000076323e487816 */ /* 0x050fe40000000048 */
[----:B------:R-:W-:Y:S02]  /*09f0*/  PRMT R73, R63, 0x7632, R73 ;  /* 0x000076323f497816 */ /* 0x000fe40000000049 */
[----:B------:R-:W-:-:S02]  /*0a00*/  SHF.L.U32 R62, R62, 0x10, RZ ;  /* 0x000000103e3e7819 */ /* 0x000fc400000006ff */
[----:B------:R-:W-:Y:S02]  /*0a10*/  SHF.L.U32 R63, R63, 0x10, RZ ;  /* 0x000000103f3f7819 */ /* 0x000fe400000006ff */
[----:B------:R-:W-:Y:S02]  /*0a20*/  SHF.L.U32 R72, R72, 0x10, RZ ;  /* 0x0000001048487819 */ /* 0x000fe400000006ff */
[----:B-1----:R-:W-:-:S07]  /*0a30*/  SHF.L.U32 R73, R73, 0x10, RZ ;  /* 0x0000001049497819 */ /* 0x002fce00000006ff */
.L_x_53:
[--C-:B------:R-:W-:Y:S01]  /*0a40*/  SHF.R.U64 R3, R64, 0x2, R77.reuse ;  /* 0x0000000240037819 */ /* 0x100fe2000000124d */
[----:B0-----:R-:W0:Y:S01]  /*0a50*/  LDCU.64 UR12, c[0x0][0x3a0] ;  /* 0x00007400ff0c77ac */ /* 0x001e220008000a00 */
[----:B-1----:R-:W-:Y:S01]  /*0a60*/  MOV R18, R44 ;  /* 0x0000002c00127202 */ /* 0x002fe20000000f00 */
[----:B------:R-:W-:Y:S01]  /*0a70*/  IMAD R23, R60, 0x500, RZ ;  /* 0x000005003c177824 */ /* 0x000fe200078e02ff */
[----:B------:R-:W-:Y:S01]  /*0a80*/  MOV R19, RZ ;  /* 0x000000ff00137202 */ /* 0x000fe20000000f00 */
[----:B------:R-:W1:Y:S01]  /*0a90*/  LDCU UR6, c[0x0][0x3c0] ;  /* 0x00007800ff0677ac */ /* 0x000e620008000800 */
[----:B------:R-:W-:Y:S01]  /*0aa0*/  SHF.R.U32.HI R0, RZ, 0x2, R77 ;  /* 0x00000002ff007819 */ /* 0x000fe2000001164d */
[----:B------:R-:W-:-:S04]  /*0ab0*/  IMAD.WIDE.U32 R18, R3, 0x140000, R18 ;  /* 0x0014000003127825 */ /* 0x000fc800078e0012 */
[----:B------:R-:W-:Y:S01]  /*0ac0*/  IMAD R21, R0, 0x140000, RZ ;  /* 0x0014000000157824 */ /* 0x000fe200078e02ff */
[----:B------:R-:W-:-:S04]  /*0ad0*/  IADD3 R76, P0, PT, R23, R18, RZ ;  /* 0x00000012174c7210 */ /* 0x000fc80007f1e0ff */
[----:B------:R-:W-:Y:S02]  /*0ae0*/  IADD3.X R19, PT, PT, R19, R21, RZ, P0, !PT ;  /* 0x0000001513137210 */ /* 0x000fe400007fe4ff */
[C---:B------:R-:W-:Y:S02]  /*0af0*/  SHF.L.U32 R75, R76.reuse, 0x1, RZ ;  /* 0x000000014c4b7819 */ /* 0x040fe400000006ff */
[----:B------:R-:W-:Y:S02]  /*0b00*/  SHF.L.U64.HI R76, R76, 0x1, R19 ;  /* 0x000000014c4c7819 */ /* 0x000fe40000010213 */
[----:B0-----:R-:W-:-:S04]  /*0b10*/  IADD3 R82, P0, PT, R75, UR12, RZ ;  /* 0x0000000c4b527c10 */ /* 0x001fc8000ff1e0ff */
[----:B------:R-:W-:Y:S01]  /*0b20*/  IADD3.X R83, PT, PT, R76, UR13, RZ, P0, !PT ;  /* 0x0000000d4c537c10 */ /* 0x000fe200087fe4ff */
[----:B------:R-:W0:Y:S01]  /*0b30*/  LDCU.64 UR12, c[0x0][0x3b8] ;  /* 0x00007700ff0c77ac */ /* 0x000e220008000a00 */
[C---:B------:R-:W-:Y:S02]  /*0b40*/  SHF.L.U64.HI R19, R3.reuse, 0x6, R0 ;  /* 0x0000000603137819 */ /* 0x040fe40000010200 */
[----:B------:R-:W-:Y:S01]  /*0b50*/  SHF.L.U32 R18, R3, 0x6, RZ ;  /* 0x0000000603127819 */ /* 0x000fe200000006ff */
[----:B------:R-:W2:Y:S04]  /*0b60*/  LDG.E.64.CONSTANT R88, desc[UR10][R82.64] ;  /* 0x0000000a52587981 */ /* 0x000ea8000c1e9b00 */
[----:B------:R-:W-:Y:S01]  /*0b70*/  IMAD.WIDE.U32 R18, R69, 0x2, R18 ;  /* 0x0000000245127825 */ /* 0x000fe200078e0012 */
[----:B------:R-:W3:Y:S04]  /*0b80*/  LDG.E.64.CONSTANT R128, desc[UR10][R82.64+0x2800] ;  /* 0x0028000a52807981 */ /* 0x000ee8000c1e9b00 */
[----:B------:R-:W4:Y:S04]  /*0b90*/  LDG.E.64.CONSTANT R80, desc[UR10][R82.64+0xa000] ;  /* 0x00a0000a52507981 */ /* 0x000f28000c1e9b00 */
[----:B------:R-:W5:Y:S01]  /*0ba0*/  LDG.E.64.CONSTANT R78, desc[UR10][R82.64+0xc800] ;  /* 0x00c8000a524e7981 */ /* 0x000f62000c1e9b00 */
[----:B0-----:R-:W-:-:S03]  /*0bb0*/  LEA R32, P0, R18, UR12, 0x2 ;  /* 0x0000000c12207c11 */ /* 0x001fc6000f8010ff */
[----:B------:R-:W5:Y:S01]  /*0bc0*/  LDG.E.64.CONSTANT R118, desc[UR10][R82.64+0x7800] ;  /* 0x0078000a52767981 */ /* 0x000f62000c1e9b00 */
[----:B------:R-:W-:Y:S01]  /*0bd0*/  LEA.HI.X R33, R18, UR13, R19, 0x2, P0 ;  /* 0x0000000d12217c11 */ /* 0x000fe200080f1413 */
[----:B------:R-:W0:Y:S02]  /*0be0*/  LDCU.64 UR12, c[0x0][0x398] ;  /* 0x00007300ff0c77ac */ /* 0x000e240008000a00 */
[----:B------:R-:W5:Y:S04]  /*0bf0*/  LDG.E.64.CONSTANT R34, desc[UR10][R82.64+0x11800] ;  /* 0x0118000a52227981 */ /* 0x000f68000c1e9b00 */
[----:B------:R-:W1:Y:S04]  /*0c00*/  LDG.E.64.CONSTANT R32, desc[UR10][R32.64] ;  /* 0x0000000a20207981 */ /* 0x000e68000c1e9b00 */
[----:B------:R-:W5:Y:S04]  /*0c10*/  LDG.E.64.CONSTANT R36, desc[UR10][R82.64+0xf000] ;  /* 0x00f0000a52247981 */ /* 0x000f68000c1e9b00 */
[----:B------:R-:W5:Y:S01]  /*0c20*/  LDG.E.64.CONSTANT R122, desc[UR10][R82.64+0x5000] ;  /* 0x0050000a527a7981 */ /* 0x000f62000c1e9b00 */
[----:B0-----:R-:W-:-:S04]  /*0c30*/  IADD3 R84, P0, PT, R75, UR12, RZ ;  /* 0x0000000c4b547c10 */ /* 0x001fc8000ff1e0ff */
[----:B------:R-:W-:-:S05]  /*0c40*/  IADD3.X R85, PT, PT, R76, UR13, RZ, P0, !PT ;  /* 0x0000000d4c557c10 */ /* 0x000fca00087fe4ff */
[----:B------:R-:W5:Y:S04]  /*0c50*/  LDG.E.64.CONSTANT R94, desc[UR10][R84.64] ;  /* 0x0000000a545e7981 */ /* 0x000f68000c1e9b00 */
[----:B------:R-:W5:Y:S04]  /*0c60*/  LDG.E.64.CONSTANT R22, desc[UR10][R84.64+0x5000] ;  /* 0x0050000a54167981 */ /* 0x000f68000c1e9b00 */
[----:B------:R-:W5:Y:S04]  /*0c70*/  LDG.E.64.CONSTANT R24, desc[UR10][R84.64+0x7800] ;  /* 0x0078000a54187981 */ /* 0x000f68000c1e9b00 */
[----:B------:R-:W5:Y:S04]  /*0c80*/  LDG.E.64.CONSTANT R20, desc[UR10][R84.64+0x2800] ;  /* 0x0028000a54147981 */ /* 0x000f68000c1e9b00 */
[----:B------:R-:W5:Y:S04]  /*0c90*/  LDG.E.64.CONSTANT R26, desc[UR10][R84.64+0xa000] ;  /* 0x00a0000a541a7981 */ /* 0x000f68000c1e9b00 */
[----:B------:R-:W5:Y:S04]  /*0ca0*/  LDG.E.64.CONSTANT R28, desc[UR10][R84.64+0xc800] ;  /* 0x00c8000a541c7981 */ /* 0x000f68000c1e9b00 */
[----:B------:R-:W5:Y:S04]  /*0cb0*/  LDG.E.64.CONSTANT R30, desc[UR10][R84.64+0xf000] ;  /* 0x00f0000a541e7981 */ /* 0x000f68000c1e9b00 */
[----:B------:R0:W5:Y:S01]  /*0cc0*/  LDG.E.64.CONSTANT R18, desc[UR10][R84.64+0x11800] ;  /* 0x0118000a54127981 */ /* 0x000162000c1e9b00 */
[----:B------:R-:W-:-:S04]  /*0cd0*/  IADD3 R64, P1, PT, R64, 0x4, RZ ;  /* 0x0000000440407810 */ /* 0x000fc80007f3e0ff */
[----:B------:R-:W-:Y:S02]  /*0ce0*/  ISETP.GE.U32.AND P0, PT, R64, UR9, PT ;  /* 0x0000000940007c0c */ /* 0x000fe4000bf06070 */
[----:B------:R-:W-:-:S04]  /*0cf0*/  IADD3.X R77, PT, PT, RZ, R77, RZ, P1, !PT ;  /* 0x0000004dff4d7210 */ /* 0x000fc80000ffe4ff */
[----:B------:R-:W-:Y:S02]  /*0d00*/  ISETP.GE.AND.EX P0, PT, R77, UR7, PT, P0 ;  /* 0x000000074d007c0c */ /* 0x000fe4000bf06300 */
[----:B------:R-:W-:Y:S02]  /*0d10*/  ISETP.GT.U32.AND P1, PT, R42, 0x1f, PT ;  /* 0x0000001f2a00780c */ /* 0x000fe40003f24070 */
[C---:B--2---:R-:W-:Y:S02]  /*0d20*/  PRMT R3, R88.reuse, 0x7632, R3 ;  /* 0x0000763258037816 */ /* 0x044fe40000000003 */
[----:B------:R-:W-:Y:S02]  /*0d30*/  SHF.L.U32 R87, R88, 0x10, RZ ;  /* 0x0000001058577819 */ /* 0x000fe400000006ff */
[----:B------:R-:W-:Y:S02]  /*0d40*/  SHF.L.U32 R3, R3, 0x10, RZ ;  /* 0x0000001003037819 */ /* 0x000fe400000006ff */
[----:B---3--:R-:W-:Y:S01]  /*0d50*/  PRMT R41, R128, 0x7632, R41 ;  /* 0x0000763280297816 */ /* 0x008fe20000000029 */
[----:B-1----:R-:W-:-:S06]  /*0d60*/  FADD.FTZ R0, R33, UR6 ;  /* 0x0000000621007e21 */ /* 0x002fcc0008010000 */
[----:B------:R-:W1:Y:S01]  /*0d70*/  MUFU.RSQ R0, R0 ;  /* 0x0000000000007308 */ /* 0x000e620000001400 */
[----:B----4-:R-:W-:Y:S01]  /*0d80*/  PRMT R86, R80, 0x7632, R86 ;  /* 0x0000763250567816 */ /* 0x010fe20000000056 */
[----:B------:R-:W-:Y:S01]  /*0d90*/  FADD.FTZ R131, -R32, R87 ;  /* 0x0000005720837221 */ /* 0x000fe20000010100 */
[----:B------:R-:W-:Y:S02]  /*0da0*/  SHF.L.U32 R117, R80, 0x10, RZ ;  /* 0x0000001050757819 */ /* 0x000fe400000006ff */
[C---:B------:R-:W-:Y:S02]  /*0db0*/  PRMT R80, R81.reuse, 0x7632, R80 ;  /* 0x0000763251507816 */ /* 0x040fe40000000050 */
[----:B------:R-:W-:Y:S02]  /*0dc0*/  SHF.L.U32 R115, R81, 0x10, RZ ;  /* 0x0000001051737819 */ /* 0x000fe400000006ff */
[C---:B-----5:R-:W-:Y:S02]  /*0dd0*/  PRMT R81, R78.reuse, 0x7632, R81 ;  /* 0x000076324e517816 */ /* 0x060fe40000000051 */
[----:B------:R-:W-:-:S02]  /*0de0*/  SHF.L.U32 R113, R78, 0x10, RZ ;  /* 0x000000104e717819 */ /* 0x000fc400000006ff */
[----:B0-----:R-:W-:Y:S02]  /*0df0*/  PRMT R85, R119, 0x7632, R85 ;  /* 0x0000763277557816 */ /* 0x001fe40000000055 */
[C---:B------:R-:W-:Y:S02]  /*0e00*/  PRMT R78, R79.reuse, 0x7632, R78 ;  /* 0x000076324f4e7816 */ /* 0x040fe4000000004e */
[----:B------:R-:W-:Y:S02]  /*0e10*/  SHF.L.U32 R111, R79, 0x10, RZ ;  /* 0x000000104f6f7819 */ /* 0x000fe400000006ff */
[C---:B------:R-:W-:Y:S02]  /*0e20*/  PRMT R33, R34.reuse, 0x7632, R33 ;  /* 0x0000763222217816 */ /* 0x040fe40000000021 */
[----:B------:R-:W-:Y:S02]  /*0e30*/  SHF.L.U32 R105, R34, 0x10, RZ ;  /* 0x0000001022697819 */ /* 0x000fe400000006ff */
[----:B------:R-:W-:Y:S01]  /*0e40*/  SHF.L.U32 R107, R41, 0x10, RZ ;  /* 0x00000010296b7819 */ /* 0x000fe200000006ff */
[----:B------:R-:W-:Y:S01]  /*0e50*/  FADD.FTZ R41, -R32, R3 ;  /* 0x0000000320297221 */ /* 0x000fe20000010100 */
[----:B------:R-:W-:Y:S01]  /*0e60*/  PRMT R39, R89, 0x7632, R39 ;  /* 0x0000763259277816 */ /* 0x000fe20000000027 */
[----:B-1----:R-:W-:Y:S01]  /*0e70*/  FMUL.FTZ R3, R0, R131 ;  /* 0x0000008300037220 */ /* 0x002fe20000410000 */
[----:B------:R-:W-:-:S02]  /*0e80*/  PRMT R84, R118, 0x7632, R84 ;  /* 0x0000763276547816 */ /* 0x000fc40000000054 */
[C---:B------:R-:W-:Y:S02]  /*0e90*/  PRMT R79, R36.reuse, 0x7632, R79 ;  /* 0x00007632244f7816 */ /* 0x040fe4000000004f */
[----:B------:R-:W-:Y:S02]  /*0ea0*/  SHF.L.U32 R109, R36, 0x10, RZ ;  /* 0x00000010246d7819 */ /* 0x000fe400000006ff */
[----:B------:R-:W-:Y:S02]  /*0eb0*/  PRMT R34, R35, 0x7632, R34 ;  /* 0x0000763223227816 */ /* 0x000fe40000000022 */
[C---:B------:R-:W-:Y:S02]  /*0ec0*/  SHF.L.U32 R136, R94.reuse, 0x10, RZ ;  /* 0x000000105e887819 */ /* 0x040fe400000006ff */
[----:B------:R-:W-:Y:S02]  /*0ed0*/  PRMT R112, R94, 0x7632, R112 ;  /* 0x000076325e707816 */ /* 0x000fe40000000070 */
[----:B------:R-:W-:-:S02]  /*0ee0*/  PRMT R83, R123, 0x7632, R83 ;  /* 0x000076327b537816 */ /* 0x000fc40000000053 */
[C---:B------:R-:W-:Y:S02]  /*0ef0*/  SHF.L.U32 R97, R37.reuse, 0x10, RZ ;  /* 0x0000001025617819 */ /* 0x040fe400000006ff */
[----:B------:R-:W-:Y:S02]  /*0f00*/  PRMT R36, R37, 0x7632, R36 ;  /* 0x0000763225247816 */ /* 0x000fe40000000024 */
[----:B------:R-:W-:Y:S01]  /*0f10*/  SHF.L.U32 R85, R85, 0x10, RZ ;  /* 0x0000001055557819 */ /* 0x000fe200000006ff */
[----:B------:R-:W-:Y:S01]  /*0f20*/  FADD.FTZ R109, -R32, R109 ;  /* 0x0000006d206d7221 */ /* 0x000fe20000010100 */
[----:B------:R-:W-:Y:S01]  /*0f30*/  PRMT R43, R129, 0x7632, R43 ;  /* 0x00007632812b7816 */ /* 0x000fe2000000002b */
[----:B------:R-:W-:Y:S01]  /*0f40*/  FFMA.FTZ R131, R3, R136, R16 ;  /* 0x0000008803837223 */ /* 0x000fe20000010010 */
[----:B------:R-:W-:Y:S01]  /*0f50*/  SHF.L.U32 R39, R39, 0x10, RZ ;  /* 0x0000001027277819 */ /* 0x000fe200000006ff */
[----:B------:R-:W-:Y:S01]  /*0f60*/  FMUL.FTZ R41, R0, R41 ;  /* 0x0000002900297220 */ /* 0x000fe20000410000 */
[----:B------:R-:W-:Y:S01]  /*0f70*/  SHF.L.U32 R99, R84, 0x10, RZ ;  /* 0x0000001054637819 */ /* 0x000fe200000006ff */
[----:B------:R-:W-:Y:S01]  /*0f80*/  FADD.FTZ R84, R136, R17 ;  /* 0x0000001188547221 */ /* 0x000fe20000010000 */
[----:B------:R-:W-:-:S02]  /*0f90*/  SHF.L.U32 R37, R79, 0x10, RZ ;  /* 0x000000104f257819 */ /* 0x000fc400000006ff */
[----:B------:R-:W-:Y:S02]  /*0fa0*/  SHF.L.U32 R137, R34, 0x10, RZ ;  /* 0x0000001022897819 */ /* 0x000fe400000006ff */
[----:B------:R-:W-:Y:S01]  /*0fb0*/  SHF.L.U32 R112, R112, 0x10, RZ ;  /* 0x0000001070707819 */ /* 0x000fe200000006ff */
[----:B------:R-:W-:Y:S01]  /*0fc0*/  FMUL.FTZ R136, R62, R136 ;  /* 0x000000883e887220 */ /* 0x000fe20000410000 */
[----:B------:R-:W-:Y:S02]  /*0fd0*/  SHF.L.U32 R89, R89, 0x10, RZ ;  /* 0x0000001059597819 */ /* 0x000fe400000006ff */
[----:B------:R-:W-:Y:S02]  /*0fe0*/  SHF.L.U32 R33, R33, 0x10, RZ ;  /* 0x0000001021217819 */ /* 0x000fe400000006ff */
[----:B------:R-:W-:Y:S02]  /*0ff0*/  PRMT R34, R22, 0x7632, R34 ;  /* 0x0000763216227816 */ /* 0x000fe40000000022 */
[----:B------:R-:W-:Y:S01]  /*1000*/  SHF.L.U32 R101, R83, 0x10, RZ ;  /* 0x0000001053657819 */ /* 0x000fe200000006ff */
[C---:B------:R-:W-:Y:S01]  /*1010*/  FADD.FTZ R83, -R32.reuse, R97 ;  /* 0x0000006120537221 */ /* 0x040fe20000010100 */
[----:B------:R-:W-:Y:S01]  /*1020*/  SHF.L.U32 R81, R81, 0x10, RZ ;  /* 0x0000001051517819 */ /* 0x000fe200000006ff */
[----:B------:R-:W-:Y:S01]  /*1030*/  FADD.FTZ R97, -R32, R85 ;  /* 0x0000005520617221 */ /* 0x000fe20000010100 */
[----:B------:R-:W-:Y:S01]  /*1040*/  SHF.L.U32 R87, R78, 0x10, RZ ;  /* 0x000000104e577819 */ /* 0x000fe200000006ff */
[----:B------:R-:W-:Y:S01]  /*1050*/  FADD.FTZ R39, -R32, R39 ;  /* 0x0000002720277221 */ /* 0x000fe20000010100 */
[----:B------:R-:W-:Y:S01]  /*1060*/  SHF.L.U32 R127, R128, 0x10, RZ ;  /* 0x00000010807f7819 */ /* 0x000fe200000006ff */
[----:B------:R-:W-:Y:S01]  /*1070*/  FADD.FTZ R85, -R32, R37 ;  /* 0x0000002520557221 */ /* 0x000fe20000010100 */
[----:B------:R-:W-:Y:S01]  /*1080*/  PRMT R82, R122, 0x7632, R82 ;  /* 0x000076327a527816 */ /* 0x000fe20000000052 */
[----:B------:R-:W-:Y:S01]  /*1090*/  FADD.FTZ R15, R112, R15 ;  /* 0x0000000f700f7221 */ /* 0x000fe20000010000 */
[----:B------:R-:W-:Y:S01]  /*10a0*/  SHF.L.U32 R43, R43, 0x10, RZ ;  /* 0x000000102b2b7819 */ /* 0x000fe200000006ff */
[----:B------:R-:W-:Y:S01]  /*10b0*/  FFMA.FTZ R17, R41, R112, R14 ;  /* 0x0000007029117223 */ /* 0x000fe2000001000e */
[----:B------:R-:W-:Y:S01]  /*10c0*/  SHF.L.U32 R93, R86, 0x10, RZ ;  /* 0x00000010565d7819 */ /* 0x000fe200000006ff */
[----:B------:R-:W-:Y:S01]  /*10d0*/  FMUL.FTZ R114, R0, R109 ;  /* 0x0000006d00727220 */ /* 0x000fe20000410000 */
[----:B------:R-:W-:-:S02]  /*10e0*/  SHF.L.U32 R135, R36, 0x10, RZ ;  /* 0x0000001024877819 */ /* 0x000fc400000006ff */
[----:B------:R-:W-:Y:S02]  /*10f0*/  PRMT R110, R95, 0x7632, R110 ;  /* 0x000076325f6e7816 */ /* 0x000fe4000000006e */
[C---:B------:R-:W-:Y:S02]  /*1100*/  PRMT R78, R25.reuse, 0x7632, R78 ;  /* 0x00007632194e7816 */ /* 0x040fe4000000004e */
[----:B------:R-:W-:Y:S01]  /*1110*/  SHF.L.U32 R94, R25, 0x10, RZ ;  /* 0x00000010195e7819 */ /* 0x000fe200000006ff */
[C---:B------:R-:W-:Y:S01]  /*1120*/  FADD.FTZ R133, -R32.reuse, R89 ;  /* 0x0000005920857221 */ /* 0x040fe20000010100 */
[----:B------:R-:W-:Y:S01]  /*1130*/  SHF.L.U32 R86, R95, 0x10, RZ ;  /* 0x000000105f567819 */ /* 0x000fe200000006ff */
[----:B------:R-:W-:Y:S01]  /*1140*/  FADD.FTZ R37, -R32, R33 ;  /* 0x0000002120257221 */ /* 0x000fe20000010100 */
[----:B------:R-:W-:Y:S01]  /*1150*/  PRMT R36, R23, 0x7632, R36 ;  /* 0x0000763217247816 */ /* 0x000fe20000000024 */
[----:B------:R-:W-:Y:S01]  /*1160*/  FMUL.FTZ R112, R72, R112 ;  /* 0x0000007048707220 */ /* 0x000fe20000410000 */
[----:B------:R-:W-:Y:S01]  /*1170*/  SHF.L.U32 R25, R34, 0x10, RZ ;  /* 0x0000001022197819 */ /* 0x000fe200000006ff */
[----:B------:R-:W-:Y:S01]  /*1180*/  FADD.FTZ R109, RZ, R136 ;  /* 0x00000088ff6d7221 */ /* 0x000fe20000010000 */
[----:B------:R-:W-:Y:S01]  /*1190*/  FFMA.FTZ R34, R3, R136, RZ ;  /* 0x0000008803227223 */ /* 0x000fe200000100ff */
[C---:B------:R-:W-:Y:S01]  /*11a0*/  FADD.FTZ R33, -R32.reuse, R137 ;  /* 0x0000008920217221 */ /* 0x040fe20000010100 */
[----:B------:R-:W-:Y:S01]  /*11b0*/  SHF.L.U32 R129, R129, 0x10, RZ ;  /* 0x0000001081817819 */ /* 0x000fe200000006ff */
[----:B------:R-:W-:Y:S01]  /*11c0*/  FADD.FTZ R79, -R32, R105 ;  /* 0x00000069204f7221 */ /* 0x000fe20000010100 */
[----:B------:R-:W-:Y:S01]  /*11d0*/  SHF.L.U32 R125, R122, 0x10, RZ ;  /* 0x000000107a7d7819 */ /* 0x000fe200000006ff */
        /* <DEDUP_REMOVED lines=8> */
[----:B------:R-:W-:Y:S01]  /*1260*/  FMUL.FTZ R39, R0, R39 ;  /* 0x0000002700277220 */ /* 0x000fe20000410000 */
[----:B------:R-:W-:-:S02]  /*1270*/  SHF.L.U32 R103, R82, 0x10, RZ ;  /* 0x0000001052677819 */ /* 0x000fc400000006ff */
[----:B------:R-:W-:Y:S02]  /*1280*/  SHF.L.U32 R91, R80, 0x10, RZ ;  /* 0x00000010505b7819 */ /* 0x000fe400000006ff */
[----:B------:R-:W-:Y:S02]  /*1290*/  SHF.L.U32 R110, R110, 0x10, RZ ;  /* 0x000000106e6e7819 */ /* 0x000fe400000006ff */
[----:B------:R-:W-:Y:S02]  /*12a0*/  PRMT R16, R20, 0x7632, R16 ;  /* 0x0000763214107816 */ /* 0x000fe40000000010 */
[C---:B------:R-:W-:Y:S02]  /*12b0*/  PRMT R137, R24.reuse, 0x7632, R137 ;  /* 0x0000763218897816 */ /* 0x040fe40000000089 */
[----:B------:R-:W-:Y:S01]  /*12c0*/  SHF.L.U32 R147, R24, 0x10, RZ ;  /* 0x0000001018937819 */ /* 0x000fe200000006ff */
[----:B------:R-:W-:Y:S01]  /*12d0*/  FMUL.FTZ R43, R0, R133 ;  /* 0x00000085002b7220 */ /* 0x000fe20000410000 */
[----:B------:R-:W-:Y:S01]  /*12e0*/  SHF.L.U32 R24, R36, 0x10, RZ ;  /* 0x0000001024187819 */ /* 0x000fe200000006ff */
[----:B------:R-:W-:Y:S01]  /*12f0*/  FMUL.FTZ R135, R63, R86 ;  /* 0x000000563f877220 */ /* 0x000fe20000410000 */
[----:B------:R-:W-:Y:S01]  /*1300*/  PRMT R82, R27, 0x7632, R82 ;  /* 0x000076321b527816 */ /* 0x000fe20000000052 */
[----:B------:R-:W-:Y:S01]  /*1310*/  FADD.FTZ R36, R109, R112 ;  /* 0x000000706d247221 */ /* 0x000fe20000010000 */
[----:B------:R-:W-:Y:S01]  /*1320*/  SHF.L.U32 R96, R27, 0x10, RZ ;  /* 0x000000101b607819 */ /* 0x000fe200000006ff */
[----:B------:R-:W-:Y:S01]  /*1330*/  FFMA.FTZ R34, R41, R112, R34 ;  /* 0x0000007029227223 */ /* 0x000fe20000010022 */
[----:B------:R-:W-:-:S02]  /*1340*/  PRMT R27, R28, 0x7632, R27 ;  /* 0x000076321c1b7816 */ /* 0x000fc4000000001b */
[----:B------:R-:W-:Y:S01]  /*1350*/  SHF.L.U32 R141, R28, 0x10, RZ ;  /* 0x000000101c8d7819 */ /* 0x000fe200000006ff */
[----:B------:R-:W-:Y:S01]  /*1360*/  FADD.FTZ R129, -R32, R129 ;  /* 0x0000008120817221 */ /* 0x000fe20000010100 */
[----:B------:R-:W-:Y:S01]  /*1370*/  SHF.L.U32 R133, R20, 0x10, RZ ;  /* 0x0000001014857819 */ /* 0x000fe200000006ff */
        /* <DEDUP_REMOVED lines=17> */
[----:B------:R-:W-:Y:S01]  /*1490*/  FADD.FTZ R14, R110, R11 ;  /* 0x0000000b6e0e7221 */ /* 0x000fe20000010000 */
[-C--:B------:R-:W-:Y:S01]  /*14a0*/  FFMA.FTZ R95, R39, R110.reuse, R10 ;  /* 0x0000006e275f7223 */ /* 0x080fe2000001000a */
[----:B------:R-:W-:Y:S01]  /*14b0*/  FMUL.FTZ R134, R0, R127 ;  /* 0x0000007f00867220 */ /* 0x000fe20000410000 */
[----:B------:R-:W-:Y:S01]  /*14c0*/  PRMT R32, R21, 0x7632, R32 ;  /* 0x0000763215207816 */ /* 0x000fe20000000020 */
[----:B------:R-:W-:Y:S01]  /*14d0*/  FMUL.FTZ R110, R73, R110 ;  /* 0x0000006e496e7220 */ /* 0x000fe20000410000 */
[----:B------:R-:W-:Y:S01]  /*14e0*/  SHF.L.U32 R90, R21, 0x10, RZ ;  /* 0x00000010155a7819 */ /* 0x000fe200000006ff */
[----:B------:R-:W-:Y:S01]  /*14f0*/  FADD.FTZ R109, R36, R135 ;  /* 0x00000087246d7221 */ /* 0x000fe20000010000 */
[C---:B------:R-:W-:Y:S01]  /*1500*/  FFMA.FTZ R34, R43.reuse, R135, R34 ;  /* 0x000000872b227223 */ /* 0x040fe20000010022 */
[----:B------:R-:W-:Y:S01]  /*1510*/  FFMA.FTZ R143, R43, R86, R12 ;  /* 0x000000562b8f7223 */ /* 0x000fe2000001000c */
[----:B------:R-:W-:-:S02]  /*1520*/  PRMT R21, R30, 0x7632, R21 ;  /* 0x000076321e157816 */ /* 0x000fc40000000015 */
[----:B------:R-:W-:Y:S01]  /*1530*/  SHF.L.U32 R139, R30, 0x10, RZ ;  /* 0x000000101e8b7819 */ /* 0x000fe200000006ff */
[----:B------:R-:W-:Y:S01]  /*1540*/  FADD.FTZ R84, R84, R133 ;  /* 0x0000008554547221 */ /* 0x000fe20000010000 */
[C---:B------:R-:W-:Y:S02]  /*1550*/  PRMT R11, R19.reuse, 0x7632, R11 ;  /* 0x00007632130b7816 */ /* 0x040fe4000000000b */
[----:B------:R-:W-:Y:S01]  /*1560*/  SHF.L.U32 R12, R19, 0x10, RZ ;  /* 0x00000010130c7819 */ /* 0x000fe200000006ff */
[-C--:B------:R-:W-:Y:S01]  /*1570*/  FFMA.FTZ R19, R134, R133.reuse, R131 ;  /* 0x0000008586137223 */ /* 0x080fe20000010083 */
[----:B------:R-:W-:Y:S01]  /*1580*/  SHF.L.U32 R30, R78, 0x10, RZ ;  /* 0x000000104e1e7819 */ /* 0x000fe200000006ff */
[----:B------:R-:W-:Y:S01]  /*1590*/  FADD.FTZ R78, R15, R28 ;  /* 0x0000001c0f4e7221 */ /* 0x000fe20000010000 */
[----:B------:R-:W-:Y:S01]  /*15a0*/  FMUL.FTZ R133, R62, R133 ;  /* 0x000000853e857220 */ /* 0x000fe20000410000 */
[----:B------:R-:W-:Y:S01]  /*15b0*/  FADD.FTZ R36, R109, R110 ;  /* 0x0000006e6d247221 */ /* 0x000fe20000010000 */
[----:B------:R-:W-:Y:S01]  /*15c0*/  FFMA.FTZ R15, R39, R110, R34 ;  /* 0x0000006e270f7223 */ /* 0x000fe20000010022 */
[----:B------:R-:W-:Y:S01]  /*15d0*/  FMUL.FTZ R108, R0, R107 ;  /* 0x0000006b006c7220 */ /* 0x000fe20000410000 */
[----:B------:R-:W-:Y:S01]  /*15e0*/  FMUL.FTZ R109, R72, R28 ;  /* 0x0000001c486d7220 */ /* 0x000fe20000410000 */
[----:B------:R-:W-:Y:S01]  /*15f0*/  FADD.FTZ R36, R36, R133 ;  /* 0x0000008524247221 */ /* 0x000fe20000010000 */
[----:B------:R-:W-:Y:S01]  /*1600*/  FFMA.FTZ R15, R134, R133, R15 ;  /* 0x00000085860f7223 */ /* 0x000fe2000001000f */
[----:B------:R-:W-:Y:S01]  /*1610*/  SHF.L.U32 R145, R22, 0x10, RZ ;  /* 0x0000001016917819 */ /* 0x000fe200000006ff */
[----:B------:R-:W-:Y:S01]  /*1620*/  FMUL.FTZ R132, R0, R129 ;  /* 0x0000008100847220 */ /* 0x000fe20000410000 */
        /* <DEDUP_REMOVED lines=30> */
[----:B------:R-:W-:Y:S01]  /*1810*/  FADD.FTZ R88, R86, R13 ;  /* 0x0000000d56587221 */ /* 0x000fe20000010000 */
[----:B------:R-:W-:Y:S01]  /*1820*/  FMUL.FTZ R100, R0, R99 ;  /* 0x0000006300647220 */ /* 0x000fe20000410000 */
[----:B------:R-:W-:Y:S01]  /*1830*/  FMUL.FTZ R101, R72, R137 ;  /* 0x0000008948657220 */ /* 0x000fe20000410000 */
[----:B------:R-:W-:Y:S01]  /*1840*/  FADD.FTZ R36, R36, R125 ;  /* 0x0000007d24247221 */ /* 0x000fe20000010000 */
[----:B------:R-:W-:Y:S01]  /*1850*/  FFMA.FTZ R15, R126, R125, R15 ;  /* 0x0000007d7e0f7223 */ /* 0x000fe2000001000f */
[----:B------:R-:W-:Y:S01]  /*1860*/  FADD.FTZ R88, R88, R90 ;  /* 0x0000005a58587221 */ /* 0x000fe20000010000 */
[----:B------:R-:W-:Y:S01]  /*1870*/  FFMA.FTZ R143, R132, R90, R143 ;  /* 0x0000005a848f7223 */ /* 0x000fe2000001008f */
[----:B------:R-:W-:Y:S01]  /*1880*/  FADD.FTZ R84, R84, R145 ;  /* 0x0000009154547221 */ /* 0x000fe20000010000 */
[----:B------:R-:W-:Y:S01]  /*1890*/  FFMA.FTZ R19, R130, R145, R19 ;  /* 0x0000009182137223 */ /* 0x000fe20000010013 */
[----:B------:R-:W-:Y:S01]  /*18a0*/  FMUL.FTZ R124, R0, R119 ;  /* 0x00000077007c7220 */ /* 0x000fe20000410000 */
[----:B------:R-:W-:Y:S01]  /*18b0*/  FMUL.FTZ R123, R63, R94 ;  /* 0x0000005e3f7b7220 */ /* 0x000fe20000410000 */
[----:B------:R-:W-:Y:S01]  /*18c0*/  FADD.FTZ R36, R36, R101 ;  /* 0x0000006524247221 */ /* 0x000fe20000010000 */
[----:B------:R-:W-:Y:S01]  /*18d0*/  FFMA.FTZ R15, R100, R101, R15 ;  /* 0x00000065640f7223 */ /* 0x000fe2000001000f */
[----:B------:R-:W-:Y:S01]  /*18e0*/  PRMT R80, R26, 0x7632, R80 ;  /* 0x000076321a507816 */ /* 0x000fe20000000050 */
[----:B------:R-:W-:Y:S01]  /*18f0*/  FADD.FTZ R88, R88, R92 ;  /* 0x0000005c58587221 */ /* 0x000fe20000010000 */
[----:B------:R-:W-:Y:S01]  /*1900*/  SHF.L.U32 R149, R26, 0x10, RZ ;  /* 0x000000101a957819 */ /* 0x000fe200000006ff */
[----:B------:R-:W-:Y:S01]  /*1910*/  FFMA.FTZ R143, R128, R92, R143 ;  /* 0x0000005c808f7223 */ /* 0x000fe2000001008f */
[----:B------:R-:W-:Y:S01]  /*1920*/  FADD.FTZ R84, R84, R147 ;  /* 0x0000009354547221 */ /* 0x000fe20000010000 */
[----:B------:R-:W-:Y:S01]  /*1930*/  FFMA.FTZ R19, R126, R147, R19 ;  /* 0x000000937e137223 */ /* 0x000fe20000010013 */
[C---:B------:R-:W-:Y:S01]  /*1940*/  FMUL.FTZ R122, R0.reuse, R117 ;  /* 0x00000075007a7220 */ /* 0x040fe20000410000 */
[----:B------:R-:W-:Y:S01]  /*1950*/  FMUL.FTZ R98, R0, R97 ;  /* 0x0000006100627220 */ /* 0x000fe20000410000 */
[----:B------:R-:W-:Y:S01]  /*1960*/  FMUL.FTZ R99, R73, R30 ;  /* 0x0000001e49637220 */ /* 0x000fe20000410000 */
[----:B------:R-:W-:Y:S01]  /*1970*/  FADD.FTZ R36, R36, R123 ;  /* 0x0000007b24247221 */ /* 0x000fe20000010000 */
[----:B------:R-:W-:Y:S01]  /*1980*/  FFMA.FTZ R15, R124, R123, R15 ;  /* 0x0000007b7c0f7223 */ /* 0x000fe2000001000f */
[C---:B------:R-:W-:Y:S01]  /*1990*/  PRMT R26, R29.reuse, 0x7632, R26 ;  /* 0x000076321d1a7816 */ /* 0x040fe2000000001a */
[----:B------:R-:W-:Y:S01]  /*19a0*/  FFMA.FTZ R17, R108, R28, R17 ;  /* 0x0000001c6c117223 */ /* 0x000fe20000010011 */
[----:B------:R-:W-:Y:S01]  /*19b0*/  SHF.L.U32 R23, R29, 0x10, RZ ;  /* 0x000000101d177819 */ /* 0x000fe200000006ff */
[----:B------:R-:W-:Y:S01]  /*19c0*/  FADD.FTZ R88, R88, R94 ;  /* 0x0000005e58587221 */ /* 0x000fe20000010000 */
[----:B------:R-:W-:Y:S01]  /*19d0*/  FFMA.FTZ R143, R124, R94, R143 ;  /* 0x0000005e7c8f7223 */ /* 0x000fe2000001008f */
[----:B------:R-:W-:Y:S01]  /*19e0*/  SHF.L.U32 R29, R80, 0x10, RZ ;  /* 0x00000010501d7819 */ /* 0x000fe200000006ff */
[----:B------:R-:W-:Y:S01]  /*19f0*/  FMUL.FTZ R120, R0, R115 ;  /* 0x0000007300787220 */ /* 0x000fe20000410000 */
[----:B------:R-:W-:Y:S01]  /*1a00*/  FFMA.FTZ R95, R106, R22, R95 ;  /* 0x000000166a5f7223 */ /* 0x000fe2000001005f */
[----:B------:R-:W-:Y:S01]  /*1a10*/  FADD.FTZ R84, R84, R149 ;  /* 0x0000009554547221 */ /* 0x000fe20000010000 */
[-C--:B------:R-:W-:Y:S01]  /*1a20*/  FFMA.FTZ R19, R122, R149.reuse, R19 ;  /* 0x000000957a137223 */ /* 0x080fe20000010013 */
[----:B------:R-:W-:Y:S01]  /*1a30*/  FMUL.FTZ R121, R62, R149 ;  /* 0x000000953e797220 */ /* 0x000fe20000410000 */
[----:B------:R-:W-:Y:S01]  /*1a40*/  FMUL.FTZ R118, R0, R113 ;  /* 0x0000007100767220 */ /* 0x000fe20000410000 */
[----:B------:R-:W-:Y:S01]  /*1a50*/  FADD.FTZ R36, R36, R99 ;  /* 0x0000006324247221 */ /* 0x000fe20000010000 */
[----:B------:R-:W-:Y:S01]  /*1a60*/  FFMA.FTZ R15, R98, R99, R15 ;  /* 0x00000063620f7223 */ /* 0x000fe2000001000f */
[----:B------:R-:W-:Y:S01]  /*1a70*/  FADD.FTZ R78, R78, R25 ;  /* 0x000000194e4e7221 */ /* 0x000fe20000010000 */
[----:B------:R-:W-:Y:S01]  /*1a80*/  FFMA.FTZ R17, R104, R25, R17 ;  /* 0x0000001968117223 */ /* 0x000fe20000010011 */
[----:B------:R-:W-:Y:S01]  /*1a90*/  PRMT R10, R18, 0x7632, R10 ;  /* 0x00007632120a7816 */ /* 0x000fe2000000000a */
[----:B------:R-:W-:Y:S01]  /*1aa0*/  FADD.FTZ R16, R88, R96 ;  /* 0x0000006058107221 */ /* 0x000fe20000010000 */
[----:B------:R-:W-:Y:S01]  /*1ab0*/  SHF.L.U32 R13, R18, 0x10, RZ ;  /* 0x00000010120d7819 */ /* 0x000fe200000006ff */
[-C--:B------:R-:W-:Y:S01]  /*1ac0*/  FFMA.FTZ R143, R120, R96.reuse, R143 ;  /* 0x00000060788f7223 */ /* 0x080fe2000001008f */
[C---:B------:R-:W-:Y:S01]  /*1ad0*/  FMUL.FTZ R119, R63.reuse, R96 ;  /* 0x000000603f777220 */ /* 0x040fe20000410000 */
[----:B------:R-:W-:Y:S01]  /*1ae0*/  FMUL.FTZ R116, R0, R111 ;  /* 0x0000006f00747220 */ /* 0x000fe20000410000 */
[----:B------:R-:W-:Y:S01]  /*1af0*/  FFMA.FTZ R95, R102, R24, R95 ;  /* 0x00000018665f7223 */ /* 0x000fe2000001005f */
[----:B------:R-:W-:Y:S01]  /*1b00*/  FADD.FTZ R18, R84, R141 ;  /* 0x0000008d54127221 */ /* 0x000fe20000010000 */
[----:B------:R-:W-:Y:S01]  /*1b10*/  FFMA.FTZ R111, R118, R141, R19 ;  /* 0x0000008d766f7223 */ /* 0x000fe20000010013 */
[----:B------:R-:W-:Y:S01]  /*1b20*/  FMUL.FTZ R96, R0, R93 ;  /* 0x0000005d00607220 */ /* 0x000fe20000410000 */
[----:B------:R-:W-:Y:S01]  /*1b30*/  FMUL.FTZ R97, R72, R29 ;  /* 0x0000001d48617220 */ /* 0x000fe20000410000 */
[----:B------:R-:W-:Y:S01]  /*1b40*/  FADD.FTZ R36, R36, R121 ;  /* 0x0000007924247221 */ /* 0x000fe20000010000 */
[----:B------:R-:W-:Y:S01]  /*1b50*/  FFMA.FTZ R15, R122, R121, R15 ;  /* 0x000000797a0f7223 */ /* 0x000fe2000001000f */
[----:B------:R-:W-:Y:S01]  /*1b60*/  SHF.L.U32 R32, R82, 0x10, RZ ;  /* 0x0000001052207819 */ /* 0x000fe200000006ff */
[----:B------:R-:W-:Y:S01]  /*1b70*/  FADD.FTZ R78, R78, R137 ;  /* 0x000000894e4e7221 */ /* 0x000fe20000010000 */
[----:B------:R-:W-:Y:S01]  /*1b80*/  FFMA.FTZ R17, R100, R137, R17 ;  /* 0x0000008964117223 */ /* 0x000fe20000010011 */
[----:B------:R-:W-:Y:S01]  /*1b90*/  FADD.FTZ R16, R16, R23 ;  /* 0x0000001710107221 */ /* 0x000fe20000010000 */
[-C--:B------:R-:W-:Y:S01]  /*1ba0*/  FFMA.FTZ R19, R116, R23.reuse, R143 ;  /* 0x0000001774137223 */ /* 0x080fe2000001008f */
[----:B------:R-:W-:Y:S01]  /*1bb0*/  FMUL.FTZ R115, R63, R23 ;  /* 0x000000173f737220 */ /* 0x000fe20000410000 */
[----:B------:R-:W-:Y:S01]  /*1bc0*/  FFMA.FTZ R95, R98, R30, R95 ;  /* 0x0000001e625f7223 */ /* 0x000fe2000001005f */
[----:B------:R-:W-:Y:S01]  /*1bd0*/  FMUL.FTZ R94, R0, R91 ;  /* 0x0000005b005e7220 */ /* 0x000fe20000410000 */
[----:B------:R-:W-:Y:S01]  /*1be0*/  FADD.FTZ R18, R18, R139 ;  /* 0x0000008b12127221 */ /* 0x000fe20000010000 */
[-C--:B------:R-:W-:Y:S01]  /*1bf0*/  FFMA.FTZ R23, R114, R139.reuse, R111 ;  /* 0x0000008b72177223 */ /* 0x080fe2000001006f */
[----:B------:R-:W-:Y:S01]  /*1c00*/  FMUL.FTZ R113, R62, R139 ;  /* 0x0000008b3e717220 */ /* 0x000fe20000410000 */
[----:B------:R-:W-:Y:S01]  /*1c10*/  FADD.FTZ R36, R36, R97 ;  /* 0x0000006124247221 */ /* 0x000fe20000010000 */
[----:B------:R-:W-:Y:S01]  /*1c20*/  FFMA.FTZ R15, R96, R97, R15 ;  /* 0x00000061600f7223 */ /* 0x000fe2000001000f */
[----:B------:R-:W-:Y:S01]  /*1c30*/  FADD.FTZ R139, R14, R22 ;  /* 0x000000160e8b7221 */ /* 0x000fe20000010000 */
[----:B------:R-:W-:Y:S01]  /*1c40*/  FADD.FTZ R14, R78, R29 ;  /* 0x0000001d4e0e7221 */ /* 0x000fe20000010000 */
[----:B------:R-:W-:Y:S01]  /*1c50*/  FFMA.FTZ R17, R96, R29, R17 ;  /* 0x0000001d60117223 */ /* 0x000fe20000010011 */
[-C--:B------:R-:W-:Y:S01]  /*1c60*/  FFMA.FTZ R29, R94, R32.reuse, R95 ;  /* 0x000000205e1d7223 */ /* 0x080fe2000001005f */
[----:B------:R-:W-:Y:S01]  /*1c70*/  FMUL.FTZ R95, R73, R32 ;  /* 0x00000020495f7220 */ /* 0x000fe20000410000 */
[----:B------:R-:W-:Y:S01]  /*1c80*/  FADD.FTZ R36, R36, R119 ;  /* 0x0000007724247221 */ /* 0x000fe20000010000 */
        /* <DEDUP_REMOVED lines=9> */
[----:B------:R-:W-:-:S02]  /*1d20*/  SHF.L.U32 R26, R26, 0x10, RZ ;  /* 0x000000101a1a7819 */ /* 0x000fc400000006ff */
[----:B------:R-:W-:Y:S01]  /*1d30*/  FADD.FTZ R36, R36, R93 ;  /* 0x0000005d24247221 */ /* 0x000fe20000010000 */
[----:B------:R-:W-:Y:S01]  /*1d40*/  FFMA.FTZ R25, R92, R93, R25 ;  /* 0x0000005d5c197223 */ /* 0x000fe20000010019 */
[----:B------:R-:W-:Y:S01]  /*1d50*/  FMUL.FTZ R90, R0, R87 ;  /* 0x00000057005a7220 */ /* 0x000fe20000410000 */
[----:B------:R-:W-:Y:S01]  /*1d60*/  FMUL.FTZ R91, R73, R26 ;  /* 0x0000001a495b7220 */ /* 0x000fe20000410000 */
[----:B------:R-:W-:Y:S01]  /*1d70*/  FADD.FTZ R36, R36, R115 ;  /* 0x0000007324247221 */ /* 0x000fe20000010000 */
[----:B------:R-:W-:Y:S01]  /*1d80*/  FFMA.FTZ R25, R116, R115, R25 ;  /* 0x0000007374197223 */ /* 0x000fe20000010019 */
[----:B------:R-:W-:Y:S02]  /*1d90*/  SHF.L.U32 R21, R21, 0x10, RZ ;  /* 0x0000001015157819 */ /* 0x000fe400000006ff */
[----:B------:R-:W-:Y:S01]  /*1da0*/  FADD.FTZ R36, R36, R91 ;  /* 0x0000005b24247221 */ /* 0x000fe20000010000 */
[----:B------:R-:W-:Y:S01]  /*1db0*/  FFMA.FTZ R25, R90, R91, R25 ;  /* 0x0000005b5a197223 */ /* 0x000fe20000010019 */
[C---:B------:R-:W-:Y:S01]  /*1dc0*/  PRMT R20, R31.reuse, 0x7632, R20 ;  /* 0x000076321f147816 */ /* 0x040fe20000000014 */
[----:B------:R-:W-:Y:S01]  /*1dd0*/  FMUL.FTZ R89, R72, R21 ;  /* 0x0000001548597220 */ /* 0x000fe20000410000 */
[----:B------:R-:W-:Y:S01]  /*1de0*/  SHF.L.U32 R31, R31, 0x10, RZ ;  /* 0x000000101f1f7819 */ /* 0x000fe200000006ff */
        /* <DEDUP_REMOVED lines=38> */
[----:B------:R-:W-:Y:S01]  /*2050*/  FADD.FTZ R139, R139, R26 ;  /* 0x0000001a8b8b7221 */ /* 0x000fe20000010000 */
[----:B------:R-:W-:Y:S01]  /*2060*/  FADD.FTZ R25, R16, R31 ;  /* 0x0000001f10197221 */ /* 0x000fe20000010000 */
[----:B------:R-:W-:Y:S01]  /*2070*/  FADD.FTZ R14, R14, R21 ;  /* 0x000000150e0e7221 */ /* 0x000fe20000010000 */
[----:B------:R-:W-:Y:S01]  /*2080*/  FFMA.FTZ R19, R86, R31, R19 ;  /* 0x0000001f56137223 */ /* 0x000fe20000010013 */
[----:B------:R-:W-:Y:S01]  /*2090*/  FFMA.FTZ R21, R88, R21, R15 ;  /* 0x0000001558157223 */ /* 0x000fe2000001000f */
[----:B------:R-:W-:Y:S01]  /*20a0*/  FADD.FTZ R139, R139, R20 ;  /* 0x000000148b8b7221 */ /* 0x000fe20000010000 */
[----:B------:R-:W-:Y:S01]  /*20b0*/  FFMA.FTZ R29, R84, R20, R29 ;  /* 0x00000014541d7223 */ /* 0x000fe2000001001d */
[----:B------:R0:W-:Y:S01]  /*20c0*/  STS.64 [R61], R10 ;  /* 0x0000000a3d007388 */ /* 0x0001e20000000a00 */
[----:B------:R-:W-:Y:S01]  /*20d0*/  FADD.FTZ R17, R18, R13 ;  /* 0x0000000d12117221 */ /* 0x000fe20000010000 */
[----:B------:R-:W-:Y:S01]  /*20e0*/  FFMA.FTZ R16, R82, R13, R23 ;  /* 0x0000000d52107223 */ /* 0x000fe20000010017 */
[----:B------:R-:W-:Y:S01]  /*20f0*/  FADD.FTZ R13, R25, R12 ;  /* 0x0000000c190d7221 */ /* 0x000fe20000010000 */
[----:B------:R-:W-:Y:S01]  /*2100*/  FADD.FTZ R15, R14, R27 ;  /* 0x0000001b0e0f7221 */ /* 0x000fe20000010000 */
[----:B------:R-:W-:Y:S01]  /*2110*/  FFMA.FTZ R12, R78, R12, R19 ;  /* 0x0000000c4e0c7223 */ /* 0x000fe20000010013 */
[----:B------:R-:W-:Y:S01]  /*2120*/  FFMA.FTZ R14, R80, R27, R21 ;  /* 0x0000001b500e7223 */ /* 0x000fe20000010015 */
[----:B------:R-:W-:Y:S01]  /*2130*/  CS2R R36, SRZ ;  /* 0x0000000000247805 */ /* 0x000fe2000001ff00 */
[----:B0-----:R-:W-:Y:S01]  /*2140*/  FADD.FTZ R11, R139, R22 ;  /* 0x000000168b0b7221 */ /* 0x001fe20000010000 */
[----:B------:R-:W-:Y:S01]  /*2150*/  FFMA.FTZ R10, R138, R22, R29 ;  /* 0x000000168a0a7223 */ /* 0x000fe2000001001d */
[----:B------:R-:W-:Y:S06]  /*2160*/  BAR.SYNC.DEFER_BLOCKING 0x0 ;  /* 0x0000000000007b1d */ /* 0x000fec0000010000 */
[----:B------:R-:W-:Y:S05]  /*2170*/  @!P0 BRA `(.L_x_42) ;  /* 0x0000000000488947 */ /* 0x000fea0003800000 */
[----:B------:R-:W-:Y:S04]  /*2180*/  STS.64 [R46], R16 ;  /* 0x000000102e007388 */ /* 0x000fe80000000a00 */
[----:B------:R-:W-:Y:S04]  /*2190*/  STS.64 [R48], R14 ;  /* 0x0000000e30007388 */ /* 0x000fe80000000a00 */
[----:B------:R-:W-:Y:S04]  /*21a0*/  STS.64 [R49], R12 ;  /* 0x0000000c31007388 */ /* 0x000fe80000000a00 */
[----:B------:R-:W-:Y:S01]  /*21b0*/  STS.64 [R47], R10 ;  /* 0x0000000a2f007388 */ /* 0x000fe20000000a00 */
[----:B------:R-:W-:Y:S06]  /*21c0*/  BAR.SYNC.DEFER_BLOCKING 0x0 ;  /* 0x0000000000007b1d */ /* 0x000fec0000010000 */
[----:B------:R-:W0:Y:S04]  /*21d0*/  LDS.64 R18, [R70] ;  /* 0x0000000046127984 */ /* 0x000e280000000a00 */
[----:B------:R-:W1:Y:S04]  /*21e0*/  LDS.64 R20, [R70+0xa00] ;  /* 0x000a000046147984 */ /* 0x000e680000000a00 */
[----:B------:R-:W2:Y:S04]  /*21f0*/  LDS.64 R22, [R70+0x1400] ;  /* 0x0014000046167984 */ /* 0x000ea80000000a00 */
[----:B------:R-:W3:Y:S01]  /*2200*/  LDS.64 R24, [R70+0x1e00] ;  /* 0x001e000046187984 */ /* 0x000ee20000000a00 */
[----:B0-----:R-:W-:Y:S01]  /*2210*/  FADD.FTZ R27, RZ, R18 ;  /* 0x00000012ff1b7221 */ /* 0x001fe20000010000 */
[----:B------:R-:W-:-:S03]  /*2220*/  FADD.FTZ R18, RZ, R19 ;  /* 0x00000013ff127221 */ /* 0x000fc60000010000 */
[----:B-1----:R-:W-:Y:S01]  /*2230*/  FADD.FTZ R27, R27, R20 ;  /* 0x000000141b1b7221 */ /* 0x002fe20000010000 */
[----:B------:R-:W-:-:S03]  /*2240*/  FADD.FTZ R18, R18, R21 ;  /* 0x0000001512127221 */ /* 0x000fc60000010000 */
[----:B--2---:R-:W-:Y:S01]  /*2250*/  FADD.FTZ R27, R27, R22 ;  /* 0x000000161b1b7221 */ /* 0x004fe20000010000 */
[----:B------:R-:W-:-:S03]  /*2260*/  FADD.FTZ R18, R18, R23 ;  /* 0x0000001712127221 */ /* 0x000fc60000010000 */
[----:B---3--:R-:W-:Y:S01]  /*2270*/  FADD.FTZ R24, R27, R24 ;  /* 0x000000181b187221 */ /* 0x008fe20000010000 */
[----:B------:R-:W-:-:S05]  /*2280*/  FADD.FTZ R25, R18, R25 ;  /* 0x0000001912197221 */ /* 0x000fca0000010000 */
[----:B------:R0:W-:Y:S02]  /*2290*/  STG.E.64 desc[UR10][R6.64+0x4000], R24 ;  /* 0x0040001806007986 */ /* 0x0001e4000c101b0a */
.L_x_42:
[----:B------:R-:W-:Y:S04]  /*22a0*/  BSSY.RECONVERGENT B0, `(.L_x_43) ;  /* 0x0000020000007945 */ /* 0x000fe80003800200 */
[----:B------:R-:W-:Y:S05]  /*22b0*/  @P1 BRA `(.L_x_44) ;  /* 0x0000000000781947 */ /* 0x000fea0003800000 */
[----:B------:R-:W1:Y:S04]  /*22c0*/  LDS.64 R18, [R50] ;  /* 0x0000000032127984 */ /* 0x000e680000000a00 */
[----:B------:R-:W2:Y:S04]  /*22d0*/  LDS.64 R20, [R51] ;  /* 0x0000000033147984 */ /* 0x000ea80000000a00 */
[----:B------:R-:W3:Y:S04]  /*22e0*/  LDS.64 R22, [R52] ;  /* 0x0000000034167984 */ /* 0x000ee80000000a00 */
[----:B0-----:R-:W0:Y:S04]  /*22f0*/  LDS.64 R24, [R53] ;  /* 0x0000000035187984 */ /* 0x001e280000000a00 */
[----:B------:R-:W4:Y:S04]  /*2300*/  LDS.64 R26, [R54] ;  /* 0x00000000361a7984 */ /* 0x000f280000000a00 */
[----:B------:R-:W5:Y:S04]  /*2310*/  LDS.64 R28, [R55] ;  /* 0x00000000371c7984 */ /* 0x000f680000000a00 */
[----:B------:R-:W5:Y:S04]  /*2320*/  LDS.64 R30, [R56] ;  /* 0x00000000381e7984 */ /* 0x000f680000000a00 */
[----:B------:R-:W5:Y:S04]  /*2330*/  LDS.64 R32, [R57] ;  /* 0x0000000039207984 */ /* 0x000f680000000a00 */
[----:B------:R-:W5:Y:S04]  /*2340*/  LDS.64 R34, [R58] ;  /* 0x000000003a227984 */ /* 0x000f680000000a00 */
[----:B------:R-:W5:Y:S01]  /*2350*/  LDS.64 R36, [R59] ;  /* 0x000000003b247984 */ /* 0x000f620000000a00 */
[----:B-1----:R-:W-:Y:S01]  /*2360*/  FADD.FTZ R137, RZ, R18 ;  /* 0x00000012ff897221 */ /* 0x002fe20000010000 */
[----:B------:R-:W-:-:S03]  /*2370*/  FADD.FTZ R18, RZ, R19 ;  /* 0x00000013ff127221 */ /* 0x000fc60000010000 */
[----:B--2---:R-:W-:Y:S01]  /*2380*/  FADD.FTZ R137, R137, R20 ;  /* 0x0000001489897221 */ /* 0x004fe20000010000 */
[----:B------:R-:W-:-:S03]  /*2390*/  FADD.FTZ R18, R18, R21 ;  /* 0x0000001512127221 */ /* 0x000fc60000010000 */
[----:B---3--:R-:W-:Y:S01]  /*23a0*/  FADD.FTZ R137, R137, R22 ;  /* 0x0000001689897221 */ /* 0x008fe20000010000 */
[----:B------:R-:W-:-:S03]  /*23b0*/  FADD.FTZ R18, R18, R23 ;  /* 0x0000001712127221 */ /* 0x000fc60000010000 */
[----:B0-----:R-:W-:Y:S01]  /*23c0*/  FADD.FTZ R137, R137, R24 ;  /* 0x0000001889897221 */ /* 0x001fe20000010000 */
        /* <DEDUP_REMOVED lines=12> */
[----:B------:R-:W-:-:S07]  /*2490*/  FADD.FTZ R37, R18, R37 ;  /* 0x0000002512257221 */ /* 0x000fce0000010000 */
.L_x_44:
[----:B------:R-:W-:Y:S05]  /*24a0*/  BSYNC.RECONVERGENT B0 ;  /* 0x0000000000007941 */ /* 0x000fea0003800200 */
.L_x_43:
[----:B------:R-:W1:Y:S01]  /*24b0*/  SHFL.BFLY PT, R19, R36, 0x2, 0x1f ;  /* 0x0c401f0024137f89 */ /* 0x000e6200000e0000 */
[----:B------:R-:W-:-:S03]  /*24c0*/  LOP3.LUT P0, RZ, R42, 0x3e3, RZ, 0xc0, !PT ;  /* 0x000003e32aff7812 */ /* 0x000fc6000780c0ff */
[----:B------:R-:W2:Y:S10]  /*24d0*/  SHFL.BFLY PT, R18, R37, 0x2, 0x1f ;  /* 0x0c401f0025127f89 */ /* 0x000eb400000e0000 */
[----:B0-----:R-:W-:-:S05]  /*24e0*/  @!P0 IMAD R25, R65, UR5, R2 ;  /* 0x0000000541198c24 */ /* 0x001fca000f8e0202 */
[----:B------:R-:W-:Y:S01]  /*24f0*/  @!P0 LEA R25, R25, R68, 0x9 ;  /* 0x0000004419198211 */ /* 0x000fe200078e48ff */
[----:B-1----:R-:W-:Y:S01]  /*2500*/  FADD.FTZ R22, R19, R36 ;  /* 0x0000002413167221 */ /* 0x002fe20000010000 */
[----:B--2---:R-:W-:-:S04]  /*2510*/  FADD.FTZ R23, R18, R37 ;  /* 0x0000002512177221 */ /* 0x004fc80000010000 */
[----:B------:R-:W0:Y:S01]  /*2520*/  SHFL.BFLY PT, R21, R22, 0x1, 0x1f ;  /* 0x0c201f0016157f89 */ /* 0x000e2200000e0000 */
[----:B------:R-:W1:Y:S03]  /*2530*/  @!P0 LDC.64 R18, c[0x0][0x3d0] ;  /* 0x0000f400ff128b82 */ /* 0x000e660000000a00 */
[----:B------:R-:W2:Y:S01]  /*2540*/  SHFL.BFLY PT, R24, R23, 0x1, 0x1f ;  /* 0x0c201f0017187f89 */ /* 0x000ea200000e0000 */
[----:B0-----:R-:W-:Y:S01]  /*2550*/  FADD.FTZ R20, R22, R21 ;  /* 0x0000001516147221 */ /* 0x001fe20000010000 */
[----:B-1----:R-:W-:-:S04]  /*2560*/  @!P0 IMAD.WIDE.U32 R18, R25, 0x4, R18 ;  /* 0x0000000419128825 */ /* 0x002fc800078e0012 */
[----:B--2---:R-:W-:-:S05]  /*2570*/  FADD.FTZ R21, R23, R24 ;  /* 0x0000001817157221 */ /* 0x004fca0000010000 */
[----:B------:R0:W-:Y:S01]  /*2580*/  @!P0 STG.E.64 desc[UR10][R18.64], R20 ;  /* 0x0000001412008986 */ /* 0x0001e2000c101b0a */
[----:B------:R-:W-:-:S04]  /*2590*/  ISETP.GE.U32.AND P0, PT, R64, UR9, PT ;  /* 0x0000000940007c0c */ /* 0x000fc8000bf06070 */
[----:B------:R-:W-:-:S13]  /*25a0*/  ISETP.GE.AND.EX P0, PT, R77, UR7, PT, P0 ;  /* 0x000000074d007c0c */ /* 0x000fda000bf06300 */
[----:B0-----:R-:W-:Y:S05]  /*25b0*/  @!P0 BRA `(.L_x_45) ;  /* 0x0000000000408947 */ /* 0x001fea0003800000 */
[----:B------:R-:W-:Y:S01]  /*25c0*/  BAR.SYNC.DEFER_BLOCKING 0x0 ;  /* 0x0000000000007b1d */ /* 0x000fe20000010000 */
[----:B------:R-:W-:-:S13]  /*25d0*/  ISETP.NE.AND P1, PT, R42, RZ, PT ;  /* 0x000000ff2a00720c */ /* 0x000fda0003f25270 */
[----:B------:R-:W-:Y:S05]  /*25e0*/  @P1 BRA `(.L_x_46) ;  /* 0x0000000000281947 */ /* 0x000fea0003800000 */
[----:B------:R-:W-:Y:S06]  /*25f0*/  MEMBAR.ALL.GPU ;  /* 0x0000000000007992 */ /* 0x000fec000000a000 */
[----:B------:R-:W-:-:S00]  /*2600*/  ERRBAR ;  /* 0x00000000000079ab */ /* 0x000fc00000000000 */
[----:B------:R-:W-:Y:S06]  /*2610*/  CGAERRBAR ;  /* 0x00000000000075ab */ /* 0x000fec0000000000 */
[----:B------:R0:W5:Y:S02]  /*2620*/  ATOM.E.ADD.STRONG.GPU PT, R18, desc[UR10][R4.64+0x10], R71 ;  /* 0x800010470412798a */ /* 0x00016400081ef10a */
.L_x_47:
[----:B------:R-:W2:Y:S04]  /*2630*/  LD.E.STRONG.GPU R19, desc[UR10][R4.64+0x10] ;  /* 0x0000100a04137980 */ /* 0x000ea8000c10f900 */
[----:B--2---:R-:W-:Y:S01]  /*2640*/  CCTL.IVALL ;  /* 0x00000000ff00798f */ /* 0x004fe20002000000 */
[----:B------:R-:W-:Y:S05]  /*2650*/  YIELD ;  /* 0x0000000000007946 */ /* 0x000fea0003800000 */
[----:B-----5:R-:W-:-:S04]  /*2660*/  LOP3.LUT R19, R19, R18, RZ, 0x3c, !PT ;  /* 0x0000001213137212 */ /* 0x020fc800078e3cff */
[----:B------:R-:W-:-:S13]  /*2670*/  ISETP.GT.AND P1, PT, R19, -0x1, PT ;  /* 0xffffffff1300780c */ /* 0x000fda0003f24270 */
[----:B------:R-:W-:Y:S05]  /*2680*/  @P1 BRA `(.L_x_47) ;  /* 0xfffffffc00e81947 */ /* 0x000fea000383ffff */
.L_x_46:
[----:B------:R-:W-:Y:S05]  /*2690*/  WARPSYNC.ALL ;  /* 0x0000000000007948 */ /* 0x000fea0003800000 */
[----:B------:R-:W-:Y:S06]  /*26a0*/  BAR.SYNC.DEFER_BLOCKING 0x0 ;  /* 0x0000000000007b1d */ /* 0x000fec0000010000 */
[----:B------:R-:W-:Y:S05]  /*26b0*/  BRA `(.L_x_48) ;  /* 0x00000000003c7947 */ /* 0x000fea0003800000 */
.L_x_45:
[----:B------:R-:W-:Y:S01]  /*26c0*/  BAR.SYNC.DEFER_BLOCKING 0x0 ;  /* 0x0000000000007b1d */ /* 0x000fe20000010000 */
[----:B------:R-:W-:-:S13]  /*26d0*/  ISETP.NE.AND P1, PT, R42, RZ, PT ;  /* 0x000000ff2a00720c */ /* 0x000fda0003f25270 */
[----:B------:R-:W-:Y:S05]  /*26e0*/  @P1 BRA `(.L_x_49) ;  /* 0x0000000000281947 */ /* 0x000fea0003800000 */
[----:B------:R-:W-:Y:S06]  /*26f0*/  MEMBAR.ALL.GPU ;  /* 0x0000000000007992 */ /* 0x000fec000000a000 */
[----:B------:R-:W-:-:S00]  /*2700*/  ERRBAR ;  /* 0x00000000000079ab */ /* 0x000fc00000000000 */
[----:B------:R-:W-:Y:S06]  /*2710*/  CGAERRBAR ;  /* 0x00000000000075ab */ /* 0x000fec0000000000 */
[----:B------:R0:W5:Y:S02]  /*2720*/  ATOM.E.ADD.STRONG.GPU PT, R18, desc[UR10][R8.64], R67 ;  /* 0x800000430812798a */ /* 0x00016400081ef10a */
.L_x_50:
[----:B------:R-:W2:Y:S04]  /*2730*/  LD.E.STRONG.GPU R19, desc[UR10][R8.64] ;  /* 0x0000000a08137980 */ /* 0x000ea8000c10f900 */
[----:B--2---:R-:W-:Y:S01]  /*2740*/  CCTL.IVALL ;  /* 0x00000000ff00798f */ /* 0x004fe20002000000 */
[----:B------:R-:W-:Y:S05]  /*2750*/  YIELD ;  /* 0x0000000000007946 */ /* 0x000fea0003800000 */
[----:B-----5:R-:W-:-:S04]  /*2760*/  LOP3.LUT R19, R19, R18, RZ, 0x3c, !PT ;  /* 0x0000001213137212 */ /* 0x020fc800078e3cff */
[----:B------:R-:W-:-:S13]  /*2770*/  ISETP.GT.AND P1, PT, R19, -0x1, PT ;  /* 0xffffffff1300780c */ /* 0x000fda0003f24270 */
[----:B------:R-:W-:Y:S05]  /*2780*/  @P1 BRA `(.L_x_50) ;  /* 0xfffffffc00e81947 */ /* 0x000fea000383ffff */
.L_x_49:
[----:B------:R-:W-:Y:S05]  /*2790*/  WARPSYNC.ALL ;  /* 0x0000000000007948 */ /* 0x000fea0003800000 */
[----:B------:R-:W-:Y:S06]  /*27a0*/  BAR.SYNC.DEFER_BLOCKING 0x0 ;  /* 0x0000000000007b1d */ /* 0x000fec0000010000 */
.L_x_48:
[----:B------:R-:W-:Y:S01]  /*27b0*/  ISETP.GT.U32.AND P1, PT, R42, 0xff, PT ;  /* 0x000000ff2a00780c */ /* 0x000fe20003f24070 */
[----:B------:R-:W-:Y:S01]  /*27c0*/  BSSY.RECONVERGENT B0, `(.L_x_51) ;  /* 0x000000a000007945 */ /* 0x000fe20003800200 */
[----:B------:R-:W-:-:S11]  /*27d0*/  CS2R R20, SRZ ;  /* 0x0000000000147805 */ /* 0x000fd6000001ff00 */
[----:B------:R-:W-:Y:S05]  /*27e0*/  @P1 BRA `(.L_x_52) ;  /* 0x00000000001c1947 */ /* 0x000fea0003800000 */
[----:B------:R-:W1:Y:S01]  /*27f0*/  LDC.64 R18, c[0x0][0x3d0] ;  /* 0x0000f400ff127b82 */ /* 0x000e620000000a00 */
[----:B------:R-:W-:-:S05]  /*2800*/  IMAD R21, R65, UR5, R2 ;  /* 0x0000000541157c24 */ /* 0x000fca000f8e0202 */
[----:B------:R-:W-:-:S05]  /*2810*/  LEA R21, R21, R66, 0x9 ;  /* 0x0000004215157211 */ /* 0x000fca00078e48ff */
[----:B-1----:R-:W-:-:S06]  /*2820*/  IMAD.WIDE.U32 R18, R21, 0x4, R18 ;  /* 0x0000000415127825 */ /* 0x002fcc00078e0012 */
[----:B------:R-:W2:Y:S02]  /*2830*/  LDG.E.64 R18, desc[UR10][R18.64] ;  /* 0x0000000a12127981 */ /* 0x000ea4000c1e1b00 */
[----:B--2---:R-:W-:Y:S01]  /*2840*/  FADD.FTZ R21, RZ, R18 ;  /* 0x00000012ff157221 */ /* 0x004fe20000010000 */
[----:B------:R-:W-:-:S07]  /*2850*/  FADD.FTZ R20, RZ, R19 ;  /* 0x00000013ff147221 */ /* 0x000fce0000010000 */
.L_x_52:
[----:B------:R-:W-:Y:S05]  /*2860*/  BSYNC.RECONVERGENT B0 ;  /* 0x0000000000007941 */ /* 0x000fea0003800200 */
.L_x_51:
[----:B------:R-:W1:Y:S01]  /*2870*/  SHFL.BFLY PT, R18, R21, 0x10, 0x1f ;  /* 0x0e001f0015127f89 */ /* 0x000e6200000e0000 */
[----:B------:R-:W-:Y:S01]  /*2880*/  LOP3.LUT P1, RZ, R42, 0x31f, RZ, 0xc0, !PT ;  /* 0x0000031f2aff7812 */ /* 0x000fe2000782c0ff */
[----:B------:R-:W2:Y:S01]  /*2890*/  LDCU.64 UR12, c[0x0][0x380] ;  /* 0x00007000ff0c77ac */ /* 0x000ea20008000a00 */
[----:B------:R-:W-:Y:S01]  /*28a0*/  LOP3.LUT R65, R65, 0x1, RZ, 0x3c, !PT ;  /* 0x0000000141417812 */ /* 0x000fe200078e3cff */
[----:B------:R-:W3:Y:S01]  /*28b0*/  SHFL.BFLY PT, R19, R20, 0x10, 0x1f ;  /* 0x0e001f0014137f89 */ /* 0x000ee200000e0000 */
[----:B-1----:R-:W-:Y:S01]  /*28c0*/  FADD.FTZ R18, R18, R21 ;  /* 0x0000001512127221 */ /* 0x002fe20000010000 */
[----:B---3--:R-:W-:-:S04]  /*28d0*/  FADD.FTZ R19, R19, R20 ;  /* 0x0000001413137221 */ /* 0x008fc80000010000 */
[----:B------:R-:W1:Y:S04]  /*28e0*/  SHFL.BFLY PT, R23, R18, 0x8, 0x1f ;  /* 0x0d001f0012177f89 */ /* 0x000e6800000e0000 */
        /* <DEDUP_REMOVED lines=14> */
[----:B---3--:R-:W-:-:S03]  /*29d0*/  FADD.FTZ R20, R27, R18 ;  /* 0x000000121b147221 */ /* 0x008fc60000010000 */
[----:B------:R-:W-:Y:S01]  /*29e0*/  @!P1 FMUL.FTZ R18, R19, 2.4414062863797880709e-05 ;  /* 0x37cccccd13129820 */ /* 0x000fe20000410000 */
[----:B------:R-:W-:-:S05]  /*29f0*/  @!P1 FMUL.FTZ R19, R20, 2.4414062863797880709e-05 ;  /* 0x37cccccd14139820 */ /* 0x000fca0000410000 */
[----:B------:R2:W-:Y:S01]  /*2a00*/  @!P1 STS.64 [R45+UR4], R18 ;  /* 0x000000122d009988 */ /* 0x0005e20008000a04 */
[----:B------:R-:W-:Y:S01]  /*2a10*/  BAR.SYNC.DEFER_BLOCKING 0x0 ;  /* 0x0000000000007b1d */ /* 0x000fe20000010000 */
[----:B--2---:R-:W-:-:S04]  /*2a20*/  IADD3 R18, P1, PT, R75, UR12, RZ ;  /* 0x0000000c4b127c10 */ /* 0x004fc8000ff3e0ff */
[----:B------:R-:W-:Y:S01]  /*2a30*/  IADD3.X R19, PT, PT, R76, UR13, RZ, P1, !PT ;  /* 0x0000000d4c137c10 */ /* 0x000fe20008ffe4ff */
        /* <DEDUP_REMOVED lines=75> */
[----:B------:R-:W-:Y:S01]  /*2ef0*/  F2FP.BF16.F32.PACK_AB R21, R22, R21 ;  /* 0x000000151615723e */ /* 0x000fe200000010ff */
        /* <DEDUP_REMOVED lines=27> */
[----:B------:R1:W-:Y:S01]  /*30b0*/  STG.E.64 desc[UR10][R18.64+0x2800], R22 ;  /* 0x0028001612007986 */ /* 0x0003e2000c101b0a */
[----:B------:R-:W-:-:S02]  /*30c0*/  F2FP.BF16.F32.PACK_AB R26, R26, R125 ;  /* 0x0000007d1a1a723e */ /* 0x000fc400000010ff */
[----:B------:R-:W-:Y:S01]  /*30d0*/  F2FP.BF16.F32.PACK_AB R27, R28, R123 ;  /* 0x0000007b1c1b723e */ /* 0x000fe200000010ff */
[----:B------:R1:W-:Y:S01]  /*30e0*/  STG.E.64 desc[UR10][R18.64], R20 ;  /* 0x0000001412007986 */ /* 0x0003e2000c101b0a */
[----:B------:R-:W-:Y:S02]  /*30f0*/  F2FP.BF16.F32.PACK_AB R30, R30, R121 ;  /* 0x000000791e1e723e */ /* 0x000fe400000010ff */
[----:B------:R-:W-:Y:S01]  /*3100*/  F2FP.BF16.F32.PACK_AB R31, R32, R119 ;  /* 0x00000077201f723e */ /* 0x000fe200000010ff */
[----:B------:R1:W-:Y:S01]  /*3110*/  STG.E.64 desc[UR10][R18.64+0x5000], R24 ;  /* 0x0050001812007986 */ /* 0x0003e2000c101b0a */
[----:B------:R-:W-:Y:S02]  /*3120*/  F2FP.BF16.F32.PACK_AB R34, R34, R117 ;  /* 0x000000752222723e */ /* 0x000fe400000010ff */
[----:B------:R-:W-:Y:S01]  /*3130*/  F2FP.BF16.F32.PACK_AB R35, R36, R115 ;  /* 0x000000732423723e */ /* 0x000fe200000010ff */
[----:B------:R1:W-:Y:S01]  /*3140*/  STG.E.64 desc[UR10][R18.64+0x7800], R26 ;  /* 0x0078001a12007986 */ /* 0x0003e2000c101b0a */
[----:B------:R-:W-:-:S02]  /*3150*/  F2FP.BF16.F32.PACK_AB R110, R76, R113 ;  /* 0x000000714c6e723e */ /* 0x000fc400000010ff */
[----:B------:R-:W-:Y:S01]  /*3160*/  F2FP.BF16.F32.PACK_AB R111, R78, R111 ;  /* 0x0000006f4e6f723e */ /* 0x000fe200000010ff */
[----:B------:R1:W-:Y:S01]  /*3170*/  STG.E.64 desc[UR10][R18.64+0xa000], R30 ;  /* 0x00a0001e12007986 */ /* 0x0003e2000c101b0a */
[----:B------:R-:W-:Y:S02]  /*3180*/  F2FP.BF16.F32.PACK_AB R80, R80, R87 ;  /* 0x000000575050723e */ /* 0x000fe400000010ff */
[----:B------:R-:W-:Y:S01]  /*3190*/  F2FP.BF16.F32.PACK_AB R81, R0, R83 ;  /* 0x000000530051723e */ /* 0x000fe200000010ff */
[----:B------:R1:W-:Y:S04]  /*31a0*/  STG.E.64 desc[UR10][R18.64+0xc800], R34 ;  /* 0x00c8002212007986 */ /* 0x0003e8000c101b0a */
[----:B------:R1:W-:Y:S04]  /*31b0*/  STG.E.64 desc[UR10][R18.64+0xf000], R110 ;  /* 0x00f0006e12007986 */ /* 0x0003e8000c101b0a */
[----:B------:R1:W-:Y:S01]  /*31c0*/  STG.E.64 desc[UR10][R18.64+0x11800], R80 ;  /* 0x0118005012007986 */ /* 0x0003e2000c101b0a */
[----:B------:R-:W-:Y:S05]  /*31d0*/  @!P0 BRA `(.L_x_53) ;  /* 0xffffffd800188947 */ /* 0x000fea000383ffff */
.L_x_41:
[----:B------:R-:W-:Y:S01]  /*31e0*/  SHF.L.U32 R2, R2, 0x3, RZ ;  /* 0x0000000302027819 */ /* 0x000fe200000006ff */
[----:B------:R-:W-:-:S03]  /*31f0*/  IMAD R15, R40, 0x140, RZ ;  /* 0x00000140280f7824 */ /* 0x000fc600078e02ff */
[----:B------:R-:W-:Y:S02]  /*3200*/  LOP3.LUT R3, R2, 0x7ffe0, RZ, 0xc0, !PT ;  /* 0x0007ffe002037812 */ /* 0x000fe400078ec0ff */
[----:B------:R-:W-:Y:S02]  /*3210*/  IADD3 R0, PT, PT, R15, 0x140, RZ ;  /* 0x000001400f007810 */ /* 0x000fe40007ffe0ff */
[----:B------:R-:W-:-:S04]  /*3220*/  IADD3 R38, PT, PT, R3, R38, RZ ;  /* 0x0000002603267210 */ /* 0x000fc80007ffe0ff */
[----:B------:R-:W-:-:S04]  /*3230*/  LEA R15, R38, R15, 0x5 ;  /* 0x0000000f260f7211 */ /* 0x000fc800078e28ff */
[----:B------:R-:W-:-:S13]  /*3240*/  ISETP.GE.AND P0, PT, R15, R0, PT ;  /* 0x000000000f00720c */ /* 0x000fda0003f06270 */
[----:B------:R-:W-:Y:S05]  /*3250*/  @P0 EXIT ;  /* 0x000000000000094d */ /* 0x000fea0003800000 */
[----:B------:R-:W0:Y:S01]  /*3260*/  S2R R17, SR_TID.X ;  /* 0x0000000000117919 */ /* 0x000e220000002100 */
[----:B------:R-:W2:Y:S01]  /*3270*/  LDC.64 R2, c[0x0][0x3c8] ;  /* 0x0000f200ff027b82 */ /* 0x000ea20000000a00 */
[----:B------:R-:W3:Y:S01]  /*3280*/  LDCU.64 UR4, c[0x0][0x3d0] ;  /* 0x00007a00ff0477ac */ /* 0x000ee20008000a00 */
[----:B------:R-:W-:-:S06]  /*3290*/  UMOV UR6, 0x400 ;  /* 0x0000040000067882 */ /* 0x000fcc0000000000 */
[----:B------:R-:W4:Y:S01]  /*32a0*/  S2UR UR7, SR_CgaCtaId ;  /* 0x00000000000779c3 */ /* 0x000f220000008800 */
[----:B---3--:R-:W-:-:S04]  /*32b0*/  UIADD3 UR4, UP0, UPT, UR4, 0x68000, URZ ;  /* 0x0006800004047890 */ /* 0x008fc8000ff1e0ff */
[----:B------:R-:W-:Y:S01]  /*32c0*/  UIADD3.X UR5, UPT, UPT, URZ, UR5, URZ, UP0, !UPT ;  /* 0x00000005ff057290 */ /* 0x000fe200087fe4ff */
[----:B--2---:R-:W-:-:S04]  /*32d0*/  ISETP.LT.U32.AND P0, PT, R2, 0x1, PT ;  /* 0x000000010200780c */ /* 0x004fc80003f01070 */
[C---:B------:R-:W-:Y:S02]  /*32e0*/  ISETP.LT.AND.EX P0, PT, R3.reuse, RZ, PT, P0 ;  /* 0x000000ff0300720c */ /* 0x040fe40003f01300 */
[----:B0-----:R-:W-:Y:S01]  /*32f0*/  SHF.R.U32.HI R4, RZ, 0x5, R17 ;  /* 0x00000005ff047819 */ /* 0x001fe20000011611 */
[----:B----4-:R-:W-:Y:S01]  /*3300*/  ULEA UR6, UR7, UR6, 0x18 ;  /* 0x0000000607067291 */ /* 0x010fe2000f8ec0ff */
[----:B------:R-:W-:Y:S02]  /*3310*/  SEL R6, R2, 0x1, P0 ;  /* 0x0000000102067807 */ /* 0x000fe40000000000 */
[----:B------:R-:W-:Y:S02]  /*3320*/  LOP3.LUT R2, RZ, R4, RZ, 0x33, !PT ;  /* 0x00000004ff027212 */ /* 0x000fe400078e33ff */
[----:B------:R-:W-:Y:S02]  /*3330*/  SEL R3, R3, RZ, P0 ;  /* 0x000000ff03037207 */ /* 0x000fe40000000000 */
[----:B------:R-:W-:-:S02]  /*3340*/  SHF.L.U32 R5, R6, 0x5, RZ ;  /* 0x0000000506057819 */ /* 0x000fc400000006ff */
[----:B------:R-:W-:Y:S02]  /*3350*/  SHF.L.U64.HI R6, R6, 0x5, R3 ;  /* 0x0000000506067819 */ /* 0x000fe40000010203 */
[----:B------:R-:W-:Y:S02]  /*3360*/  IADD3 R7, P0, PT, R2, R5, RZ ;  /* 0x0000000502077210 */ /* 0x000fe40007f1e0ff */
[----:B------:R-:W-:Y:S02]  /*3370*/  SHF.R.U32.HI R9, RZ, 0x4, R17 ;  /* 0x00000004ff097819 */ /* 0x000fe40000011611 */
[----:B------:R-:W-:Y:S02]  /*3380*/  IADD3.X R8, PT, PT, R6, -0x1, RZ, P0, !PT ;  /* 0xffffffff06087810 */ /* 0x000fe400007fe4ff */
[C---:B-1----:R-:W-:Y:S02]  /*3390*/  LOP3.LUT R20, R17.reuse, 0x1f, RZ, 0xc0, !PT ;  /* 0x0000001f11147812 */ /* 0x042fe400078ec0ff */
[C---:B------:R-:W-:Y:S01]  /*33a0*/  LOP3.LUT R48, R17.reuse, 0xf, RZ, 0xc0, !PT ;  /* 0x0000000f11307812 */ /* 0x040fe200078ec0ff */
[----:B------:R-:W-:Y:S01]  /*33b0*/  IMAD.WIDE.U32 R2, R8, -0x33333333, RZ ;  /* 0xcccccccd08027825 */ /* 0x000fe200078e00ff */
[----:B------:R-:W-:-:S03]  /*33c0*/  SHF.L.U32 R45, R17, 0x1, RZ ;  /* 0x00000001112d7819 */ /* 0x000fc600000006ff */
[----:B------:R-:W-:-:S04]  /*33d0*/  IMAD.WIDE.U32 R10, P0, R7, -0x33333334, R2 ;  /* 0xcccccccc070a7825 */ /* 0x000fc80007800002 */
[----:B------:R-:W-:Y:S01]  /*33e0*/  IMAD.WIDE.U32 R2, R7, -0x33333333, RZ ;  /* 0xcccccccd07027825 */ /* 0x000fe200078e00ff */
[----:B------:R-:W-:Y:S02]  /*33f0*/  IADD3.X R13, PT, PT, RZ, RZ, RZ, P0, !PT ;  /* 0x000000ffff0d7210 */ /* 0x000fe400007fe4ff */
[----:B------:R-:W-:Y:S02]  /*3400*/  MOV R12, R11 ;  /* 0x0000000b000c7202 */ /* 0x000fe40000000f00 */
[----:B------:R-:W-:Y:S02]  /*3410*/  IADD3 RZ, P0, PT, R3, R10, RZ ;  /* 0x0000000a03ff7210 */ /* 0x000fe40007f1e0ff */
[----:B------:R-:W-:-:S03]  /*3420*/  LEA R10, R4, UR6, 0x7 ;  /* 0x00000006040a7c11 */ /* 0x000fc6000f8e38ff */
[----:B------:R-:W-:-:S05]  /*3430*/  IMAD.WIDE.U32.X R2, R8, -0x33333334, R12, P0 ;  /* 0xcccccccc08027825 */ /* 0x000fca00000e040c */
[----:B------:R-:W-:Y:S02]  /*3440*/  SHF.R.U64 R47, R2, 0x3, R3 ;  /* 0x00000003022f7819 */ /* 0x000fe40000001203 */
[----:B------:R-:W-:Y:S02]  /*3450*/  LOP3.LUT R2, R9, 0x1e, RZ, 0xc0, !PT ;  /* 0x0000001e09027812 */ /* 0x000fe400078ec0ff */
[----:B------:R-:W-:Y:S02]  /*3460*/  IADD3 R46, P1, PT, R47, 0x1, RZ ;  /* 0x000000012f2e7810 */ /* 0x000fe40007f3e0ff */
[----:B------:R-:W-:Y:S02]  /*3470*/  LOP3.LUT R11, R2, 0x1f, R17, 0x78, !PT ;  /* 0x0000001f020b7812 */ /* 0x000fe400078e7811 */
[----:B------:R-:W-:Y:S02]  /*3480*/  LOP3.LUT R44, R46, 0x7, RZ, 0xc0, !PT ;  /* 0x000000072e2c7812 */ /* 0x000fe400078ec0ff */
[----:B------:R-:W-:-:S02]  /*3490*/  LEA R10, R11, R10, 0x2 ;  /* 0x0000000a0b0a7211 */ /* 0x000fc400078e10ff */
[----:B------:R-:W-:Y:S02]  /*34a0*/  IADD3 R2, P2, PT, R44, -0x1, RZ ;  /* 0xffffffff2c027810 */ /* 0x000fe40007f5e0ff */
[----:B------:R-:W-:Y:S02]  /*34b0*/  LEA.HI.X R42, R3, RZ, RZ, 0x1d, P1 ;  /* 0x000000ff032a7211 */ /* 0x000fe400008fecff */
[----:B------:R-:W-:Y:S02]  /*34c0*/  ISETP.GE.U32.AND P0, PT, R2, 0x3, PT ;  /* 0x000000030200780c */ /* 0x000fe40003f06070 */
[----:B------:R-:W-:Y:S02]  /*34d0*/  SHF.L.U32 R2, R17, 0x7, RZ ;  /* 0x0000000711027819 */ /* 0x000fe400000006ff */
[----:B------:R-:W-:Y:S02]  /*34e0*/  IADD3.X R11, PT, PT, RZ, -0x1, RZ, P2, !PT ;  /* 0xffffffffff0b7810 */ /* 0x000fe400017fe4ff */
[----:B------:R-:W-:Y:S01]  /*34f0*/  LOP3.LUT R12, R2, 0x780, RZ, 0xc0, !PT ;  /* 0x00000780020c7812 */ /* 0x000fe200078ec0ff */
[----:B------:R-:W-:Y:S01]  /*3500*/  IMAD.WIDE.U32 R2, R4, 0x500, RZ ;  /* 0x0000050004027825 */ /* 0x000fe200078e00ff */
[----:B------:R-:W-:-:S02]  /*3510*/  ISETP.GE.U32.AND.EX P0, PT, R11, RZ, PT, P0 ;  /* 0x000000ff0b00720c */ /* 0x000fc40003f06100 */
[----:B------:R-:W-:Y:S02]  /*3520*/  MOV R11, R15 ;  /* 0x0000000f000b7202 */ /* 0x000fe40000000f00 */
[----:B------:R-:W-:Y:S02]  /*3530*/  IADD3 R21, PT, PT, R12, UR6, RZ ;  /* 0x000000060c157c10 */ /* 0x000fe4000fffe0ff */
[----:B------:R-:W-:Y:S02]  /*3540*/  LOP3.LUT R40, R2, 0x1f, R17, 0xf8, !PT ;  /* 0x0000001f02287812 */ /* 0x000fe400078ef811 */
[----:B------:R-:W-:Y:S02]  /*3550*/  LOP3.LUT R41, R46, 0xfffffff8, RZ, 0xc0, !PT ;  /* 0xfffffff82e297812 */ /* 0x000fe400078ec0ff */
[----:B------:R-:W-:-:S07]  /*3560*/  LOP3.LUT R42, R42, 0x3fffffff, RZ, 0xc0, !PT ;  /* 0x3fffffff2a2a7812 */ /* 0x000fce00078ec0ff */
.L_x_65:
[----:B------:R-:W-:Y:S01]  /*3570*/  ISETP.GT.U32.AND P1, PT, R5, R4, PT ;  /* 0x000000040500720c */ /* 0x000fe20003f24070 */
[----:B------:R-:W-:Y:S01]  /*3580*/  BSSY.RECONVERGENT B0, `(.L_x_54) ;  /* 0x0000072000007945 */ /* 0x000fe20003800200 */
[----:B0-----:R-:W-:Y:S02]  /*3590*/  CS2R R22, SRZ ;  /* 0x0000000000167805 */ /* 0x001fe4000001ff00 */
[----:B------:R-:W-:-:S13]  /*35a0*/  ISETP.GT.AND.EX P1, PT, R6, RZ, PT, P1 ;  /* 0x000000ff0600720c */ /* 0x000fda0003f24310 */
[----:B-12---:R-:W-:Y:S05]  /*35b0*/  @!P1 BRA `(.L_x_55) ;  /* 0x0000000400b89947 */ /* 0x006fea0003800000 */
[----:B------:R-:W-:Y:S01]  /*35c0*/  ISETP.GE.U32.AND P2, PT, R7, 0x46, PT ;  /* 0x000000460700780c */ /* 0x000fe20003f46070 */
[----:B------:R-:W-:Y:S01]  /*35d0*/  BSSY.RECONVERGENT B1, `(.L_x_56) ;  /* 0x0000034000017945 */ /* 0x000fe20003800200 */
[----:B------:R-:W-:Y:S01]  /*35e0*/  ISETP.NE.U32.AND P1, PT, R44, RZ, PT ;  /* 0x000000ff2c00720c */ /* 0x000fe20003f25070 */
[----:B------:R-:W-:Y:S01]  /*35f0*/  HFMA2 R38, -RZ, RZ, 0, 0 ;  /* 0x00000000ff267431 */ /* 0x000fe200000001ff */
[----:B------:R-:W-:Y:S02]  /*3600*/  ISETP.GE.U32.AND.EX P2, PT, R8, RZ, PT, P2 ;  /* 0x000000ff0800720c */ /* 0x000fe40003f46120 */
[----:B------:R-:W-:Y:S02]  /*3610*/  CS2R R22, SRZ ;  /* 0x0000000000167805 */ /* 0x000fe4000001ff00 */
[----:B------:R-:W-:Y:S02]  /*3620*/  IADD3 R16, P3, PT, R20, R11, RZ ;  /* 0x0000000b14107210 */ /* 0x000fe40007f7e0ff */
[----:B------:R-:W-:-:S02]  /*3630*/  ISETP.NE.AND.EX P1, PT, RZ, RZ, PT, P1 ;  /* 0x000000ffff00720c */ /* 0x000fc40003f25310 */
[----:B------:R-:W-:Y:S02]  /*3640*/  SHF.R.S32.HI R43, RZ, 0x1f, R11 ;  /* 0x0000001fff2b7819 */ /* 0x000fe4000001140b */
[----:B------:R-:W-:-:S03]  /*3650*/  MOV R39, R4 ;  /* 0x0000000400277202 */ /* 0x000fc60000000f00 */
[----:B------:R-:W-:Y:S06]  /*3660*/  @!P2 BRA `(.L_x_57) ;  /* 0x0000000000a8a947 */ /* 0x000fec0003800000 */
[----:B------:R-:W-:Y:S02]  /*3670*/  IADD3 R13, P2, PT, R11, R40, RZ ;  /* 0x000000280b0d7210 */ /* 0x000fe40007f5e0ff */
[----:B------:R-:W-:Y:S02]  /*3680*/  MOV R22, RZ ;  /* 0x000000ff00167202 */ /* 0x000fe40000000f00 */
[----:B------:R-:W-:Y:S02]  /*3690*/  IADD3.X R14, PT, PT, R3, R43, RZ, P2, !PT ;  /* 0x0000002b030e7210 */ /* 0x000fe400017fe4ff */
[C---:B------:R-:W-:Y:S02]  /*36a0*/  LEA R12, P2, R13.reuse, UR4, 0x3 ;  /* 0x000000040d0c7c11 */ /* 0x040fe4000f8418ff */
[----:B------:R-:W-:Y:S02]  /*36b0*/  MOV R36, R41 ;  /* 0x0000002900247202 */ /* 0x000fe40000000f00 */
[----:B------:R-:W-:-:S02]  /*36c0*/  LEA.HI.X R13, R13, UR5, R14, 0x3, P2 ;  /* 0x000000050d0d7c11 */ /* 0x000fc400090f1c0e */
[----:B------:R-:W-:Y:S02]  /*36d0*/  MOV R37, R42 ;  /* 0x0000002a00257202 */ /* 0x000fe40000000f00 */
[----:B------:R-:W-:Y:S02]  /*36e0*/  MOV R39, R4 ;  /* 0x0000000400277202 */ /* 0x000fe40000000f00 */
[----:B------:R-:W-:-:S07]  /*36f0*/  MOV R38, RZ ;  /* 0x000000ff00267202 */ /* 0x000fce0000000f00 */
.L_x_58:
        /* <DEDUP_REMOVED lines=14> */
[----:B0-----:R-:W-:-:S04]  /*37e0*/  IADD3 R12, P5, PT, R12, 0xc8000, RZ ;  /* 0x000c80000c0c7810 */ /* 0x001fc80007fbe0ff */
        /* <DEDUP_REMOVED lines=18> */
.L_x_57:
[----:B------:R-:W-:Y:S05]  /*3910*/  BSYNC.RECONVERGENT B1 ;  /* 0x0000000000017941 */ /* 0x000fea0003800200 */
.L_x_56:
        /* <DEDUP_REMOVED lines=25> */
.L_x_60:
[----:B------:R-:W-:Y:S05]  /*3ab0*/  BSYNC.RECONVERGENT B1 ;  /* 0x0000000000017941 */ /* 0x000fea0003800200 */
.L_x_59:
        /* <DEDUP_REMOVED lines=9> */
[----:B------:R-:W-:Y:S02]  /*3b50*/  @P2 IADD3 R39, P3, PT, R39, 0x14, RZ ;  /* 0x0000001427272810 */ /* 0x000fe40007f7e0ff */
[----:B------:R-:W-:Y:S02]  /*3b60*/  @!P1 MOV R12, R16 ;  /* 0x00000010000c9202 */ /* 0x000fe40000000f00 */
[----:B------:R-:W-:Y:S02]  /*3b70*/  @P2 IADD3.X R38, PT, PT, RZ, R38, RZ, P3, !PT ;  /* 0x00000026ff262210 */ /* 0x000fe40001ffe4ff */
[----:B------:R-:W-:Y:S02]  /*3b80*/  @!P1 MOV R13, R17 ;  /* 0x00000011000d9202 */ /* 0x000fe40000000f00 */
[----:B------:R-:W-:Y:S01]  /*3b90*/  @P2 IADD3 R19, PT, PT, R15, R19, RZ ;  /* 0x000000130f132210 */ /* 0x000fe20007ffe0ff */
[----:B------:R-:W-:-:S02]  /*3ba0*/  @!P1 IMAD R15, R38, 0x500, RZ ;  /* 0x00000500260f9824 */ /* 0x000fc400078e02ff */
[----:B------:R-:W-:Y:S01]  /*3bb0*/  @!P1 IMAD.WIDE.U32 R12, R39, 0x500, R12 ;  /* 0x00000500270c9825 */ /* 0x000fe200078e000c */
        /* <DEDUP_REMOVED lines=14> */
.L_x_55:
[----:B------:R-:W-:Y:S05]  /*3ca0*/  BSYNC.RECONVERGENT B0 ;  /* 0x0000000000007941 */ /* 0x000fea0003800200 */
.L_x_54:
[----:B------:R0:W-:Y:S01]  /*3cb0*/  STS [R10], R23 ;  /* 0x000000170a007388 */ /* 0x0001e20000000800 */
[----:B------:R-:W1:Y:S01]  /*3cc0*/  LDC.64 R16, c[0x0][0x388] ;  /* 0x0000e200ff107b82 */ /* 0x000e620000000a00 */
[----:B------:R-:W-:Y:S02]  /*3cd0*/  ISETP.GT.U32.AND P1, PT, R48, 0x9, PT ;  /* 0x000000093000780c */ /* 0x000fe40003f24070 */
[----:B------:R0:W-:Y:S01]  /*3ce0*/  STS [R10+0x500], R22 ;  /* 0x000500160a007388 */ /* 0x0001e20000000800 */
[----:B------:R-:W-:-:S04]  /*3cf0*/  MOV R24, R9 ;  /* 0x0000000900187202 */ /* 0x000fc80000000f00 */
[----:B------:R-:W2:Y:S08]  /*3d00*/  LDC.64 R18, c[0x0][0x390] ;  /* 0x0000e400ff127b82 */ /* 0x000eb00000000a00 */
[----:B0-----:R-:W-:Y:S06]  /*3d10*/  BAR.SYNC.DEFER_BLOCKING 0x0 ;  /* 0x0000000000007b1d */ /* 0x001fec0000010000 */
.L_x_64:
[----:B0-----:R-:W-:Y:S02]  /*3d20*/  @!P1 LOP3.LUT R14, R24, 0x1e, R45, 0x78, !PT ;  /* 0x0000001e180e9812 */ /* 0x001fe400078e782d */
[----:B------:R-:W-:Y:S01]  /*3d30*/  CS2R R12, SRZ ;  /* 0x00000000000c7805 */ /* 0x000fe2000001ff00 */
[----:B------:R-:W-:Y:S01]  /*3d40*/  UMOV UR6, 0xffff ;  /* 0x0000ffff00067882 */ /* 0x000fe20000000000 */
[----:B------:R-:W-:Y:S02]  /*3d50*/  ISETP.NE.AND P2, PT, R48, RZ, PT ;  /* 0x000000ff3000720c */ /* 0x000fe40003f45270 */
[----:B------:R-:W-:-:S05]  /*3d60*/  @!P1 LEA R14, R14, R21, 0x2 ;  /* 0x000000150e0e9211 */ /* 0x000fca00078e10ff */
[----:B------:R0:W3:Y:S04]  /*3d70*/  @!P1 LDS R12, [R14] ;  /* 0x000000000e0c9984 */ /* 0x0000e80000000800 */
[----:B------:R0:W4:Y:S01]  /*3d80*/  @!P1 LDS R13, [R14+0x500] ;  /* 0x000500000e0d9984 */ /* 0x0001220000000800 */
[----:B------:R-:W-:Y:S05]  /*3d90*/  BRA.DIV UR6, `(.L_x_61) ;  /* 0x0000000206b07947 */ /* 0x000fea000b800000 */
[----:B------:R-:W-:Y:S02]  /*3da0*/  MOV R25, 0xffff ;  /* 0x0000ffff00197802 */ /* 0x000fe40000000f00 */
[----:B------:R-:W-:Y:S02]  /*3db0*/  MOV R26, 0xffff ;  /* 0x0000ffff001a7802 */ /* 0x000fe40000000f00 */
[----:B------:R-:W-:Y:S01]  /*3dc0*/  MOV R28, 0xffff ;  /* 0x0000ffff001c7802 */ /* 0x000fe20000000f00 */
[----:B---3--:R-:W3:Y:S01]  /*3dd0*/  SHFL.BFLY PT, R15, R12, 0x8, 0x101f ;  /* 0x0d101f000c0f7f89 */ /* 0x008ee200000e0000 */
[----:B------:R-:W-:Y:S02]  /*3de0*/  MOV R27, 0xffff ;  /* 0x0000ffff001b7802 */ /* 0x000fe40000000f00 */
[----:B------:R-:W-:Y:S01]  /*3df0*/  MOV R29, 0xffff ;  /* 0x0000ffff001d7802 */ /* 0x000fe20000000f00 */
[----:B0---4-:R-:W0:Y:S01]  /*3e00*/  SHFL.BFLY PT, R14, R13, 0x8, 0x101f ;  /* 0x0d101f000d0e7f89 */ /* 0x011e2200000e0000 */
[----:B------:R-:W-:-:S02]  /*3e10*/  MOV R30, 0xffff ;  /* 0x0000ffff001e7802 */ /* 0x000fc40000000f00 */
[----:B------:R-:W-:Y:S01]  /*3e20*/  MOV R32, 0xffff ;  /* 0x0000ffff00207802 */ /* 0x000fe20000000f00 */
[----:B---3--:R-:W-:Y:S01]  /*3e30*/  FADD.FTZ R15, R15, R12 ;  /* 0x0000000c0f0f7221 */ /* 0x008fe20000010000 */
[----:B0-----:R-:W-:-:S04]  /*3e40*/  FADD.FTZ R14, R14, R13 ;  /* 0x0000000d0e0e7221 */ /* 0x001fc80000010000 */
        /* <DEDUP_REMOVED lines=12> */
.L_x_75:
[----:B------:R-:W-:Y:S01]  /*3f10*/  BSSY.RECONVERGENT B0, `(.L_x_62) ;  /* 0x000000b000007945 */ /* 0x000fe20003800200 */
[----:B----4-:R-:W-:-:S03]  /*3f20*/  FADD.FTZ R13, R12, R13 ;  /* 0x0000000d0c0d7221 */ /* 0x010fc60000010000 */
[----:B------:R-:W-:Y:S05]  /*3f30*/  @P2 BRA `(.L_x_63) ;  /* 0x0000000000202947 */ /* 0x000fea0003800000 */
[----:B------:R-:W-:Y:S02]  /*3f40*/  F2FP.BF16.F32.PACK_AB R12, R13, R26 ;  /* 0x0000001a0d0c723e */ /* 0x000fe400000010ff */
[----:B------:R-:W-:Y:S02]  /*3f50*/  IADD3 R15, PT, PT, R24, R11, RZ ;  /* 0x0000000b180f7210 */ /* 0x000fe40007ffe0ff */
[C---:B------:R-:W-:Y:S02]  /*3f60*/  PRMT R22, R12.reuse, 0x7610, R22 ;  /* 0x000076100c167816 */ /* 0x040fe40000000016 */
[----:B------:R-:W-:Y:S01]  /*3f70*/  PRMT R23, R12, 0x7632, R23 ;  /* 0x000076320c177816 */ /* 0x000fe20000000017 */
[----:B-1----:R-:W-:-:S04]  /*3f80*/  IMAD.WIDE R12, R15, 0x2, R16 ;  /* 0x000000020f0c7825 */ /* 0x002fc800078e0210 */
[----:B--2---:R-:W-:Y:S01]  /*3f90*/  IMAD.WIDE R14, R15, 0x2, R18 ;  /* 0x000000020f0e7825 */ /* 0x004fe200078e0212 */
[----:B------:R0:W-:Y:S04]  /*3fa0*/  STG.E.U16 desc[UR10][R12.64], R22 ;  /* 0x000000160c007986 */ /* 0x0001e8000c10150a */
[----:B------:R0:W-:Y:S02]  /*3fb0*/  STG.E.U16 desc[UR10][R14.64], R23 ;  /* 0x000000170e007986 */ /* 0x0001e4000c10150a */
.L_x_63:
[----:B------:R-:W-:Y:S05]  /*3fc0*/  BSYNC.RECONVERGENT B0 ;  /* 0x0000000000007941 */ /* 0x000fea0003800200 */
.L_x_62:
[C---:B------:R-:W-:Y:S02]  /*3fd0*/  ISETP.GE.U32.AND P2, PT, R24.reuse, 0xc, PT ;  /* 0x0000000c1800780c */ /* 0x040fe40003f46070 */
[----:B------:R-:W-:-:S11]  /*3fe0*/  IADD3 R24, PT, PT, R24, 0x14, RZ ;  /* 0x0000001418187810 */ /* 0x000fd60007ffe0ff */
[----:B------:R-:W-:Y:S05]  /*3ff0*/  @!P2 BRA `(.L_x_64) ;  /* 0xfffffffc0048a947 */ /* 0x000fea000383ffff */
[----:B------:R-:W-:Y:S05]  /*4000*/  WARPSYNC.ALL ;  /* 0x0000000000007948 */ /* 0x000fea0003800000 */
[----:B------:R-:W-:Y:S01]  /*4010*/  IADD3 R11, PT, PT, R11, 0x400, RZ ;  /* 0x000004000b0b7810 */ /* 0x000fe20007ffe0ff */
[----:B------:R-:W-:Y:S03]  /*4020*/  BAR.SYNC.DEFER_BLOCKING 0x0 ;  /* 0x0000000000007b1d */ /* 0x000fe60000010000 */
[----:B------:R-:W-:-:S13]  /*4030*/  ISETP.GE.AND P1, PT, R11, R0, PT ;  /* 0x000000000b00720c */ /* 0x000fda0003f26270 */
[----:B------:R-:W-:Y:S05]  /*4040*/  @!P1 BRA `(.L_x_65) ;  /* 0xfffffff400489947 */ /* 0x000fea000383ffff */
[----:B------:R-:W-:Y:S05]  /*4050*/  EXIT ;  /* 0x000000000000794d */ /* 0x000fea0003800000 */
.L_x_61:
[----:B------:R-:W-:Y:S01]  /*4060*/  HFMA2 R29, -RZ, RZ, 0, 4.76837158203125e-07 ;  /* 0x00000008ff1d7431 */ /* 0x000fe200000001ff */
[----:B------:R-:W-:Y:S01]  /*4070*/  BSSY B0, `(.L_x_66) ;  /* 0x0000007000007945 */ /* 0x000fe20003800000 */
[----:B---3--:R-:W-:Y:S02]  /*4080*/  MOV R30, R12 ;  /* 0x0000000c001e7202 */ /* 0x008fe40000000f00 */
[----:B------:R-:W-:Y:S02]  /*4090*/  MOV R32, 0x101f ;  /* 0x0000101f00207802 */ /* 0x000fe40000000f00 */
[----:B------:R-:W-:-:S07]  /*40a0*/  MOV R27, 0xffff ;  /* 0x0000ffff001b7802 */ /* 0x000fce0000000f00 */
[----:B012-4-:R-:W-:Y:S05]  /*40b0*/  WARPSYNC.COLLECTIVE R27, `(.L_x_67) ;  /* 0x000000001b087348 */ /* 0x017fea0003c00000 */
[----:B------:R3:W0:Y:S02]  /*40c0*/  SHFL.BFLY P3, R28, R30, R29, R32 ;  /* 0x0c00001d1e1c7389 */ /* 0x0006240000060020 */
[----:B01234-:R-:W-:Y:S05]  /*40d0*/  ENDCOLLECTIVE ;  /* 0x000000000000791b */ /* 0x01ffea0003800000 */
.L_x_67:
[----:B------:R-:W-:Y:S05]  /*40e0*/  BSYNC B0 ;  /* 0x0000000000007941 */ /* 0x000fea0003800000 */
.L_x_66:
[----:B------:R-:W-:Y:S01]  /*40f0*/  HFMA2 R29, -RZ, RZ, 0, 4.76837158203125e-07 ;  /* 0x00000008ff1d7431 */ /* 0x000fe200000001ff */
[----:B------:R-:W-:Y:S02]  /*4100*/  MOV R30, R13 ;  /* 0x0000000d001e7202 */ /* 0x000fe40000000f00 */
[----:B------:R-:W-:Y:S02]  /*4110*/  MOV R32, 0x101f ;  /* 0x0000101f00207802 */ /* 0x000fe40000000f00 */
[----:B------:R-:W-:Y:S02]  /*4120*/  MOV R27, 0xffff ;  /* 0x0000ffff001b7802 */ /* 0x000fe40000000f00 */
[----:B------:R-:W-:-:S07]  /*4130*/  MOV R15, R28 ;  /* 0x0000001c000f7202 */ /* 0x000fce0000000f00 */
[----:B------:R-:W-:Y:S05]  /*4140*/  WARPSYNC.COLLECTIVE R27, `(.L_x_68) ;  /* 0x000000001b087348 */ /* 0x000fea0003c00000 */
[----:B------:R0:W1:Y:S02]  /*4150*/  SHFL.BFLY P3, R28, R30, R29, R32 ;  /* 0x0c00001d1e1c7389 */ /* 0x0000640000060020 */
[----:B01----:R-:W-:Y:S05]  /*4160*/  ENDCOLLECTIVE ;  /* 0x000000000000791b */ /* 0x003fea0003800000 */
.L_x_68:
[----:B------:R-:W-:Y:S01]  /*4170*/  FADD.FTZ R15, R15, R12 ;  /* 0x0000000c0f0f7221 */ /* 0x000fe20000010000 */
[----:B------:R-:W-:-:S04]  /*4180*/  HFMA2 R29, -RZ, RZ, 0, 2.384185791015625e-07 ;  /* 0x00000004ff1d7431 */ /* 0x000fc800000001ff */
[----:B------:R-:W-:Y:S02]  /*4190*/  MOV R30, R15 ;  /* 0x0000000f001e7202 */ /* 0x000fe40000000f00 */
[----:B------:R-:W-:-:S07]  /*41a0*/  MOV R14, R28 ;  /* 0x0000001c000e7202 */ /* 0x000fce0000000f00 */
[----:B------:R-:W-:Y:S05]  /*41b0*/  WARPSYNC.COLLECTIVE R27, `(.L_x_69) ;  /* 0x000000001b087348 */ /* 0x000fea0003c00000 */
[----:B------:R0:W1:Y:S02]  /*41c0*/  SHFL.BFLY P3, R28, R30, R29, R32 ;  /* 0x0c00001d1e1c7389 */ /* 0x0000640000060020 */
[----:B01----:R-:W-:Y:S05]  /*41d0*/  ENDCOLLECTIVE ;  /* 0x000000000000791b */ /* 0x003fea0003800000 */
.L_x_69:
[----:B------:R-:W-:-:S05]  /*41e0*/  FADD.FTZ R14, R14, R13 ;  /* 0x0000000d0e0e7221 */ /* 0x000fca0000010000 */
[----:B------:R-:W-:Y:S02]  /*41f0*/  MOV R30, R14 ;  /* 0x0000000e001e7202 */ /* 0x000fe40000000f00 */
[----:B------:R-:W-:-:S07]  /*4200*/  MOV R22, R28 ;  /* 0x0000001c00167202 */ /* 0x000fce0000000f00 */
[----:B------:R-:W-:Y:S05]  /*4210*/  WARPSYNC.COLLECTIVE R27, `(.L_x_70) ;  /* 0x000000001b087348 */ /* 0x000fea0003c00000 */
[----:B------:R0:W1:Y:S02]  /*4220*/  SHFL.BFLY P3, R28, R30, R29, R32 ;  /* 0x0c00001d1e1c7389 */ /* 0x0000640000060020 */
[----:B01----:R-:W-:Y:S05]  /*4230*/  ENDCOLLECTIVE ;  /* 0x000000000000791b */ /* 0x003fea0003800000 */
.L_x_70:
[----:B------:R-:W-:Y:S01]  /*4240*/  FADD.FTZ R22, R15, R22 ;  /* 0x000000160f167221 */ /* 0x000fe20000010000 */
[----:B------:R-:W-:-:S04]  /*4250*/  HFMA2 R29, -RZ, RZ, 0, 1.1920928955078125e-07 ;  /* 0x00000002ff1d7431 */ /* 0x000fc800000001ff */
[----:B------:R-:W-:Y:S02]  /*4260*/  MOV R30, R22 ;  /* 0x00000016001e7202 */ /* 0x000fe40000000f00 */
[----:B------:R-:W-:-:S07]  /*4270*/  MOV R23, R28 ;  /* 0x0000001c00177202 */ /* 0x000fce0000000f00 */
[----:B------:R-:W-:Y:S05]  /*4280*/  WARPSYNC.COLLECTIVE R27, `(.L_x_71) ;  /* 0x000000001b087348 */ /* 0x000fea0003c00000 */
[----:B------:R0:W1:Y:S02]  /*4290*/  SHFL.BFLY P3, R28, R30, R29, R32 ;  /* 0x0c00001d1e1c7389 */ /* 0x0000640000060020 */
[----:B01----:R-:W-:Y:S05]  /*42a0*/  ENDCOLLECTIVE ;  /* 0x000000000000791b */ /* 0x003fea0003800000 */
.L_x_71:
[----:B------:R-:W-:-:S05]  /*42b0*/  FADD.FTZ R23, R14, R23 ;  /* 0x000000170e177221 */ /* 0x000fca0000010000 */
[----:B------:R-:W-:Y:S02]  /*42c0*/  MOV R30, R23 ;  /* 0x00000017001e7202 */ /* 0x000fe40000000f00 */
[----:B------:R-:W-:-:S07]  /*42d0*/  MOV R25, R28 ;  /* 0x0000001c00197202 */ /* 0x000fce0000000f00 */
[----:B------:R-:W-:Y:S05]  /*42e0*/  WARPSYNC.COLLECTIVE R27, `(.L_x_72) ;  /* 0x000000001b087348 */ /* 0x000fea0003c00000 */
[----:B------:R0:W1:Y:S02]  /*42f0*/  SHFL.BFLY P3, R28, R30, R29, R32 ;  /* 0x0c00001d1e1c7389 */ /* 0x0000640000060020 */
[----:B01----:R-:W-:Y:S05]  /*4300*/  ENDCOLLECTIVE ;  /* 0x000000000000791b */ /* 0x003fea0003800000 */
.L_x_72:
[----:B------:R-:W-:Y:S01]  /*4310*/  FADD.FTZ R25, R22, R25 ;  /* 0x0000001916197221 */ /* 0x000fe20000010000 */
[----:B------:R-:W-:-:S04]  /*4320*/  HFMA2 R29, -RZ, RZ, 0, 5.9604644775390625e-08 ;  /* 0x00000001ff1d7431 */ /* 0x000fc800000001ff */
[----:B------:R-:W-:Y:S02]  /*4330*/  MOV R30, R25 ;  /* 0x00000019001e7202 */ /* 0x000fe40000000f00 */
[----:B------:R-:W-:-:S07]  /*4340*/  MOV R12, R28 ;  /* 0x0000001c000c7202 */ /* 0x000fce0000000f00 */
[----:B------:R-:W-:Y:S05]  /*4350*/  WARPSYNC.COLLECTIVE R27, `(.L_x_73) ;  /* 0x000000001b087348 */ /* 0x000fea0003c00000 */
[----:B------:R0:W1:Y:S02]  /*4360*/  SHFL.BFLY P3, R28, R30, R29, R32 ;  /* 0x0c00001d1e1c7389 */ /* 0x0000640000060020 */
[----:B01----:R-:W-:Y:S05]  /*4370*/  ENDCOLLECTIVE ;  /* 0x000000000000791b */ /* 0x003fea0003800000 */
.L_x_73:
[----:B------:R-:W-:-:S05]  /*4380*/  FADD.FTZ R12, R23, R12 ;  /* 0x0000000c170c7221 */ /* 0x000fca0000010000 */
[----:B------:R-:W-:Y:S02]  /*4390*/  MOV R30, R12 ;  /* 0x0000000c001e7202 */ /* 0x000fe40000000f00 */
[----:B------:R-:W-:-:S07]  /*43a0*/  MOV R26, R28 ;  /* 0x0000001c001a7202 */ /* 0x000fce0000000f00 */
[----:B------:R-:W-:Y:S05]  /*43b0*/  WARPSYNC.COLLECTIVE R27, `(.L_x_74) ;  /* 0x000000001b087348 */ /* 0x000fea0003c00000 */
[----:B------:R0:W1:Y:S02]  /*43c0*/  SHFL.BFLY P3, R28, R30, R29, R32 ;  /* 0x0c00001d1e1c7389 */ /* 0x0000640000060020 */
[----:B01----:R-:W-:Y:S05]  /*43d0*/  ENDCOLLECTIVE ;  /* 0x000000000000791b */ /* 0x003fea0003800000 */
.L_x_74:
[----:B------:R-:W-:Y:S01]  /*43e0*/  FADD.FTZ R26, R25, R26 ;  /* 0x0000001a191a7221 */ /* 0x000fe20000010000 */
[----:B------:R-:W-:Y:S01]  /*43f0*/  MOV R13, R28 ;  /* 0x0000001c000d7202 */ /* 0x000fe20000000f00 */
[----:B------:R-:W-:Y:S06]  /*4400*/  BRA `(.L_x_75) ;  /* 0xfffffff800c07947 */ /* 0x000fec000383ffff */
.L_x_76:
        /* <DEDUP_REMOVED lines=15> */
.L_x_1229:


//--------------------- .text._ZN13group_norm_v218gn_bwd_cuda_kernelI13__nv_bfloat16Li320ELi1ELi32ELi40ELi1024ELb0ELb1ELi64ELi320ELi320ELi4ELb1ELi8ELb0ELb0ELNS_15WgradSyncMethodE3ENS_16CompileConditionILi1000EEEEEvPT_S6_S6_PKS5_S8_S8_S8_PKfflPfPj --------------------------
	.section	.text._ZN13group_norm_v218gn_bwd_cuda_kernelI13__nv_bfloat16Li320ELi1ELi32ELi40ELi1024ELb0ELb1ELi64ELi320ELi320ELi4ELb1ELi8ELb0ELb0ELNS_15WgradSyncMethodE3ENS_16CompileConditionILi1000EEEEEvPT_S6_S6_PKS5_S8_S8_S8_PKfflPfPj,"ax",@progbits
	.align	128
        .global         _ZN13group_norm_v218gn_bwd_cuda_kernelI13__nv_bfloat16Li320ELi1ELi32ELi40ELi1024ELb0ELb1ELi64ELi320ELi320ELi4ELb1ELi8ELb0ELb0ELNS_15WgradSyncMethodE3ENS_16CompileConditionILi1000EEEEEvPT_S6_S6_PKS5_S8_S8_S8_PKfflPfPj
        .type           _ZN13group_norm_v218gn_bwd_cuda_kernelI13__nv_bfloat16Li320ELi1ELi32ELi40ELi1024ELb0ELb1ELi64ELi320ELi320ELi4ELb1ELi8ELb0ELb0ELNS_15WgradSyncMethodE3ENS_16CompileConditionILi1000EEEEEvPT_S6_S6_PKS5_S8_S8_S8_PKfflPfPj,@function
        .size           _ZN13group_norm_v218gn_bwd_cuda_kernelI13__nv_bfloat16Li320ELi1ELi32ELi40ELi1024ELb0ELb1ELi64ELi320ELi320ELi4ELb1ELi8ELb0ELb0ELNS_15WgradSyncMethodE3ENS_16CompileConditionILi1000EEEEEvPT_S6_S6_PKS5_S8_S8_S8_PKfflPfPj,(.L_x_1230 - _ZN13group_norm_v218gn_bwd_cuda_kernelI13__nv_bfloat16Li320ELi1ELi32ELi40ELi1024ELb0ELb1ELi64ELi320ELi320ELi4ELb1ELi8ELb0ELb0ELNS_15WgradSyncMethodE3ENS_16CompileConditionILi1000EEEEEvPT_S6_S6_PKS5_S8_S8_S8_PKfflPfPj)
        .other          _ZN13group_norm_v218gn_bwd_cuda_kernelI13__nv_bfloat16Li320ELi1ELi32ELi40ELi1024ELb0ELb1ELi64ELi320ELi320ELi4ELb1ELi8ELb0ELb0ELNS_15WgradSyncMethodE3ENS_16CompileConditionILi1000EEEEEvPT_S6_S6_PKS5_S8_S8_S8_PKfflPfPj,@"STO_CUDA_ENTRY STV_DEFAULT"
_ZN13group_norm_v218gn_bwd_cuda_kernelI13__nv_bfloat16Li320ELi1ELi32ELi40ELi1024ELb0ELb1ELi64ELi320ELi320ELi4ELb1ELi8ELb0ELb0ELNS_15WgradSyncMethodE3ENS_16CompileConditionILi1000EEEEEvPT_S6_S6_PKS5_S8_S8_S8_PKfflPfPj:
.text._ZN13group_norm_v218gn_bwd_cuda_kernelI13__nv_bfloat16Li320ELi1ELi32ELi40ELi1024ELb0ELb1ELi64ELi320ELi320ELi4ELb1ELi8ELb0ELb0ELNS_15WgradSyncMethodE3ENS_16CompileConditionILi1000EEEEEvPT_S6_S6_PKS5_S8_S8_S8_PKfflPfPj:
[----:B------:R-:W0:Y:S08]  /*0000*/  LDC R1, c[0x0][0x37c] ;  /* 0x0000df00ff017b82 */ /* 0x000e300000000800 */
[----:B------:R-:W1:Y:S01]  /*0010*/  S2UR UR11, SR_CTAID.Y ;  /* 0x00000000000b79c3 */ /* 0x000e620000002600 */
[----:B------:R-:W2:Y:S01]  /*0020*/  LDCU.64 UR14, c[0x0][0x3c8] ;  /* 0x00007900ff0e77ac */ /* 0x000ea20008000a00 */
[----:B0-----:R-:W-:Y:S01]  /*0030*/  IADD3 R1, PT, PT, R1, -0x30, RZ ;  /* 0xffffffd001017810 */ /* 0x001fe20007ffe0ff */
[----:B------:R-:W0:Y:S05]  /*0040*/  LDCU.64 UR16, c[0x0][0x358] ;  /* 0x00006b00ff1077ac */ /* 0x000e2a0008000a00 */
[----:B------:R-:W3:Y:S01]  /*0050*/  S2UR UR19, SR_CTAID.X ;  /* 0x00000000001379c3 */ /* 0x000ee20000002500 */
[----:B--2---:R-:W-:-:S02]  /*0060*/  USHF.L.U32 UR21, UR14, 0x2, URZ ;  /* 0x000000020e157899 */ /* 0x004fc400080006ff */
[----:B------:R-:W-:Y:S02]  /*0070*/  USHF.L.U64.HI UR14, UR14, 0x2, UR15 ;  /* 0x000000020e0e7899 */ /* 0x000fe4000801020f */
[----:B-1----:R-:W-:Y:S02]  /*0080*/  UISETP.GT.U32.AND UP0, UPT, UR21, UR11, UPT ;  /* 0x0000000b1500728c */ /* 0x002fe4000bf04070 */
[----:B------:R-:W-:Y:S02]  /*0090*/  ULOP3.LUT UR15, UR11, 0x3, URZ, 0xc0, !UPT ;  /* 0x000000030b0f7892 */ /* 0x000fe4000f8ec0ff */
[----:B------:R-:W-:-:S09]  /*00a0*/  UISETP.GT.AND.EX UP0, UPT, UR14, URZ, UPT, UP0 ;  /* 0x000000ff0e00728c */ /* 0x000fd2000bf04300 */
[----:B0-----:R-:W-:Y:S05]  /*00b0*/  BRA.U UP0, `(.L_x_77) ;  /* 0x0000000100647547 */ /* 0x001fea000b800000 */
[----:B------:R-:W0:Y:S01]  /*00c0*/  S2R R0, SR_TID.X ;  /* 0x0000000000007919 */ /* 0x000e220000002100 */
[----:B------:R-:W-:Y:S01]  /*00d0*/  BAR.SYNC.DEFER_BLOCKING 0x0 ;  /* 0x0000000000007b1d */ /* 0x000fe20000010000 */
[----:B0-----:R-:W-:-:S13]  /*00e0*/  ISETP.NE.AND P0, PT, R0, RZ, PT ;  /* 0x000000ff0000720c */ /* 0x001fda0003f05270 */
[----:B------:R-:W-:Y:S05]  /*00f0*/  @P0 BRA `(.L_x_78) ;  /* 0x0000000000480947 */ /* 0x000fea0003800000 */
[----:B------:R-:W0:Y:S01]  /*0100*/  LDC.64 R2, c[0x0][0x3d8] ;  /* 0x0000f600ff027b82 */ /* 0x000e220000000a00 */
[----:B------:R-:W-:Y:S01]  /*0110*/  USHF.R.U32.HI UR4, URZ, 0x2, UR11 ;  /* 0x00000002ff047899 */ /* 0x000fe2000801160b */
[----:B------:R-:W-:-:S03]  /*0120*/  MOV R5, UR15 ;  /* 0x0000000f00057c02 */ /* 0x000fc60008000f00 */
[----:B---3--:R-:W-:-:S03]  /*0130*/  ULOP3.LUT UP0, URZ, UR4, UR19, URZ, 0xfc, !UPT ;  /* 0x0000001304ff7292 */ /* 0x008fc6000f80fcff */
[----:B------:R-:W-:Y:S02]  /*0140*/  UMOV UR4, 0x7fffffe1 ;  /* 0x7fffffe100047882 */ /* 0x000fe40000000000 */
[----:B------:R-:W-:Y:S01]  /*0150*/  USEL UR4, UR4, 0x1, !UP0 ;  /* 0x0000000104047887 */ /* 0x000fe2000c000000 */
[----:B0-----:R-:W-:-:S05]  /*0160*/  IMAD.WIDE.U32 R2, R5, 0x4, R2 ;  /* 0x0000000405027825 */ /* 0x001fca00078e0002 */
[----:B------:R-:W-:Y:S01]  /*0170*/  MOV R5, UR4 ;  /* 0x0000000400057c02 */ /* 0x000fe20008000f00 */
[----:B------:R-:W-:Y:S06]  /*0180*/  MEMBAR.ALL.GPU ;  /* 0x0000000000007992 */ /* 0x000fec000000a000 */
[----:B------:R-:W-:-:S00]  /*0190*/  ERRBAR ;  /* 0x00000000000079ab */ /* 0x000fc00000000000 */
[----:B------:R-:W-:Y:S06]  /*01a0*/  CGAERRBAR ;  /* 0x00000000000075ab */ /* 0x000fec0000000000 */
[----:B------:R0:W5:Y:S02]  /*01b0*/  ATOM.E.ADD.STRONG.GPU PT, R0, desc[UR16][R2.64+0x20], R5 ;  /* 0x800020050200798a */ /* 0x00016400081ef110 */
.L_x_79:
[----:B0-----:R-:W2:Y:S04]  /*01c0*/  LD.E.STRONG.GPU R5, desc[UR16][R2.64+0x20] ;  /* 0x0000201002057980 */ /* 0x001ea8000c10f900 */
[----:B--2---:R-:W-:Y:S01]  /*01d0*/  CCTL.IVALL ;  /* 0x00000000ff00798f */ /* 0x004fe20002000000 */
[----:B------:R-:W-:Y:S05]  /*01e0*/  YIELD ;  /* 0x0000000000007946 */ /* 0x000fea0003800000 */
[----:B-----5:R-:W-:-:S04]  /*01f0*/  LOP3.LUT R5, R5, R0, RZ, 0x3c, !PT ;  /* 0x0000000005057212 */ /* 0x020fc800078e3cff */
[----:B------:R-:W-:-:S13]  /*0200*/  ISETP.GT.AND P0, PT, R5, -0x1, PT ;  /* 0xffffffff0500780c */ /* 0x000fda0003f04270 */
[----:B------:R-:W-:Y:S05]  /*0210*/  @P0 BRA `(.L_x_79) ;  /* 0xfffffffc00e80947 */ /* 0x000fea000383ffff */
.L_x_78:
[----:B------:R-:W-:Y:S05]  /*0220*/  WARPSYNC.ALL ;  /* 0x0000000000007948 */ /* 0x000fea0003800000 */
[----:B------:R-:W-:Y:S06]  /*0230*/  BAR.SYNC.DEFER_BLOCKING 0x0 ;  /* 0x0000000000007b1d */ /* 0x000fec0000010000 */
[----:B------:R-:W-:Y:S05]  /*0240*/  BRA `(.L_x_80) ;  /* 0x0000005000147947 */ /* 0x000fea0003800000 */
.L_x_77:
[----:B------:R-:W0:Y:S01]  /*0250*/  S2R R14, SR_TID.X ;  /* 0x00000000000e7919 */ /* 0x000e220000002100 */
[----:B------:R-:W1:Y:S01]  /*0260*/  LDC.64 R4, c[0x0][0x3a8] ;  /* 0x0000ea00ff047b82 */ /* 0x000e620000000a00 */
[----:B------:R-:W-:Y:S01]  /*0270*/  UIMAD UR5, UR15, 0x140, URZ ;  /* 0x000001400f0578a4 */ /* 0x000fe2000f8e02ff */
[----:B------:R-:W2:Y:S01]  /*0280*/  S2R R11, SR_CgaCtaId ;  /* 0x00000000000b7919 */ /* 0x000ea20000008800 */
[----:B------:R-:W-:Y:S01]  /*0290*/  MOV R28, UR15 ;  /* 0x0000000f001c7c02 */ /* 0x000fe20008000f00 */
[----:B------:R-:W-:Y:S01]  /*02a0*/  USHF.L.U32 UR4, UR11, 0x2, URZ ;  /* 0x000000020b047899 */ /* 0x000fe200080006ff */
[----:B------:R-:W4:Y:S01]  /*02b0*/  LDCU.128 UR24, c[0x0][0x3d0] ;  /* 0x00007a00ff1877ac */ /* 0x000f220008000c00 */
[----:B------:R-:W5:Y:S01]  /*02c0*/  LDCU.64 UR6, c[0x0][0x3d8] ;  /* 0x00007b00ff0677ac */ /* 0x000f620008000a00 */
        /* <DEDUP_REMOVED lines=9> */
[----:B------:R-:W-:-:S05]  /*0360*/  LEA R9, R0, UR5, 0x2 ;  /* 0x0000000500097c11 */ /* 0x000fca000f8e10ff */
[----:B-1----:R-:W-:-:S06]  /*0370*/  IMAD.WIDE.U32 R4, R9, 0x2, R4 ;  /* 0x0000000209047825 */ /* 0x002fcc00078e0004 */
[----:B------:R-:W4:Y:S01]  /*0380*/  LDG.E.64.CONSTANT R4, desc[UR16][R4.64] ;  /* 0x0000001004047981 */ /* 0x000f22000c1e9b00 */
[----:B------:R-:W-:Y:S01]  /*0390*/  SHF.R.U32.HI R6, RZ, 0x4, R14 ;  /* 0x00000004ff067819 */ /* 0x000fe2000001160e */
[----:B------:R-:W-:Y:S01]  /*03a0*/  ULOP3.LUT UR4, UR4, 0x3fff0, URZ, 0xc0, !UPT ;  /* 0x0003fff004047892 */ /* 0x000fe2000f8ec0ff */
[----:B------:R-:W-:Y:S01]  /*03b0*/  MOV R0, 0x400 ;  /* 0x0000040000007802 */ /* 0x000fe20000000f00 */
[----:B-----5:R-:W-:Y:S01]  /*03c0*/  ULEA UR6, UP0, UR11, UR6, 0x2 ;  /* 0x000000060b067291 */ /* 0x020fe2000f8010ff */
[----:B------:R-:W-:Y:S01]  /*03d0*/  LOP3.LUT R6, R6, R14, RZ, 0x3c, !PT ;  /* 0x0000000e06067212 */ /* 0x000fe200078e3cff */
[----:B---3--:R-:W-:Y:S01]  /*03e0*/  ULOP3.LUT UR4, UR4, 0xf, UR19, 0xf8, !UPT ;  /* 0x0000000f04047892 */ /* 0x008fe2000f8ef813 */
[----:B------:R-:W-:Y:S02]  /*03f0*/  IADD3 R2, PT, PT, R0, 0x2800, RZ ;  /* 0x0000280000027810 */ /* 0x000fe40007ffe0ff */
[----:B------:R-:W-:Y:S02]  /*0400*/  CS2R R78, SRZ ;  /* 0x00000000004e7805 */ /* 0x000fe4000001ff00 */
[----:B--2---:R-:W-:-:S02]  /*0410*/  LEA R3, R11, R0, 0x18 ;  /* 0x000000000b037211 */ /* 0x004fc400078ec0ff */
[----:B------:R-:W-:Y:S02]  /*0420*/  CS2R R80, SRZ ;  /* 0x0000000000507805 */ /* 0x000fe4000001ff00 */
[----:B------:R-:W-:Y:S02]  /*0430*/  IADD3 R0, PT, PT, R0, 0x3480, RZ ;  /* 0x0000348000007810 */ /* 0x000fe40007ffe0ff */
[----:B------:R-:W-:Y:S02]  /*0440*/  CS2R R82, SRZ ;  /* 0x0000000000527805 */ /* 0x000fe4000001ff00 */
[----:B------:R-:W-:Y:S02]  /*0450*/  SHF.L.U32 R6, R6, 0x3, RZ ;  /* 0x0000000306067819 */ /* 0x000fe400000006ff */
[----:B------:R-:W-:Y:S02]  /*0460*/  CS2R R84, SRZ ;  /* 0x0000000000547805 */ /* 0x000fe4000001ff00 */
[----:B------:R-:W-:Y:S01]  /*0470*/  SHF.R.U32.HI R7, RZ, 0x2, R14 ;  /* 0x00000002ff077819 */ /* 0x000fe2000001160e */
[----:B----4-:R-:W-:Y:S01]  /*0480*/  UIMAD.WIDE.U32 UR8, UR15, 0x4, UR26 ;  /* 0x000000040f0878a5 */ /* 0x010fe2000f8e001a */
[----:B------:R-:W-:Y:S01]  /*0490*/  LEA R26, R11, R0, 0x18 ;  /* 0x000000000b1a7211 */ /* 0x000fe200078ec0ff */
[----:B------:R-:W-:Y:S01]  /*04a0*/  ULEA.HI.X UR7, UR11, UR7, URZ, 0x2, UP0 ;  /* 0x000000070b077291 */ /* 0x000fe200080f14ff */
[----:B------:R-:W-:Y:S01]  /*04b0*/  LOP3.LUT R6, R6, 0x18, RZ, 0xc0, !PT ;  /* 0x0000001806067812 */ /* 0x000fe200078ec0ff */
[----:B------:R-:W0:Y:S01]  /*04c0*/  LDCU UR20, c[0x0][0x374] ;  /* 0x00006e80ff1477ac */ /* 0x000e220008000800 */
[----:B------:R-:W-:-:S02]  /*04d0*/  SHF.L.U32 R0, R14, 0x1, RZ ;  /* 0x000000010e007819 */ /* 0x000fc400000006ff */
[----:B------:R-:W-:Y:S01]  /*04e0*/  MOV R13, UR5 ;  /* 0x00000005000d7c02 */ /* 0x000fe20008000f00 */
[----:B------:R-:W-:Y:S01]  /*04f0*/  UMOV UR13, UR11 ;  /* 0x0000000b000d7c82 */ /* 0x000fe20008000000 */
[----:B------:R-:W-:Y:S02]  /*0500*/  LEA R8, R28, R7, 0x3 ;  /* 0x000000071c087211 */ /* 0x000fe400078e18ff */
[----:B------:R-:W-:Y:S02]  /*0510*/  IADD3 R6, PT, PT, R3, R6, RZ ;  /* 0x0000000603067210 */ /* 0x000fe40007ffe0ff */
[----:B------:R-:W-:Y:S02]  /*0520*/  LOP3.LUT R0, R0, 0x18, RZ, 0xc0, !PT ;  /* 0x0000001800007812 */ /* 0x000fe400078ec0ff */
[----:B------:R-:W-:Y:S02]  /*0530*/  LEA R3, R14, R3, 0x5 ;  /* 0x000000030e037211 */ /* 0x000fe400078e28ff */
[----:B------:R-:W-:Y:S01]  /*0540*/  LEA R2, R11, R2, 0x18 ;  /* 0x000000020b027211 */ /* 0x000fe200078ec0ff */
[----:B------:R-:W-:Y:S01]  /*0550*/  IMAD R11, R8, 0x28, -R13 ;  /* 0x00000028080b7824 */ /* 0x000fe200078e0a0d */
[----:B------:R-:W-:-:S02]  /*0560*/  IADD3 R13, PT, PT, R3, R0, RZ ;  /* 0x00000000030d7210 */ /* 0x000fc40007ffe0ff */
[C---:B------:R-:W-:Y:S02]  /*0570*/  LOP3.LUT R8, R0.reuse, 0x8, RZ, 0x3c, !PT ;  /* 0x0000000800087812 */ /* 0x040fe400078e3cff */
[C---:B------:R-:W-:Y:S01]  /*0580*/  LOP3.LUT R10, R0.reuse, 0x10, RZ, 0x3c, !PT ;  /* 0x00000010000a7812 */ /* 0x040fe200078e3cff */
[----:B------:R1:W-:Y:S01]  /*0590*/  STL [R1+0x28], R13 ;  /* 0x0000280d01007387 */ /* 0x0003e20000100800 */
[----:B------:R-:W-:Y:S02]  /*05a0*/  LOP3.LUT R0, R0, 0x18, RZ, 0x3c, !PT ;  /* 0x0000001800007812 */ /* 0x000fe400078e3cff */
[----:B------:R-:W-:Y:S01]  /*05b0*/  MOV R12, UR4 ;  /* 0x00000004000c7c02 */ /* 0x000fe20008000f00 */
[----:B------:R-:W-:Y:S01]  /*05c0*/  UMOV UR4, URZ ;  /* 0x000000ff00047c82 */ /* 0x000fe20008000000 */
[----:B------:R-:W-:Y:S02]  /*05d0*/  IADD3 R0, PT, PT, R3, R0, RZ ;  /* 0x0000000003007210 */ /* 0x000fe40007ffe0ff */
[----:B------:R-:W-:-:S02]  /*05e0*/  LEA R7, R7, R6, 0x5 ;  /* 0x0000000607077211 */ /* 0x000fc400078e28ff */
[----:B------:R-:W-:Y:S02]  /*05f0*/  LOP3.LUT R6, R11, 0x4, RZ, 0xfc, !PT ;  /* 0x000000040b067812 */ /* 0x000fe400078efcff */
[C---:B-1----:R-:W-:Y:S02]  /*0600*/  IADD3 R13, PT, PT, R3.reuse, R8, RZ ;  /* 0x00000008030d7210 */ /* 0x042fe40007ffe0ff */
[----:B------:R-:W-:Y:S02]  /*0610*/  IADD3 R8, PT, PT, R3, R10, RZ ;  /* 0x0000000a03087210 */ /* 0x000fe40007ffe0ff */
[----:B------:R-:W-:Y:S01]  /*0620*/  SHF.R.U32.HI R3, RZ, 0x2, R11 ;  /* 0x00000002ff037819 */ /* 0x000fe2000001160b */
[----:B------:R1:W-:Y:S01]  /*0630*/  STL [R1+0x24], R13 ;  /* 0x0000240d01007387 */ /* 0x0003e20000100800 */
[C---:B------:R-:W-:Y:S02]  /*0640*/  IADD3 R10, PT, PT, R11.reuse, 0x8, RZ ;  /* 0x000000080b0a7810 */ /* 0x040fe40007ffe0ff */
[C---:B------:R-:W-:Y:S01]  /*0650*/  IADD3 R16, PT, PT, R11.reuse, 0x14, RZ ;  /* 0x000000140b107810 */ /* 0x040fe20007ffe0ff */
[----:B------:R2:W-:Y:S01]  /*0660*/  STL [R1+0x20], R8 ;  /* 0x0000200801007387 */ /* 0x0005e20000100800 */
[----:B------:R-:W-:-:S02]  /*0670*/  IADD3 R18, PT, PT, R11, 0x18, RZ ;  /* 0x000000180b127810 */ /* 0x000fc40007ffe0ff */
[C---:B------:R-:W-:Y:S01]  /*0680*/  IADD3 R20, PT, PT, R11.reuse, 0x1c, RZ ;  /* 0x0000001c0b147810 */ /* 0x040fe20007ffe0ff */
[----:B------:R3:W-:Y:S01]  /*0690*/  STL [R1+0x1c], R0 ;  /* 0x00001c0001007387 */ /* 0x0007e20000100800 */
[C---:B------:R-:W-:Y:S02]  /*06a0*/  IADD3 R22, PT, PT, R11.reuse, 0x20, RZ ;  /* 0x000000200b167810 */ /* 0x040fe40007ffe0ff */
[C---:B------:R-:W-:Y:S02]  /*06b0*/  IADD3 R24, PT, PT, R11.reuse, 0x24, RZ ;  /* 0x000000240b187810 */ /* 0x040fe40007ffe0ff */
[----:B-1----:R-:W-:Y:S02]  /*06c0*/  SHF.R.U32.HI R13, RZ, 0x2, R10 ;  /* 0x00000002ff0d7819 */ /* 0x002fe4000001160a */
[----:B--2---:R-:W-:Y:S02]  /*06d0*/  SHF.L.U32 R8, R14, 0x3, RZ ;  /* 0x000000030e087819 */ /* 0x004fe400000006ff */
[----:B------:R-:W-:Y:S01]  /*06e0*/  SHF.R.U32.HI R19, RZ, 0x2, R16 ;  /* 0x00000002ff137819 */ /* 0x000fe20000011610 */
[----:B---3--:R-:W-:Y:S01]  /*06f0*/  IMAD R0, R12, 0x500, R14 ;  /* 0x000005000c007824 */ /* 0x008fe200078e020e */
[----:B------:R-:W-:-:S02]  /*0700*/  IADD3 R12, PT, PT, R11, 0xc, RZ ;  /* 0x0000000c0b0c7810 */ /* 0x000fc40007ffe0ff */
[----:B------:R-:W-:Y:S02]  /*0710*/  IADD3 R14, PT, PT, R11, 0x10, RZ ;  /* 0x000000100b0e7810 */ /* 0x000fe40007ffe0ff */
[----:B------:R-:W-:Y:S01]  /*0720*/  SHF.R.U32.HI R11, RZ, 0x2, R6 ;  /* 0x00000002ff0b7819 */ /* 0x000fe20000011606 */
[----:B------:R-:W-:Y:S01]  /*0730*/  IMAD R6, R3, 0x28, R2 ;  /* 0x0000002803067824 */ /* 0x000fe200078e0202 */
[----:B------:R-:W-:Y:S02]  /*0740*/  LOP3.LUT R3, R9, 0xffff, RZ, 0xc0, !PT ;  /* 0x0000ffff09037812 */ /* 0x000fe400078ec0ff */
[----:B------:R-:W-:Y:S01]  /*0750*/  SHF.R.U32.HI R9, RZ, 0x2, R24 ;  /* 0x00000002ff097819 */ /* 0x000fe20000011618 */
[----:B------:R-:W-:Y:S01]  /*0760*/  IMAD R10, R11, 0x28, R2 ;  /* 0x000000280b0a7824 */ /* 0x000fe200078e0202 */
        /* <DEDUP_REMOVED lines=9> */
[--C-:B------:R-:W-:Y:S01]  /*0800*/  IMAD R18, R19, 0x28, R2.reuse ;  /* 0x0000002813127824 */ /* 0x100fe200078e0202 */
[----:B------:R-:W-:Y:S01]  /*0810*/  LOP3.LUT R9, R8, 0x18, RZ, 0xc0, !PT ;  /* 0x0000001808097812 */ /* 0x000fe200078ec0ff */
[--C-:B------:R-:W-:Y:S01]  /*0820*/  IMAD R20, R21, 0x28, R2.reuse ;  /* 0x0000002815147824 */ /* 0x100fe200078e0202 */
[----:B------:R-:W-:Y:S01]  /*0830*/  IADD3 R0, PT, PT, R0, UR5, RZ ;  /* 0x0000000500007c10 */ /* 0x000fe2000fffe0ff */
[--C-:B------:R-:W-:Y:S01]  /*0840*/  IMAD R22, R23, 0x28, R2.reuse ;  /* 0x0000002817167824 */ /* 0x100fe200078e0202 */
[----:B------:R-:W-:Y:S01]  /*0850*/  IADD3 R8, PT, PT, R9, R10, RZ ;  /* 0x0000000a09087210 */ /* 0x000fe20007ffe0ff */
[----:B------:R-:W-:Y:S01]  /*0860*/  IMAD R164, R25, 0x28, R2 ;  /* 0x0000002819a47824 */ /* 0x000fe200078e0202 */
[----:B------:R-:W-:Y:S01]  /*0870*/  IADD3 R2, PT, PT, R6, R9, RZ ;  /* 0x0000000906027210 */ /* 0x000fe20007ffe0ff */
[----:B------:R-:W-:Y:S01]  /*0880*/  IMAD R3, R3, 0x667, RZ ;  /* 0x0000066703037824 */ /* 0x000fe200078e02ff */
[----:B------:R-:W-:Y:S01]  /*0890*/  IADD3 R6, PT, PT, R9, R12, RZ ;  /* 0x0000000c09067210 */ /* 0x000fe20007ffe0ff */
[----:B------:R-:W-:Y:S01]  /*08a0*/  UMOV UR5, URZ ;  /* 0x000000ff00057c82 */ /* 0x000fe20008000000 */
[----:B------:R-:W-:Y:S01]  /*08b0*/  MOV R160, UR24 ;  /* 0x0000001800a07c02 */ /* 0x000fe20008000f00 */
[----:B------:R1:W-:Y:S01]  /*08c0*/  STL [R1+0x18], R2 ;  /* 0x0000180201007387 */ /* 0x0003e20000100800 */
[----:B------:R-:W-:-:S02]  /*08d0*/  SHF.R.U32.HI R3, RZ, 0x10, R3 ;  /* 0x00000010ff037819 */ /* 0x000fc40000011603 */
[----:B------:R-:W-:Y:S01]  /*08e0*/  MOV R161, UR25 ;  /* 0x0000001900a17c02 */ /* 0x000fe20008000f00 */
[----:B------:R2:W-:Y:S01]  /*08f0*/  STL [R1+0x14], R8 ;  /* 0x0000140801007387 */ /* 0x0005e20000100800 */
[C---:B------:R-:W-:Y:S01]  /*0900*/  IADD3 R165, PT, PT, R9.reuse, R22, RZ ;  /* 0x0000001609a57210 */ /* 0x040fe20007ffe0ff */
[----:B------:R-:W-:Y:S01]  /*0910*/  IMAD R159, R28, -0x8, R3 ;  /* 0xfffffff81c9f7824 */ /* 0x000fe200078e0203 */
[----:B------:R-:W-:Y:S01]  /*0920*/  SHF.L.U32 R3, R0, 0x1, RZ ;  /* 0x0000000100037819 */ /* 0x000fe200000006ff */
[----:B------:R3:W-:Y:S01]  /*0930*/  STL [R1+0x10], R6 ;  /* 0x0000100601007387 */ /* 0x0007e20000100800 */
[C---:B------:R-:W-:Y:S02]  /*0940*/  IADD3 R164, PT, PT, R9.reuse, R164, RZ ;  /* 0x000000a409a47210 */ /* 0x040fe40007ffe0ff */
[----:B-1----:R-:W-:Y:S01]  /*0950*/  IADD3 R2, PT, PT, R9, R14, RZ ;  /* 0x0000000e09027210 */ /* 0x002fe20007ffe0ff */
[----:B------:R-:W-:Y:S01]  /*0960*/  IMAD.WIDE.U32 R160, R3, 0x4, R160 ;  /* 0x0000000403a07825 */ /* 0x000fe200078e00a0 */
[----:B------:R-:W-:-:S02]  /*0970*/  IADD3 R162, PT, PT, R9, R162, RZ ;  /* 0x000000a209a27210 */ /* 0x000fc40007ffe0ff */
[----:B--2---:R-:W-:Y:S01]  /*0980*/  IADD3 R8, PT, PT, R9, R16, RZ ;  /* 0x0000001009087210 */ /* 0x004fe20007ffe0ff */
[----:B------:R1:W-:Y:S01]  /*0990*/  STL [R1+0xc], R2 ;  /* 0x00000c0201007387 */ /* 0x0003e20000100800 */
[----:B------:R-:W-:Y:S02]  /*09a0*/  LEA R159, R159, R26, 0x3 ;  /* 0x0000001a9f9f7211 */ /* 0x000fe400078e18ff */
[C---:B---3--:R-:W-:Y:S01]  /*09b0*/  IADD3 R6, PT, PT, R9.reuse, R18, RZ ;  /* 0x0000001209067210 */ /* 0x048fe20007ffe0ff */
[----:B------:R-:W-:Y:S04]  /*09c0*/  STL [R1+0x8], R8 ;  /* 0x0000080801007387 */ /* 0x000fe80000100800 */
[----:B------:R2:W-:Y:S01]  /*09d0*/  STL [R1+0x4], R6 ;  /* 0x0000040601007387 */ /* 0x0005e20000100800 */
[----:B-1----:R-:W-:-:S05]  /*09e0*/  IADD3 R2, PT, PT, R9, R20, RZ ;  /* 0x0000001409027210 */ /* 0x002fca0007ffe0ff */
[----:B------:R1:W-:Y:S01]  /*09f0*/  STL [R1], R2 ;  /* 0x0000000201007387 */ /* 0x0003e20000100800 */
[C---:B------:R-:W-:Y:S02]  /*0a00*/  PRMT R0, R4.reuse, 0x7632, R0 ;  /* 0x0000763204007816 */ /* 0x040fe40000000000 */
[C---:B------:R-:W-:Y:S02]  /*0a10*/  PRMT R3, R5.reuse, 0x7632, R3 ;  /* 0x0000763205037816 */ /* 0x040fe40000000003 */
[----:B--2---:R-:W-:Y:S02]  /*0a20*/  SHF.L.U32 R6, R4, 0x10, RZ ;  /* 0x0000001004067819 */ /* 0x004fe400000006ff */
[----:B------:R-:W-:Y:S02]  /*0a30*/  SHF.L.U32 R5, R5, 0x10, RZ ;  /* 0x0000001005057819 */ /* 0x000fe400000006ff */
[----:B------:R-:W-:Y:S02]  /*0a40*/  SHF.L.U32 R4, R0, 0x10, RZ ;  /* 0x0000001000047819 */ /* 0x000fe400000006ff */
[----:B01----:R-:W-:-:S07]  /*0a50*/  SHF.L.U32 R3, R3, 0x10, RZ ;  /* 0x0000001003037819 */ /* 0x003fce00000006ff */
.L_x_90:
[----:B-1----:R-:W0:Y:S01]  /*0a60*/  S2R R8, SR_TID.X ;  /* 0x0000000000087919 */ /* 0x002e220000002100 */
[----:B------:R-:W-:Y:S01]  /*0a70*/  ULOP3.LUT UR10, UR11, 0x3, URZ, 0xc0, !UPT ;  /* 0x000000030b0a7892 */ /* 0x000fe2000f8ec0ff */
[----:B------:R-:W-:Y:S01]  /*0a80*/  HFMA2 R11, -RZ, RZ, 0, 0 ;  /* 0x00000000ff0b7431 */ /* 0x000fe200000001ff */
[----:B------:R-:W-:Y:S02]  /*0a90*/  USHF.L.U32 UR18, UR19, 0x6, URZ ;  /* 0x0000000613127899 */ /* 0x000fe400080006ff */
[----:B------:R-:W-:Y:S02]  /*0aa0*/  UIMAD UR12, UR10, 0x140, URZ ;  /* 0x000001400a0c78a4 */ /* 0x000fe4000f8e02ff */
[----:B------:R-:W-:Y:S02]  /*0ab0*/  USHF.R.U64 UR10, UR13, 0x2, UR5 ;  /* 0x000000020d0a7899 */ /* 0x000fe40008001205 */
[----:B------:R-:W-:Y:S01]  /*0ac0*/  MOV R9, UR18 ;  /* 0x0000001200097c02 */ /* 0x000fe20008000f00 */
[----:B------:R-:W1:Y:S03]  /*0ad0*/  LDCU.64 UR22, c[0x0][0x3a0] ;  /* 0x00007400ff1677ac */ /* 0x000e660008000a00 */
[----:B------:R-:W-:-:S02]  /*0ae0*/  MOV R13, UR10 ;  /* 0x0000000a000d7c02 */ /* 0x000fc40008000f00 */
[----:B0-----:R-:W-:-:S05]  /*0af0*/  LOP3.LUT R0, R8, 0xffff, RZ, 0xc0, !PT ;  /* 0x0000ffff08007812 */ /* 0x001fca00078ec0ff */
[----:B------:R-:W-:-:S05]  /*0b00*/  IMAD R0, R0, 0x334, RZ ;  /* 0x0000033400007824 */ /* 0x000fca00078e02ff */
[----:B------:R-:W-:-:S04]  /*0b10*/  SHF.R.U32.HI R0, RZ, 0x10, R0 ;  /* 0x00000010ff007819 */ /* 0x000fc80000011600 */
[C---:B------:R-:W-:Y:S02]  /*0b20*/  PRMT R2, R0.reuse, 0x9910, RZ ;  /* 0x0000991000027816 */ /* 0x040fe400000000ff */
[----:B------:R-:W-:-:S03]  /*0b30*/  LOP3.LUT R12, R0, 0x3c0, R9, 0xf8, !PT ;  /* 0x000003c0000c7812 */ /* 0x000fc600078ef809 */
[----:B------:R-:W-:-:S05]  /*0b40*/  IMAD R2, R2, 0x50, RZ ;  /* 0x0000005002027824 */ /* 0x000fca00078e02ff */
[----:B------:R-:W-:-:S04]  /*0b50*/  IADD3 R2, PT, PT, RZ, -R2, RZ ;  /* 0x80000002ff027210 */ /* 0x000fc80007ffe0ff */
[----:B------:R-:W-:-:S04]  /*0b60*/  PRMT R2, R2, 0x7710, RZ ;  /* 0x0000771002027816 */ /* 0x000fc800000000ff */
[----:B------:R-:W-:-:S04]  /*0b70*/  IADD3 R2, PT, PT, R2, R8, RZ ;  /* 0x0000000802027210 */ /* 0x000fc80007ffe0ff */
[----:B------:R-:W-:-:S04]  /*0b80*/  LOP3.LUT R2, R2, 0xffff, RZ, 0xc0, !PT ;  /* 0x0000ffff02027812 */ /* 0x000fc800078ec0ff */
[----:B------:R-:W-:Y:S01]  /*0b90*/  LEA R10, R2, UR12, 0x2 ;  /* 0x0000000c020a7c11 */ /* 0x000fe2000f8e10ff */
[----:B------:R-:W-:-:S04]  /*0ba0*/  USHF.R.U32.HI UR12, URZ, 0x2, UR5 ;  /* 0x00000002ff0c7899 */ /* 0x000fc80008011605 */
[----:B------:R-:W-:Y:S01]  /*0bb0*/  IMAD.WIDE.U32 R8, R13, 0x140000, R10 ;  /* 0x001400000d087825 */ /* 0x000fe200078e000a */
[----:B------:R-:W-:-:S03]  /*0bc0*/  UIMAD UR18, UR12, 0x140000, URZ ;  /* 0x001400000c1278a4 */ /* 0x000fc6000f8e02ff */
[----:B------:R-:W-:-:S05]  /*0bd0*/  IMAD R11, R12, 0x500, RZ ;  /* 0x000005000c0b7824 */ /* 0x000fca00078e02ff */
[----:B------:R-:W-:-:S04]  /*0be0*/  IADD3 R148, P0, PT, R11, R8, RZ ;  /* 0x000000080b947210 */ /* 0x000fc80007f1e0ff */
[----:B------:R-:W-:Y:S02]  /*0bf0*/  IADD3.X R9, PT, PT, R9, UR18, RZ, P0, !PT ;  /* 0x0000001209097c10 */ /* 0x000fe400087fe4ff */
[C---:B------:R-:W-:Y:S02]  /*0c00*/  SHF.L.U32 R147, R148.reuse, 0x1, RZ ;  /* 0x0000000194937819 */ /* 0x040fe400000006ff */
[----:B------:R-:W-:Y:S02]  /*0c10*/  SHF.L.U64.HI R148, R148, 0x1, R9 ;  /* 0x0000000194947819 */ /* 0x000fe40000010209 */
[----:B-1----:R-:W-:Y:S02]  /*0c20*/  IADD3 R22, P0, PT, R147, UR22, RZ ;  /* 0x0000001693167c10 */ /* 0x002fe4000ff1e0ff */
[----:B------:R-:W-:Y:S02]  /*0c30*/  LOP3.LUT R10, R10, 0xffff, RZ, 0xc0, !PT ;  /* 0x0000ffff0a0a7812 */ /* 0x000fe400078ec0ff */
[----:B------:R-:W-:Y:S01]  /*0c40*/  IADD3.X R23, PT, PT, R148, UR23, RZ, P0, !PT ;  /* 0x0000001794177c10 */ /* 0x000fe200087fe4ff */
[----:B------:R-:W0:Y:S02]  /*0c50*/  LDCU.64 UR22, c[0x0][0x3b8] ;  /* 0x00007700ff1677ac */ /* 0x000e240008000a00 */
[----:B------:R-:W-:Y:S01]  /*0c60*/  IMAD R10, R10, 0x667, RZ ;  /* 0x000006670a0a7824 */ /* 0x000fe200078e02ff */
[----:B------:R-:W-:Y:S01]  /*0c70*/  USHF.L.U32 UR18, UR10, 0x6, URZ ;  /* 0x000000060a127899 */ /* 0x000fe200080006ff */
[----:B------:R-:W2:Y:S01]  /*0c80*/  LDG.E.64.CONSTANT R126, desc[UR16][R22.64+0x11800] ;  /* 0x01180010167e7981 */ /* 0x000ea2000c1e9b00 */
[----:B------:R-:W-:-:S02]  /*0c90*/  USHF.L.U64.HI UR10, UR10, 0x6, UR12 ;  /* 0x000000060a0a7899 */ /* 0x000fc4000801020c */
[----:B------:R-:W-:Y:S01]  /*0ca0*/  SHF.R.U32.HI R11, RZ, 0x10, R10 ;  /* 0x00000010ff0b7819 */ /* 0x000fe2000001160a */
[----:B------:R-:W3:Y:S01]  /*0cb0*/  LDG.E.64.CONSTANT R18, desc[UR16][R22.64+0x5000] ;  /* 0x0050001016127981 */ /* 0x000ee2000c1e9b00 */
[----:B------:R-:W-:Y:S02]  /*0cc0*/  MOV R8, UR18 ;  /* 0x0000001200087c02 */ /* 0x000fe40008000f00 */
[----:B------:R-:W-:Y:S01]  /*0cd0*/  MOV R9, UR10 ;  /* 0x0000000a00097c02 */ /* 0x000fe20008000f00 */
[----:B------:R-:W4:Y:S02]  /*0ce0*/  LDG.E.64.CONSTANT R58, desc[UR16][R22.64+0x1b800] ;  /* 0x01b80010163a7981 */ /* 0x000f24000c1e9b00 */
[----:B------:R-:W-:Y:S02]  /*0cf0*/  IMAD.WIDE.U32 R8, R11, 0x2, R8 ;  /* 0x000000020b087825 */ /* 0x000fe400078e0008 */
[----:B------:R-:W5:Y:S01]  /*0d00*/  LDG.E.64.CONSTANT R12, desc[UR16][R22.64+0x25800] ;  /* 0x02580010160c7981 */ /* 0x000f62000c1e9b00 */
[----:B------:R-:W1:Y:S01]  /*0d10*/  LDCU UR10, c[0x0][0x3c0] ;  /* 0x00007800ff0a77ac */ /* 0x000e620008000800 */
[----:B0-----:R-:W-:-:S02]  /*0d20*/  LEA R10, P0, R8, UR22, 0x2 ;  /* 0x00000016080a7c11 */ /* 0x001fc4000f8010ff */
[----:B------:R-:W5:Y:S02]  /*0d30*/  LDG.E.64.CONSTANT R130, desc[UR16][R22.64+0xf000] ;  /* 0x00f0001016827981 */ /* 0x000f64000c1e9b00 */
[----:B------:R-:W-:Y:S01]  /*0d40*/  LEA.HI.X R11, R8, UR23, R9, 0x2, P0 ;  /* 0x00000017080b7c11 */ /* 0x000fe200080f1409 */
[----:B------:R-:W0:Y:S01]  /*0d50*/  LDCU.64 UR22, c[0x0][0x398] ;  /* 0x00007300ff1677ac */ /* 0x000e220008000a00 */
[----:B------:R-:W5:Y:S04]  /*0d60*/  LDG.E.64.CONSTANT R144, desc[UR16][R22.64] ;  /* 0x0000001016907981 */ /* 0x000f68000c1e9b00 */
[----:B------:R-:W1:Y:S04]  /*0d70*/  LDG.E.64.CONSTANT R10, desc[UR16][R10.64] ;  /* 0x000000100a0a7981 */ /* 0x000e68000c1e9b00 */
[----:B------:R-:W5:Y:S04]  /*0d80*/  LDG.E.64.CONSTANT R20, desc[UR16][R22.64+0x1e000] ;  /* 0x01e0001016147981 */ /* 0x000f68000c1e9b00 */
[----:B------:R-:W5:Y:S04]  /*0d90*/  LDG.E.64.CONSTANT R152, desc[UR16][R22.64+0x2800] ;  /* 0x0028001016987981 */ /* 0x000f68000c1e9b00 */
[----:B------:R-:W5:Y:S01]  /*0da0*/  LDG.E.64.CONSTANT R16, desc[UR16][R22.64+0x20800] ;  /* 0x0208001016107981 */ /* 0x000f62000c1e9b00 */
[----:B0-----:R-:W-:-:S03]  /*0db0*/  IADD3 R92, P0, PT, R147, UR22, RZ ;  /* 0x00000016935c7c10 */ /* 0x001fc6000ff1e0ff */
[----:B------:R-:W5:Y:S01]  /*0dc0*/  LDG.E.64.CONSTANT R14, desc[UR16][R22.64+0x23000] ;  /* 0x02300010160e7981 */ /* 0x000f62000c1e9b00 */
[----:B------:R-:W-:-:S03]  /*0dd0*/  IADD3.X R93, PT, PT, R148, UR23, RZ, P0, !PT ;  /* 0x00000017945d7c10 */ /* 0x000fc600087fe4ff */
[----:B------:R-:W5:Y:S04]  /*0de0*/  LDG.E.64.CONSTANT R96, desc[UR16][R22.64+0x19000] ;  /* 0x0190001016607981 */ /* 0x000f68000c1e9b00 */
[----:B------:R-:W5:Y:S04]  /*0df0*/  LDG.E.64.CONSTANT R8, desc[UR16][R92.64] ;  /* 0x000000105c087981 */ /* 0x000f68000c1e9b00 */
[----:B------:R-:W5:Y:S04]  /*0e00*/  LDG.E.64.CONSTANT R124, desc[UR16][R22.64+0x14000] ;  /* 0x01400010167c7981 */ /* 0x000f68000c1e9b00 */
[----:B------:R-:W5:Y:S04]  /*0e10*/  LDG.E.64.CONSTANT R136, desc[UR16][R22.64+0xa000] ;  /* 0x00a0001016887981 */ /* 0x000f68000c1e9b00 */
[----:B------:R-:W5:Y:S04]  /*0e20*/  LDG.E.64.CONSTANT R140, desc[UR16][R22.64+0x7800] ;  /* 0x00780010168c7981 */ /* 0x000f68000c1e9b00 */
[----:B------:R-:W5:Y:S04]  /*0e30*/  LDG.E.64.CONSTANT R134, desc[UR16][R22.64+0xc800] ;  /* 0x00c8001016867981 */ /* 0x000f68000c1e9b00 */
[----:B------:R-:W5:Y:S04]  /*0e40*/  LDG.E.64.CONSTANT R110, desc[UR16][R92.64+0x2800] ;  /* 0x002800105c6e7981 */ /* 0x000f68000c1e9b00 */
[----:B------:R0:W5:Y:S04]  /*0e50*/  LDG.E.64.CONSTANT R100, desc[UR16][R22.64+0x16800] ;  /* 0x0168001016647981 */ /* 0x000168000c1e9b00 */
[----:B------:R-:W5:Y:S04]  /*0e60*/  LDG.E.64.CONSTANT R112, desc[UR16][R92.64+0x5000] ;  /* 0x005000105c707981 */ /* 0x000f68000c1e9b00 */
        /* <DEDUP_REMOVED lines=10> */
[----:B------:R-:W5:Y:S01]  /*0f10*/  LDG.E.64.CONSTANT R94, desc[UR16][R92.64+0x1e000] ;  /* 0x01e000105c5e7981 */ /* 0x000f62000c1e9b00 */
[----:B0-----:R-:W0:Y:S01]  /*0f20*/  S2R R23, SR_CgaCtaId ;  /* 0x0000000000177919 */ /* 0x001e220000008800 */
[----:B------:R-:W-:-:S02]  /*0f30*/  MOV R22, 0x400 ;  /* 0x0000040000167802 */ /* 0x000fc40000000f00 */
[----:B------:R-:W5:Y:S02]  /*0f40*/  LDG.E.64.CONSTANT R86, desc[UR16][R92.64+0x23000] ;  /* 0x023000105c567981 */ /* 0x000f64000c1e9b00 */
[----:B------:R-:W-:-:S04]  /*0f50*/  IADD3 R22, PT, PT, R22, 0x2800, RZ ;  /* 0x0000280016167810 */ /* 0x000fc80007ffe0ff */
[----:B0-----:R-:W-:-:S05]  /*0f60*/  LEA R23, R23, R22, 0x18 ;  /* 0x0000001617177211 */ /* 0x001fca00078ec0ff */
[----:B------:R-:W-:-:S05]  /*0f70*/  IMAD R23, R2, 0x28, R23 ;  /* 0x0000002802177824 */ /* 0x000fca00078e0217 */
[----:B------:R-:W-:Y:S02]  /*0f80*/  LEA R88, R0, R23, 0x3 ;  /* 0x0000001700587211 */ /* 0x000fe400078e18ff */
[C---:B--2---:R-:W-:Y:S02]  /*0f90*/  PRMT R35, R127.reuse, 0x7632, R35 ;  /* 0x000076327f237816 */ /* 0x044fe40000000023 */
[----:B------:R-:W-:Y:S02]  /*0fa0*/  SHF.L.U32 R127, R127, 0x10, RZ ;  /* 0x000000107f7f7819 */ /* 0x000fe400000006ff */
[C---:B---3--:R-:W-:Y:S02]  /*0fb0*/  PRMT R30, R18.reuse, 0x7632, R30 ;  /* 0x00007632121e7816 */ /* 0x048fe4000000001e */
[----:B------:R-:W-:Y:S02]  /*0fc0*/  SHF.L.U32 R151, R18, 0x10, RZ ;  /* 0x0000001012977819 */ /* 0x000fe400000006ff */
[----:B----4-:R-:W-:-:S02]  /*0fd0*/  PRMT R0, R59, 0x7632, R0 ;  /* 0x000076323b007816 */ /* 0x010fc40000000000 */
[----:B------:R-:W-:Y:S02]  /*0fe0*/  PRMT R28, R19, 0x7632, R28 ;  /* 0x00007632131c7816 */ /* 0x000fe4000000001c */
[C---:B-----5:R-:W-:Y:S02]  /*0ff0*/  PRMT R23, R12.reuse, 0x7632, R23 ;  /* 0x000076320c177816 */ /* 0x060fe40000000017 */
[----:B------:R-:W-:Y:S01]  /*1000*/  SHF.L.U32 R157, R12, 0x10, RZ ;  /* 0x000000100c9d7819 */ /* 0x000fe200000006ff */
[----:B-1----:R-:W-:-:S06]  /*1010*/  FADD.FTZ R2, R11, UR10 ;  /* 0x0000000a0b027e21 */ /* 0x002fcc0008010000 */
[----:B------:R-:W0:Y:S01]  /*1020*/  MUFU.RSQ R2, R2 ;  /* 0x0000000200027308 */ /* 0x000e220000001400 */
[----:B------:R-:W-:Y:S02]  /*1030*/  PRMT R39, R131, 0x7632, R39 ;  /* 0x0000763283277816 */ /* 0x000fe40000000027 */
[C---:B------:R-:W-:Y:S02]  /*1040*/  PRMT R12, R13.reuse, 0x7632, R12 ;  /* 0x000076320d0c7816 */ /* 0x040fe4000000000c */
[----:B------:R-:W-:Y:S02]  /*1050*/  SHF.L.U32 R89, R13, 0x10, RZ ;  /* 0x000000100d597819 */ /* 0x000fe400000006ff */
[----:B------:R-:W-:Y:S02]  /*1060*/  SHF.L.U32 R57, R144, 0x10, RZ ;  /* 0x0000001090397819 */ /* 0x000fe400000006ff */
[----:B------:R-:W-:Y:S02]  /*1070*/  SHF.L.U32 R131, R131, 0x10, RZ ;  /* 0x0000001083837819 */ /* 0x000fe400000006ff */
[----:B------:R-:W-:-:S02]  /*1080*/  PRMT R18, R20, 0x7632, R18 ;  /* 0x0000763214127816 */ /* 0x000fc40000000012 */
[----:B------:R-:W-:Y:S02]  /*1090*/  SHF.L.U32 R63, R20, 0x10, RZ ;  /* 0x00000010143f7819 */ /* 0x000fe400000006ff */
[----:B------:R-:W-:Y:S01]  /*10a0*/  SHF.L.U32 R13, R30, 0x10, RZ ;  /* 0x000000101e0d7819 */ /* 0x000fe200000006ff */
[----:B------:R-:W-:Y:S01]  /*10b0*/  FADD.FTZ R30, -R10, R127 ;  /* 0x0000007f0a1e7221 */ /* 0x000fe20000010100 */
[----:B------:R-:W-:Y:S02]  /*10c0*/  PRMT R32, R153, 0x7632, R32 ;  /* 0x0000763299207816 */ /* 0x000fe40000000020 */
[----:B------:R-:W-:Y:S02]  /*10d0*/  SHF.L.U32 R149, R19, 0x10, RZ ;  /* 0x0000001013957819 */ /* 0x000fe400000006ff */
[----:B------:R-:W-:Y:S02]  /*10e0*/  SHF.L.U32 R129, R126, 0x10, RZ ;  /* 0x000000107e817819 */ /* 0x000fe400000006ff */
[----:B------:R-:W-:-:S02]  /*10f0*/  PRMT R20, R16, 0x7632, R20 ;  /* 0x0000763210147816 */ /* 0x000fc40000000014 */
[----:B------:R-:W-:Y:S02]  /*1100*/  SHF.L.U32 R65, R16, 0x10, RZ ;  /* 0x0000001010417819 */ /* 0x000fe400000006ff */
[----:B------:R-:W-:Y:S02]  /*1110*/  PRMT R19, R21, 0x7632, R19 ;  /* 0x0000763215137816 */ /* 0x000fe40000000013 */
[C---:B------:R-:W-:Y:S02]  /*1120*/  PRMT R16, R17.reuse, 0x7632, R16 ;  /* 0x0000763211107816 */ /* 0x040fe40000000010 */
[----:B------:R-:W-:Y:S02]  /*1130*/  SHF.L.U32 R69, R17, 0x10, RZ ;  /* 0x0000001011457819 */ /* 0x000fe400000006ff */
[----:B------:R-:W-:Y:S02]  /*1140*/  SHF.L.U32 R127, R0, 0x10, RZ ;  /* 0x00000010007f7819 */ /* 0x000fe400000006ff */
[----:B------:R-:W-:-:S02]  /*1150*/  PRMT R17, R14, 0x7632, R17 ;  /* 0x000076320e117816 */ /* 0x000fc40000000011 */
[----:B------:R-:W-:Y:S01]  /*1160*/  SHF.L.U32 R155, R14, 0x10, RZ ;  /* 0x000000100e9b7819 */ /* 0x000fe200000006ff */
[----:B------:R-:W-:Y:S01]  /*1170*/  FADD.FTZ R57, -R10, R57 ;  /* 0x000000390a397221 */ /* 0x000fe20000010100 */
[C---:B------:R-:W-:Y:S02]  /*1180*/  PRMT R26, R96.reuse, 0x7632, R26 ;  /* 0x00007632601a7816 */ /* 0x040fe4000000001a */
[----:B------:R-:W-:Y:S01]  /*1190*/  SHF.L.U32 R71, R96, 0x10, RZ ;  /* 0x0000001060477819 */ /* 0x000fe200000006ff */
[----:B------:R-:W-:Y:S01]  /*11a0*/  FADD.FTZ R96, -R10, R131 ;  /* 0x000000830a607221 */ /* 0x000fe20000010100 */
[C---:B------:R-:W-:Y:S02]  /*11b0*/  PRMT R14, R15.reuse, 0x7632, R14 ;  /* 0x000076320f0e7816 */ /* 0x040fe4000000000e */
[----:B------:R-:W-:Y:S02]  /*11c0*/  SHF.L.U32 R73, R15, 0x10, RZ ;  /* 0x000000100f497819 */ /* 0x000fe400000006ff */
[----:B------:R-:W-:Y:S01]  /*11d0*/  SHF.L.U32 R15, R32, 0x10, RZ ;  /* 0x00000010200f7819 */ /* 0x000fe200000006ff */
[C---:B------:R-:W-:Y:S01]  /*11e0*/  FADD.FTZ R32, -R10.reuse, R129 ;  /* 0x000000810a207221 */ /* 0x040fe20000010100 */
[----:B------:R-:W-:Y:S01]  /*11f0*/  SHF.L.U32 R131, R19, 0x10, RZ ;  /* 0x0000001013837819 */ /* 0x000fe200000006ff */
[----:B------:R-:W-:Y:S01]  /*1200*/  FADD.FTZ R19, -R10, R127 ;  /* 0x0000007f0a137221 */ /* 0x000fe20000010100 */
[----:B------:R-:W-:Y:S01]  /*1210*/  SHF.L.U32 R129, R18, 0x10, RZ ;  /* 0x0000001012817819 */ /* 0x000fe200000006ff */
[----:B0-----:R-:W-:Y:S01]  /*1220*/  FMUL.FTZ R0, R2, R57 ;  /* 0x0000003902007220 */ /* 0x001fe20000410000 */
[----:B------:R-:W-:Y:S01]  /*1230*/  SHF.L.U32 R127, R8, 0x10, RZ ;  /* 0x00000010087f7819 */ /* 0x000fe200000006ff */
[C---:B------:R-:W-:Y:S01]  /*1240*/  FADD.FTZ R132, -R10.reuse, R151 ;  /* 0x000000970a847221 */ /* 0x040fe20000010100 */
[----:B------:R-:W-:Y:S01]  /*1250*/  SHF.L.U32 R151, R17, 0x10, RZ ;  /* 0x0000001011977819 */ /* 0x000fe200000006ff */
[----:B------:R-:W-:Y:S01]  /*1260*/  FADD.FTZ R17, -R10, R129 ;  /* 0x000000810a117221 */ /* 0x000fe20000010100 */
[----:B------:R-:W-:Y:S01]  /*1270*/  PRMT R33, R124, 0x7632, R33 ;  /* 0x000076327c217816 */ /* 0x000fe20000000021 */
[----:B------:R-:W-:Y:S01]  /*1280*/  FFMA.FTZ R129, R0, R127, R78 ;  /* 0x0000007f00817223 */ /* 0x000fe2000001004e */
[----:B------:R-:W-:Y:S01]  /*1290*/  SHF.L.U32 R91, R124, 0x10, RZ ;  /* 0x000000107c5b7819 */ /* 0x000fe200000006ff */
[----:B------:R-:W-:-:S02]  /*12a0*/  FADD.FTZ R124, R127, R79 ;  /* 0x0000004f7f7c7221 */ /* 0x000fc40000010000 */
[----:B------:R0:W2:Y:S01]  /*12b0*/  LDG.E.64.CONSTANT R78, desc[UR16][R92.64+0x25800] ;  /* 0x025800105c4e7981 */ /* 0x0000a2000c1e9b00 */
[----:B------:R-:W-:Y:S02]  /*12c0*/  SHF.L.U32 R163, R152, 0x10, RZ ;  /* 0x0000001098a37819 */ /* 0x000fe400000006ff */
[C---:B------:R-:W-:Y:S02]  /*12d0*/  PRMT R25, R145.reuse, 0x7632, R25 ;  /* 0x0000763291197816 */ /* 0x040fe40000000019 */
[----:B------:R-:W-:Y:S02]  /*12e0*/  SHF.L.U32 R139, R136, 0x10, RZ ;  /* 0x00000010888b7819 */ /* 0x000fe400000006ff */
[----:B------:R-:W-:Y:S02]  /*12f0*/  SHF.L.U32 R145, R145, 0x10, RZ ;  /* 0x0000001091917819 */ /* 0x000fe400000006ff */
[C---:B------:R-:W-:Y:S02]  /*1300*/  PRMT R53, R140.reuse, 0x7632, R53 ;  /* 0x000076328c357816 */ /* 0x040fe40000000035 */
[----:B------:R-:W-:Y:S01]  /*1310*/  SHF.L.U32 R143, R140, 0x10, RZ ;  /* 0x000000108c8f7819 */ /* 0x000fe200000006ff */
[----:B------:R-:W-:Y:S01]  /*1320*/  FADD.FTZ R140, -R10, R163 ;  /* 0x000000a30a8c7221 */ /* 0x000fe20000010100 */
[----:B------:R-:W-:-:S02]  /*1330*/  PRMT R31, R125, 0x7632, R31 ;  /* 0x000076327d1f7816 */ /* 0x000fc4000000001f */
[----:B------:R-:W-:Y:S02]  /*1340*/  PRMT R43, R135, 0x7632, R43 ;  /* 0x00007632872b7816 */ /* 0x000fe4000000002b */
[----:B------:R-:W-:Y:S01]  /*1350*/  SHF.L.U32 R125, R125, 0x10, RZ ;  /* 0x000000107d7d7819 */ /* 0x000fe200000006ff */
[----:B------:R-:W-:Y:S01]  /*1360*/  FADD.FTZ R38, -R10, R139 ;  /* 0x0000008b0a267221 */ /* 0x000fe20000010100 */
[----:B------:R-:W-:Y:S02]  /*1370*/  PRMT R34, R152, 0x7632, R34 ;  /* 0x0000763298227816 */ /* 0x000fe40000000022 */
[----:B------:R-:W-:Y:S02]  /*1380*/  PRMT R47, R137, 0x7632, R47 ;  /* 0x00007632892f7816 */ /* 0x000fe4000000002f */
[----:B------:R-:W-:Y:S01]  /*1390*/  SHF.L.U32 R135, R135, 0x10, RZ ;  /* 0x0000001087877819 */ /* 0x000fe200000006ff */
[----:B------:R-:W-:Y:S01]  /*13a0*/  FADD.FTZ R145, -R10, R145 ;  /* 0x000000910a917221 */ /* 0x000fe20000010100 */
[----:B------:R-:W-:-:S02]  /*13b0*/  SHF.L.U32 R153, R153, 0x10, RZ ;  /* 0x0000001099997819 */ /* 0x000fc400000006ff */
[----:B------:R-:W-:Y:S02]  /*13c0*/  SHF.L.U32 R137, R137, 0x10, RZ ;  /* 0x0000001089897819 */ /* 0x000fe400000006ff */
[----:B------:R-:W-:Y:S01]  /*13d0*/  PRMT R22, R58, 0x7632, R22 ;  /* 0x000076323a167816 */ /* 0x000fe20000000016 */
[----:B------:R-:W-:Y:S01]  /*13e0*/  FMUL.FTZ R140, R2, R140 ;  /* 0x0000008c028c7220 */ /* 0x000fe20000410000 */
[----:B------:R-:W-:Y:S02]  /*13f0*/  SHF.L.U32 R142, R9, 0x10, RZ ;  /* 0x00000010098e7819 */ /* 0x000fe400000006ff */
[----:B------:R-:W-:Y:S01]  /*1400*/  SHF.L.U32 R139, R110, 0x10, RZ ;  /* 0x000000106e8b7819 */ /* 0x000fe200000006ff */
[----:B------:R-:W-:Y:S01]  /*1410*/  FADD.FTZ R76, -R10, R125 ;  /* 0x0000007d0a4c7221 */ /* 0x000fe20000010100 */
[----:B------:R-:W-:Y:S01]  /*1420*/  PRMT R77, R144, 0x7632, R77 ;  /* 0x00007632904d7816 */ /* 0x000fe2000000004d */
[----:B------:R-:W-:Y:S01]  /*1430*/  FADD.FTZ R158, -R10, R89 ;  /* 0x000000590a9e7221 */ /* 0x000fe20000010100 */
[----:B------:R-:W-:-:S02]  /*1440*/  SHF.L.U32 R61, R21, 0x10, RZ ;  /* 0x00000010153d7819 */ /* 0x000fc400000006ff */
[C---:B------:R-:W-:Y:S02]  /*1450*/  PRMT R29, R100.reuse, 0x7632, R29 ;  /* 0x00007632641d7816 */ /* 0x040fe4000000001d */
[----:B------:R-:W-:Y:S01]  /*1460*/  SHF.L.U32 R75, R100, 0x10, RZ ;  /* 0x00000010644b7819 */ /* 0x000fe200000006ff */
[----:B------:R-:W-:Y:S01]  /*1470*/  FADD.FTZ R100, -R10, R135 ;  /* 0x000000870a647221 */ /* 0x000fe20000010100 */
[----:B------:R-:W-:Y:S01]  /*1480*/  SHF.L.U32 R21, R34, 0x10, RZ ;  /* 0x0000001022157819 */ /* 0x000fe200000006ff */
[----:B------:R-:W-:Y:S01]  /*1490*/  FADD.FTZ R42, -R10, R143 ;  /* 0x0000008f0a2a7221 */ /* 0x000fe20000010100 */
[----:B------:R-:W-:Y:S01]  /*14a0*/  PRMT R49, R136, 0x7632, R49 ;  /* 0x0000763288317816 */ /* 0x000fe20000000031 */
[----:B------:R-:W-:Y:S01]  /*14b0*/  FADD.FTZ R136, -R10, R153 ;  /* 0x000000990a887221 */ /* 0x000fe20000010100 */
[----:B------:R-:W-:Y:S01]  /*14c0*/  SHF.L.U32 R125, R22, 0x10, RZ ;  /* 0x00000010167d7819 */ /* 0x000fe200000006ff */
[----:B------:R-:W-:Y:S01]  /*14d0*/  FADD.FTZ R36, -R10, R137 ;  /* 0x000000890a247221 */ /* 0x000fe20000010100 */
[----:B------:R-:W-:Y:S01]  /*14e0*/  SHF.L.U32 R89, R12, 0x10, RZ ;  /* 0x000000100c597819 */ /* 0x000fe200000006ff */
[----:B------:R-:W-:Y:S01]  /*14f0*/  FMUL.FTZ R145, R2, R145 ;  /* 0x0000009102917220 */ /* 0x000fe20000410000 */
[----:B------:R-:W-:Y:S01]  /*1500*/  SHF.L.U32 R135, R111, 0x10, RZ ;  /* 0x000000106f877819 */ /* 0x000fe200000006ff */
[----:B------:R-:W-:Y:S01]  /*1510*/  FADD.FTZ R50, R142, R83 ;  /* 0x000000538e327221 */ /* 0x000fe20000010000 */
[----:B------:R-:W-:Y:S01]  /*1520*/  SHF.L.U32 R150, R112, 0x10, RZ ;  /* 0x0000001070967819 */ /* 0x000fe200000006ff */
[----:B------:R-:W-:Y:S01]  /*1530*/  FMUL.FTZ R132, R2, R132 ;  /* 0x0000008402847220 */ /* 0x000fe20000410000 */
[----:B------:R-:W-:-:S02]  /*1540*/  PRMT R12, R54, 0x7632, R12 ;  /* 0x00007632360c7816 */ /* 0x000fc4000000000c */
[----:B------:R-:W-:Y:S01]  /*1550*/  SHF.L.U32 R57, R54, 0x10, RZ ;  /* 0x0000001036397819 */ /* 0x000fe200000006ff */
[----:B------:R-:W-:Y:S01]  /*1560*/  FFMA.FTZ R54, R140, R139, R129 ;  /* 0x0000008b8c367223 */ /* 0x000fe20000010081 */
[----:B------:R-:W-:Y:S02]  /*1570*/  PRMT R27, R101, 0x7632, R27 ;  /* 0x00007632651b7816 */ /* 0x000fe4000000001b */
[----:B------:R-:W-:Y:S02]  /*1580*/  SHF.L.U32 R77, R77, 0x10, RZ ;  /* 0x000000104d4d7819 */ /* 0x000fe400000006ff */
[----:B------:R-:W-:Y:S02]  /*1590*/  PRMT R143, R8, 0x7632, R143 ;  /* 0x00007632088f7816 */ /* 0x000fe4000000008f */
[----:B------:R-:W-:Y:S01]  /*15a0*/  PRMT R137, R110, 0x7632, R137 ;  /* 0x000076326e897816 */ /* 0x000fe20000000089 */
[C---:B------:R-:W-:Y:S01]  /*15b0*/  FADD.FTZ R128, -R10.reuse, R149 ;  /* 0x000000950a807221 */ /* 0x040fe20000010100 */
[----:B------:R-:W-:Y:S01]  /*15c0*/  PRMT R51, R141, 0x7632, R51 ;  /* 0x000076328d337816 */ /* 0x000fe20000000033 */
[----:B------:R-:W-:Y:S01]  /*15d0*/  FADD.FTZ R138, -R10, R21 ;  /* 0x000000150a8a7221 */ /* 0x000fe20000010100 */
[----:B------:R-:W-:-:S02]  /*15e0*/  SHF.L.U32 R101, R101, 0x10, RZ ;  /* 0x0000001065657819 */ /* 0x000fc400000006ff */
[----:B------:R-:W-:Y:S01]  /*15f0*/  PRMT R110, R113, 0x7632, R110 ;  /* 0x00007632716e7816 */ /* 0x000fe2000000006e */
[----:B------:R-:W-:Y:S01]  /*1600*/  FADD.FTZ R21, -R10, R125 ;  /* 0x0000007d0a157221 */ /* 0x000fe20000010100 */
[----:B------:R-:W-:Y:S01]  /*1610*/  SHF.L.U32 R141, R141, 0x10, RZ ;  /* 0x000000108d8d7819 */ /* 0x000fe200000006ff */
[----:B------:R-:W-:Y:S01]  /*1620*/  FFMA.FTZ R52, R145, R142, R82 ;  /* 0x0000008e91347223 */ /* 0x000fe20000010052 */
[----:B------:R-:W-:Y:S01]  /*1630*/  PRMT R24, R97, 0x7632, R24 ;  /* 0x0000763261187816 */ /* 0x000fe20000000018 */
[----:B------:R-:W-:Y:S01]  /*1640*/  FMUL.FTZ R136, R2, R136 ;  /* 0x0000008802887220 */ /* 0x000fe20000410000 */
[----:B------:R-:W-:Y:S01]  /*1650*/  SHF.L.U32 R149, R113, 0x10, RZ ;  /* 0x0000001071957819 */ /* 0x000fe200000006ff */
[----:B------:R-:W-:Y:S01]  /*1660*/  FADD.FTZ R50, R50, R135 ;  /* 0x0000008732327221 */ /* 0x000fe20000010000 */
[----:B------:R-:W-:Y:S01]  /*1670*/  SHF.L.U32 R97, R97, 0x10, RZ ;  /* 0x0000001061617819 */ /* 0x000fe200000006ff */
[----:B0-----:R-:W-:Y:S01]  /*1680*/  FFMA.FTZ R92, R132, R150, R54 ;  /* 0x00000096845c7223 */ /* 0x001fe20000010036 */
[----:B------:R-:W-:Y:S01]  /*1690*/  SHF.L.U32 R143, R143, 0x10, RZ ;  /* 0x000000108f8f7819 */ /* 0x000fe200000006ff */
[----:B------:R-:W-:Y:S01]  /*16a0*/  FADD.FTZ R77, -R10, R77 ;  /* 0x0000004d0a4d7221 */ /* 0x000fe20000010100 */
[----:B------:R-:W-:Y:S01]  /*16b0*/  PRMT R125, R114, 0x7632, R125 ;  /* 0x00007632727d7816 */ /* 0x000fe2000000007d */
[----:B------:R-:W-:Y:S01]  /*16c0*/  FADD.FTZ R72, -R10, R101 ;  /* 0x000000650a487221 */ /* 0x000fe20000010100 */
[----:B------:R-:W-:-:S02]  /*16d0*/  SHF.L.U32 R103, R134, 0x10, RZ ;  /* 0x0000001086677819 */ /* 0x000fc400000006ff */
[----:B------:R-:W-:Y:S02]  /*16e0*/  SHF.L.U32 R114, R114, 0x10, RZ ;  /* 0x0000001072727819 */ /* 0x000fe400000006ff */
[----:B------:R-:W-:Y:S01]  /*16f0*/  SHF.L.U32 R54, R110, 0x10, RZ ;  /* 0x000000106e367819 */ /* 0x000fe200000006ff */
[----:B------:R-:W-:Y:S01]  /*1700*/  FMUL.FTZ R110, R2, R42 ;  /* 0x0000002a026e7220 */ /* 0x000fe20000410000 */
[----:B------:R-:W-:Y:S01]  /*1710*/  SHF.L.U32 R25, R25, 0x10, RZ ;  /* 0x0000001019197819 */ /* 0x000fe200000006ff */
[C---:B------:R-:W-:Y:S01]  /*1720*/  FADD.FTZ R40, -R10.reuse, R141 ;  /* 0x0000008d0a287221 */ /* 0x040fe20000010100 */
[C---:B------:R-:W-:Y:S01]  /*1730*/  PRMT R113, R115.reuse, 0x7632, R113 ;  /* 0x0000763273717816 */ /* 0x040fe20000000071 */
[----:B------:R-:W-:Y:S01]  /*1740*/  FADD.FTZ R56, -R10, R69 ;  /* 0x000000450a387221 */ /* 0x000fe20000010100 */
[----:B------:R-:W-:Y:S01]  /*1750*/  SHF.L.U32 R11, R28, 0x10, RZ ;  /* 0x000000101c0b7819 */ /* 0x000fe200000006ff */
[----:B------:R-:W-:Y:S01]  /*1760*/  FFMA.FTZ R52, R136, R135, R52 ;  /* 0x0000008788347223 */ /* 0x000fe20000010034 */
[----:B------:R-:W-:Y:S01]  /*1770*/  SHF.L.U32 R101, R26, 0x10, RZ ;  /* 0x000000101a657819 */ /* 0x000fe200000006ff */
[----:B------:R-:W-:Y:S01]  /*1780*/  FMUL.FTZ R128, R2, R128 ;  /* 0x0000008002807220 */ /* 0x000fe20000410000 */
[----:B------:R-:W-:Y:S01]  /*1790*/  SHF.L.U32 R115, R115, 0x10, RZ ;  /* 0x0000001073737819 */ /* 0x000fe200000006ff */
[----:B------:R-:W-:Y:S01]  /*17a0*/  FADD.FTZ R42, R50, R149 ;  /* 0x00000095322a7221 */ /* 0x000fe20000010000 */
[----:B------:R-:W-:Y:S01]  /*17b0*/  SHF.L.U32 R69, R16, 0x10, RZ ;  /* 0x0000001010457819 */ /* 0x000fe200000006ff */
[----:B------:R-:W-:Y:S01]  /*17c0*/  FADD.FTZ R68, -R10, R97 ;  /* 0x000000610a447221 */ /* 0x000fe20000010100 */
[----:B------:R-:W-:Y:S01]  /*17d0*/  PRMT R48, R116, 0x7632, R48 ;  /* 0x0000763274307816 */ /* 0x000fe20000000030 */
[----:B------:R-:W-:Y:S01]  /*17e0*/  FMUL.FTZ R146, R2, R77 ;  /* 0x0000004d02927220 */ /* 0x000fe20000410000 */
[----:B------:R-:W-:Y:S01]  /*17f0*/  SHF.L.U32 R133, R130, 0x10, RZ ;  /* 0x0000001082857819 */ /* 0x000fe200000006ff */
[----:B------:R-:W-:Y:S01]  /*1800*/  FADD.FTZ R8, R143, R81 ;  /* 0x000000518f087221 */ /* 0x000fe20000010000 */
[----:B------:R-:W-:Y:S01]  /*1810*/  SHF.L.U32 R116, R116, 0x10, RZ ;  /* 0x0000001074747819 */ /* 0x000fe200000006ff */
[C---:B------:R-:W-:Y:S01]  /*1820*/  FADD.FTZ R103, -R10.reuse, R103 ;  /* 0x000000670a677221 */ /* 0x040fe20000010100 */
[C---:B------:R-:W-:Y:S01]  /*1830*/  PRMT R26, R107.reuse, 0x7632, R26 ;  /* 0x000076326b1a7816 */ /* 0x040fe2000000001a */
[----:B------:R-:W-:Y:S01]  /*1840*/  FADD.FTZ R60, -R10, R61 ;  /* 0x0000003d0a3c7221 */ /* 0x000fe20000010100 */
[----:B------:R-:W-:Y:S01]  /*1850*/  SHF.L.U32 R70, R107, 0x10, RZ ;  /* 0x000000106b467819 */ /* 0x000fe200000006ff */
[----:B------:R-:W-:Y:S01]  /*1860*/  FFMA.FTZ R92, R110, R114, R92 ;  /* 0x000000726e5c7223 */ /* 0x000fe2000001005c */
[----:B------:R-:W-:Y:S01]  /*1870*/  PRMT R45, R134, 0x7632, R45 ;  /* 0x00007632862d7816 */ /* 0x000fe2000000002d */
[----:B------:R-:W-:Y:S01]  /*1880*/  FMUL.FTZ R107, R2, R38 ;  /* 0x00000026026b7220 */ /* 0x000fe20000410000 */
[----:B------:R-:W-:Y:S01]  /*1890*/  SHF.L.U32 R97, R24, 0x10, RZ ;  /* 0x0000001018617819 */ /* 0x000fe200000006ff */
[----:B------:R-:W-:Y:S01]  /*18a0*/  FADD.FTZ R61, -R10, R25 ;  /* 0x000000190a3d7221 */ /* 0x000fe20000010100 */
[----:B------:R-:W-:Y:S01]  /*18b0*/  PRMT R77, R108, 0x7632, R77 ;  /* 0x000076326c4d7816 */ /* 0x000fe2000000004d */
[----:B------:R-:W-:Y:S01]  /*18c0*/  FADD.FTZ R134, -R10, R15 ;  /* 0x0000000f0a867221 */ /* 0x000fe20000010100 */
[----:B------:R-:W-:Y:S01]  /*18d0*/  SHF.L.U32 R81, R108, 0x10, RZ ;  /* 0x000000106c517819 */ /* 0x000fe200000006ff */
[----:B------:R-:W-:Y:S01]  /*18e0*/  FFMA.FTZ R93, R128, R149, R52 ;  /* 0x00000095805d7223 */ /* 0x000fe20000010034 */
[----:B------:R-:W-:Y:S01]  /*18f0*/  PRMT R37, R126, 0x7632, R37 ;  /* 0x000076327e257816 */ /* 0x000fe20000000025 */
[----:B------:R-:W-:Y:S01]  /*1900*/  FMUL.FTZ R108, R2, R40 ;  /* 0x00000028026c7220 */ /* 0x000fe20000410000 */
[----:B------:R-:W-:Y:S01]  /*1910*/  SHF.L.U32 R102, R117, 0x10, RZ ;  /* 0x0000001075667819 */ /* 0x000fe200000006ff */
[C---:B------:R-:W-:Y:S01]  /*1920*/  FADD.FTZ R126, -R10.reuse, R11 ;  /* 0x0000000b0a7e7221 */ /* 0x040fe20000010100 */
[C---:B------:R-:W-:Y:S01]  /*1930*/  FADD.FTZ R25, -R10.reuse, R101 ;  /* 0x000000650a197221 */ /* 0x040fe20000010100 */
[----:B------:R-:W-:Y:S01]  /*1940*/  FADD.FTZ R15, -R10, R131 ;  /* 0x000000830a0f7221 */ /* 0x000fe20000010100 */
[----:B------:R-:W-:Y:S01]  /*1950*/  FADD.FTZ R42, R42, R115 ;  /* 0x000000732a2a7221 */ /* 0x000fe20000010000 */
[----:B------:R-:W-:Y:S01]  /*1960*/  FADD.FTZ R11, -R10, R69 ;  /* 0x000000450a0b7221 */ /* 0x000fe20000010100 */
[----:B------:R-:W-:Y:S01]  /*1970*/  PRMT R131, R112, 0x7632, R131 ;  /* 0x0000763270837816 */ /* 0x000fe20000000083 */
[----:B------:R-:W-:Y:S01]  /*1980*/  FADD.FTZ R34, -R10, R133 ;  /* 0x000000850a227221 */ /* 0x000fe20000010100 */
[----:B------:R-:W-:Y:S01]  /*1990*/  SHF.L.U32 R101, R118, 0x10, RZ ;  /* 0x0000001076657819 */ /* 0x000fe200000006ff */
[----:B------:R-:W-:Y:S01]  /*19a0*/  FFMA.FTZ R92, R107, R116, R92 ;  /* 0x000000746b5c7223 */ /* 0x000fe2000001005c */
[----:B------:R-:W-:Y:S01]  /*19b0*/  SHF.L.U32 R153, R23, 0x10, RZ ;  /* 0x0000001017997819 */ /* 0x000fe200000006ff */
[----:B------:R-:W-:Y:S01]  /*19c0*/  FMUL.FTZ R103, R2, R103 ;  /* 0x0000006702677220 */ /* 0x000fe20000410000 */
[C---:B------:R-:W-:Y:S01]  /*19d0*/  PRMT R112, R119.reuse, 0x7632, R112 ;  /* 0x0000763277707816 */ /* 0x040fe20000000070 */
[----:B------:R-:W-:Y:S01]  /*19e0*/  FADD.FTZ R23, -R10, R97 ;  /* 0x000000610a177221 */ /* 0x000fe20000010100 */
[----:B------:R-:W-:Y:S01]  /*19f0*/  PRMT R24, R104, 0x7632, R24 ;  /* 0x0000763268187816 */ /* 0x000fe20000000018 */
[----:B------:R-:W-:Y:S01]  /*1a00*/  FFMA.FTZ R93, R108, R115, R93 ;  /* 0x000000736c5d7223 */ /* 0x000fe2000001005d */
[----:B------:R-:W-:Y:S01]  /*1a10*/  SHF.L.U32 R69, R104, 0x10, RZ ;  /* 0x0000001068457819 */ /* 0x000fe200000006ff */
[----:B------:R-:W-:Y:S01]  /*1a20*/  FMUL.FTZ R104, R2, R36 ;  /* 0x0000002402687220 */ /* 0x000fe20000410000 */
[----:B------:R-:W-:Y:S01]  /*1a30*/  SHF.L.U32 R119, R119, 0x10, RZ ;  /* 0x0000001077777819 */ /* 0x000fe200000006ff */
[----:B------:R-:W-:Y:S01]  /*1a40*/  FADD.FTZ R36, R42, R102 ;  /* 0x000000662a247221 */ /* 0x000fe20000010000 */
[----:B------:R-:W-:Y:S01]  /*1a50*/  PRMT R97, R120, 0x7632, R97 ;  /* 0x0000763278617816 */ /* 0x000fe20000000061 */
[----:B------:R-:W-:Y:S01]  /*1a60*/  FADD.FTZ R154, -R10, R89 ;  /* 0x000000590a9a7221 */ /* 0x000fe20000010100 */
[----:B------:R-:W-:Y:S01]  /*1a70*/  SHF.L.U32 R120, R120, 0x10, RZ ;  /* 0x0000001078787819 */ /* 0x000fe200000006ff */
[----:B------:R-:W-:Y:S01]  /*1a80*/  FFMA.FTZ R92, R103, R101, R92 ;  /* 0x00000065675c7223 */ /* 0x000fe2000001005c */
[----:B------:R-:W-:-:S02]  /*1a90*/  PRMT R18, R99, 0x7632, R18 ;  /* 0x0000763263127816 */ /* 0x000fc40000000012 */
[----:B------:R-:W-:Y:S01]  /*1aa0*/  SHF.L.U32 R62, R99, 0x10, RZ ;  /* 0x00000010633e7819 */ /* 0x000fe200000006ff */
[----:B------:R-:W-:Y:S01]  /*1ab0*/  FMUL.FTZ R99, R2, R34 ;  /* 0x0000002202637220 */ /* 0x000fe20000410000 */
[C---:B------:R-:W-:Y:S01]  /*1ac0*/  PRMT R89, R121.reuse, 0x7632, R89 ;  /* 0x0000763279597816 */ /* 0x040fe20000000059 */
[----:B------:R-:W-:Y:S01]  /*1ad0*/  FADD.FTZ R156, -R10, R73 ;  /* 0x000000490a9c7221 */ /* 0x000fe20000010100 */
[----:B------:R-:W-:Y:S01]  /*1ae0*/  SHF.L.U32 R121, R121, 0x10, RZ ;  /* 0x0000001079797819 */ /* 0x000fe200000006ff */
[----:B------:R-:W-:Y:S01]  /*1af0*/  FFMA.FTZ R93, R104, R102, R93 ;  /* 0x00000066685d7223 */ /* 0x000fe2000001005d */
[----:B------:R-:W-:Y:S01]  /*1b00*/  FMUL.FTZ R100, R2, R100 ;  /* 0x0000006402647220 */ /* 0x000fe20000410000 */
[----:B------:R-:W-:Y:S01]  /*1b10*/  SHF.L.U32 R67, R58, 0x10, RZ ;  /* 0x000000103a437819 */ /* 0x000fe200000006ff */
[----:B------:R-:W-:Y:S01]  /*1b20*/  FADD.FTZ R36, R36, R119 ;  /* 0x0000007724247221 */ /* 0x000fe20000010000 */
[----:B------:R-:W-:Y:S01]  /*1b30*/  SHF.L.U32 R73, R14, 0x10, RZ ;  /* 0x000000100e497819 */ /* 0x000fe200000006ff */
[----:B------:R-:W-:Y:S01]  /*1b40*/  FADD.FTZ R124, R124, R139 ;  /* 0x0000008b7c7c7221 */ /* 0x000fe20000010000 */
[C---:B------:R-:W-:Y:S01]  /*1b50*/  PRMT R83, R122.reuse, 0x7632, R83 ;  /* 0x000076327a537816 */ /* 0x040fe20000000053 */
[----:B------:R-:W-:Y:S01]  /*1b60*/  FFMA.FTZ R92, R99, R120, R92 ;  /* 0x00000078635c7223 */ /* 0x000fe2000001005c */
[----:B------:R-:W-:-:S02]  /*1b70*/  SHF.L.U32 R122, R122, 0x10, RZ ;  /* 0x000000107a7a7819 */ /* 0x000fc400000006ff */
[C---:B------:R-:W-:Y:S02]  /*1b80*/  PRMT R14, R95.reuse, 0x7632, R14 ;  /* 0x000076325f0e7816 */ /* 0x040fe4000000000e */
[----:B------:R-:W-:Y:S01]  /*1b90*/  SHF.L.U32 R58, R95, 0x10, RZ ;  /* 0x000000105f3a7819 */ /* 0x000fe200000006ff */
[----:B------:R-:W-:Y:S01]  /*1ba0*/  FMUL.FTZ R95, R2, R32 ;  /* 0x00000020025f7220 */ /* 0x000fe20000410000 */
[----:B------:R-:W-:Y:S01]  /*1bb0*/  FFMA.FTZ R93, R100, R119, R93 ;  /* 0x00000077645d7223 */ /* 0x000fe2000001005d */
[----:B------:R-:W-:Y:S01]  /*1bc0*/  FMUL.FTZ R96, R2, R96 ;  /* 0x0000006002607220 */ /* 0x000fe20000410000 */
[----:B------:R-:W-:Y:S01]  /*1bd0*/  FADD.FTZ R32, R36, R121 ;  /* 0x0000007924207221 */ /* 0x000fe20000010000 */
[----:B------:R-:W-:Y:S01]  /*1be0*/  FADD.FTZ R124, R124, R150 ;  /* 0x000000967c7c7221 */ /* 0x000fe20000010000 */
[----:B------:R-:W-:Y:S01]  /*1bf0*/  SHF.L.U32 R36, R83, 0x10, RZ ;  /* 0x0000001053247819 */ /* 0x000fe200000006ff */
[----:B------:R-:W-:Y:S01]  /*1c00*/  FADD.FTZ R91, -R10, R91 ;  /* 0x0000005b0a5b7221 */ /* 0x000fe20000010100 */
[----:B------:R-:W-:Y:S01]  /*1c10*/  SHF.L.U32 R90, R123, 0x10, RZ ;  /* 0x000000107b5a7819 */ /* 0x000fe200000006ff */
[----:B------:R-:W-:Y:S01]  /*1c20*/  FFMA.FTZ R83, R95, R122, R92 ;  /* 0x0000007a5f537223 */ /* 0x000fe2000001005c */
[----:B------:R-:W-:Y:S01]  /*1c30*/  SHF.L.U32 R38, R89, 0x10, RZ ;  /* 0x0000001059267819 */ /* 0x000fe200000006ff */
[----:B------:R-:W-:Y:S01]  /*1c40*/  FFMA.FTZ R89, R96, R121, R93 ;  /* 0x0000007960597223 */ /* 0x000fe2000001005d */
[----:B------:R-:W-:Y:S01]  /*1c50*/  FMUL.FTZ R92, R2, R30 ;  /* 0x0000001e025c7220 */ /* 0x000fe20000410000 */
[----:B------:R-:W-:Y:S01]  /*1c60*/  SHF.L.U32 R59, R59, 0x10, RZ ;  /* 0x000000103b3b7819 */ /* 0x000fe200000006ff */
[----:B------:R-:W-:Y:S01]  /*1c70*/  FADD.FTZ R124, R124, R114 ;  /* 0x000000727c7c7221 */ /* 0x000fe20000010000 */
[----:B------:R-:W-:Y:S01]  /*1c80*/  FADD.FTZ R75, -R10, R75 ;  /* 0x0000004b0a4b7221 */ /* 0x000fe20000010100 */
[----:B------:R-:W-:Y:S01]  /*1c90*/  SHF.L.U32 R74, R109, 0x10, RZ ;  /* 0x000000106d4a7819 */ /* 0x000fe200000006ff */
[----:B------:R-:W-:Y:S01]  /*1ca0*/  FMUL.FTZ R91, R2, R91 ;  /* 0x0000005b025b7220 */ /* 0x000fe20000410000 */
[----:B------:R-:W-:Y:S01]  /*1cb0*/  FFMA.FTZ R89, R92, R90, R89 ;  /* 0x0000005a5c597223 */ /* 0x000fe20000010059 */
[----:B------:R-:W-:Y:S01]  /*1cc0*/  FMUL.FTZ R76, R2, R76 ;  /* 0x0000004c024c7220 */ /* 0x000fe20000410000 */
[C---:B------:R-:W-:Y:S01]  /*1cd0*/  FADD.FTZ R152, -R10.reuse, R73 ;  /* 0x000000490a987221 */ /* 0x040fe20000010100 */
[----:B------:R-:W-:Y:S01]  /*1ce0*/  FADD.FTZ R64, -R10, R59 ;  /* 0x0000003b0a407221 */ /* 0x000fe20000010100 */
[----:B------:R-:W-:Y:S01]  /*1cf0*/  SHF.L.U32 R73, R106, 0x10, RZ ;  /* 0x000000106a497819 */ /* 0x000fe200000006ff */
[----:B------:R-:W-:Y:S01]  /*1d00*/  FADD.FTZ R124, R124, R116 ;  /* 0x000000747c7c7221 */ /* 0x000fe20000010000 */
[C---:B------:R-:W-:Y:S01]  /*1d10*/  FADD.FTZ R71, -R10.reuse, R71 ;  /* 0x000000470a477221 */ /* 0x040fe20000010100 */
[----:B------:R-:W-:Y:S01]  /*1d20*/  FADD.FTZ R59, -R10, R65 ;  /* 0x000000410a3b7221 */ /* 0x000fe20000010100 */
[----:B------:R-:W-:Y:S01]  /*1d30*/  FFMA.FTZ R83, R91, R81, R83 ;  /* 0x000000515b537223 */ /* 0x000fe20000010053 */
[----:B------:R-:W-:Y:S01]  /*1d40*/  FMUL.FTZ R75, R2, R75 ;  /* 0x0000004b024b7220 */ /* 0x000fe20000410000 */
[----:B------:R-:W-:Y:S01]  /*1d50*/  SHF.L.U32 R65, R20, 0x10, RZ ;  /* 0x0000001014417819 */ /* 0x000fe200000006ff */
[----:B------:R-:W-:Y:S01]  /*1d60*/  FFMA.FTZ R89, R76, R74, R89 ;  /* 0x0000004a4c597223 */ /* 0x000fe20000010059 */
[----:B------:R-:W-:Y:S01]  /*1d70*/  FMUL.FTZ R72, R2, R72 ;  /* 0x0000004802487220 */ /* 0x000fe20000410000 */
[----:B------:R-:W-:Y:S01]  /*1d80*/  FADD.FTZ R124, R124, R101 ;  /* 0x000000657c7c7221 */ /* 0x000fe20000010000 */
[----:B------:R-:W-:Y:S01]  /*1d90*/  PRMT R41, R130, 0x7632, R41 ;  /* 0x0000763282297816 */ /* 0x000fe20000000029 */
[----:B------:R-:W-:Y:S01]  /*1da0*/  FADD.FTZ R67, -R10, R67 ;  /* 0x000000430a437221 */ /* 0x000fe20000010100 */
[----:B------:R-:W-:Y:S01]  /*1db0*/  SHF.L.U32 R66, R105, 0x10, RZ ;  /* 0x0000001069427819 */ /* 0x000fe200000006ff */
[----:B------:R-:W-:Y:S01]  /*1dc0*/  FFMA.FTZ R83, R75, R73, R83 ;  /* 0x000000494b537223 */ /* 0x000fe20000010053 */
[----:B------:R-:W-:Y:S01]  /*1dd0*/  FMUL.FTZ R71, R2, R71 ;  /* 0x0000004702477220 */ /* 0x000fe20000410000 */
[----:B------:R-:W-:Y:S01]  /*1de0*/  FADD.FTZ R130, -R10, R13 ;  /* 0x0000000d0a827221 */ /* 0x000fe20000010100 */
[----:B------:R-:W-:Y:S01]  /*1df0*/  FFMA.FTZ R89, R72, R70, R89 ;  /* 0x0000004648597223 */ /* 0x000fe20000010059 */
[----:B------:R-:W-:Y:S01]  /*1e00*/  FMUL.FTZ R68, R2, R68 ;  /* 0x0000004402447220 */ /* 0x000fe20000410000 */
[----:B------:R-:W-:Y:S01]  /*1e10*/  FADD.FTZ R13, -R10, R65 ;  /* 0x000000410a0d7221 */ /* 0x000fe20000010100 */
[----:B------:R-:W-:Y:S01]  /*1e20*/  SHF.L.U32 R65, R98, 0x10, RZ ;  /* 0x0000001062417819 */ /* 0x000fe200000006ff */
[----:B------:R-:W-:Y:S01]  /*1e30*/  FADD.FTZ R124, R124, R120 ;  /* 0x000000787c7c7221 */ /* 0x000fe20000010000 */
[----:B------:R-:W-:Y:S01]  /*1e40*/  FADD.FTZ R63, -R10, R63 ;  /* 0x0000003f0a3f7221 */ /* 0x000fe20000010100 */
[----:B------:R-:W-:Y:S01]  /*1e50*/  PRMT R82, R123, 0x7632, R82 ;  /* 0x000076327b527816 */ /* 0x000fe20000000052 */
[----:B------:R-:W-:Y:S01]  /*1e60*/  FFMA.FTZ R83, R71, R69, R83 ;  /* 0x0000004547537223 */ /* 0x000fe20000010053 */
[----:B------:R-:W-:Y:S01]  /*1e70*/  FMUL.FTZ R67, R2, R67 ;  /* 0x0000004302437220 */ /* 0x000fe20000410000 */
[----:B------:R-:W-:Y:S01]  /*1e80*/  PRMT R133, R111, 0x7632, R133 ;  /* 0x000076326f857816 */ /* 0x000fe20000000085 */
[----:B------:R-:W-:Y:S01]  /*1e90*/  FFMA.FTZ R89, R68, R66, R89 ;  /* 0x0000004244597223 */ /* 0x000fe20000010059 */
[C---:B------:R-:W-:Y:S01]  /*1ea0*/  FMUL.FTZ R64, R2.reuse, R64 ;  /* 0x0000004002407220 */ /* 0x040fe20000410000 */
[----:B------:R-:W-:Y:S01]  /*1eb0*/  FMUL.FTZ R144, R2, R61 ;  /* 0x0000003d02907220 */ /* 0x000fe20000410000 */
[----:B------:R-:W-:Y:S01]  /*1ec0*/  FMUL.FTZ R111, R6, R127 ;  /* 0x0000007f066f7220 */ /* 0x000fe20000410000 */
[----:B------:R-:W-:Y:S01]  /*1ed0*/  SHF.L.U32 R61, R94, 0x10, RZ ;  /* 0x000000105e3d7819 */ /* 0x000fe200000006ff */
[----:B------:R-:W-:Y:S01]  /*1ee0*/  FADD.FTZ R124, R124, R122 ;  /* 0x0000007a7c7c7221 */ /* 0x000fe20000010000 */
[----:B------:R-:W-:Y:S01]  /*1ef0*/  PRMT R141, R9, 0x7632, R141 ;  /* 0x00007632098d7816 */ /* 0x000fe2000000008d */
[----:B------:R-:W-:Y:S01]  /*1f00*/  FFMA.FTZ R83, R67, R65, R83 ;  /* 0x0000004143537223 */ /* 0x000fe20000010053 */
[----:B------:R-:W-:Y:S01]  /*1f10*/  SHF.L.U32 R34, R82, 0x10, RZ ;  /* 0x0000001052227819 */ /* 0x000fe200000006ff */
[----:B------:R-:W-:Y:S01]  /*1f20*/  FMUL.FTZ R63, R2, R63 ;  /* 0x0000003f023f7220 */ /* 0x000fe20000410000 */
[-C--:B------:R-:W-:Y:S01]  /*1f30*/  FFMA.FTZ R9, R146, R143.reuse, R80 ;  /* 0x0000008f92097223 */ /* 0x080fe20000010050 */
[----:B------:R-:W-:Y:S01]  /*1f40*/  SHF.L.U32 R42, R112, 0x10, RZ ;  /* 0x00000010702a7819 */ /* 0x000fe200000006ff */
[----:B------:R-:W-:Y:S01]  /*1f50*/  FADD.FTZ R82, R32, R90 ;  /* 0x0000005a20527221 */ /* 0x000fe20000010000 */
[----:B------:R-:W-:Y:S01]  /*1f60*/  FFMA.FTZ R89, R64, R62, R89 ;  /* 0x0000003e40597223 */ /* 0x000fe20000010059 */
[----:B------:R-:W-:Y:S01]  /*1f70*/  FMUL.FTZ R60, R2, R60 ;  /* 0x0000003c023c7220 */ /* 0x000fe20000410000 */
[----:B------:R-:W-:Y:S01]  /*1f80*/  SHF.L.U32 R50, R113, 0x10, RZ ;  /* 0x0000001071327819 */ /* 0x000fe200000006ff */
[----:B------:R-:W-:Y:S01]  /*1f90*/  FMUL.FTZ R143, R4, R143 ;  /* 0x0000008f048f7220 */ /* 0x000fe20000410000 */
[----:B------:R-:W-:Y:S01]  /*1fa0*/  SHF.L.U32 R32, R77, 0x10, RZ ;  /* 0x000000104d207819 */ /* 0x000fe200000006ff */
[----:B------:R-:W-:Y:S01]  /*1fb0*/  FADD.FTZ R112, RZ, R111 ;  /* 0x0000006fff707221 */ /* 0x000fe20000010000 */
[----:B------:R-:W-:Y:S01]  /*1fc0*/  FADD.FTZ R124, R124, R81 ;  /* 0x000000517c7c7221 */ /* 0x000fe20000010000 */
[----:B------:R-:W-:Y:S01]  /*1fd0*/  FMUL.FTZ R77, R6, R81 ;  /* 0x00000051064d7220 */ /* 0x000fe20000410000 */
[----:B------:R-:W-:Y:S01]  /*1fe0*/  FFMA.FTZ R113, R0, R111, RZ ;  /* 0x0000006f00717223 */ /* 0x000fe200000100ff */
[----:B------:R-:W-:Y:S01]  /*1ff0*/  SHF.L.U32 R141, R141, 0x10, RZ ;  /* 0x000000108d8d7819 */ /* 0x000fe200000006ff */
[----:B------:R-:W-:Y:S01]  /*2000*/  FFMA.FTZ R81, R63, R61, R83 ;  /* 0x0000003d3f517223 */ /* 0x000fe20000010053 */
[----:B------:R-:W-:Y:S01]  /*2010*/  FFMA.FTZ R83, R60, R58, R89 ;  /* 0x0000003a3c537223 */ /* 0x000fe20000010059 */
[----:B------:R-:W-:Y:S01]  /*2020*/  FMUL.FTZ R142, R5, R142 ;  /* 0x0000008e058e7220 */ /* 0x000fe20000410000 */
[----:B------:R-:W-:Y:S01]  /*2030*/  FADD.FTZ R89, R112, R143 ;  /* 0x0000008f70597221 */ /* 0x000fe20000010000 */
[----:B------:R-:W-:Y:S01]  /*2040*/  FFMA.FTZ R112, R146, R143, R113 ;  /* 0x0000008f92707223 */ /* 0x000fe20000010071 */
[----:B------:R-:W-:Y:S01]  /*2050*/  PRMT R80, R109, 0x7632, R80 ;  /* 0x000076326d507816 */ /* 0x000fe20000000050 */
[----:B------:R-:W-:Y:S01]  /*2060*/  FADD.FTZ R85, R141, R85 ;  /* 0x000000558d557221 */ /* 0x000fe20000010000 */
[-C--:B------:R-:W-:Y:S01]  /*2070*/  FFMA.FTZ R84, R144, R141.reuse, R84 ;  /* 0x0000008d90547223 */ /* 0x080fe20000010054 */
        /* <DEDUP_REMOVED lines=39> */
[----:B------:R-:W-:Y:S01]  /*22f0*/  FADD.FTZ R53, -R10, R53 ;  /* 0x000000350a357221 */ /* 0x000fe20000010100 */
[----:B------:R-:W-:Y:S01]  /*2300*/  FADD.FTZ R85, R85, R54 ;  /* 0x0000003655557221 */ /* 0x000fe20000010000 */
[-C--:B------:R-:W-:Y:S01]  /*2310*/  FFMA.FTZ R84, R126, R54.reuse, R84 ;  /* 0x000000367e547223 */ /* 0x080fe20000010054 */
[----:B------:R-:W-:Y:S01]  /*2320*/  FMUL.FTZ R54, R3, R54 ;  /* 0x0000003603367220 */ /* 0x000fe20000410000 */
[----:B------:R-:W-:Y:S01]  /*2330*/  FADD.FTZ R113, R114, R127 ;  /* 0x0000007f72717221 */ /* 0x000fe20000010000 */
[----:B------:R-:W-:Y:S01]  /*2340*/  FFMA.FTZ R89, R128, R127, R89 ;  /* 0x0000007f80597223 */ /* 0x000fe20000010059 */
[----:B------:R-:W-:Y:S01]  /*2350*/  SHF.L.U32 R51, R51, 0x10, RZ ;  /* 0x0000001033337819 */ /* 0x000fe200000006ff */
[----:B------:R-:W-:Y:S01]  /*2360*/  FMUL.FTZ R53, R2, R53 ;  /* 0x0000003502357220 */ /* 0x000fe20000410000 */
[----:B------:R-:W-:Y:S01]  /*2370*/  SHF.L.U32 R52, R125, 0x10, RZ ;  /* 0x000000107d347819 */ /* 0x000fe200000006ff */
[----:B------:R-:W-:Y:S01]  /*2380*/  FADD.FTZ R112, R113, R54 ;  /* 0x0000003671707221 */ /* 0x000fe20000010000 */
[----:B------:R-:W-:Y:S01]  /*2390*/  FFMA.FTZ R89, R126, R54, R89 ;  /* 0x000000367e597223 */ /* 0x000fe20000010059 */
[----:B------:R-:W-:-:S02]  /*23a0*/  FADD.FTZ R51, -R10, R51 ;  /* 0x000000330a337221 */ /* 0x000fc40000010100 */
[----:B------:R-:W-:Y:S01]  /*23b0*/  FADD.FTZ R8, R8, R52 ;  /* 0x0000003408087221 */ /* 0x000fe20000010000 */
[-C--:B------:R-:W-:Y:S01]  /*23c0*/  FFMA.FTZ R9, R53, R52.reuse, R9 ;  /* 0x0000003435097223 */ /* 0x080fe20000010009 */
[----:B------:R-:W-:Y:S01]  /*23d0*/  FMUL.FTZ R52, R4, R52 ;  /* 0x0000003404347220 */ /* 0x000fe20000410000 */
[----:B------:R-:W-:Y:S01]  /*23e0*/  FADD.FTZ R113, R112, R109 ;  /* 0x0000006d70717221 */ /* 0x000fe20000010000 */
[----:B------:R-:W-:Y:S01]  /*23f0*/  FFMA.FTZ R112, R110, R109, R89 ;  /* 0x0000006d6e707223 */ /* 0x000fe20000010059 */
[----:B------:R-:W-:Y:S01]  /*2400*/  SHF.L.U32 R49, R49, 0x10, RZ ;  /* 0x0000001031317819 */ /* 0x000fe200000006ff */
[----:B------:R-:W-:Y:S01]  /*2410*/  FMUL.FTZ R51, R2, R51 ;  /* 0x0000003302337220 */ /* 0x000fe20000410000 */
[----:B------:R-:W-:Y:S01]  /*2420*/  PRMT R28, R106, 0x7632, R28 ;  /* 0x000076326a1c7816 */ /* 0x000fe2000000001c */
        /* <DEDUP_REMOVED lines=13> */
[----:B------:R-:W-:Y:S01]  /*2500*/  PRMT R22, R105, 0x7632, R22 ;  /* 0x0000763269167816 */ /* 0x000fe20000000016 */
[----:B------:R-:W-:Y:S01]  /*2510*/  FMUL.FTZ R105, R6, R116 ;  /* 0x0000007406697220 */ /* 0x000fe20000410000 */
[----:B------:R-:W-:Y:S01]  /*2520*/  FFMA.FTZ R112, R51, R50, R112 ;  /* 0x0000003233707223 */ /* 0x000fe20000010070 */
[----:B------:R-:W-:Y:S01]  /*2530*/  PRMT R46, R117, 0x7632, R46 ;  /* 0x00007632752e7816 */ /* 0x000fe2000000002e */
        /* <DEDUP_REMOVED lines=93> */
[----:B------:R-:W-:Y:S01]  /*2b10*/  FADD.FTZ R8, R8, R32 ;  /* 0x0000002008087221 */ /* 0x000fe20000010000 */
[----:B------:R-:W-:Y:S01]  /*2b20*/  FADD.FTZ R31, -R10, R31 ;  /* 0x0000001f0a1f7221 */ /* 0x000fe20000010100 */
[-C--:B------:R-:W-:Y:S01]  /*2b30*/  FFMA.FTZ R9, R33, R32.reuse, R9 ;  /* 0x0000002021097223 */ /* 0x080fe20000010009 */
[----:B------:R-:W-:Y:S01]  /*2b40*/  FMUL.FTZ R32, R4, R32 ;  /* 0x0000002004207220 */ /* 0x000fe20000410000 */
[----:B------:R-:W-:Y:S01]  /*2b50*/  FADD.FTZ R89, R114, R77 ;  /* 0x0000004d72597221 */ /* 0x000fe20000010000 */
[----:B------:R-:W-:Y:S01]  /*2b60*/  FFMA.FTZ R112, R91, R77, R112 ;  /* 0x0000004d5b707223 */ /* 0x000fe20000010070 */
[----:B------:R-:W-:Y:S01]  /*2b70*/  SHF.L.U32 R29, R29, 0x10, RZ ;  /* 0x000000101d1d7819 */ /* 0x000fe200000006ff */
[----:B------:R-:W-:Y:S01]  /*2b80*/  FADD.FTZ R82, R82, R74 ;  /* 0x0000004a52527221 */ /* 0x000fe20000010000 */
        /* <DEDUP_REMOVED lines=85> */
[----:B------:R-:W-:Y:S01]  /*30e0*/  SHF.L.U32 R14, R14, 0x10, RZ ;  /* 0x000000100e0e7819 */ /* 0x000fe200000006ff */
[----:B------:R-:W-:Y:S01]  /*30f0*/  FADD.FTZ R8, R8, R16 ;  /* 0x0000001008087221 */ /* 0x000fe20000010000 */
[-C--:B------:R-:W-:Y:S01]  /*3100*/  FFMA.FTZ R9, R17, R16.reuse, R9 ;  /* 0x0000001011097223 */ /* 0x080fe20000010009 */
[----:B------:R-:W-:Y:S01]  /*3110*/  FMUL.FTZ R16, R4, R16 ;  /* 0x0000001004107220 */ /* 0x000fe20000410000 */
[----:B------:R-:W-:Y:S01]  /*3120*/  FADD.FTZ R113, R114, R61 ;  /* 0x0000003d72717221 */ /* 0x000fe20000010000 */
[----:B------:R-:W-:Y:S01]  /*3130*/  FFMA.FTZ R112, R63, R61, R112 ;  /* 0x0000003d3f707223 */ /* 0x000fe20000010070 */
[----:B------:R-:W-:Y:S01]  /*3140*/  FADD.FTZ R82, R82, R58 ;  /* 0x0000003a52527221 */ /* 0x000fe20000010000 */
[----:B------:R-:W-:Y:S01]  /*3150*/  FMUL.FTZ R15, R2, R15 ;  /* 0x0000000f020f7220 */ /* 0x000fe20000410000 */
[----:B------:R-:W-:Y:S01]  /*3160*/  FMUL.FTZ R58, R5, R58 ;  /* 0x0000003a053a7220 */ /* 0x000fe20000410000 */
[----:B------:R-:W-:Y:S01]  /*3170*/  FADD.FTZ R89, R85, R14 ;  /* 0x0000000e55597221 */ /* 0x000fe20000010000 */
[----:B------:R-:W-:Y:S01]  /*3180*/  FADD.FTZ R113, R113, R16 ;  /* 0x0000001071717221 */ /* 0x000fe20000010000 */
[----:B------:R-:W-:Y:S01]  /*3190*/  FFMA.FTZ R85, R17, R16, R112 ;  /* 0x0000001011557223 */ /* 0x000fe20000010070 */
[----:B------:R-:W-:Y:S01]  /*31a0*/  SHF.L.U32 R12, R12, 0x10, RZ ;  /* 0x000000100c0c7819 */ /* 0x000fe200000006ff */
[----:B------:R-:W-:Y:S01]  /*31b0*/  FMUL.FTZ R59, R2, R59 ;  /* 0x0000003b023b7220 */ /* 0x000fe20000410000 */
[-C--:B------:R-:W-:Y:S01]  /*31c0*/  FFMA.FTZ R149, R15, R14.reuse, R84 ;  /* 0x0000000e0f957223 */ /* 0x080fe20000010054 */
[----:B------:R-:W-:Y:S01]  /*31d0*/  FMUL.FTZ R14, R3, R14 ;  /* 0x0000000e030e7220 */ /* 0x000fe20000410000 */
[----:B------:R-:W-:Y:S01]  /*31e0*/  FADD.FTZ R113, R113, R58 ;  /* 0x0000003a71717221 */ /* 0x000fe20000010000 */
[----:B------:R-:W-:Y:S01]  /*31f0*/  FFMA.FTZ R112, R60, R58, R85 ;  /* 0x0000003a3c707223 */ /* 0x000fe20000010055 */
[----:B------:R-:W-:Y:S01]  /*3200*/  FADD.FTZ R80, R80, R57 ;  /* 0x0000003950507221 */ /* 0x000fe20000010000 */
[----:B------:R-:W-:Y:S01]  /*3210*/  FFMA.FTZ R81, R59, R57, R81 ;  /* 0x000000393b517223 */ /* 0x000fe20000010051 */
[----:B------:R-:W-:Y:S01]  /*3220*/  FMUL.FTZ R13, R2, R13 ;  /* 0x0000000d020d7220 */ /* 0x000fe20000410000 */
[----:B------:R-:W-:Y:S01]  /*3230*/  FADD.FTZ R84, R8, R12 ;  /* 0x0000000c08547221 */ /* 0x000fe20000010000 */
[C---:B------:R-:W-:Y:S01]  /*3240*/  FADD.FTZ R155, -R10.reuse, R155 ;  /* 0x0000009b0a9b7221 */ /* 0x040fe20000010100 */
[C---:B------:R-:W-:Y:S01]  /*3250*/  FADD.FTZ R157, -R10.reuse, R157 ;  /* 0x0000009d0a9d7221 */ /* 0x040fe20000010100 */
[C---:B------:R-:W-:Y:S01]  /*3260*/  FADD.FTZ R151, -R10.reuse, R151 ;  /* 0x000000970a977221 */ /* 0x040fe20000010100 */
[----:B------:R-:W-:Y:S01]  /*3270*/  FADD.FTZ R153, -R10, R153 ;  /* 0x000000990a997221 */ /* 0x000fe20000010100 */
[----:B------:R-:W-:Y:S01]  /*3280*/  FMUL.FTZ R57, R6, R57 ;  /* 0x0000003906397220 */ /* 0x000fe20000410000 */
[----:B------:R-:W-:Y:S01]  /*3290*/  FADD.FTZ R8, R113, R14 ;  /* 0x0000000e71087221 */ /* 0x000fe20000010000 */
[----:B------:R-:W-:Y:S01]  /*32a0*/  PRMT R10, R55, 0x7632, R10 ;  /* 0x00007632370a7816 */ /* 0x000fe2000000000a */
[----:B------:R-:W-:Y:S01]  /*32b0*/  FFMA.FTZ R112, R15, R14, R112 ;  /* 0x0000000e0f707223 */ /* 0x000fe20000010070 */
[----:B------:R-:W-:Y:S01]  /*32c0*/  SHF.L.U32 R55, R55, 0x10, RZ ;  /* 0x0000001037377819 */ /* 0x000fe200000006ff */
[----:B------:R-:W-:Y:S01]  /*32d0*/  FMUL.FTZ R56, R2, R56 ;  /* 0x0000003802387220 */ /* 0x000fe20000410000 */
[-C--:B------:R-:W-:Y:S01]  /*32e0*/  FFMA.FTZ R85, R13, R12.reuse, R9 ;  /* 0x0000000c0d557223 */ /* 0x080fe20000010009 */
[----:B------:R-:W-:Y:S01]  /*32f0*/  FMUL.FTZ R12, R4, R12 ;  /* 0x0000000c040c7220 */ /* 0x000fe20000410000 */
[----:B------:R-:W-:Y:S01]  /*3300*/  FADD.FTZ R9, R8, R57 ;  /* 0x0000003908097221 */ /* 0x000fe20000010000 */
[----:B------:R-:W-:Y:S01]  /*3310*/  FFMA.FTZ R112, R59, R57, R112 ;  /* 0x000000393b707223 */ /* 0x000fe20000010070 */
[----:B------:R-:W-:Y:S01]  /*3320*/  SHF.L.U32 R10, R10, 0x10, RZ ;  /* 0x000000100a0a7819 */ /* 0x000fe200000006ff */
[----:B------:R-:W-:Y:S01]  /*3330*/  FADD.FTZ R82, R82, R55 ;  /* 0x0000003752527221 */ /* 0x000fe20000010000 */
[-C--:B------:R-:W-:Y:S01]  /*3340*/  FFMA.FTZ R83, R56, R55.reuse, R83 ;  /* 0x0000003738537223 */ /* 0x080fe20000010053 */
[----:B------:R-:W-:Y:S01]  /*3350*/  FMUL.FTZ R55, R5, R55 ;  /* 0x0000003705377220 */ /* 0x000fe20000410000 */
[----:B------:R-:W-:Y:S01]  /*3360*/  FMUL.FTZ R11, R2, R11 ;  /* 0x0000000b020b7220 */ /* 0x000fe20000410000 */
[----:B------:R-:W-:Y:S01]  /*3370*/  FADD.FTZ R8, R9, R12 ;  /* 0x0000000c09087221 */ /* 0x000fe20000010000 */
[----:B------:R-:W-:Y:S01]  /*3380*/  FFMA.FTZ R9, R13, R12, R112 ;  /* 0x0000000c0d097223 */ /* 0x000fe20000010070 */
[----:B------:R-:W-:Y:S01]  /*3390*/  PRMT R117, R86, 0x7632, R117 ;  /* 0x0000763256757816 */ /* 0x000fe20000000075 */
[----:B------:R-:W-:Y:S01]  /*33a0*/  FADD.FTZ R89, R89, R10 ;  /* 0x0000000a59597221 */ /* 0x000fe20000010000 */
[-C--:B------:R-:W-:Y:S01]  /*33b0*/  FFMA.FTZ R149, R11, R10.reuse, R149 ;  /* 0x0000000a0b957223 */ /* 0x080fe20000010095 */
[----:B------:R-:W-:Y:S01]  /*33c0*/  FADD.FTZ R113, R8, R55 ;  /* 0x0000003708717221 */ /* 0x000fe20000010000 */
[----:B------:R-:W-:Y:S01]  /*33d0*/  SHF.L.U32 R86, R86, 0x10, RZ ;  /* 0x0000001056567819 */ /* 0x000fe200000006ff */
[----:B------:R-:W-:Y:S01]  /*33e0*/  FMUL.FTZ R10, R3, R10 ;  /* 0x0000000a030a7220 */ /* 0x000fe20000410000 */
[----:B------:R-:W-:Y:S01]  /*33f0*/  FFMA.FTZ R8, R56, R55, R9 ;  /* 0x0000003738087223 */ /* 0x000fe20000010009 */
[----:B------:R-:W-:Y:S01]  /*3400*/  SHF.L.U32 R150, R117, 0x10, RZ ;  /* 0x0000001075967819 */ /* 0x000fe200000006ff */
[----:B------:R-:W-:-:S02]  /*3410*/  FMUL.FTZ R9, R2, R155 ;  /* 0x0000009b02097220 */ /* 0x000fc40000410000 */
[----:B------:R-:W-:Y:S01]  /*3420*/  FFMA.FTZ R121, R11, R10, R8 ;  /* 0x0000000a0b797223 */ /* 0x000fe20000010008 */
[----:B------:R-:W-:Y:S01]  /*3430*/  FMUL.FTZ R8, R6, R86 ;  /* 0x0000005606087220 */ /* 0x000fe20000410000 */
[----:B------:R-:W-:Y:S01]  /*3440*/  FADD.FTZ R116, R113, R10 ;  /* 0x0000000a71747221 */ /* 0x000fe20000010000 */
[C---:B------:R-:W-:Y:S01]  /*3450*/  PRMT R163, R87.reuse, 0x7632, R163 ;  /* 0x0000763257a37816 */ /* 0x040fe200000000a3 */
[----:B------:R-:W-:Y:S01]  /*3460*/  FMUL.FTZ R115, R2, R151 ;  /* 0x0000009702737220 */ /* 0x000fe20000410000 */
[----:B------:R-:W-:Y:S01]  /*3470*/  SHF.L.U32 R155, R87, 0x10, RZ ;  /* 0x00000010579b7819 */ /* 0x000fe200000006ff */
[----:B------:R-:W-:Y:S01]  /*3480*/  FFMA.FTZ R121, R9, R8, R121 ;  /* 0x0000000809797223 */ /* 0x000fe20000010079 */
[----:B------:R-:W-:Y:S01]  /*3490*/  FMUL.FTZ R114, R4, R150 ;  /* 0x0000009604727220 */ /* 0x000fe20000410000 */
[----:B------:R-:W-:Y:S01]  /*34a0*/  FADD.FTZ R116, R116, R8 ;  /* 0x0000000874747221 */ /* 0x000fe20000010000 */
[----:B------:R-:W-:Y:S01]  /*34b0*/  SHF.L.U32 R163, R163, 0x10, RZ ;  /* 0x00000010a3a37819 */ /* 0x000fe200000006ff */
[----:B------:R-:W-:Y:S01]  /*34c0*/  FMUL.FTZ R113, R2, R156 ;  /* 0x0000009c02717220 */ /* 0x000fe20000410000 */
[----:B------:R-:W-:Y:S01]  /*34d0*/  FFMA.FTZ R121, R115, R114, R121 ;  /* 0x0000007273797223 */ /* 0x000fe20000010079 */
[----:B------:R-:W-:Y:S01]  /*34e0*/  FMUL.FTZ R112, R5, R155 ;  /* 0x0000009b05707220 */ /* 0x000fe20000410000 */
[----:B------:R-:W-:Y:S01]  /*34f0*/  FADD.FTZ R116, R116, R114 ;  /* 0x0000007274747221 */ /* 0x000fe20000010000 */
[----:B--2---:R-:W-:Y:S01]  /*3500*/  SHF.L.U32 R156, R78, 0x10, RZ ;  /* 0x000000104e9c7819 */ /* 0x004fe200000006ff */
[----:B------:R-:W-:Y:S01]  /*3510*/  FMUL.FTZ R119, R2, R152 ;  /* 0x0000009802777220 */ /* 0x000fe20000410000 */
[----:B------:R-:W-:Y:S01]  /*3520*/  PRMT R87, R78, 0x7632, R87 ;  /* 0x000076324e577816 */ /* 0x000fe20000000057 */
        /* <DEDUP_REMOVED lines=8> */
[----:B------:R-:W-:-:S02]  /*35b0*/  PRMT R151, R79, 0x7632, R151 ;  /* 0x000076324f977816 */ /* 0x000fc40000000097 */
[----:B------:R-:W-:Y:S01]  /*35c0*/  SHF.L.U32 R152, R79, 0x10, RZ ;  /* 0x000000104f987819 */ /* 0x000fe200000006ff */
[----:B------:R-:W-:Y:S01]  /*35d0*/  FFMA.FTZ R79, R117, R116, R121 ;  /* 0x00000074754f7223 */ /* 0x000fe20000010079 */
[----:B------:R-:W-:Y:S01]  /*35e0*/  FMUL.FTZ R120, R2, R153 ;  /* 0x0000009902787220 */ /* 0x000fe20000410000 */
[----:B------:R-:W-:Y:S01]  /*35f0*/  FADD.FTZ R78, R78, R116 ;  /* 0x000000744e4e7221 */ /* 0x000fe20000010000 */
[----:B------:R-:W-:Y:S01]  /*3600*/  FMUL.FTZ R121, R4, R87 ;  /* 0x0000005704797220 */ /* 0x000fe20000410000 */
[----:B------:R-:W-:Y:S01]  /*3610*/  SHF.L.U32 R151, R151, 0x10, RZ ;  /* 0x0000001097977819 */ /* 0x000fe200000006ff */
[----:B------:R-:W-:Y:S01]  /*3620*/  FMUL.FTZ R122, R2, R158 ;  /* 0x0000009e027a7220 */ /* 0x000fe20000410000 */
[----:B------:R-:W-:Y:S01]  /*3630*/  FMUL.FTZ R123, R5, R152 ;  /* 0x00000098057b7220 */ /* 0x000fe20000410000 */
[----:B------:R-:W-:Y:S01]  /*3640*/  FADD.FTZ R78, R78, R121 ;  /* 0x000000794e4e7221 */ /* 0x000fe20000010000 */
[----:B------:R-:W-:Y:S01]  /*3650*/  FFMA.FTZ R79, R120, R121, R79 ;  /* 0x00000079784f7223 */ /* 0x000fe2000001004f */
[----:B------:R-:W0:Y:S01]  /*3660*/  S2R R157, SR_TID.X ;  /* 0x00000000009d7919 */ /* 0x000e220000002100 */
[----:B------:R-:W-:Y:S01]  /*3670*/  FMUL.FTZ R124, R2, R154 ;  /* 0x0000009a027c7220 */ /* 0x000fe20000410000 */
[----:B------:R-:W-:Y:S01]  /*3680*/  FADD.FTZ R78, R78, R123 ;  /* 0x0000007b4e4e7221 */ /* 0x000fe20000010000 */
[----:B------:R-:W-:Y:S01]  /*3690*/  FFMA.FTZ R79, R122, R123, R79 ;  /* 0x0000007b7a4f7223 */ /* 0x000fe2000001004f */
[----:B------:R-:W-:-:S04]  /*36a0*/  FMUL.FTZ R125, R3, R151 ;  /* 0x00000097037d7220 */ /* 0x000fc80000410000 */
[----:B------:R-:W-:Y:S01]  /*36b0*/  FADD.FTZ R78, R78, R125 ;  /* 0x0000007d4e4e7221 */ /* 0x000fe20000010000 */
[----:B------:R-:W-:Y:S01]  /*36c0*/  FFMA.FTZ R79, R124, R125, R79 ;  /* 0x0000007d7c4f7223 */ /* 0x000fe2000001004f */
[----:B------:R-:W-:-:S04]  /*36d0*/  UIADD3 UR13, UP0, UPT, UR13, 0x8, URZ ;  /* 0x000000080d0d7890 */ /* 0x000fc8000ff1e0ff */
[----:B------:R1:W-:Y:S01]  /*36e0*/  STS.64 [R88], R78 ;  /* 0x0000004e58007388 */ /* 0x0003e20000000a00 */
[----:B------:R-:W-:Y:S02]  /*36f0*/  UIADD3.X UR5, UPT, UPT, URZ, UR5, URZ, UP0, !UPT ;  /* 0x00000005ff057290 */ /* 0x000fe400087fe4ff */
[----:B------:R-:W-:-:S04]  /*3700*/  UISETP.GE.U32.AND UP0, UPT, UR13, UR21, UPT ;  /* 0x000000150d00728c */ /* 0x000fc8000bf06070 */
[----:B------:R-:W-:Y:S01]  /*3710*/  UISETP.GE.AND.EX UP0, UPT, UR5, UR14, UPT, UP0 ;  /* 0x0000000e0500728c */ /* 0x000fe2000bf06300 */
[----:B------:R-:W-:Y:S01]  /*3720*/  FADD.FTZ R80, R80, R86 ;  /* 0x0000005650507221 */ /* 0x000fe20000010000 */
[----:B------:R-:W-:Y:S01]  /*3730*/  FFMA.FTZ R81, R9, R86, R81 ;  /* 0x0000005609517223 */ /* 0x000fe20000010051 */
[----:B------:R-:W-:Y:S01]  /*3740*/  FADD.FTZ R82, R82, R155 ;  /* 0x0000009b52527221 */ /* 0x000fe20000010000 */
[----:B------:R-:W-:Y:S01]  /*3750*/  FADD.FTZ R84, R84, R150 ;  /* 0x0000009654547221 */ /* 0x000fe20000010000 */
[----:B------:R-:W-:Y:S01]  /*3760*/  FFMA.FTZ R85, R115, R150, R85 ;  /* 0x0000009673557223 */ /* 0x000fe20000010055 */
[----:B------:R-:W-:Y:S01]  /*3770*/  FFMA.FTZ R155, R113, R155, R83 ;  /* 0x0000009b719b7223 */ /* 0x000fe20000010053 */
[----:B------:R-:W-:Y:S01]  /*3780*/  FADD.FTZ R89, R89, R163 ;  /* 0x000000a359597221 */ /* 0x000fe20000010000 */
[----:B------:R-:W-:Y:S01]  /*3790*/  FFMA.FTZ R149, R119, R163, R149 ;  /* 0x000000a377957223 */ /* 0x000fe20000010095 */
[----:B-1----:R-:W-:Y:S01]  /*37a0*/  FADD.FTZ R79, R80, R156 ;  /* 0x0000009c504f7221 */ /* 0x002fe20000010000 */
[----:B------:R-:W-:Y:S01]  /*37b0*/  FFMA.FTZ R78, R117, R156, R81 ;  /* 0x0000009c754e7223 */ /* 0x000fe20000010051 */
[----:B------:R-:W-:Y:S01]  /*37c0*/  FADD.FTZ R83, R82, R152 ;  /* 0x0000009852537221 */ /* 0x000fe20000010000 */
[----:B------:R-:W-:Y:S01]  /*37d0*/  FADD.FTZ R81, R84, R87 ;  /* 0x0000005754517221 */ /* 0x000fe20000010000 */
[----:B------:R-:W-:Y:S01]  /*37e0*/  FFMA.FTZ R80, R120, R87, R85 ;  /* 0x0000005778507223 */ /* 0x000fe20000010055 */
[----:B------:R-:W-:Y:S01]  /*37f0*/  FFMA.FTZ R82, R122, R152, R155 ;  /* 0x000000987a527223 */ /* 0x000fe2000001009b */
[----:B------:R-:W-:Y:S01]  /*3800*/  BAR.SYNC.DEFER_BLOCKING 0x0 ;  /* 0x0000000000007b1d */ /* 0x000fe20000010000 */
[----:B0-----:R-:W-:Y:S01]  /*3810*/  ISETP.GT.U32.AND P0, PT, R157, 0x1f, PT ;  /* 0x0000001f9d00780c */ /* 0x001fe20003f04070 */
[----:B------:R-:W-:Y:S01]  /*3820*/  FADD.FTZ R85, R89, R151 ;  /* 0x0000009759557221 */ /* 0x000fe20000010000 */
[----:B------:R-:W-:-:S03]  /*3830*/  FFMA.FTZ R84, R124, R151, R149 ;  /* 0x000000977c547223 */ /* 0x000fc60000010095 */
[----:B------:R-:W-:Y:S08]  /*3840*/  BRA.U !UP0, `(.L_x_81) ;  /* 0x0000000108587547 */ /* 0x000ff0000b800000 */
[----:B------:R-:W2:Y:S04]  /*3850*/  LDL R88, [R1+0x28] ;  /* 0x0000280001587983 */ /* 0x000ea80000100800 */
[----:B------:R-:W3:Y:S04]  /*3860*/  LDL R154, [R1+0x24] ;  /* 0x00002400019a7983 */ /* 0x000ee80000100800 */
[----:B------:R-:W4:Y:S04]  /*3870*/  LDL R158, [R1+0x20] ;  /* 0x00002000019e7983 */ /* 0x000f280000100800 */
[----:B------:R-:W5:Y:S04]  /*3880*/  LDL R153, [R1+0x1c] ;  /* 0x00001c0001997983 */ /* 0x000f680000100800 */
[----:B--2---:R-:W-:Y:S04]  /*3890*/  STS.64 [R88], R78 ;  /* 0x0000004e58007388 */ /* 0x004fe80000000a00 */
[----:B---3--:R-:W-:Y:S04]  /*38a0*/  STS.64 [R154], R80 ;  /* 0x000000509a007388 */ /* 0x008fe80000000a00 */
[----:B----4-:R-:W-:Y:S04]  /*38b0*/  STS.64 [R158], R82 ;  /* 0x000000529e007388 */ /* 0x010fe80000000a00 */
[----:B-----5:R-:W-:Y:S01]  /*38c0*/  STS.64 [R153], R84 ;  /* 0x0000005499007388 */ /* 0x020fe20000000a00 */
[----:B------:R-:W-:Y:S06]  /*38d0*/  BAR.SYNC.DEFER_BLOCKING 0x0 ;  /* 0x0000000000007b1d */ /* 0x000fec0000010000 */
[----:B------:R-:W0:Y:S04]  /*38e0*/  LDS.64 R86, [R7] ;  /* 0x0000000007567984 */ /* 0x000e280000000a00 */
[----:B------:R-:W1:Y:S01]  /*38f0*/  LDS.64 R88, [R7+0xa00] ;  /* 0x000a000007587984 */ /* 0x000e620000000a00 */
[----:B0-----:R-:W-:Y:S01]  /*3900*/  FADD.FTZ R86, RZ, R86 ;  /* 0x00000056ff567221 */ /* 0x001fe20000010000 */
[----:B------:R-:W-:-:S03]  /*3910*/  FADD.FTZ R87, RZ, R87 ;  /* 0x00000057ff577221 */ /* 0x000fc60000010000 */
[----:B-1----:R-:W-:Y:S01]  /*3920*/  FADD.FTZ R88, R86, R88 ;  /* 0x0000005856587221 */ /* 0x002fe20000010000 */
[----:B------:R-:W-:Y:S02]  /*3930*/  FADD.FTZ R89, R87, R89 ;  /* 0x0000005957597221 */ /* 0x000fe40000010000 */
[----:B------:R-:W0:Y:S02]  /*3940*/  LDS.64 R86, [R7+0x1400] ;  /* 0x0014000007567984 */ /* 0x000e240000000a00 */
[----:B0-----:R-:W-:Y:S01]  /*3950*/  FADD.FTZ R88, R88, R86 ;  /* 0x0000005658587221 */ /* 0x001fe20000010000 */
[----:B------:R-:W-:Y:S02]  /*3960*/  FADD.FTZ R89, R89, R87 ;  /* 0x0000005759597221 */ /* 0x000fe40000010000 */
[----:B------:R-:W0:Y:S02]  /*3970*/  LDS.64 R86, [R7+0x1e00] ;  /* 0x001e000007567984 */ /* 0x000e240000000a00 */
[----:B0-----:R-:W-:Y:S01]  /*3980*/  FADD.FTZ R86, R88, R86 ;  /* 0x0000005658567221 */ /* 0x001fe20000010000 */
[----:B------:R-:W-:-:S05]  /*3990*/  FADD.FTZ R87, R89, R87 ;  /* 0x0000005759577221 */ /* 0x000fca0000010000 */
[----:B------:R0:W-:Y:S02]  /*39a0*/  STG.E.64 desc[UR16][R160.64+0x4000], R86 ;  /* 0x00400056a0007986 */ /* 0x0001e4000c101b10 */
.L_x_81:
[----:B------:R-:W-:Y:S01]  /*39b0*/  BSSY.RECONVERGENT B0, `(.L_x_82) ;  /* 0x0000029000007945 */ /* 0x000fe20003800200 */
[----:B------:R-:W-:Y:S02]  /*39c0*/  MOV R89, RZ ;  /* 0x000000ff00597202 */ /* 0x000fe40000000f00 */
[----:B0-----:R-:W-:Y:S01]  /*39d0*/  MOV R86, RZ ;  /* 0x000000ff00567202 */ /* 0x001fe20000000f00 */
[----:B------:R-:W-:Y:S06]  /*39e0*/  @P0 BRA `(.L_x_83) ;  /* 0x0000000000940947 */ /* 0x000fec0003800000 */
[----:B------:R-:W2:Y:S04]  /*39f0*/  LDL R87, [R1+0x18] ;  /* 0x0000180001577983 */ /* 0x000ea80000100800 */
[----:B------:R-:W3:Y:S04]  /*3a00*/  LDL R88, [R1+0x14] ;  /* 0x0000140001587983 */ /* 0x000ee80000100800 */
[----:B------:R-:W4:Y:S04]  /*3a10*/  LDL R153, [R1+0x10] ;  /* 0x0000100001997983 */ /* 0x000f280000100800 */
[----:B------:R-:W5:Y:S04]  /*3a20*/  LDL R152, [R1+0xc] ;  /* 0x00000c0001987983 */ /* 0x000f680000100800 */
[----:B------:R-:W5:Y:S04]  /*3a30*/  LDL R151, [R1+0x8] ;  /* 0x0000080001977983 */ /* 0x000f680000100800 */
[----:B------:R-:W5:Y:S04]  /*3a40*/  LDL R150, [R1+0x4] ;  /* 0x0000040001967983 */ /* 0x000f680000100800 */
[----:B------:R-:W5:Y:S04]  /*3a50*/  LDL R149, [R1] ;  /* 0x0000000001957983 */ /* 0x000f680000100800 */
[----:B--2---:R-:W0:Y:S04]  /*3a60*/  LDS.64 R86, [R87] ;  /* 0x0000000057567984 */ /* 0x004e280000000a00 */
[----:B---3--:R-:W1:Y:S01]  /*3a70*/  LDS.64 R88, [R88] ;  /* 0x0000000058587984 */ /* 0x008e620000000a00 */
[----:B0-----:R-:W-:Y:S01]  /*3a80*/  FADD.FTZ R86, RZ, R86 ;  /* 0x00000056ff567221 */ /* 0x001fe20000010000 */
[----:B------:R-:W-:-:S03]  /*3a90*/  FADD.FTZ R87, RZ, R87 ;  /* 0x00000057ff577221 */ /* 0x000fc60000010000 */
[----:B-1----:R-:W-:Y:S01]  /*3aa0*/  FADD.FTZ R88, R86, R88 ;  /* 0x0000005856587221 */ /* 0x002fe20000010000 */
[----:B------:R-:W-:Y:S02]  /*3ab0*/  FADD.FTZ R89, R87, R89 ;  /* 0x0000005957597221 */ /* 0x000fe40000010000 */
[----:B----4-:R-:W0:Y:S02]  /*3ac0*/  LDS.64 R86, [R153] ;  /* 0x0000000099567984 */ /* 0x010e240000000a00 */
[----:B0-----:R-:W-:Y:S01]  /*3ad0*/  FADD.FTZ R88, R88, R86 ;  /* 0x0000005658587221 */ /* 0x001fe20000010000 */
[----:B------:R-:W-:Y:S02]  /*3ae0*/  FADD.FTZ R89, R89, R87 ;  /* 0x0000005759597221 */ /* 0x000fe40000010000 */
[----:B-----5:R-:W0:Y:S02]  /*3af0*/  LDS.64 R86, [R152] ;  /* 0x0000000098567984 */ /* 0x020e240000000a00 */
[----:B0-----:R-:W-:Y:S01]  /*3b00*/  FADD.FTZ R88, R88, R86 ;  /* 0x0000005658587221 */ /* 0x001fe20000010000 */
[----:B------:R-:W-:-:S02]  /*3b10*/  FADD.FTZ R89, R89, R87 ;  /* 0x0000005759597221 */ /* 0x000fc40000010000 */
[----:B------:R-:W0:Y:S02]  /*3b20*/  LDS.64 R86, [R151] ;  /* 0x0000000097567984 */ /* 0x000e240000000a00 */
[----:B0-----:R-:W-:Y:S01]  /*3b30*/  FADD.FTZ R88, R88, R86 ;  /* 0x0000005658587221 */ /* 0x001fe20000010000 */
[----:B------:R-:W-:Y:S02]  /*3b40*/  FADD.FTZ R89, R89, R87 ;  /* 0x0000005759597221 */ /* 0x000fe40000010000 */
[----:B------:R-:W0:Y:S02]  /*3b50*/  LDS.64 R86, [R150] ;  /* 0x0000000096567984 */ /* 0x000e240000000a00 */
[----:B0-----:R-:W-:Y:S01]  /*3b60*/  FADD.FTZ R88, R88, R86 ;  /* 0x0000005658587221 */ /* 0x001fe20000010000 */
[----:B------:R-:W-:Y:S02]  /*3b70*/  FADD.FTZ R89, R89, R87 ;  /* 0x0000005759597221 */ /* 0x000fe40000010000 */
[----:B------:R-:W0:Y:S02]  /*3b80*/  LDS.64 R86, [R149] ;  /* 0x0000000095567984 */ /* 0x000e240000000a00 */
        /* <DEDUP_REMOVED lines=10> */
[----:B------:R-:W-:-:S07]  /*3c30*/  FADD.FTZ R89, R89, R87 ;  /* 0x0000005759597221 */ /* 0x000fce0000010000 */
.L_x_83:
[----:B------:R-:W-:Y:S05]  /*3c40*/  BSYNC.RECONVERGENT B0 ;  /* 0x0000000000007941 */ /* 0x000fea0003800200 */
.L_x_82:
[----:B------:R-:W0:Y:S01]  /*3c50*/  SHFL.BFLY PT, R87, R89, 0x2, 0x1f ;  /* 0x0c401f0059577f89 */ /* 0x000e2200000e0000 */
[----:B------:R-:W-:Y:S02]  /*3c60*/  LOP3.LUT P0, RZ, R157, 0x3e3, RZ, 0xc0, !PT ;  /* 0x000003e39dff7812 */ /* 0x000fe4000780c0ff */
[----:B------:R-:W-:Y:S01]  /*3c70*/  MOV R88, UR19 ;  /* 0x0000001300587c02 */ /* 0x000fe20008000f00 */
[----:B------:R-:W1:Y:S10]  /*3c80*/  SHFL.BFLY PT, R149, R86, 0x2, 0x1f ;  /* 0x0c401f0056957f89 */ /* 0x000e7400000e0000 */
[----:B------:R-:W2:Y:S01]  /*3c90*/  @!P0 LDC.64 R152, c[0x0][0x3d0] ;  /* 0x0000f400ff988b82 */ /* 0x000ea20000000a00 */
[----:B------:R-:W-:Y:S01]  /*3ca0*/  VOTEU.ALL UP1, P0 ;  /* 0x0000000000ff7886 */ /* 0x000fe20000020000 */
[----:B------:R-:W-:-:S04]  /*3cb0*/  @!P0 SHF.L.U32 R88, R88, 0x1, RZ ;  /* 0x0000000158588819 */ /* 0x000fc800000006ff */
[----:B------:R-:W-:Y:S01]  /*3cc0*/  @!UP1 UIMAD UR10, UR20, UR4, UR11 ;  /* 0x00000004140a92a4 */ /* 0x000fe2000f8e020b */
[----:B------:R-:W-:Y:S01]  /*3cd0*/  @!P0 LOP3.LUT R88, R88, 0x1e, RZ, 0xc0, !PT ;  /* 0x0000001e58588812 */ /* 0x000fe200078ec0ff */
[----:B0-----:R-:W-:-:S03]  /*3ce0*/  FADD.FTZ R89, R87, R89 ;  /* 0x0000005957597221 */ /* 0x001fc60000010000 */
[----:B------:R-:W-:Y:S02]  /*3cf0*/  @!P0 LEA R88, R157, R88, 0x3 ;  /* 0x000000589d588211 */ /* 0x000fe400078e18ff */
[----:B------:R-:W-:Y:S01]  /*3d00*/  MOV R150, UR10 ;  /* 0x0000000a00967c02 */ /* 0x000fe20008000f00 */
[----:B-1----:R-:W-:Y:S01]  /*3d10*/  FADD.FTZ R149, R149, R86 ;  /* 0x0000005695957221 */ /* 0x002fe20000010000 */
[----:B------:R-:W0:Y:S02]  /*3d20*/  SHFL.BFLY PT, R87, R89, 0x1, 0x1f ;  /* 0x0c201f0059577f89 */ /* 0x000e2400000e0000 */
[----:B------:R-:W-:Y:S02]  /*3d30*/  @!P0 LEA R88, R150, R88, 0x8 ;  /* 0x0000005896588211 */ /* 0x000fe400078e40ff */
[----:B------:R-:W1:Y:S01]  /*3d40*/  SHFL.BFLY PT, R86, R149, 0x1, 0x1f ;  /* 0x0c201f0095567f89 */ /* 0x000e6200000e0000 */
[----:B0-----:R-:W-:Y:S02]  /*3d50*/  FADD.FTZ R87, R89, R87 ;  /* 0x0000005759577221 */ /* 0x001fe40000010000 */
[----:B--2---:R-:W-:-:S04]  /*3d60*/  @!P0 IMAD.WIDE.U32 R88, R88, 0x4, R152 ;  /* 0x0000000458588825 */ /* 0x004fc800078e0098 */
[----:B-1----:R-:W-:-:S05]  /*3d70*/  FADD.FTZ R86, R149, R86 ;  /* 0x0000005695567221 */ /* 0x002fca0000010000 */
[----:B------:R0:W-:Y:S01]  /*3d80*/  @!P0 STG.E.64 desc[UR16][R88.64], R86 ;  /* 0x0000005658008986 */ /* 0x0001e2000c101b10 */
[----:B------:R-:W-:Y:S05]  /*3d90*/  BRA.U !UP0, `(.L_x_84) ;  /* 0x0000000108647547 */ /* 0x000fea000b800000 */
[----:B------:R-:W-:Y:S01]  /*3da0*/  BAR.SYNC.DEFER_BLOCKING 0x0 ;  /* 0x0000000000007b1d */ /* 0x000fe20000010000 */
[----:B------:R-:W-:-:S13]  /*3db0*/  ISETP.NE.AND P0, PT, R157, RZ, PT ;  /* 0x000000ff9d00720c */ /* 0x000fda0003f05270 */
[----:B------:R-:W-:Y:S05]  /*3dc0*/  @P0 BRA `(.L_x_85) ;  /* 0x00000000004c0947 */ /* 0x000fea0003800000 */
[----:B------:R-:W-:Y:S01]  /*3dd0*/  USHF.R.U32.HI UR10, URZ, 0x2, UR11 ;  /* 0x00000002ff0a7899 */ /* 0x000fe2000801160b */
[----:B0-----:R-:W-:Y:S02]  /*3de0*/  MOV R86, UR8 ;  /* 0x0000000800567c02 */ /* 0x001fe40008000f00 */
[----:B------:R-:W-:Y:S01]  /*3df0*/  MOV R87, UR9 ;  /* 0x0000000900577c02 */ /* 0x000fe20008000f00 */
[----:B------:R-:W-:-:S03]  /*3e00*/  ULOP3.LUT UP0, URZ, UR10, UR19, URZ, 0xfc, !UPT ;  /* 0x000000130aff7292 */ /* 0x000fc6000f80fcff */
[----:B------:R-:W-:Y:S02]  /*3e10*/  UMOV UR10, 0x7fffffe1 ;  /* 0x7fffffe1000a7882 */ /* 0x000fe40000000000 */
[----:B------:R-:W-:-:S06]  /*3e20*/  USEL UR10, UR10, 0x1, !UP0 ;  /* 0x000000010a0a7887 */ /* 0x000fcc000c000000 */
[----:B------:R-:W-:Y:S01]  /*3e30*/  MOV R89, UR10 ;  /* 0x0000000a00597c02 */ /* 0x000fe20008000f00 */
[----:B------:R-:W-:Y:S06]  /*3e40*/  MEMBAR.ALL.GPU ;  /* 0x0000000000007992 */ /* 0x000fec000000a000 */
[----:B------:R-:W-:-:S00]  /*3e50*/  ERRBAR ;  /* 0x00000000000079ab */ /* 0x000fc00000000000 */
[----:B------:R-:W-:Y:S06]  /*3e60*/  CGAERRBAR ;  /* 0x00000000000075ab */ /* 0x000fec0000000000 */
[----:B------:R0:W5:Y:S02]  /*3e70*/  ATOM.E.ADD.STRONG.GPU PT, R88, desc[UR16][R86.64+0x20], R89 ;  /* 0x800020595658798a */ /* 0x00016400081ef110 */
.L_x_86:
[----:B0-----:R-:W-:Y:S02]  /*3e80*/  MOV R87, UR9 ;  /* 0x0000000900577c02 */ /* 0x001fe40008000f00 */
[----:B------:R-:W-:-:S05]  /*3e90*/  MOV R86, UR8 ;  /* 0x0000000800567c02 */ /* 0x000fca0008000f00 */
[----:B------:R-:W2:Y:S04]  /*3ea0*/  LD.E.STRONG.GPU R87, desc[UR16][R86.64+0x20] ;  /* 0x0000201056577980 */ /* 0x000ea8000c10f900 */
[----:B--2---:R-:W-:Y:S01]  /*3eb0*/  CCTL.IVALL ;  /* 0x00000000ff00798f */ /* 0x004fe20002000000 */
[----:B------:R-:W-:Y:S05]  /*3ec0*/  YIELD ;  /* 0x0000000000007946 */ /* 0x000fea0003800000 */
[----:B-----5:R-:W-:-:S04]  /*3ed0*/  LOP3.LUT R89, R87, R88, RZ, 0x3c, !PT ;  /* 0x0000005857597212 */ /* 0x020fc800078e3cff */
[----:B------:R-:W-:-:S13]  /*3ee0*/  ISETP.GT.AND P0, PT, R89, -0x1, PT ;  /* 0xffffffff5900780c */ /* 0x000fda0003f04270 */
[----:B------:R-:W-:Y:S05]  /*3ef0*/  @P0 BRA `(.L_x_86) ;  /* 0xfffffffc00e00947 */ /* 0x000fea000383ffff */
.L_x_85:
[----:B------:R-:W-:Y:S05]  /*3f00*/  WARPSYNC.ALL ;  /* 0x0000000000007948 */ /* 0x000fea0003800000 */
[----:B------:R-:W-:Y:S06]  /*3f10*/  BAR.SYNC.DEFER_BLOCKING 0x0 ;  /* 0x0000000000007b1d */ /* 0x000fec0000010000 */
[----:B------:R-:W-:Y:S05]  /*3f20*/  BRA `(.L_x_87) ;  /* 0x00000000005c7947 */ /* 0x000fea0003800000 */
.L_x_84:
[----:B0-----:R-:W0:Y:S01]  /*3f30*/  S2R R86, SR_TID.X ;  /* 0x0000000000567919 */ /* 0x001e220000002100 */
[----:B------:R-:W-:Y:S01]  /*3f40*/  BAR.SYNC.DEFER_BLOCKING 0x0 ;  /* 0x0000000000007b1d */ /* 0x000fe20000010000 */
[----:B0-----:R-:W-:-:S13]  /*3f50*/  ISETP.NE.AND P0, PT, R86, RZ, PT ;  /* 0x000000ff5600720c */ /* 0x001fda0003f05270 */
[----:B------:R-:W-:Y:S05]  /*3f60*/  @P0 BRA `(.L_x_88) ;  /* 0x0000000000440947 */ /* 0x000fea0003800000 */
[----:B------:R-:W-:Y:S02]  /*3f70*/  ISETP.NE.AND P0, PT, RZ, UR19, PT ;  /* 0x00000013ff007c0c */ /* 0x000fe4000bf05270 */
[----:B------:R-:W-:Y:S02]  /*3f80*/  MOV R89, 0x7ffffff1 ;  /* 0x7ffffff100597802 */ /* 0x000fe40000000f00 */
[----:B------:R-:W-:Y:S02]  /*3f90*/  MOV R86, UR6 ;  /* 0x0000000600567c02 */ /* 0x000fe40008000f00 */
[----:B------:R-:W-:Y:S02]  /*3fa0*/  SEL R89, R89, 0x1, !P0 ;  /* 0x0000000159597807 */ /* 0x000fe40004000000 */
[----:B------:R-:W-:Y:S01]  /*3fb0*/  MOV R87, UR7 ;  /* 0x0000000700577c02 */ /* 0x000fe20008000f00 */
[----:B------:R-:W-:Y:S06]  /*3fc0*/  MEMBAR.ALL.GPU ;  /* 0x0000000000007992 */ /* 0x000fec000000a000 */
[----:B------:R-:W-:-:S00]  /*3fd0*/  ERRBAR ;  /* 0x00000000000079ab */ /* 0x000fc00000000000 */
[----:B------:R-:W-:Y:S06]  /*3fe0*/  CGAERRBAR ;  /* 0x00000000000075ab */ /* 0x000fec0000000000 */
[----:B------:R0:W5:Y:S02]  /*3ff0*/  ATOM.E.ADD.STRONG.GPU PT, R88, desc[UR16][R86.64], R89 ;  /* 0x800000595658798a */ /* 0x00016400081ef110 */
.L_x_89:
        /* <DEDUP_REMOVED lines=8> */
.L_x_88:
[----:B------:R-:W-:Y:S05]  /*4080*/  WARPSYNC.ALL ;  /* 0x0000000000007948 */ /* 0x000fea0003800000 */
[----:B------:R-:W-:Y:S06]  /*4090*/  BAR.SYNC.DEFER_BLOCKING 0x0 ;  /* 0x0000000000007b1d */ /* 0x000fec0000010000 */
.L_x_87:
[----:B------:R-:W1:Y:S01]  /*40a0*/  S2R R155, SR_TID.X ;  /* 0x00000000009b7919 */ /* 0x000e620000002100 */
[----:B------:R-:W2:Y:S01]  /*40b0*/  LDCU.64 UR22, c[0x0][0x380] ;  /* 0x00007000ff1677ac */ /* 0x000ea20008000a00 */
[----:B-1----:R-:W-:-:S13]  /*40c0*/  ISETP.GT.U32.AND P0, PT, R155, 0x7f, PT ;  /* 0x0000007f9b00780c */ /* 0x002fda0003f04070 */
[----:B------:R-:W-:Y:S01]  /*40d0*/  VOTEU.ALL UP0, P0 ;  /* 0x0000000000ff7886 */ /* 0x000fe20000000000 */
[----:B0-----:R-:W-:-:S04]  /*40e0*/  @!P0 SHF.L.U32 R86, R155, 0x1, RZ ;  /* 0x000000019b568819 */ /* 0x001fc800000006ff */
[----:B------:R-:W-:Y:S01]  /*40f0*/  @!UP0 UIMAD UR10, UR20, UR4, UR11 ;  /* 0x00000004140a82a4 */ /* 0x000fe2000f8e020b */
[----:B------:R-:W-:-:S05]  /*4100*/  @!P0 LOP3.LUT R86, R86, 0xfe, RZ, 0xc0, !PT ;  /* 0x000000fe56568812 */ /* 0x000fca00078ec0ff */
[----:B------:R-:W-:-:S04]  /*4110*/  MOV R89, UR10 ;  /* 0x0000000a00597c02 */ /* 0x000fc80008000f00 */
[----:B------:R-:W-:Y:S02]  /*4120*/  @!P0 LEA R89, R89, R86, 0x8 ;  /* 0x0000005659598211 */ /* 0x000fe400078e40ff */
[----:B------:R-:W0:Y:S03]  /*4130*/  @!P0 LDC.64 R86, c[0x0][0x3d0] ;  /* 0x0000f400ff568b82 */ /* 0x000e260000000a00 */
[----:B0-----:R-:W-:-:S06]  /*4140*/  @!P0 IMAD.WIDE.U32 R86, R89, 0x4, R86 ;  /* 0x0000000459568825 */ /* 0x001fcc00078e0056 */
[----:B------:R-:W3:Y:S01]  /*4150*/  @!P0 LDG.E.64 R86, desc[UR16][R86.64] ;  /* 0x0000001056568981 */ /* 0x000ee2000c1e1b00 */
[----:B------:R-:W-:Y:S01]  /*4160*/  CS2R R88, SRZ ;  /* 0x0000000000587805 */ /* 0x000fe2000001ff00 */
[----:B------:R-:W-:Y:S02]  /*4170*/  UISETP.GE.U32.AND UP0, UPT, UR13, UR21, UPT ;  /* 0x000000150d00728c */ /* 0x000fe4000bf06070 */
[----:B------:R-:W-:Y:S02]  /*4180*/  ULOP3.LUT UR4, UR4, 0x1, URZ, 0x3c, !UPT ;  /* 0x0000000104047892 */ /* 0x000fe4000f8e3cff */
[----:B------:R-:W-:Y:S01]  /*4190*/  UISETP.GE.AND.EX UP0, UPT, UR5, UR14, UPT, UP0 ;  /* 0x0000000e0500728c */ /* 0x000fe2000bf06300 */
[----:B---3--:R-:W-:Y:S01]  /*41a0*/  @!P0 FADD.FTZ R88, RZ, R86 ;  /* 0x00000056ff588221 */ /* 0x008fe20000010000 */
[----:B------:R-:W-:Y:S01]  /*41b0*/  @!P0 FADD.FTZ R89, RZ, R87 ;  /* 0x00000057ff598221 */ /* 0x000fe20000010000 */
[----:B------:R-:W-:-:S03]  /*41c0*/  LOP3.LUT P0, RZ, R155, 0x38f, RZ, 0xc0, !PT ;  /* 0x0000038f9bff7812 */ /* 0x000fc6000780c0ff */
[----:B------:R-:W0:Y:S04]  /*41d0*/  SHFL.BFLY PT, R149, R88, 0x8, 0x1f ;  /* 0x0d001f0058957f89 */ /* 0x000e2800000e0000 */
[----:B------:R-:W1:Y:S01]  /*41e0*/  SHFL.BFLY PT, R150, R89, 0x8, 0x1f ;  /* 0x0d001f0059967f89 */ /* 0x000e6200000e0000 */
[----:B0-----:R-:W-:-:S05]  /*41f0*/  FADD.FTZ R149, R149, R88 ;  /* 0x0000005895957221 */ /* 0x001fca0000010000 */
[----:B------:R-:W-:Y:S01]  /*4200*/  @!P0 MOV R88, 0x400 ;  /* 0x0000040000588802 */ /* 0x000fe20000000f00 */
[----:B-1----:R-:W-:Y:S01]  /*4210*/  FADD.FTZ R150, R150, R89 ;  /* 0x0000005996967221 */ /* 0x002fe20000010000 */
[----:B------:R-:W0:Y:S02]  /*4220*/  SHFL.BFLY PT, R152, R149, 0x4, 0x1f ;  /* 0x0c801f0095987f89 */ /* 0x000e2400000e0000 */
[----:B------:R-:W-:Y:S02]  /*4230*/  @!P0 IADD3 R88, PT, PT, R88, 0x3480, RZ ;  /* 0x0000348058588810 */ /* 0x000fe40007ffe0ff */
[----:B------:R-:W1:Y:S01]  /*4240*/  SHFL.BFLY PT, R87, R150, 0x4, 0x1f ;  /* 0x0c801f0096577f89 */ /* 0x000e6200000e0000 */
[----:B------:R-:W3:Y:S01]  /*4250*/  @!P0 S2R R89, SR_CgaCtaId ;  /* 0x0000000000598919 */ /* 0x000ee20000008800 */
[----:B0-----:R-:W-:Y:S01]  /*4260*/  FADD.FTZ R151, R149, R152 ;  /* 0x0000009895977221 */ /* 0x001fe20000010000 */
[----:B-1----:R-:W-:-:S04]  /*4270*/  FADD.FTZ R152, R150, R87 ;  /* 0x0000005796987221 */ /* 0x002fc80000010000 */
[----:B------:R-:W0:Y:S04]  /*4280*/  SHFL.BFLY PT, R86, R151, 0x2, 0x1f ;  /* 0x0c401f0097567f89 */ /* 0x000e2800000e0000 */
[----:B------:R-:W1:Y:S01]  /*4290*/  SHFL.BFLY PT, R87, R152, 0x2, 0x1f ;  /* 0x0c401f0098577f89 */ /* 0x000e6200000e0000 */
[----:B---3--:R-:W-:-:S04]  /*42a0*/  @!P0 LEA R88, R89, R88, 0x18 ;  /* 0x0000005859588211 */ /* 0x008fc800078ec0ff */
[----:B------:R-:W-:Y:S01]  /*42b0*/  @!P0 LEA.HI R88, R155, R88, RZ, 0x1f ;  /* 0x000000589b588211 */ /* 0x000fe200078ff8ff */
[----:B0-----:R-:W-:Y:S01]  /*42c0*/  FADD.FTZ R153, R151, R86 ;  /* 0x0000005697997221 */ /* 0x001fe20000010000 */
[----:B-1----:R-:W-:-:S04]  /*42d0*/  FADD.FTZ R154, R152, R87 ;  /* 0x00000057989a7221 */ /* 0x002fc80000010000 */
[----:B------:R-:W0:Y:S04]  /*42e0*/  SHFL.BFLY PT, R86, R153, 0x1, 0x1f ;  /* 0x0c201f0099567f89 */ /* 0x000e2800000e0000 */
[----:B------:R-:W1:Y:S01]  /*42f0*/  SHFL.BFLY PT, R87, R154, 0x1, 0x1f ;  /* 0x0c201f009a577f89 */ /* 0x000e6200000e0000 */
[----:B0-----:R-:W-:Y:S01]  /*4300*/  FADD.FTZ R86, R153, R86 ;  /* 0x0000005699567221 */ /* 0x001fe20000010000 */
[----:B-1----:R-:W-:-:S03]  /*4310*/  FADD.FTZ R87, R154, R87 ;  /* 0x000000579a577221 */ /* 0x002fc60000010000 */
[----:B------:R-:W-:Y:S01]  /*4320*/  @!P0 FMUL.FTZ R86, R86, 2.4414062863797880709e-05 ;  /* 0x37cccccd56568820 */ /* 0x000fe20000410000 */
[----:B------:R-:W-:-:S05]  /*4330*/  @!P0 FMUL.FTZ R87, R87, 2.4414062863797880709e-05 ;  /* 0x37cccccd57578820 */ /* 0x000fca0000410000 */
[----:B------:R-:W-:Y:S01]  /*4340*/  @!P0 STS.64 [R88], R86 ;  /* 0x0000005658008388 */ /* 0x000fe20000000a00 */
[----:B------:R-:W-:Y:S06]  /*4350*/  BAR.SYNC.DEFER_BLOCKING 0x0 ;  /* 0x0000000000007b1d */ /* 0x000fec0000010000 */
[----:B------:R-:W0:Y:S02]  /*4360*/  LDS.64 R88, [R159] ;  /* 0x000000009f587984 */ /* 0x000e240000000a00 */
[--C-:B0-----:R-:W-:Y:S01]  /*4370*/  FADD.FTZ R86, R101, -R88.reuse ;  /* 0x8000005865567221 */ /* 0x101fe20000010000 */
        /* <DEDUP_REMOVED lines=68> */
[----:B------:R-:W-:Y:S01]  /*47c0*/  FFMA.FTZ R151, R9, -R89, R8 ;  /* 0x8000005909977223 */ /* 0x000fe20000010008 */
[C---:B------:R-:W-:Y:S01]  /*47d0*/  FMUL.FTZ R10, R2.reuse, R111 ;  /* 0x0000006f020a7220 */ /* 0x040fe20000410000 */
[C---:B------:R-:W-:Y:S01]  /*47e0*/  FMUL.FTZ R143, R2.reuse, R143 ;  /* 0x0000008f028f7220 */ /* 0x040fe20000410000 */
[C---:B------:R-:W-:Y:S01]  /*47f0*/  FMUL.FTZ R11, R2.reuse, R145 ;  /* 0x00000091020b7220 */ /* 0x040fe20000410000 */
[----:B------:R-:W-:Y:S01]  /*4800*/  FMUL.FTZ R0, R2, R141 ;  /* 0x0000008d02007220 */ /* 0x000fe20000410000 */
[----:B--2---:R-:W-:Y:S01]  /*4810*/  IADD3 R8, P0, PT, R147, UR22, RZ ;  /* 0x0000001693087c10 */ /* 0x004fe2000ff1e0ff */
        /* <DEDUP_REMOVED lines=58> */
[----:B------:R-:W-:Y:S01]  /*4bc0*/  IADD3.X R9, PT, PT, R148, UR23, RZ, P0, !PT ;  /* 0x0000001794097c10 */ /* 0x000fe200087fe4ff */
[C---:B------:R-:W-:Y:S01]  /*4bd0*/  FMUL.FTZ R12, R2.reuse, R139 ;  /* 0x0000008b020c7220 */ /* 0x040fe20000410000 */
        /* <DEDUP_REMOVED lines=61> */
[----:B------:R0:W-:Y:S01]  /*4fb0*/  STG.E.64 desc[UR16][R8.64], R10 ;  /* 0x0000000a08007986 */ /* 0x0001e2000c101b10 */
[----:B------:R-:W-:-:S02]  /*4fc0*/  F2FP.BF16.F32.PACK_AB R50, R50, R67 ;  /* 0x000000433232723e */ /* 0x000fc400000010ff */
[----:B------:R-:W-:Y:S02]  /*4fd0*/  F2FP.BF16.F32.PACK_AB R12, R137, R12 ;  /* 0x0000000c890c723e */ /* 0x000fe400000010ff */
[----:B------:R-:W-:Y:S02]  /*4fe0*/  F2FP.BF16.F32.PACK_AB R13, R0, R135 ;  /* 0x00000087000d723e */ /* 0x000fe400000010ff */
[----:B------:R-:W-:Y:S02]  /*4ff0*/  F2FP.BF16.F32.PACK_AB R14, R129, R14 ;  /* 0x0000000e810e723e */ /* 0x000fe400000010ff */
[----:B------:R-:W-:Y:S01]  /*5000*/  F2FP.BF16.F32.PACK_AB R15, R16, R127 ;  /* 0x0000007f100f723e */ /* 0x000fe200000010ff */
[----:B------:R1:W-:Y:S01]  /*5010*/  STG.E.64 desc[UR16][R8.64+0x2800], R12 ;  /* 0x0028000c08007986 */ /* 0x0003e2000c101b10 */
[----:B------:R-:W-:Y:S02]  /*5020*/  F2FP.BF16.F32.PACK_AB R18, R18, R109 ;  /* 0x0000006d1212723e */ /* 0x000fe400000010ff */
[----:B------:R-:W-:Y:S01]  /*5030*/  F2FP.BF16.F32.PACK_AB R19, R20, R149 ;  /* 0x000000951413723e */ /* 0x000fe200000010ff */
[----:B------:R1:W-:Y:S01]  /*5040*/  STG.E.64 desc[UR16][R8.64+0x5000], R14 ;  /* 0x0050000e08007986 */ /* 0x0003e2000c101b10 */
[----:B0-----:R-:W-:-:S02]  /*5050*/  F2FP.BF16.F32.PACK_AB R10, R54, R63 ;  /* 0x0000003f360a723e */ /* 0x001fc400000010ff */
[----:B------:R-:W-:Y:S01]  /*5060*/  F2FP.BF16.F32.PACK_AB R22, R22, R107 ;  /* 0x0000006b1616723e */ /* 0x000fe200000010ff */
[----:B------:R1:W-:Y:S01]  /*5070*/  STG.E.64 desc[UR16][R8.64+0x7800], R18 ;  /* 0x0078001208007986 */ /* 0x0003e2000c101b10 */
[----:B------:R-:W-:Y:S02]  /*5080*/  F2FP.BF16.F32.PACK_AB R23, R24, R105 ;  /* 0x000000691817723e */ /* 0x000fe400000010ff */
        /* <DEDUP_REMOVED lines=32> */
[----:B------:R-:W-:Y:S05]  /*5290*/  BRA.U !UP0, `(.L_x_90) ;  /* 0xffffffb508f07547 */ /* 0x000fea000b83ffff */
.L_x_80:
[----:B------:R-:W-:Y:S02]  /*52a0*/  USHF.L.U32 UR10, UR11, 0x2, URZ ;  /* 0x000000020b0a7899 */ /* 0x000fe400080006ff */
[----:B------:R-:W-:Y:S02]  /*52b0*/  ULOP3.LUT UR12, UR11, 0x3, URZ, 0xc0, !UPT ;  /* 0x000000030b0c7892 */ /* 0x000fe4000f8ec0ff */
[----:B------:R-:W-:Y:S02]  /*52c0*/  ULOP3.LUT UR10, UR10, 0x3fff0, URZ, 0xc0, !UPT ;  /* 0x0003fff00a0a7892 */ /* 0x000fe4000f8ec0ff */
[----:B------:R-:W-:Y:S02]  /*52d0*/  UIMAD UR12, UR12, 0x140, URZ ;  /* 0x000001400c0c78a4 */ /* 0x000fe4000f8e02ff */
[----:B---3--:R-:W-:Y:S02]  /*52e0*/  UIADD3 UR10, UPT, UPT, UR10, UR19, URZ ;  /* 0x000000130a0a7290 */ /* 0x008fe4000fffe0ff */
[----:B------:R-:W-:-:S02]  /*52f0*/  UIADD3 UR18, UPT, UPT, UR12, 0x140, URZ ;  /* 0x000001400c127890 */ /* 0x000fc4000fffe0ff */
[----:B------:R-:W-:-:S04]  /*5300*/  ULEA UR10, UR10, UR12, 0x5 ;  /* 0x0000000c0a0a7291 */ /* 0x000fc8000f8e28ff */
[----:B------:R-:W-:-:S06]  /*5310*/  UISETP.GE.AND UP0, UPT, UR10, UR18, UPT ;  /* 0x000000120a00728c */ /* 0x000fcc000bf06270 */
[----:B------:R-:W-:-:S13]  /*5320*/  PLOP3.LUT P0, PT, PT, PT, UP0, 0x80, 0x8 ;  /* 0x000000000008781c */ /* 0x000fda0003f0f008 */
[----:B------:R-:W-:Y:S05]  /*5330*/  @P0 EXIT ;  /* 0x000000000000094d */ /* 0x000fea0003800000 */
[----:B-1----:R-:W0:Y:S01]  /*5340*/  S2R R39, SR_TID.X ;  /* 0x0000000000277919 */ /* 0x002e220000002100 */
[----:B------:R-:W1:Y:S01]  /*5350*/  LDC.64 R2, c[0x0][0x3c8] ;  /* 0x0000f200ff027b82 */ /* 0x000e620000000a00 */
[----:B------:R-:W-:Y:S01]  /*5360*/  UMOV UR6, 0x400 ;  /* 0x0000040000067882 */ /* 0x000fe20000000000 */
[----:B------:R-:W2:Y:S01]  /*5370*/  LDCU.64 UR4, c[0x0][0x3d0] ;  /* 0x00007a00ff0477ac */ /* 0x000ea20008000a00 */
[----:B------:R-:W-:-:S05]  /*5380*/  MOV R18, UR10 ;  /* 0x0000000a00127c02 */ /* 0x000fca0008000f00 */
[----:B------:R-:W3:Y:S01]  /*5390*/  S2UR UR7, SR_CgaCtaId ;  /* 0x00000000000779c3 */ /* 0x000ee20000008800 */
[----:B--2---:R-:W-:Y:S01]  /*53a0*/  UIADD3 UR4, UP0, UPT, UR4, 0x68000, URZ ;  /* 0x0006800004047890 */ /* 0x004fe2000ff1e0ff */
[----:B-1----:R-:W-:-:S03]  /*53b0*/  ISETP.LT.U32.AND P0, PT, R2, 0x2, PT ;  /* 0x000000020200780c */ /* 0x002fc60003f01070 */
[----:B------:R-:W-:Y:S01]  /*53c0*/  UIADD3.X UR5, UPT, UPT, URZ, UR5, URZ, UP0, !UPT ;  /* 0x00000005ff057290 */ /* 0x000fe200087fe4ff */
[C---:B------:R-:W-:Y:S02]  /*53d0*/  ISETP.LT.AND.EX P0, PT, R3.reuse, RZ, PT, P0 ;  /* 0x000000ff0300720c */ /* 0x040fe40003f01300 */
[----:B0-----:R-:W-:Y:S01]  /*53e0*/  SHF.R.U32.HI R0, RZ, 0x5, R39 ;  /* 0x00000005ff007819 */ /* 0x001fe20000011627 */
[----:B---3--:R-:W-:Y:S01]  /*53f0*/  ULEA UR6, UR7, UR6, 0x18 ;  /* 0x0000000607067291 */ /* 0x008fe2000f8ec0ff */
[----:B------:R-:W-:Y:S02]  /*5400*/  SEL R4, R2, 0x2, P0 ;  /* 0x0000000202047807 */ /* 0x000fe40000000000 */
[----:B------:R-:W-:Y:S02]  /*5410*/  LOP3.LUT R6, RZ, R0, RZ, 0x33, !PT ;  /* 0x00000000ff067212 */ /* 0x000fe400078e33ff */
[----:B------:R-:W-:Y:S02]  /*5420*/  SEL R3, R3, RZ, P0 ;  /* 0x000000ff03037207 */ /* 0x000fe40000000000 */
[----:B------:R-:W-:-:S02]  /*5430*/  SHF.L.U32 R5, R4, 0x4, RZ ;  /* 0x0000000404057819 */ /* 0x000fc400000006ff */
[----:B------:R-:W-:Y:S02]  /*5440*/  SHF.L.U64.HI R4, R4, 0x4, R3 ;  /* 0x0000000404047819 */ /* 0x000fe40000010203 */
[----:B------:R-:W-:Y:S02]  /*5450*/  IADD3 R6, P0, PT, R6, R5, RZ ;  /* 0x0000000506067210 */ /* 0x000fe40007f1e0ff */
[C---:B------:R-:W-:Y:S02]  /*5460*/  LOP3.LUT R19, R39.reuse, 0x1f, RZ, 0xc0, !PT ;  /* 0x0000001f27137812 */ /* 0x040fe400078ec0ff */
[----:B------:R-:W-:Y:S02]  /*5470*/  IADD3.X R7, PT, PT, R4, -0x1, RZ, P0, !PT ;  /* 0xffffffff04077810 */ /* 0x000fe400007fe4ff */
[C---:B------:R-:W-:Y:S02]  /*5480*/  LOP3.LUT R47, R39.reuse, 0xf, RZ, 0xc0, !PT ;  /* 0x0000000f272f7812 */ /* 0x040fe400078ec0ff */
[----:B------:R-:W-:Y:S01]  /*5490*/  SHF.L.U32 R42, R39, 0x1, RZ ;  /* 0x00000001272a7819 */ /* 0x000fe200000006ff */
[----:B------:R-:W-:-:S04]  /*54a0*/  IMAD.WIDE.U32 R2, R7, -0x33333333, RZ ;  /* 0xcccccccd07027825 */ /* 0x000fc800078e00ff */
[----:B------:R-:W-:-:S04]  /*54b0*/  IMAD.WIDE.U32 R8, P0, R6, -0x33333334, R2 ;  /* 0xcccccccc06087825 */ /* 0x000fc80007800002 */
[----:B------:R-:W-:Y:S01]  /*54c0*/  IMAD.WIDE.U32 R2, R6, -0x33333333, RZ ;  /* 0xcccccccd06027825 */ /* 0x000fe200078e00ff */
[----:B------:R-:W-:Y:S02]  /*54d0*/  IADD3.X R11, PT, PT, RZ, RZ, RZ, P0, !PT ;  /* 0x000000ffff0b7210 */ /* 0x000fe400007fe4ff */
[----:B------:R-:W-:Y:S02]  /*54e0*/  MOV R10, R9 ;  /* 0x00000009000a7202 */ /* 0x000fe40000000f00 */
[----:B------:R-:W-:Y:S02]  /*54f0*/  IADD3 RZ, P0, PT, R3, R8, RZ ;  /* 0x0000000803ff7210 */ /* 0x000fe40007f1e0ff */
[----:B------:R-:W-:Y:S02]  /*5500*/  SHF.R.U32.HI R8, RZ, 0x4, R39 ;  /* 0x00000004ff087819 */ /* 0x000fe40000011627 */
[----:B------:R-:W-:Y:S01]  /*5510*/  LEA R9, R0, UR6, 0x7 ;  /* 0x0000000600097c11 */ /* 0x000fe2000f8e38ff */
        /* <DEDUP_REMOVED lines=8> */
[----:B------:R-:W-:Y:S02]  /*55a0*/  SHF.L.U32 R2, R39, 0x7, RZ ;  /* 0x0000000727027819 */ /* 0x000fe400000006ff */
[----:B------:R-:W-:Y:S02]  /*55b0*/  ISETP.GE.U32.AND P0, PT, R10, 0x3, PT ;  /* 0x000000030a00780c */ /* 0x000fe40003f06070 */
[----:B------:R-:W-:Y:S02]  /*55c0*/  IADD3.X R10, PT, PT, RZ, -0x1, RZ, P2, !PT ;  /* 0xffffffffff0a7810 */ /* 0x000fe400017fe4ff */
[----:B------:R-:W-:Y:S02]  /*55d0*/  LEA.HI.X R41, R3, RZ, RZ, 0x1d, P1 ;  /* 0x000000ff03297211 */ /* 0x000fe400008fecff */
[----:B------:R-:W-:-:S02]  /*55e0*/  ISETP.GE.U32.AND.EX P0, PT, R10, RZ, PT, P0 ;  /* 0x000000ff0a00720c */ /* 0x000fc40003f06100 */
[----:B------:R-:W-:Y:S01]  /*55f0*/  LOP3.LUT R10, R2, 0x780, RZ, 0xc0, !PT ;  /* 0x00000780020a7812 */ /* 0x000fe200078ec0ff */
[----:B------:R-:W-:Y:S01]  /*5600*/  IMAD.WIDE.U32 R2, R0, 0x500, RZ ;  /* 0x0000050000027825 */ /* 0x000fe200078e00ff */
[----:B------:R-:W-:Y:S02]  /*5610*/  LOP3.LUT R40, R45, 0xfffffff8, RZ, 0xc0, !PT ;  /* 0xfffffff82d287812 */ /* 0x000fe400078ec0ff */
[----:B------:R-:W-:Y:S02]  /*5620*/  IADD3 R20, PT, PT, R10, UR6, RZ ;  /* 0x000000060a147c10 */ /* 0x000fe4000fffe0ff */
[----:B------:R-:W-:Y:S02]  /*5630*/  LOP3.LUT R39, R2, 0x1f, R39, 0xf8, !PT ;  /* 0x0000001f02277812 */ /* 0x000fe400078ef827 */
[----:B------:R-:W-:-:S07]  /*5640*/  LOP3.LUT R41, R41, 0x3fffffff, RZ, 0xc0, !PT ;  /* 0x3fffffff29297812 */ /* 0x000fce00078ec0ff */
.L_x_102:
[----:B------:R-:W-:Y:S01]  /*5650*/  ISETP.GT.U32.AND P1, PT, R5, R0, PT ;  /* 0x000000000500720c */ /* 0x000fe20003f24070 */
[----:B------:R-:W-:Y:S01]  /*5660*/  BSSY.RECONVERGENT B0, `(.L_x_91) ;  /* 0x0000074000007945 */ /* 0x000fe20003800200 */
[----:B0-----:R-:W-:Y:S01]  /*5670*/  HFMA2 R21, -RZ, RZ, 0, 0 ;  /* 0x00000000ff157431 */ /* 0x001fe200000001ff */
[----:B------:R-:W-:Y:S02]  /*5680*/  MOV R22, RZ ;  /* 0x000000ff00167202 */ /* 0x000fe40000000f00 */
[----:B------:R-:W-:-:S13]  /*5690*/  ISETP.GT.AND.EX P1, PT, R4, RZ, PT, P1 ;  /* 0x000000ff0400720c */ /* 0x000fda0003f24310 */
[----:B-12---:R-:W-:Y:S05]  /*56a0*/  @!P1 BRA `(.L_x_92) ;  /* 0x0000000400bc9947 */ /* 0x006fea0003800000 */
[----:B------:R-:W-:Y:S01]  /*56b0*/  ISETP.GE.U32.AND P2, PT, R6, 0x46, PT ;  /* 0x000000460600780c */ /* 0x000fe20003f46070 */
[----:B------:R-:W-:Y:S01]  /*56c0*/  BSSY.RECONVERGENT B1, `(.L_x_93) ;  /* 0x0000035000017945 */ /* 0x000fe20003800200 */
[----:B------:R-:W-:Y:S02]  /*56d0*/  ISETP.NE.U32.AND P1, PT, R44, RZ, PT ;  /* 0x000000ff2c00720c */ /* 0x000fe40003f25070 */
[----:B------:R-:W-:Y:S02]  /*56e0*/  ISETP.GE.U32.AND.EX P2, PT, R7, RZ, PT, P2 ;  /* 0x000000ff0700720c */ /* 0x000fe40003f46120 */
[----:B------:R-:W-:Y:S02]  /*56f0*/  IADD3 R14, P3, PT, R19, R18, RZ ;  /* 0x00000012130e7210 */ /* 0x000fe40007f7e0ff */
[----:B------:R-:W-:Y:S02]  /*5700*/  ISETP.NE.AND.EX P1, PT, RZ, RZ, PT, P1 ;  /* 0x000000ffff00720c */ /* 0x000fe40003f25310 */
[----:B------:R-:W-:-:S02]  /*5710*/  SHF.R.S32.HI R43, RZ, 0x1f, R18 ;  /* 0x0000001fff2b7819 */ /* 0x000fc40000011412 */
[----:B------:R-:W-:Y:S02]  /*5720*/  MOV R22, RZ ;  /* 0x000000ff00167202 */ /* 0x000fe40000000f00 */
[----:B------:R-:W-:Y:S02]  /*5730*/  MOV R37, R0 ;  /* 0x0000000000257202 */ /* 0x000fe40000000f00 */
[----:B------:R-:W-:Y:S02]  /*5740*/  MOV R38, RZ ;  /* 0x000000ff00267202 */ /* 0x000fe40000000f00 */
[----:B------:R-:W-:Y:S01]  /*5750*/  MOV R21, RZ ;  /* 0x000000ff00157202 */ /* 0x000fe20000000f00 */
[----:B------:R-:W-:Y:S06]  /*5760*/  @!P2 BRA `(.L_x_94) ;  /* 0x0000000000a8a947 */ /* 0x000fec0003800000 */
[----:B------:R-:W-:Y:S01]  /*5770*/  IADD3 R11, P2, PT, R18, R39, RZ ;  /* 0x00000027120b7210 */ /* 0x000fe20007f5e0ff */
[----:B------:R-:W-:Y:S01]  /*5780*/  HFMA2 R22, -RZ, RZ, 0, 0 ;  /* 0x00000000ff167431 */ /* 0x000fe200000001ff */
[----:B------:R-:W-:Y:S01]  /*5790*/  MOV R23, R40 ;  /* 0x0000002800177202 */ /* 0x000fe20000000f00 */
[----:B------:R-:W-:Y:S01]  /*57a0*/  HFMA2 R38, -RZ, RZ, 0, 0 ;  /* 0x00000000ff267431 */ /* 0x000fe200000001ff */
[----:B------:R-:W-:Y:S02]  /*57b0*/  IADD3.X R12, PT, PT, R3, R43, RZ, P2, !PT ;  /* 0x0000002b030c7210 */ /* 0x000fe400017fe4ff */
[C---:B------:R-:W-:Y:S02]  /*57c0*/  LEA R10, P2, R11.reuse, UR4, 0x3 ;  /* 0x000000040b0a7c11 */ /* 0x040fe4000f8418ff */
[----:B------:R-:W-:Y:S02]  /*57d0*/  MOV R36, R41 ;  /* 0x0000002900247202 */ /* 0x000fe40000000f00 */
[----:B------:R-:W-:-:S02]  /*57e0*/  LEA.HI.X R11, R11, UR5, R12, 0x3, P2 ;  /* 0x000000050b0b7c11 */ /* 0x000fc400090f1c0c */
[----:B------:R-:W-:-:S07]  /*57f0*/  MOV R37, R0 ;  /* 0x0000000000257202 */ /* 0x000fce0000000f00 */
.L_x_95:
        /* <DEDUP_REMOVED lines=33> */
.L_x_94:
[----:B------:R-:W-:Y:S05]  /*5a10*/  BSYNC.RECONVERGENT B1 ;  /* 0x0000000000017941 */ /* 0x000fea0003800200 */
.L_x_93:
        /* <DEDUP_REMOVED lines=25> */
.L_x_97:
[----:B------:R-:W-:Y:S05]  /*5bb0*/  BSYNC.RECONVERGENT B1 ;  /* 0x0000000000017941 */ /* 0x000fea0003800200 */
.L_x_96:
        /* <DEDUP_REMOVED lines=30> */
.L_x_92:
[----:B------:R-:W-:Y:S05]  /*5da0*/  BSYNC.RECONVERGENT B0 ;  /* 0x0000000000007941 */ /* 0x000fea0003800200 */
.L_x_91:
[----:B------:R0:W-:Y:S01]  /*5db0*/  STS [R9], R21 ;  /* 0x0000001509007388 */ /* 0x0001e20000000800 */
[----:B------:R-:W1:Y:S01]  /*5dc0*/  LDC.64 R14, c[0x0][0x388] ;  /* 0x0000e200ff0e7b82 */ /* 0x000e620000000a00 */
[----:B------:R-:W-:Y:S02]  /*5dd0*/  ISETP.GT.U32.AND P1, PT, R47, 0x9, PT ;  /* 0x000000092f00780c */ /* 0x000fe40003f24070 */
[----:B------:R0:W-:Y:S01]  /*5de0*/  STS [R9+0x500], R22 ;  /* 0x0005001609007388 */ /* 0x0001e20000000800 */
[----:B------:R-:W-:-:S04]  /*5df0*/  MOV R23, R8 ;  /* 0x0000000800177202 */ /* 0x000fc80000000f00 */
[----:B------:R-:W2:Y:S08]  /*5e00*/  LDC.64 R16, c[0x0][0x390] ;  /* 0x0000e400ff107b82 */ /* 0x000eb00000000a00 */
[----:B0-----:R-:W-:Y:S06]  /*5e10*/  BAR.SYNC.DEFER_BLOCKING 0x0 ;  /* 0x0000000000007b1d */ /* 0x001fec0000010000 */
.L_x_101:
[----:B0-----:R-:W-:Y:S01]  /*5e20*/  @!P1 LOP3.LUT R11, R23, 0x1e, R42, 0x78, !PT ;  /* 0x0000001e170b9812 */ /* 0x001fe200078e782a */
[----:B------:R-:W-:Y:S01]  /*5e30*/  UMOV UR6, 0xffff ;  /* 0x0000ffff00067882 */ /* 0x000fe20000000000 */
[----:B------:R-:W-:Y:S02]  /*5e40*/  ISETP.NE.AND P2, PT, R47, RZ, PT ;  /* 0x000000ff2f00720c */ /* 0x000fe40003f45270 */
[----:B------:R-:W-:Y:S02]  /*5e50*/  @!P1 LEA R12, R11, R20, 0x2 ;  /* 0x000000140b0c9211 */ /* 0x000fe400078e10ff */
[----:B------:R-:W-:-:S06]  /*5e60*/  CS2R R10, SRZ ;  /* 0x00000000000a7805 */ /* 0x000fcc000001ff00 */
        /* <DEDUP_REMOVED lines=26> */
.L_x_112:
        /* <DEDUP_REMOVED lines=11> */
.L_x_100:
[----:B------:R-:W-:Y:S05]  /*60c0*/  BSYNC.RECONVERGENT B0 ;  /* 0x0000000000007941 */ /* 0x000fea0003800200 */
.L_x_99:
[C---:B------:R-:W-:Y:S02]  /*60d0*/  ISETP.GE.U32.AND P2, PT, R23.reuse, 0xc, PT ;  /* 0x0000000c1700780c */ /* 0x040fe40003f46070 */
[----:B------:R-:W-:-:S11]  /*60e0*/  IADD3 R23, PT, PT, R23, 0x14, RZ ;  /* 0x0000001417177810 */ /* 0x000fd60007ffe0ff */
[----:B------:R-:W-:Y:S05]  /*60f0*/  @!P2 BRA `(.L_x_101) ;  /* 0xfffffffc0048a947 */ /* 0x000fea000383ffff */
[----:B------:R-:W-:Y:S05]  /*6100*/  WARPSYNC.ALL ;  /* 0x0000000000007948 */ /* 0x000fea0003800000 */
[----:B------:R-:W-:Y:S01]  /*6110*/  IADD3 R18, PT, PT, R18, 0x400, RZ ;  /* 0x0000040012127810 */ /* 0x000fe20007ffe0ff */
[----:B------:R-:W-:Y:S03]  /*6120*/  BAR.SYNC.DEFER_BLOCKING 0x0 ;  /* 0x0000000000007b1d */ /* 0x000fe60000010000 */
[----:B------:R-:W-:-:S13]  /*6130*/  ISETP.GE.AND P1, PT, R18, UR18, PT ;  /* 0x0000001212007c0c */ /* 0x000fda000bf26270 */
[----:B------:R-:W-:Y:S05]  /*6140*/  @!P1 BRA `(.L_x_102) ;  /* 0xfffffff400409947 */ /* 0x000fea000383ffff */
[----:B------:R-:W-:Y:S05]  /*6150*/  EXIT ;  /* 0x000000000000794d */ /* 0x000fea0003800000 */
.L_x_98:
        /* <DEDUP_REMOVED lines=8> */
.L_x_104:
[----:B------:R-:W-:Y:S05]  /*61e0*/  BSYNC B0 ;  /* 0x0000000000007941 */ /* 0x000fea0003800000 */
.L_x_103:
        /* <DEDUP_REMOVED lines=8> */
.L_x_105:
[----:B------:R-:W-:Y:S01]  /*6270*/  FADD.FTZ R13, R13, R10 ;  /* 0x0000000a0d0d7221 */ /* 0x000fe20000010000 */
[----:B------:R-:W-:-:S04]  /*6280*/  HFMA2 R28, -RZ, RZ, 0, 2.384185791015625e-07 ;  /* 0x00000004ff1c7431 */ /* 0x000fc800000001ff */
[----:B------:R-:W-:Y:S02]  /*6290*/  MOV R29, R13 ;  /* 0x0000000d001d7202 */ /* 0x000fe40000000f00 */
[----:B------:R-:W-:-:S07]  /*62a0*/  MOV R12, R27 ;  /* 0x0000001b000c7202 */ /* 0x000fce0000000f00 */
[----:B------:R-:W-:Y:S05]  /*62b0*/  WARPSYNC.COLLECTIVE R26, `(.L_x_106) ;  /* 0x000000001a087348 */ /* 0x000fea0003c00000 */
[----:B------:R0:W1:Y:S02]  /*62c0*/  SHFL.BFLY P3, R27, R29, R28, R31 ;  /* 0x0c00001c1d1b7389 */ /* 0x000064000006001f */
[----:B01----:R-:W-:Y:S05]  /*62d0*/  ENDCOLLECTIVE ;  /* 0x000000000000791b */ /* 0x003fea0003800000 */
.L_x_106:
[----:B------:R-:W-:-:S05]  /*62e0*/  FADD.FTZ R12, R12, R11 ;  /* 0x0000000b0c0c7221 */ /* 0x000fca0000010000 */
[----:B------:R-:W-:Y:S02]  /*62f0*/  MOV R29, R12 ;  /* 0x0000000c001d7202 */ /* 0x000fe40000000f00 */
[----:B------:R-:W-:-:S07]  /*6300*/  MOV R22, R27 ;  /* 0x0000001b00167202 */ /* 0x000fce0000000f00 */
[----:B------:R-:W-:Y:S05]  /*6310*/  WARPSYNC.COLLECTIVE R26, `(.L_x_107) ;  /* 0x000000001a087348 */ /* 0x000fea0003c00000 */
[----:B------:R0:W1:Y:S02]  /*6320*/  SHFL.BFLY P3, R27, R29, R28, R31 ;  /* 0x0c00001c1d1b7389 */ /* 0x000064000006001f */
[----:B01----:R-:W-:Y:S05]  /*6330*/  ENDCOLLECTIVE ;  /* 0x000000000000791b */ /* 0x003fea0003800000 */
.L_x_107:
[----:B------:R-:W-:Y:S01]  /*6340*/  FADD.FTZ R22, R13, R22 ;  /* 0x000000160d167221 */ /* 0x000fe20000010000 */
[----:B------:R-:W-:-:S04]  /*6350*/  HFMA2 R28, -RZ, RZ, 0, 1.1920928955078125e-07 ;  /* 0x00000002ff1c7431 */ /* 0x000fc800000001ff */
[----:B------:R-:W-:Y:S02]  /*6360*/  MOV R29, R22 ;  /* 0x00000016001d7202 */ /* 0x000fe40000000f00 */
[----:B------:R-:W-:-:S07]  /*6370*/  MOV R21, R27 ;  /* 0x0000001b00157202 */ /* 0x000fce0000000f00 */
[----:B------:R-:W-:Y:S05]  /*6380*/  WARPSYNC.COLLECTIVE R26, `(.L_x_108) ;  /* 0x000000001a087348 */ /* 0x000fea0003c00000 */
[----:B------:R0:W1:Y:S02]  /*6390*/  SHFL.BFLY P3, R27, R29, R28, R31 ;  /* 0x0c00001c1d1b7389 */ /* 0x000064000006001f */
[----:B01----:R-:W-:Y:S05]  /*63a0*/  ENDCOLLECTIVE ;  /* 0x000000000000791b */ /* 0x003fea0003800000 */
.L_x_108:
[----:B------:R-:W-:-:S05]  /*63b0*/  FADD.FTZ R21, R12, R21 ;  /* 0x000000150c157221 */ /* 0x000fca0000010000 */
[----:B------:R-:W-:Y:S02]  /*63c0*/  MOV R29, R21 ;  /* 0x00000015001d7202 */ /* 0x000fe40000000f00 */
[----:B------:R-:W-:-:S07]  /*63d0*/  MOV R25, R27 ;  /* 0x0000001b00197202 */ /* 0x000fce0000000f00 */
[----:B------:R-:W-:Y:S05]  /*63e0*/  WARPSYNC.COLLECTIVE R26, `(.L_x_109) ;  /* 0x000000001a087348 */ /* 0x000fea0003c00000 */
[----:B------:R0:W1:Y:S02]  /*63f0*/  SHFL.BFLY P3, R27, R29, R28, R31 ;  /* 0x0c00001c1d1b7389 */ /* 0x000064000006001f */
[----:B01----:R-:W-:Y:S05]  /*6400*/  ENDCOLLECTIVE ;  /* 0x000000000000791b */ /* 0x003fea0003800000 */
.L_x_109:
[----:B------:R-:W-:Y:S01]  /*6410*/  FADD.FTZ R25, R22, R25 ;  /* 0x0000001916197221 */ /* 0x000fe20000010000 */
[----:B------:R-:W-:-:S04]  /*6420*/  HFMA2 R28, -RZ, RZ, 0, 5.9604644775390625e-08 ;  /* 0x00000001ff1c7431 */ /* 0x000fc800000001ff */
[----:B------:R-:W-:Y:S02]  /*6430*/  MOV R29, R25 ;  /* 0x00000019001d7202 */ /* 0x000fe40000000f00 */
[----:B------:R-:W-:-:S07]  /*6440*/  MOV R10, R27 ;  /* 0x0000001b000a7202 */ /* 0x000fce0000000f00 */
[----:B------:R-:W-:Y:S05]  /*6450*/  WARPSYNC.COLLECTIVE R26, `(.L_x_110) ;  /* 0x000000001a087348 */ /* 0x000fea0003c00000 */
[----:B------:R0:W1:Y:S02]  /*6460*/  SHFL.BFLY P3, R27, R29, R28, R31 ;  /* 0x0c00001c1d1b7389 */ /* 0x000064000006001f */
[----:B01----:R-:W-:Y:S05]  /*6470*/  ENDCOLLECTIVE ;  /* 0x000000000000791b */ /* 0x003fea0003800000 */
.L_x_110:
[----:B------:R-:W-:-:S05]  /*6480*/  FADD.FTZ R10, R21, R10 ;  /* 0x0000000a150a7221 */ /* 0x000fca0000010000 */
[----:B------:R-:W-:Y:S02]  /*6490*/  MOV R29, R10 ;  /* 0x0000000a001d7202 */ /* 0x000fe40000000f00 */
[----:B------:R-:W-:-:S07]  /*64a0*/  MOV R24, R27 ;  /* 0x0000001b00187202 */ /* 0x000fce0000000f00 */
[----:B------:R-:W-:Y:S05]  /*64b0*/  WARPSYNC.COLLECTIVE R26, `(.L_x_111) ;  /* 0x000000001a087348 */ /* 0x000fea0003c00000 */
[----:B------:R0:W1:Y:S02]  /*64c0*/  SHFL.BFLY P3, R27, R29, R28, R31 ;  /* 0x0c00001c1d1b7389 */ /* 0x000064000006001f */
[----:B01----:R-:W-:Y:S05]  /*64d0*/  ENDCOLLECTIVE ;  /* 0x000000000000791b */ /* 0x003fea0003800000 */
.L_x_111:
[----:B------:R-:W-:Y:S01]  /*64e0*/  FADD.FTZ R24, R25, R24 ;  /* 0x0000001819187221 */ /* 0x000fe20000010000 */
[----:B------:R-:W-:Y:S01]  /*64f0*/  MOV R11, R27 ;  /* 0x0000001b000b7202 */ /* 0x000fe20000000f00 */
[----:B------:R-:W-:Y:S06]  /*6500*/  BRA `(.L_x_112) ;  /* 0xfffffff800c07947 */ /* 0x000fec000383ffff */
.L_x_113:
        /* <DEDUP_REMOVED lines=15> */
.L_x_1230:


//--------------------- .text._ZN13group_norm_v218gn_bwd_cuda_kernelI13__nv_bfloat16Li320ELi2ELi32ELi40ELi1024ELb0ELb1ELi32ELi320ELi320ELi4ELb1ELi8ELb0ELb0ELNS_15WgradSyncMethodE3ENS_16CompileConditionILi1000EEEEEvPT_S6_S6_PKS5_S8_S8_S8_PKfflPfPj --------------------------
	.section	.text._ZN13group_norm_v218gn_bwd_cuda_kernelI13__nv_bfloat16Li320ELi2ELi32ELi40ELi1024ELb0ELb1ELi32ELi320ELi320ELi4ELb1ELi8ELb0ELb0ELNS_15WgradSyncMethodE3ENS_16CompileConditionILi1000EEEEEvPT_S6_S6_PKS5_S8_S8_S8_PKfflPfPj,"ax",@progbits
	.align	128
        .global         _ZN13group_norm_v218gn_bwd_cuda_kernelI13__nv_bfloat16Li320ELi2ELi32ELi40ELi1024ELb0ELb1ELi32ELi320ELi320ELi4ELb1ELi8ELb0ELb0ELNS_15WgradSyncMethodE3ENS_16CompileConditionILi1000EEEEEvPT_S6_S6_PKS5_S8_S8_S8_PKfflPfPj
        .type           _ZN13group_norm_v218gn_bwd_cuda_kernelI13__nv_bfloat16Li320ELi2ELi32ELi40ELi1024ELb0ELb1ELi32ELi320ELi320ELi4ELb1ELi8ELb0ELb0ELNS_15WgradSyncMethodE3ENS_16CompileConditionILi1000EEEEEvPT_S6_S6_PKS5_S8_S8_S8_PKfflPfPj,@function
        .size           _ZN13group_norm_v218gn_bwd_cuda_kernelI13__nv_bfloat16Li320ELi2ELi32ELi40ELi1024ELb0ELb1ELi32ELi320ELi320ELi4ELb1ELi8ELb0ELb0ELNS_15WgradSyncMethodE3ENS_16CompileConditionILi1000EEEEEvPT_S6_S6_PKS5_S8_S8_S8_PKfflPfPj,(.L_x_1231 - _ZN13group_norm_v218gn_bwd_cuda_kernelI13__nv_bfloat16Li320ELi2ELi32ELi40ELi1024ELb0ELb1ELi32ELi320ELi320ELi4ELb1ELi8ELb0ELb0ELNS_15WgradSyncMethodE3ENS_16CompileConditionILi1000EEEEEvPT_S6_S6_PKS5_S8_S8_S8_PKfflPfPj)
        .other          _ZN13group_norm_v218gn_bwd_cuda_kernelI13__nv_bfloat16Li320ELi2ELi32ELi40ELi1024ELb0ELb1ELi32ELi320ELi320ELi4ELb1ELi8ELb0ELb0ELNS_15WgradSyncMethodE3ENS_16CompileConditionILi1000EEEEEvPT_S6_S6_PKS5_S8_S8_S8_PKfflPfPj,@"STO_CUDA_ENTRY STV_DEFAULT"
_ZN13group_norm_v218gn_bwd_cuda_kernelI13__nv_bfloat16Li320ELi2ELi32ELi40ELi1024ELb0ELb1ELi32ELi320ELi320ELi4ELb1ELi8ELb0ELb0ELNS_15WgradSyncMethodE3ENS_16CompileConditionILi1000EEEEEvPT_S6_S6_PKS5_S8_S8_S8_PKfflPfPj:
.text._ZN13group_norm_v218gn_bwd_cuda_kernelI13__nv_bfloat16Li320ELi2ELi32ELi40ELi1024ELb0ELb1ELi32ELi320ELi320ELi4ELb1ELi8ELb0ELb0ELNS_15WgradSyncMethodE3ENS_16CompileConditionILi1000EEEEEvPT_S6_S6_PKS5_S8_S8_S8_PKfflPfPj:
[----:B------:R-:W-:Y:S08]  /*0000*/  LDC R1, c[0x0][0x37c] ;  /* 0x0000df00ff017b82 */ /* 0x000ff00000000800 */
[----:B------:R-:W0:Y:S01]  /*0010*/  S2UR UR8, SR_CTAID.Y ;  /* 0x00000000000879c3 */ /* 0x000e220000002600 */
[----:B------:R-:W1:Y:S01]  /*0020*/  LDCU.64 UR16, c[0x0][0x3c8] ;  /* 0x00007900ff1077ac */ /* 0x000e620008000a00 */
[----:B------:R-:W2:Y:S01]  /*0030*/  LDCU.64 UR14, c[0x0][0x358] ;  /* 0x00006b00ff0e77ac */ /* 0x000ea20008000a00 */
[----:B-1----:R-:W-:-:S02]  /*0040*/  USHF.L.U32 UR4, UR16, 0x2, URZ ;  /* 0x0000000210047899 */ /* 0x002fc400080006ff */
[----:B------:R-:W-:Y:S02]  /*0050*/  USHF.L.U64.HI UR5, UR16, 0x2, UR17 ;  /* 0x0000000210057899 */ /* 0x000fe40008010211 */
[----:B0-----:R-:W-:Y:S02]  /*0060*/  UISETP.GT.U32.AND UP0, UPT, UR4, UR8, UPT ;  /* 0x000000080400728c */ /* 0x001fe4000bf04070 */
[----:B------:R-:W-:Y:S02]  /*0070*/  ULOP3.LUT UR11, UR8, 0x3, URZ, 0xc0, !UPT ;  /* 0x00000003080b7892 */ /* 0x000fe4000f8ec0ff */
[----:B------:R-:W-:-:S09]  /*0080*/  UISETP.GT.AND.EX UP0, UPT, UR5, URZ, UPT, UP0 ;  /* 0x000000ff0500728c */ /* 0x000fd2000bf04300 */
[----:B--2---:R-:W-:Y:S05]  /*0090*/  BRA.U UP0, `(.L_x_114) ;  /* 0x0000000100687547 */ /* 0x004fea000b800000 */
[----:B------:R-:W0:Y:S01]  /*00a0*/  S2R R0, SR_TID.X ;  /* 0x0000000000007919 */ /* 0x000e220000002100 */
[----:B------:R-:W1:Y:S08]  /*00b0*/  S2UR UR18, SR_CTAID.X ;  /* 0x00000000001279c3 */ /* 0x000e700000002500 */
[----:B------:R-:W-:Y:S01]  /*00c0*/  BAR.SYNC.DEFER_BLOCKING 0x0 ;  /* 0x0000000000007b1d */ /* 0x000fe20000010000 */
[----:B0-----:R-:W-:-:S13]  /*00d0*/  ISETP.NE.AND P0, PT, R0, RZ, PT ;  /* 0x000000ff0000720c */ /* 0x001fda0003f05270 */
[----:B-1----:R-:W-:Y:S05]  /*00e0*/  @P0 BRA `(.L_x_115) ;  /* 0x0000000000480947 */ /* 0x002fea0003800000 */
[----:B------:R-:W0:Y:S01]  /*00f0*/  LDC.64 R2, c[0x0][0x3d8] ;  /* 0x0000f600ff027b82 */ /* 0x000e220000000a00 */
[----:B------:R-:W-:Y:S01]  /*0100*/  USHF.R.U32.HI UR4, URZ, 0x2, UR8 ;  /* 0x00000002ff047899 */ /* 0x000fe20008011608 */
[----:B------:R-:W-:-:S03]  /*0110*/  MOV R5, UR11 ;  /* 0x0000000b00057c02 */ /* 0x000fc60008000f00 */
[----:B------:R-:W-:-:S03]  /*0120*/  ULOP3.LUT UP0, URZ, UR4, UR18, URZ, 0xfc, !UPT ;  /* 0x0000001204ff7292 */ /* 0x000fc6000f80fcff */
        /* <DEDUP_REMOVED lines=8> */
.L_x_116:
[----:B0-----:R-:W2:Y:S04]  /*01b0*/  LD.E.STRONG.GPU R5, desc[UR14][R2.64+0x20] ;  /* 0x0000200e02057980 */ /* 0x001ea8000c10f900 */
[----:B--2---:R-:W-:Y:S01]  /*01c0*/  CCTL.IVALL ;  /* 0x00000000ff00798f */ /* 0x004fe20002000000 */
[----:B------:R-:W-:Y:S05]  /*01d0*/  YIELD ;  /* 0x0000000000007946 */ /* 0x000fea0003800000 */
[----:B-----5:R-:W-:-:S04]  /*01e0*/  LOP3.LUT R5, R5, R0, RZ, 0x3c, !PT ;  /* 0x0000000005057212 */ /* 0x020fc800078e3cff */
[----:B------:R-:W-:-:S13]  /*01f0*/  ISETP.GT.AND P0, PT, R5, -0x1, PT ;  /* 0xffffffff0500780c */ /* 0x000fda0003f04270 */
[----:B------:R-:W-:Y:S05]  /*0200*/  @P0 BRA `(.L_x_116) ;  /* 0xfffffffc00e80947 */ /* 0x000fea000383ffff */
.L_x_115:
[----:B------:R-:W-:Y:S05]  /*0210*/  WARPSYNC.ALL ;  /* 0x0000000000007948 */ /* 0x000fea0003800000 */
[----:B------:R-:W-:Y:S06]  /*0220*/  BAR.SYNC.DEFER_BLOCKING 0x0 ;  /* 0x0000000000007b1d */ /* 0x000fec0000010000 */
[----:B------:R-:W-:Y:S05]  /*0230*/  BRA `(.L_x_117) ;  /* 0x0000003000bc7947 */ /* 0x000fea0003800000 */
.L_x_114:
[----:B------:R-:W0:Y:S02]  /*0240*/  S2R R0, SR_TID.X ;  /* 0x0000000000007919 */ /* 0x000e240000002100 */
[----:B0-----:R-:W-:-:S05]  /*0250*/  LOP3.LUT R2, R0, 0xffff, RZ, 0xc0, !PT ;  /* 0x0000ffff00027812 */ /* 0x001fca00078ec0ff */
[----:B------:R-:W-:-:S05]  /*0260*/  IMAD R2, R2, 0x334, RZ ;  /* 0x0000033402027824 */ /* 0x000fca00078e02ff */
[----:B------:R-:W-:-:S04]  /*0270*/  SHF.R.U32.HI R2, RZ, 0x10, R2 ;  /* 0x00000010ff027819 */ /* 0x000fc80000011602 */
[----:B------:R-:W-:-:S05]  /*0280*/  PRMT R2, R2, 0x9910, RZ ;  /* 0x0000991002027816 */ /* 0x000fca00000000ff */
[----:B------:R-:W-:-:S05]  /*0290*/  IMAD R2, R2, 0x50, RZ ;  /* 0x0000005002027824 */ /* 0x000fca00078e02ff */
[----:B------:R-:W-:Y:S02]  /*02a0*/  IADD3 R5, PT, PT, RZ, -R2, RZ ;  /* 0x80000002ff057210 */ /* 0x000fe40007ffe0ff */
[----:B------:R-:W0:Y:S02]  /*02b0*/  LDC.64 R2, c[0x0][0x3a8] ;  /* 0x0000ea00ff027b82 */ /* 0x000e240000000a00 */
[----:B------:R-:W-:-:S04]  /*02c0*/  PRMT R5, R5, 0x7710, RZ ;  /* 0x0000771005057816 */ /* 0x000fc800000000ff */
[----:B------:R-:W-:Y:S02]  /*02d0*/  IADD3 R4, PT, PT, R5, R0, RZ ;  /* 0x0000000005047210 */ /* 0x000fe40007ffe0ff */
[----:B------:R-:W-:Y:S02]  /*02e0*/  MOV R5, UR11 ;  /* 0x0000000b00057c02 */ /* 0x000fe40008000f00 */
[----:B------:R-:W-:-:S05]  /*02f0*/  LOP3.LUT R4, R4, 0xffff, RZ, 0xc0, !PT ;  /* 0x0000ffff04047812 */ /* 0x000fca00078ec0ff */
[----:B------:R-:W-:-:S05]  /*0300*/  IMAD R4, R5, 0x50, R4 ;  /* 0x0000005005047824 */ /* 0x000fca00078e0204 */
[----:B------:R-:W-:-:S05]  /*0310*/  SHF.L.U32 R5, R4, 0x2, RZ ;  /* 0x0000000204057819 */ /* 0x000fca00000006ff */
[----:B0-----:R-:W-:-:S06]  /*0320*/  IMAD.WIDE.U32 R2, R5, 0x2, R2 ;  /* 0x0000000205027825 */ /* 0x001fcc00078e0002 */
[----:B------:R-:W2:Y:S01]  /*0330*/  LDG.E.64.CONSTANT R2, desc[UR14][R2.64] ;  /* 0x0000000e02027981 */ /* 0x000ea2000c1e9b00 */
[----:B------:R-:W-:Y:S02]  /*0340*/  LOP3.LUT R5, R5, 0xffff, RZ, 0xc0, !PT ;  /* 0x0000ffff05057812 */ /* 0x000fe400078ec0ff */
[----:B------:R-:W-:Y:S02]  /*0350*/  CS2R R46, SRZ ;  /* 0x00000000002e7805 */ /* 0x000fe4000001ff00 */
[----:B------:R-:W-:Y:S02]  /*0360*/  CS2R R44, SRZ ;  /* 0x00000000002c7805 */ /* 0x000fe4000001ff00 */
[----:B------:R-:W-:Y:S02]  /*0370*/  CS2R R42, SRZ ;  /* 0x00000000002a7805 */ /* 0x000fe4000001ff00 */
[----:B------:R-:W-:Y:S01]  /*0380*/  CS2R R40, SRZ ;  /* 0x0000000000287805 */ /* 0x000fe2000001ff00 */
[----:B------:R-:W-:Y:S01]  /*0390*/  IMAD R5, R5, 0x667, RZ ;  /* 0x0000066705057824 */ /* 0x000fe200078e02ff */
[----:B------:R-:W-:Y:S01]  /*03a0*/  UMOV UR4, URZ ;  /* 0x000000ff00047c82 */ /* 0x000fe20008000000 */
[----:B------:R-:W-:Y:S01]  /*03b0*/  UMOV UR10, UR8 ;  /* 0x00000008000a7c82 */ /* 0x000fe20008000000 */
[----:B------:R-:W-:-:S02]  /*03c0*/  UMOV UR5, URZ ;  /* 0x000000ff00057c82 */ /* 0x000fc40008000000 */
[----:B------:R-:W-:Y:S02]  /*03d0*/  SHF.R.U32.HI R78, RZ, 0x10, R5 ;  /* 0x00000010ff4e7819 */ /* 0x000fe40000011605 */
[C---:B--2---:R-:W-:Y:S02]  /*03e0*/  PRMT R74, R2.reuse, 0x7632, R74 ;  /* 0x00007632024a7816 */ /* 0x044fe4000000004a */
[C---:B------:R-:W-:Y:S02]  /*03f0*/  PRMT R70, R3.reuse, 0x7632, R70 ;  /* 0x0000763203467816 */ /* 0x040fe40000000046 */
[----:B------:R-:W-:Y:S02]  /*0400*/  SHF.L.U32 R76, R2, 0x10, RZ ;  /* 0x00000010024c7819 */ /* 0x000fe400000006ff */
[----:B------:R-:W-:Y:S02]  /*0410*/  SHF.L.U32 R72, R3, 0x10, RZ ;  /* 0x0000001003487819 */ /* 0x000fe400000006ff */
[----:B------:R-:W-:-:S02]  /*0420*/  SHF.L.U32 R74, R74, 0x10, RZ ;  /* 0x000000104a4a7819 */ /* 0x000fc400000006ff */
[----:B------:R-:W-:-:S07]  /*0430*/  SHF.L.U32 R70, R70, 0x10, RZ ;  /* 0x0000001046467819 */ /* 0x000fce00000006ff */
.L_x_129:
[----:B0-----:R-:W-:Y:S01]  /*0440*/  LOP3.LUT R2, R0, 0xffff, RZ, 0xc0, !PT ;  /* 0x0000ffff00027812 */ /* 0x001fe200078ec0ff */
[----:B------:R-:W0:Y:S01]  /*0450*/  S2UR UR8, SR_CTAID.Y ;  /* 0x00000000000879c3 */ /* 0x000e220000002600 */
[----:B------:R-:W-:Y:S01]  /*0460*/  USHF.R.U64 UR6, UR10, 0x2, UR5 ;  /* 0x000000020a067899 */ /* 0x000fe20008001205 */
[----:B------:R-:W1:Y:S02]  /*0470*/  LDCU.64 UR12, c[0x0][0x3a0] ;  /* 0x00007400ff0c77ac */ /* 0x000e640008000a00 */
[----:B------:R-:W-:-:S03]  /*0480*/  IMAD R2, R2, 0x334, RZ ;  /* 0x0000033402027824 */ /* 0x000fc600078e02ff */
[----:B------:R-:W-:Y:S01]  /*0490*/  MOV R5, UR6 ;  /* 0x0000000600057c02 */ /* 0x000fe20008000f00 */
[----:B------:R-:W2:Y:S01]  /*04a0*/  S2UR UR18, SR_CTAID.X ;  /* 0x00000000001279c3 */ /* 0x000ea20000002500 */
[----:B------:R-:W-:Y:S01]  /*04b0*/  SHF.R.U32.HI R50, RZ, 0x10, R2 ;  /* 0x00000010ff327819 */ /* 0x000fe20000011602 */
[----:B------:R-:W3:Y:S03]  /*04c0*/  LDCU.64 UR16, c[0x0][0x3c8] ;  /* 0x00007900ff1077ac */ /* 0x000ee60008000a00 */
[----:B------:R-:W-:-:S05]  /*04d0*/  PRMT R2, R50, 0x9910, RZ ;  /* 0x0000991032027816 */ /* 0x000fca00000000ff */
[----:B------:R-:W-:-:S05]  /*04e0*/  IMAD R2, R2, 0x50, RZ ;  /* 0x0000005002027824 */ /* 0x000fca00078e02ff */
[----:B------:R-:W-:Y:S01]  /*04f0*/  IADD3 R2, PT, PT, RZ, -R2, RZ ;  /* 0x80000002ff027210 */ /* 0x000fe20007ffe0ff */
[----:B0-----:R-:W-:-:S03]  /*0500*/  ULOP3.LUT UR11, UR8, 0x3, URZ, 0xc0, !UPT ;  /* 0x00000003080b7892 */ /* 0x001fc6000f8ec0ff */
[----:B------:R-:W-:-:S04]  /*0510*/  PRMT R3, R2, 0x7710, RZ ;  /* 0x0000771002037816 */ /* 0x000fc800000000ff */
[----:B------:R-:W-:Y:S01]  /*0520*/  IADD3 R34, PT, PT, R3, R0, RZ ;  /* 0x0000000003227210 */ /* 0x000fe20007ffe0ff */
[----:B--2---:R-:W-:Y:S01]  /*0530*/  USHF.L.U32 UR7, UR18, 0x5, URZ ;  /* 0x0000000512077899 */ /* 0x004fe200080006ff */
[----:B------:R-:W-:Y:S02]  /*0540*/  MOV R3, UR11 ;  /* 0x0000000b00037c02 */ /* 0x000fe40008000f00 */
[----:B------:R-:W-:-:S05]  /*0550*/  LOP3.LUT R2, R34, 0xffff, RZ, 0xc0, !PT ;  /* 0x0000ffff22027812 */ /* 0x000fca00078ec0ff */
[----:B------:R-:W-:Y:S01]  /*0560*/  IMAD R2, R3, 0x50, R2 ;  /* 0x0000005003027824 */ /* 0x000fe200078e0202 */
[----:B------:R-:W-:Y:S01]  /*0570*/  MOV R3, UR7 ;  /* 0x0000000700037c02 */ /* 0x000fe20008000f00 */
[----:B------:R-:W-:-:S03]  /*0580*/  USHF.R.U32.HI UR7, URZ, 0x2, UR5 ;  /* 0x00000002ff077899 */ /* 0x000fc60008011605 */
[----:B------:R-:W-:Y:S01]  /*0590*/  LOP3.LUT R4, R50, 0x3e0, R3, 0xf8, !PT ;  /* 0x000003e032047812 */ /* 0x000fe200078ef803 */
[----:B------:R-:W-:Y:S01]  /*05a0*/  HFMA2 R3, -RZ, RZ, 0, 0 ;  /* 0x00000000ff037431 */ /* 0x000fe200000001ff */
[----:B------:R-:W-:Y:S01]  /*05b0*/  SHF.L.U32 R2, R2, 0x2, RZ ;  /* 0x0000000202027819 */ /* 0x000fe200000006ff */
[----:B------:R-:W-:-:S04]  /*05c0*/  UIMAD UR9, UR7, 0x140000, URZ ;  /* 0x00140000070978a4 */ /* 0x000fc8000f8e02ff */
[----:B------:R-:W-:-:S04]  /*05d0*/  IMAD.WIDE.U32 R2, R5, 0x140000, R2 ;  /* 0x0014000005027825 */ /* 0x000fc800078e0002 */
[----:B------:R-:W-:-:S05]  /*05e0*/  IMAD R5, R4, 0x500, RZ ;  /* 0x0000050004057824 */ /* 0x000fca00078e02ff */
[----:B------:R-:W-:-:S04]  /*05f0*/  IADD3 R68, P0, PT, R5, R2, RZ ;  /* 0x0000000205447210 */ /* 0x000fc80007f1e0ff */
[----:B------:R-:W-:Y:S01]  /*0600*/  IADD3.X R3, PT, PT, R3, UR9, RZ, P0, !PT ;  /* 0x0000000903037c10 */ /* 0x000fe200087fe4ff */
[----:B------:R-:W-:Y:S01]  /*0610*/  USHF.L.U32 UR9, UR6, 0x6, URZ ;  /* 0x0000000606097899 */ /* 0x000fe200080006ff */
[C---:B------:R-:W-:Y:S02]  /*0620*/  SHF.L.U32 R66, R68.reuse, 0x1, RZ ;  /* 0x0000000144427819 */ /* 0x040fe400000006ff */
[----:B------:R-:W-:Y:S02]  /*0630*/  SHF.L.U64.HI R68, R68, 0x1, R3 ;  /* 0x0000000144447819 */ /* 0x000fe40000010203 */
[----:B-1----:R-:W-:Y:S01]  /*0640*/  IADD3 R30, P0, PT, R66, UR12, RZ ;  /* 0x0000000c421e7c10 */ /* 0x002fe2000ff1e0ff */
[----:B------:R-:W-:-:S03]  /*0650*/  USHF.L.U64.HI UR6, UR6, 0x6, UR7 ;  /* 0x0000000606067899 */ /* 0x000fc60008010207 */
[----:B------:R-:W-:Y:S01]  /*0660*/  IADD3.X R31, PT, PT, R68, UR13, RZ, P0, !PT ;  /* 0x0000000d441f7c10 */ /* 0x000fe200087fe4ff */
[----:B------:R-:W0:Y:S01]  /*0670*/  LDCU.64 UR12, c[0x0][0x3b8] ;  /* 0x00007700ff0c77ac */ /* 0x000e220008000a00 */
[----:B------:R-:W-:Y:S02]  /*0680*/  MOV R2, UR9 ;  /* 0x0000000900027c02 */ /* 0x000fe40008000f00 */
[----:B------:R-:W-:Y:S01]  /*0690*/  MOV R3, UR6 ;  /* 0x0000000600037c02 */ /* 0x000fe20008000f00 */
[----:B------:R-:W2:Y:S03]  /*06a0*/  LDG.E.64.CONSTANT R38, desc[UR14][R30.64] ;  /* 0x0000000e1e267981 */ /* 0x000ea6000c1e9b00 */
[----:B------:R-:W1:Y:S01]  /*06b0*/  LDCU.64 UR6, c[0x0][0x398] ;  /* 0x00007300ff0677ac */ /* 0x000e620008000a00 */
[----:B------:R-:W-:Y:S01]  /*06c0*/  IMAD.WIDE.U32 R2, R78, 0x2, R2 ;  /* 0x000000024e027825 */ /* 0x000fe200078e0002 */
[----:B------:R-:W4:Y:S04]  /*06d0*/  LDG.E.64.CONSTANT R28, desc[UR14][R30.64+0x2800] ;  /* 0x0028000e1e1c7981 */ /* 0x000f28000c1e9b00 */
[----:B------:R-:W5:Y:S04]  /*06e0*/  LDG.E.64.CONSTANT R24, desc[UR14][R30.64+0x7800] ;  /* 0x0078000e1e187981 */ /* 0x000f68000c1e9b00 */
[----:B------:R-:W5:Y:S01]  /*06f0*/  LDG.E.64.CONSTANT R20, desc[UR14][R30.64+0xc800] ;  /* 0x00c8000e1e147981 */ /* 0x000f62000c1e9b00 */
[----:B0-----:R-:W-:-:S03]  /*0700*/  LEA R14, P0, R2, UR12, 0x2 ;  /* 0x0000000c020e7c11 */ /* 0x001fc6000f8010ff */
[----:B------:R-:W5:Y:S01]  /*0710*/  LDG.E.64.CONSTANT R26, desc[UR14][R30.64+0x5000] ;  /* 0x0050000e1e1a7981 */ /* 0x000f62000c1e9b00 */
[----:B------:R-:W-:-:S03]  /*0720*/  LEA.HI.X R15, R2, UR13, R3, 0x2, P0 ;  /* 0x0000000d020f7c11 */ /* 0x000fc600080f1403 */
[----:B------:R-:W5:Y:S04]  /*0730*/  LDG.E.64.CONSTANT R22, desc[UR14][R30.64+0xa000] ;  /* 0x00a0000e1e167981 */ /* 0x000f68000c1e9b00 */
[----:B------:R-:W5:Y:S01]  /*0740*/  LDG.E.64.CONSTANT R14, desc[UR14][R14.64] ;  /* 0x0000000e0e0e7981 */ /* 0x000f62000c1e9b00 */
[----:B-1----:R-:W-:Y:S01]  /*0750*/  IADD3 R32, P0, PT, R66, UR6, RZ ;  /* 0x0000000642207c10 */ /* 0x002fe2000ff1e0ff */
[----:B------:R-:W0:Y:S02]  /*0760*/  LDCU UR6, c[0x0][0x3c0] ;  /* 0x00007800ff0677ac */ /* 0x000e240008000800 */
[----:B------:R-:W5:Y:S01]  /*0770*/  LDG.E.64.CONSTANT R18, desc[UR14][R30.64+0xf000] ;  /* 0x00f0000e1e127981 */ /* 0x000f62000c1e9b00 */
[----:B------:R-:W-:-:S03]  /*0780*/  IADD3.X R33, PT, PT, R68, UR7, RZ, P0, !PT ;  /* 0x0000000744217c10 */ /* 0x000fc600087fe4ff */
        /* <DEDUP_REMOVED lines=9> */
[----:B-1----:R-:W1:Y:S01]  /*0820*/  S2R R31, SR_CgaCtaId ;  /* 0x00000000001f7919 */ /* 0x002e620000008800 */
[----:B------:R-:W-:-:S04]  /*0830*/  MOV R30, 0x400 ;  /* 0x00000400001e7802 */ /* 0x000fc80000000f00 */
[----:B------:R-:W-:Y:S02]  /*0840*/  IADD3 R30, PT, PT, R30, 0x2800, RZ ;  /* 0x000028001e1e7810 */ /* 0x000fe40007ffe0ff */
[----:B------:R-:W-:Y:S02]  /*0850*/  LOP3.LUT R34, R34, 0xffff, RZ, 0xc0, !PT ;  /* 0x0000ffff22227812 */ /* 0x000fe400078ec0ff */
[----:B-1----:R-:W-:-:S05]  /*0860*/  LEA R31, R31, R30, 0x18 ;  /* 0x0000001e1f1f7211 */ /* 0x002fca00078ec0ff */
[----:B------:R-:W-:-:S05]  /*0870*/  IMAD R31, R34, 0x28, R31 ;  /* 0x00000028221f7824 */ /* 0x000fca00078e021f */
[----:B------:R-:W-:Y:S01]  /*0880*/  LEA R50, R50, R31, 0x3 ;  /* 0x0000001f32327211 */ /* 0x000fe200078e18ff */
[----:B------:R-:W-:Y:S02]  /*0890*/  UIADD3 UR10, UP0, UPT, UR10, 0x8, URZ ;  /* 0x000000080a0a7890 */ /* 0x000fe4000ff1e0ff */
[----:B---3--:R-:W-:Y:S02]  /*08a0*/  USHF.L.U32 UR13, UR16, 0x2, URZ ;  /* 0x00000002100d7899 */ /* 0x008fe400080006ff */
[----:B------:R-:W-:Y:S02]  /*08b0*/  UIADD3.X UR5, UPT, UPT, URZ, UR5, URZ, UP0, !UPT ;  /* 0x00000005ff057290 */ /* 0x000fe400087fe4ff */
[----:B------:R-:W-:Y:S02]  /*08c0*/  USHF.L.U64.HI UR12, UR16, 0x2, UR17 ;  /* 0x00000002100c7899 */ /* 0x000fe40008010211 */
[----:B------:R-:W-:Y:S01]  /*08d0*/  UISETP.GE.U32.AND UP0, UPT, UR10, UR13, UPT ;  /* 0x0000000d0a00728c */ /* 0x000fe2000bf06070 */
[----:B--2---:R-:W-:-:S02]  /*08e0*/  PRMT R37, R39, 0x7632, R37 ;  /* 0x0000763227257816 */ /* 0x004fc40000000025 */
[----:B------:R-:W-:Y:S02]  /*08f0*/  SHF.L.U32 R71, R39, 0x10, RZ ;  /* 0x0000001027477819 */ /* 0x000fe400000006ff */
[----:B------:R-:W-:Y:S02]  /*0900*/  PRMT R35, R38, 0x7632, R35 ;  /* 0x0000763226237816 */ /* 0x000fe40000000023 */
[----:B----4-:R-:W-:Y:S02]  /*0910*/  PRMT R39, R28, 0x7632, R39 ;  /* 0x000076321c277816 */ /* 0x010fe40000000027 */
[----:B------:R-:W-:Y:S02]  /*0920*/  SHF.L.U32 R79, R38, 0x10, RZ ;  /* 0x00000010264f7819 */ /* 0x000fe400000006ff */
[C---:B-----5:R-:W-:Y:S02]  /*0930*/  PRMT R36, R24.reuse, 0x7632, R36 ;  /* 0x0000763218247816 */ /* 0x060fe40000000024 */
[----:B------:R-:W-:-:S02]  /*0940*/  SHF.L.U32 R93, R24, 0x10, RZ ;  /* 0x00000010185d7819 */ /* 0x000fc400000006ff */
[----:B------:R-:W-:Y:S01]  /*0950*/  PRMT R24, R20, 0x7632, R24 ;  /* 0x0000763214187816 */ /* 0x000fe20000000018 */
[----:B0-----:R-:W-:-:S04]  /*0960*/  FADD.FTZ R15, R15, UR6 ;  /* 0x000000060f0f7e21 */ /* 0x001fc80008010000 */
[----:B------:R0:W1:Y:S01]  /*0970*/  MUFU.RSQ R64, R15 ;  /* 0x0000000f00407308 */ /* 0x0000620000001400 */
[----:B------:R-:W-:Y:S02]  /*0980*/  SHF.L.U32 R65, R27, 0x10, RZ ;  /* 0x000000101b417819 */ /* 0x000fe400000006ff */
[C---:B------:R-:W-:Y:S02]  /*0990*/  PRMT R38, R25.reuse, 0x7632, R38 ;  /* 0x0000763219267816 */ /* 0x040fe40000000026 */
[----:B------:R-:W-:Y:S02]  /*09a0*/  SHF.L.U32 R91, R25, 0x10, RZ ;  /* 0x00000010195b7819 */ /* 0x000fe400000006ff */
[C---:B------:R-:W-:Y:S02]  /*09b0*/  PRMT R32, R26.reuse, 0x7632, R32 ;  /* 0x000076321a207816 */ /* 0x040fe40000000020 */
[----:B------:R-:W-:Y:S02]  /*09c0*/  SHF.L.U32 R61, R26, 0x10, RZ ;  /* 0x000000101a3d7819 */ /* 0x000fe400000006ff */
[----:B------:R-:W-:-:S02]  /*09d0*/  PRMT R25, R23, 0x7632, R25 ;  /* 0x0000763217197816 */ /* 0x000fc40000000019 */
[----:B------:R-:W-:Y:S02]  /*09e0*/  SHF.L.U32 R67, R23, 0x10, RZ ;  /* 0x0000001017437819 */ /* 0x000fe400000006ff */
[----:B------:R-:W-:Y:S02]  /*09f0*/  PRMT R26, R22, 0x7632, R26 ;  /* 0x00007632161a7816 */ /* 0x000fe4000000001a */
[----:B------:R-:W-:Y:S02]  /*0a00*/  PRMT R23, R18, 0x7632, R23 ;  /* 0x0000763212177816 */ /* 0x000fe40000000017 */
[----:B------:R-:W-:Y:S02]  /*0a10*/  SHF.L.U32 R39, R39, 0x10, RZ ;  /* 0x0000001027277819 */ /* 0x000fe400000006ff */
[----:B------:R-:W-:Y:S02]  /*0a20*/  SHF.L.U32 R57, R29, 0x10, RZ ;  /* 0x000000101d397819 */ /* 0x000fe400000006ff */
[----:B------:R-:W-:-:S02]  /*0a30*/  PRMT R34, R27, 0x7632, R34 ;  /* 0x000076321b227816 */ /* 0x000fc40000000022 */
[----:B------:R-:W-:Y:S02]  /*0a40*/  SHF.L.U32 R77, R24, 0x10, RZ ;  /* 0x00000010184d7819 */ /* 0x000fe400000006ff */
[----:B------:R-:W-:Y:S02]  /*0a50*/  SHF.L.U32 R53, R28, 0x10, RZ ;  /* 0x000000101c357819 */ /* 0x000fe400000006ff */
[C---:B------:R-:W-:Y:S02]  /*0a60*/  PRMT R27, R16.reuse, 0x7632, R27 ;  /* 0x00007632101b7816 */ /* 0x040fe4000000001b */
[----:B------:R-:W-:Y:S01]  /*0a70*/  SHF.L.U32 R81, R16, 0x10, RZ ;  /* 0x0000001010517819 */ /* 0x000fe200000006ff */
[----:B------:R-:W-:Y:S01]  /*0a80*/  FADD.FTZ R16, -R14, R65 ;  /* 0x000000410e107221 */ /* 0x000fe20000010100 */
[----:B------:R-:W-:Y:S01]  /*0a90*/  SHF.L.U32 R83, R22, 0x10, RZ ;  /* 0x0000001016537819 */ /* 0x000fe200000006ff */
[----:B------:R-:W-:Y:S01]  /*0aa0*/  FADD.FTZ R79, -R14, R79 ;  /* 0x0000004f0e4f7221 */ /* 0x000fe20000010100 */
[----:B------:R-:W-:-:S02]  /*0ab0*/  SHF.L.U32 R33, R20, 0x10, RZ ;  /* 0x0000001014217819 */ /* 0x000fc400000006ff */
[----:B------:R-:W-:Y:S02]  /*0ac0*/  SHF.L.U32 R35, R35, 0x10, RZ ;  /* 0x0000001023237819 */ /* 0x000fe400000006ff */
[----:B------:R-:W-:Y:S02]  /*0ad0*/  SHF.L.U32 R37, R37, 0x10, RZ ;  /* 0x0000001025257819 */ /* 0x000fe400000006ff */
[----:B------:R-:W-:Y:S02]  /*0ae0*/  PRMT R51, R29, 0x7632, R51 ;  /* 0x000076321d337816 */ /* 0x000fe40000000033 */
[----:B------:R-:W-:Y:S02]  /*0af0*/  PRMT R20, R21, 0x7632, R20 ;  /* 0x0000763215147816 */ /* 0x000fe40000000014 */
[----:B------:R-:W-:Y:S02]  /*0b00*/  PRMT R22, R19, 0x7632, R22 ;  /* 0x0000763213167816 */ /* 0x000fe40000000016 */
[----:B------:R-:W-:-:S02]  /*0b10*/  SHF.L.U32 R65, R38, 0x10, RZ ;  /* 0x0000001026417819 */ /* 0x000fc400000006ff */
[----:B------:R-:W-:Y:S02]  /*0b20*/  SHF.L.U32 R69, R26, 0x10, RZ ;  /* 0x000000101a457819 */ /* 0x000fe400000006ff */
[----:B------:R-:W-:Y:S02]  /*0b30*/  SHF.L.U32 R73, R25, 0x10, RZ ;  /* 0x0000001019497819 */ /* 0x000fe400000006ff */
[----:B------:R-:W-:Y:S01]  /*0b40*/  SHF.L.U32 R87, R23, 0x10, RZ ;  /* 0x0000001017577819 */ /* 0x000fe200000006ff */
[C---:B------:R-:W-:Y:S01]  /*0b50*/  FADD.FTZ R23, -R14.reuse, R39 ;  /* 0x000000270e177221 */ /* 0x040fe20000010100 */
[----:B------:R-:W-:Y:S01]  /*0b60*/  PRMT R29, R17, 0x7632, R29 ;  /* 0x00007632111d7816 */ /* 0x000fe2000000001d */
        /* <DEDUP_REMOVED lines=8> */
[----:B0-----:R-:W-:Y:S01]  /*0bf0*/  FADD.FTZ R15, -R14, R67 ;  /* 0x000000430e0f7221 */ /* 0x001fe20000010100 */
[----:B------:R-:W-:Y:S01]  /*0c00*/  SHF.L.U32 R77, R62, 0x10, RZ ;  /* 0x000000103e4d7819 */ /* 0x000fe200000006ff */
[C---:B------:R-:W-:Y:S01]  /*0c10*/  FADD.FTZ R19, -R14.reuse, R33 ;  /* 0x000000210e137221 */ /* 0x040fe20000010100 */
[----:B------:R-:W-:Y:S01]  /*0c20*/  SHF.L.U32 R51, R51, 0x10, RZ ;  /* 0x0000001033337819 */ /* 0x000fe200000006ff */
[----:B------:R-:W-:Y:S01]  /*0c30*/  FADD.FTZ R75, -R14, R35 ;  /* 0x000000230e4b7221 */ /* 0x000fe20000010100 */
[----:B------:R-:W-:Y:S01]  /*0c40*/  SHF.L.U32 R53, R32, 0x10, RZ ;  /* 0x0000001020357819 */ /* 0x000fe200000006ff */
[----:B------:R-:W-:Y:S01]  /*0c50*/  FADD.FTZ R67, -R14, R37 ;  /* 0x000000250e437221 */ /* 0x000fe20000010100 */
[----:B------:R-:W-:Y:S01]  /*0c60*/  SHF.L.U32 R61, R36, 0x10, RZ ;  /* 0x00000010243d7819 */ /* 0x000fe200000006ff */
[----:B-1----:R-:W-:Y:S01]  /*0c70*/  FMUL.FTZ R79, R64, R79 ;  /* 0x0000004f404f7220 */ /* 0x002fe20000410000 */
[----:B------:R-:W-:Y:S01]  /*0c80*/  SHF.L.U32 R85, R20, 0x10, RZ ;  /* 0x0000001014557819 */ /* 0x000fe200000006ff */
[----:B------:R-:W-:Y:S01]  /*0c90*/  FADD.FTZ R33, -R14, R65 ;  /* 0x000000410e217221 */ /* 0x000fe20000010100 */
[----:B------:R-:W-:Y:S01]  /*0ca0*/  SHF.L.U32 R89, R22, 0x10, RZ ;  /* 0x0000001016597819 */ /* 0x000fe200000006ff */
[C---:B------:R-:W-:Y:S01]  /*0cb0*/  FADD.FTZ R35, -R14.reuse, R69 ;  /* 0x000000450e237221 */ /* 0x040fe20000010100 */
[----:B------:R-:W-:Y:S01]  /*0cc0*/  SHF.L.U32 R55, R17, 0x10, RZ ;  /* 0x0000001011377819 */ /* 0x000fe200000006ff */
[C---:B------:R-:W-:Y:S01]  /*0cd0*/  FADD.FTZ R37, -R14.reuse, R73 ;  /* 0x000000490e257221 */ /* 0x040fe20000010100 */
[----:B------:R-:W-:Y:S01]  /*0ce0*/  SHF.L.U32 R20, R27, 0x10, RZ ;  /* 0x000000101b147819 */ /* 0x000fe200000006ff */
[C---:B------:R-:W-:Y:S01]  /*0cf0*/  FADD.FTZ R71, -R14.reuse, R71 ;  /* 0x000000470e477221 */ /* 0x040fe20000010100 */
[----:B------:R-:W-:Y:S01]  /*0d00*/  SHF.L.U32 R22, R29, 0x10, RZ ;  /* 0x000000101d167819 */ /* 0x000fe200000006ff */
[----:B------:R-:W-:Y:S01]  /*0d10*/  FADD.FTZ R17, -R14, R21 ;  /* 0x000000150e117221 */ /* 0x000fe20000010100 */
[----:B------:R-:W-:-:S02]  /*0d20*/  PRMT R73, R62, 0x7632, R73 ;  /* 0x000076323e497816 */ /* 0x000fc40000000049 */
[C---:B------:R-:W-:Y:S02]  /*0d30*/  PRMT R65, R63.reuse, 0x7632, R65 ;  /* 0x000076323f417816 */ /* 0x040fe40000000041 */
[----:B------:R-:W-:Y:S01]  /*0d40*/  SHF.L.U32 R69, R63, 0x10, RZ ;  /* 0x000000103f457819 */ /* 0x000fe200000006ff */
[----:B------:R-:W-:Y:S01]  /*0d50*/  FADD.FTZ R21, -R14, R31 ;  /* 0x0000001f0e157221 */ /* 0x000fe20000010100 */
[----:B------:R-:W-:Y:S01]  /*0d60*/  SHF.L.U32 R92, R2, 0x10, RZ ;  /* 0x00000010025c7819 */ /* 0x000fe200000006ff */
[C---:B------:R-:W-:Y:S01]  /*0d70*/  FADD.FTZ R29, -R14.reuse, R57 ;  /* 0x000000390e1d7221 */ /* 0x040fe20000010100 */
[----:B------:R-:W-:Y:S01]  /*0d80*/  FADD.FTZ R32, R77, R47 ;  /* 0x0000002f4d207221 */ /* 0x000fe20000010000 */
[--C-:B------:R-:W-:Y:S01]  /*0d90*/  FFMA.FTZ R63, R79, R77, R46.reuse ;  /* 0x0000004d4f3f7223 */ /* 0x100fe2000001002e */
[C---:B------:R-:W-:Y:S01]  /*0da0*/  FADD.FTZ R25, -R14.reuse, R51 ;  /* 0x000000330e197221 */ /* 0x040fe20000010100 */
[C---:B------:R-:W-:Y:S01]  /*0db0*/  FADD.FTZ R27, -R14.reuse, R53 ;  /* 0x000000350e1b7221 */ /* 0x040fe20000010100 */
[C---:B------:R-:W-:Y:S01]  /*0dc0*/  FADD.FTZ R31, -R14.reuse, R61 ;  /* 0x0000003d0e1f7221 */ /* 0x040fe20000010100 */
[----:B------:R-:W-:Y:S01]  /*0dd0*/  FADD.FTZ R57, -R14, R85 ;  /* 0x000000550e397221 */ /* 0x000fe20000010100 */
[----:B------:R-:W-:Y:S01]  /*0de0*/  PRMT R46, R3, 0x7632, R46 ;  /* 0x00007632032e7816 */ /* 0x000fe2000000002e */
[----:B------:R-:W-:Y:S01]  /*0df0*/  FMUL.FTZ R62, R64, R30 ;  /* 0x0000001e403e7220 */ /* 0x000fe20000410000 */
        /* <DEDUP_REMOVED lines=10> */
[----:B------:R-:W-:Y:S01]  /*0ea0*/  SHF.L.U32 R73, R73, 0x10, RZ ;  /* 0x0000001049497819 */ /* 0x000fe200000006ff */
[C---:B------:R-:W-:Y:S01]  /*0eb0*/  FMUL.FTZ R71, R64.reuse, R71 ;  /* 0x0000004740477220 */ /* 0x040fe20000410000 */
[----:B------:R-:W-:Y:S01]  /*0ec0*/  SHF.L.U32 R65, R65, 0x10, RZ ;  /* 0x0000001041417819 */ /* 0x000fe200000006ff */
[----:B------:R-:W-:Y:S01]  /*0ed0*/  FADD.FTZ R58, R69, R43 ;  /* 0x0000002b453a7221 */ /* 0x000fe20000010000 */
[----:B------:R-:W-:Y:S01]  /*0ee0*/  SHF.L.U32 R3, R3, 0x10, RZ ;  /* 0x0000001003037819 */ /* 0x000fe200000006ff */
[----:B------:R-:W-:Y:S01]  /*0ef0*/  FMUL.FTZ R75, R64, R75 ;  /* 0x0000004b404b7220 */ /* 0x000fe20000410000 */
[----:B------:R-:W-:-:S02]  /*0f00*/  SHF.L.U32 R88, R4, 0x10, RZ ;  /* 0x0000001004587819 */ /* 0x000fc400000006ff */
[C---:B------:R-:W-:Y:S02]  /*0f10*/  PRMT R34, R7.reuse, 0x7632, R34 ;  /* 0x0000763207227816 */ /* 0x040fe40000000022 */
[----:B------:R-:W-:Y:S01]  /*0f20*/  SHF.L.U32 R14, R7, 0x10, RZ ;  /* 0x00000010070e7819 */ /* 0x000fe200000006ff */
[----:B------:R-:W-:Y:S01]  /*0f30*/  FADD.FTZ R7, R32, R92 ;  /* 0x0000005c20077221 */ /* 0x000fe20000010000 */
[----:B------:R-:W-:Y:S01]  /*0f40*/  PRMT R90, R4, 0x7632, R90 ;  /* 0x00007632045a7816 */ /* 0x000fe2000000005a */
[----:B------:R-:W-:Y:S01]  /*0f50*/  FMUL.FTZ R4, R64, R18 ;  /* 0x0000001240047220 */ /* 0x000fe20000410000 */
[C---:B------:R-:W-:Y:S02]  /*0f60*/  PRMT R86, R5.reuse, 0x7632, R86 ;  /* 0x0000763205567816 */ /* 0x040fe40000000056 */
[----:B------:R-:W-:Y:S01]  /*0f70*/  SHF.L.U32 R84, R5, 0x10, RZ ;  /* 0x0000001005547819 */ /* 0x000fe200000006ff */
[----:B------:R-:W-:Y:S01]  /*0f80*/  FFMA.FTZ R5, R62, R92, R63 ;  /* 0x0000005c3e057223 */ /* 0x000fe2000001003f */
[----:B------:R-:W-:Y:S01]  /*0f90*/  PRMT R52, R2, 0x7632, R52 ;  /* 0x0000763202347816 */ /* 0x000fe20000000034 */
[----:B------:R-:W-:Y:S01]  /*0fa0*/  FFMA.FTZ R80, R71, R69, R42 ;  /* 0x0000004547507223 */ /* 0x000fe2000001002a */
[C---:B------:R-:W-:Y:S01]  /*0fb0*/  PRMT R43, R11.reuse, 0x7632, R43 ;  /* 0x000076320b2b7816 */ /* 0x040fe2000000002b */
[----:B------:R-:W-:Y:S01]  /*0fc0*/  FMUL.FTZ R2, R64, R28 ;  /* 0x0000001c40027220 */ /* 0x000fe20000410000 */
[----:B------:R-:W-:Y:S01]  /*0fd0*/  SHF.L.U32 R47, R11, 0x10, RZ ;  /* 0x000000100b2f7819 */ /* 0x000fe200000006ff */
[----:B------:R-:W-:Y:S01]  /*0fe0*/  FFMA.FTZ R87, R75, R73, R44 ;  /* 0x000000494b577223 */ /* 0x000fe2000001002c */
[----:B------:R-:W-:Y:S01]  /*0ff0*/  FADD.FTZ R26, R65, R41 ;  /* 0x00000029411a7221 */ /* 0x000fe20000010000 */
[----:B------:R-:W-:Y:S01]  /*1000*/  SHF.L.U32 R60, R6, 0x10, RZ ;  /* 0x00000010063c7819 */ /* 0x000fe200000006ff */
[----:B------:R-:W-:Y:S01]  /*1010*/  FADD.FTZ R11, R58, R3 ;  /* 0x000000033a0b7221 */ /* 0x000fe20000010000 */
[----:B------:R-:W-:-:S02]  /*1020*/  PRMT R20, R12, 0x7632, R20 ;  /* 0x000076320c147816 */ /* 0x000fc40000000014 */
[----:B------:R-:W-:Y:S01]  /*1030*/  SHF.L.U32 R22, R12, 0x10, RZ ;  /* 0x000000100c167819 */ /* 0x000fe200000006ff */
[----:B------:R-:W-:Y:S01]  /*1040*/  FADD.FTZ R12, R7, R88 ;  /* 0x00000058070c7221 */ /* 0x000fe20000010000 */
[C---:B------:R-:W-:Y:S01]  /*1050*/  PRMT R36, R8.reuse, 0x7632, R36 ;  /* 0x0000763208247816 */ /* 0x040fe20000000024 */
[----:B------:R-:W-:Y:S01]  /*1060*/  FADD.FTZ R24, R73, R45 ;  /* 0x0000002d49187221 */ /* 0x000fe20000010000 */
[----:B------:R-:W-:Y:S01]  /*1070*/  SHF.L.U32 R56, R8, 0x10, RZ ;  /* 0x0000001008387819 */ /* 0x000fe200000006ff */
[----:B------:R-:W-:Y:S01]  /*1080*/  FMUL.FTZ R8, R64, R93 ;  /* 0x0000005d40087220 */ /* 0x000fe20000410000 */
[C---:B------:R-:W-:Y:S02]  /*1090*/  PRMT R44, R13.reuse, 0x7632, R44 ;  /* 0x000076320d2c7816 */ /* 0x040fe4000000002c */
[----:B------:R-:W-:Y:S01]  /*10a0*/  SHF.L.U32 R41, R13, 0x10, RZ ;  /* 0x000000100d297819 */ /* 0x000fe200000006ff */
[----:B------:R-:W-:Y:S01]  /*10b0*/  FFMA.FTZ R13, R4, R88, R5 ;  /* 0x00000058040d7223 */ /* 0x000fe20000010005 */
[----:B------:R-:W-:Y:S01]  /*10c0*/  PRMT R82, R6, 0x7632, R82 ;  /* 0x0000763206527816 */ /* 0x000fe20000000052 */
[----:B------:R-:W-:Y:S01]  /*10d0*/  FMUL.FTZ R6, R64, R16 ;  /* 0x0000001040067220 */ /* 0x000fe20000410000 */
[----:B------:R-:W-:-:S02]  /*10e0*/  PRMT R38, R9, 0x7632, R38 ;  /* 0x0000763209267816 */ /* 0x000fc40000000026 */
[----:B------:R-:W-:Y:S01]  /*10f0*/  SHF.L.U32 R54, R9, 0x10, RZ ;  /* 0x0000001009367819 */ /* 0x000fe200000006ff */
[----:B------:R-:W-:Y:S01]  /*1100*/  FFMA.FTZ R9, R2, R3, R80 ;  /* 0x0000000302097223 */ /* 0x000fe20000010050 */
[C---:B------:R-:W-:Y:S01]  /*1110*/  PRMT R42, R10.reuse, 0x7632, R42 ;  /* 0x000076320a2a7816 */ /* 0x040fe2000000002a */
[----:B------:R-:W-:Y:S01]  /*1120*/  FADD.FTZ R16, R11, R84 ;  /* 0x000000540b107221 */ /* 0x000fe20000010000 */
[----:B------:R-:W-:Y:S01]  /*1130*/  SHF.L.U32 R45, R10, 0x10, RZ ;  /* 0x000000100a2d7819 */ /* 0x000fe200000006ff */
[----:B------:R-:W-:Y:S01]  /*1140*/  FMUL.FTZ R10, R64, R91 ;  /* 0x0000005b400a7220 */ /* 0x000fe20000410000 */
[----:B------:R-:W-:Y:S01]  /*1150*/  FADD.FTZ R91, R12, R60 ;  /* 0x0000003c0c5b7221 */ /* 0x000fe20000010000 */
[----:B------:R-:W-:Y:S01]  /*1160*/  FFMA.FTZ R13, R8, R60, R13 ;  /* 0x0000003c080d7223 */ /* 0x000fe2000001000d */
[----:B------:R-:W-:Y:S01]  /*1170*/  FMUL.FTZ R12, R64, R83 ;  /* 0x00000053400c7220 */ /* 0x000fe20000410000 */
[----:B------:R-:W-:Y:S01]  /*1180*/  FFMA.FTZ R11, R6, R84, R9 ;  /* 0x00000054060b7223 */ /* 0x000fe20000010009 */
[----:B------:R-:W-:Y:S01]  /*1190*/  FADD.FTZ R16, R16, R14 ;  /* 0x0000000e10107221 */ /* 0x000fe20000010000 */
[----:B------:R-:W-:Y:S01]  /*11a0*/  FADD.FTZ R58, R91, R56 ;  /* 0x000000385b3a7221 */ /* 0x000fe20000010000 */
[----:B------:R-:W-:Y:S01]  /*11b0*/  FFMA.FTZ R91, R12, R56, R13 ;  /* 0x000000380c5b7223 */ /* 0x000fe2000001000d */
[----:B------:R-:W-:Y:S01]  /*11c0*/  FFMA.FTZ R93, R10, R14, R11 ;  /* 0x0000000e0a5d7223 */ /* 0x000fe2000001000b */
[----:B------:R-:W-:Y:S01]  /*11d0*/  FMUL.FTZ R13, R76, R56 ;  /* 0x000000384c0d7220 */ /* 0x000fe20000410000 */
[----:B------:R-:W-:Y:S01]  /*11e0*/  FMUL.FTZ R11, R72, R14 ;  /* 0x0000000e480b7220 */ /* 0x000fe20000410000 */
[----:B------:R-:W-:Y:S01]  /*11f0*/  FADD.FTZ R56, R16, R54 ;  /* 0x0000003610387221 */ /* 0x000fe20000010000 */
[----:B------:R-:W-:Y:S01]  /*1200*/  FMUL.FTZ R77, R76, R77 ;  /* 0x0000004d4c4d7220 */ /* 0x000fe20000410000 */
[----:B------:R-:W-:Y:S01]  /*1210*/  FMUL.FTZ R14, R64, R15 ;  /* 0x0000000f400e7220 */ /* 0x000fe20000410000 */
[----:B------:R-:W-:Y:S01]  /*1220*/  SHF.L.U32 R83, R42, 0x10, RZ ;  /* 0x000000102a537819 */ /* 0x000fe200000006ff */
[----:B------:R-:W-:Y:S01]  /*1230*/  FADD.FTZ R42, R56, R47 ;  /* 0x0000002f382a7221 */ /* 0x000fe20000010000 */
[-C--:B------:R-:W-:Y:S01]  /*1240*/  FMUL.FTZ R15, R72, R54.reuse ;  /* 0x00000036480f7220 */ /* 0x080fe20000410000 */
[----:B------:R-:W-:Y:S01]  /*1250*/  FFMA.FTZ R93, R14, R54, R93 ;  /* 0x000000360e5d7223 */ /* 0x000fe2000001005d */
[----:B------:R-:W-:Y:S01]  /*1260*/  FMUL.FTZ R73, R74, R73 ;  /* 0x000000494a497220 */ /* 0x000fe20000410000 */
[----:B------:R-:W-:Y:S01]  /*1270*/  FFMA.FTZ R56, R79, R77, RZ ;  /* 0x0000004d4f387223 */ /* 0x000fe200000100ff */
[----:B------:R-:W-:Y:S01]  /*1280*/  FADD.FTZ R54, RZ, R77 ;  /* 0x0000004dff367221 */ /* 0x000fe20000010000 */
[C---:B------:R-:W-:Y:S01]  /*1290*/  FMUL.FTZ R16, R64.reuse, R19 ;  /* 0x0000001340107220 */ /* 0x040fe20000410000 */
[C---:B------:R-:W-:Y:S01]  /*12a0*/  FMUL.FTZ R67, R64.reuse, R67 ;  /* 0x0000004340437220 */ /* 0x040fe20000410000 */
[----:B------:R-:W-:Y:S01]  /*12b0*/  FMUL.FTZ R18, R64, R17 ;  /* 0x0000001140127220 */ /* 0x000fe20000410000 */
[----:B------:R-:W-:Y:S01]  /*12c0*/  FMUL.FTZ R69, R72, R69 ;  /* 0x0000004548457220 */ /* 0x000fe20000410000 */
[----:B------:R-:W-:Y:S01]  /*12d0*/  FADD.FTZ R58, R58, R45 ;  /* 0x0000002d3a3a7221 */ /* 0x000fe20000010000 */
[----:B------:R-:W-:Y:S01]  /*12e0*/  FFMA.FTZ R56, R75, R73, R56 ;  /* 0x000000494b387223 */ /* 0x000fe20000010038 */
[----:B------:R-:W-:Y:S01]  /*12f0*/  FADD.FTZ R54, R54, R73 ;  /* 0x0000004936367221 */ /* 0x000fe20000010000 */
[-C--:B------:R-:W-:Y:S01]  /*1300*/  FFMA.FTZ R91, R16, R45.reuse, R91 ;  /* 0x0000002d105b7223 */ /* 0x080fe2000001005b */
[----:B------:R-:W-:Y:S01]  /*1310*/  FMUL.FTZ R17, R76, R45 ;  /* 0x0000002d4c117220 */ /* 0x000fe20000410000 */
[----:B------:R-:W-:Y:S01]  /*1320*/  FFMA.FTZ R89, R67, R65, R40 ;  /* 0x0000004143597223 */ /* 0x000fe20000010028 */
[-C--:B------:R-:W-:Y:S01]  /*1330*/  FFMA.FTZ R45, R18, R47.reuse, R93 ;  /* 0x0000002f122d7223 */ /* 0x080fe2000001005d */
[----:B------:R-:W-:Y:S01]  /*1340*/  FMUL.FTZ R19, R72, R47 ;  /* 0x0000002f48137220 */ /* 0x000fe20000410000 */
[----:B------:R-:W-:Y:S01]  /*1350*/  FADD.FTZ R47, R58, R22 ;  /* 0x000000163a2f7221 */ /* 0x000fe20000010000 */
[----:B------:R-:W-:Y:S01]  /*1360*/  FMUL.FTZ R65, R70, R65 ;  /* 0x0000004146417220 */ /* 0x000fe20000410000 */
[----:B------:R-:W-:Y:S01]  /*1370*/  FFMA.FTZ R56, R71, R69, R56 ;  /* 0x0000004547387223 */ /* 0x000fe20000010038 */
[----:B------:R-:W-:Y:S01]  /*1380*/  SHF.L.U32 R52, R52, 0x10, RZ ;  /* 0x0000001034347819 */ /* 0x000fe200000006ff */
[----:B------:R-:W-:Y:S01]  /*1390*/  FADD.FTZ R58, R54, R69 ;  /* 0x00000045363a7221 */ /* 0x000fe20000010000 */
[----:B------:R-:W-:Y:S01]  /*13a0*/  SHF.L.U32 R93, R20, 0x10, RZ ;  /* 0x00000010145d7819 */ /* 0x000fe200000006ff */
[----:B------:R-:W-:Y:S01]  /*13b0*/  FMUL.FTZ R20, R64, R21 ;  /* 0x0000001540147220 */ /* 0x000fe20000410000 */
[----:B------:R-:W-:Y:S01]  /*13c0*/  FMUL.FTZ R63, R76, R92 ;  /* 0x0000005c4c3f7220 */ /* 0x000fe20000410000 */
[----:B------:R-:W-:Y:S01]  /*13d0*/  FFMA.FTZ R56, R67, R65, R56 ;  /* 0x0000004143387223 */ /* 0x000fe20000010038 */
[----:B------:R-:W-:Y:S01]  /*13e0*/  FADD.FTZ R58, R58, R65 ;  /* 0x000000413a3a7221 */ /* 0x000fe20000010000 */
[-C--:B------:R-:W-:Y:S01]  /*13f0*/  FFMA.FTZ R91, R20, R22.reuse, R91 ;  /* 0x00000016145b7223 */ /* 0x080fe2000001005b */
[----:B------:R-:W-:Y:S01]  /*1400*/  FMUL.FTZ R21, R76, R22 ;  /* 0x000000164c157220 */ /* 0x000fe20000410000 */
[----:B------:R-:W-:Y:S01]  /*1410*/  FADD.FTZ R54, R24, R52 ;  /* 0x0000003418367221 */ /* 0x000fe20000010000 */
[C---:B------:R-:W-:Y:S01]  /*1420*/  FMUL.FTZ R22, R64.reuse, R23 ;  /* 0x0000001740167220 */ /* 0x040fe20000410000 */
[----:B------:R-:W-:Y:S01]  /*1430*/  FMUL.FTZ R24, R64, R25 ;  /* 0x0000001940187220 */ /* 0x000fe20000410000 */
[-C--:B------:R-:W-:Y:S01]  /*1440*/  FMUL.FTZ R23, R74, R52.reuse ;  /* 0x000000344a177220 */ /* 0x080fe20000410000 */
[----:B------:R-:W-:Y:S01]  /*1450*/  FFMA.FTZ R25, R62, R63, R56 ;  /* 0x0000003f3e197223 */ /* 0x000fe20000010038 */
[----:B------:R-:W-:Y:S01]  /*1460*/  SHF.L.U32 R46, R46, 0x10, RZ ;  /* 0x000000102e2e7819 */ /* 0x000fe200000006ff */
[----:B------:R-:W-:Y:S01]  /*1470*/  FADD.FTZ R58, R58, R63 ;  /* 0x0000003f3a3a7221 */ /* 0x000fe20000010000 */
[----:B------:R-:W-:Y:S01]  /*1480*/  FMUL.FTZ R3, R72, R3 ;  /* 0x0000000348037220 */ /* 0x000fe20000410000 */
[C---:B------:R-:W-:Y:S01]  /*1490*/  FFMA.FTZ R56, R22.reuse, R23, R25 ;  /* 0x0000001716387223 */ /* 0x040fe20000010019 */
[----:B------:R-:W-:Y:S01]  /*14a0*/  FFMA.FTZ R87, R22, R52, R87 ;  /* 0x0000003416577223 */ /* 0x000fe20000010057 */
[----:B------:R-:W-:Y:S01]  /*14b0*/  FADD.FTZ R58, R58, R23 ;  /* 0x000000173a3a7221 */ /* 0x000fe20000010000 */
[----:B------:R-:W-:Y:S01]  /*14c0*/  FADD.FTZ R52, R26, R46 ;  /* 0x0000002e1a347221 */ /* 0x000fe20000010000 */
[----:B------:R-:W-:Y:S01]  /*14d0*/  FMUL.FTZ R26, R64, R27 ;  /* 0x0000001b401a7220 */ /* 0x000fe20000410000 */
[-C--:B------:R-:W-:Y:S01]  /*14e0*/  FMUL.FTZ R25, R70, R46.reuse ;  /* 0x0000002e46197220 */ /* 0x080fe20000410000 */
[----:B------:R-:W-:Y:S01]  /*14f0*/  FFMA.FTZ R27, R2, R3, R56 ;  /* 0x00000003021b7223 */ /* 0x000fe20000010038 */
[----:B------:R-:W-:Y:S01]  /*1500*/  SHF.L.U32 R28, R90, 0x10, RZ ;  /* 0x000000105a1c7819 */ /* 0x000fe200000006ff */
[----:B------:R-:W-:Y:S01]  /*1510*/  FADD.FTZ R58, R58, R3 ;  /* 0x000000033a3a7221 */ /* 0x000fe20000010000 */
[----:B------:R-:W-:Y:S01]  /*1520*/  FFMA.FTZ R89, R24, R46, R89 ;  /* 0x0000002e18597223 */ /* 0x000fe20000010059 */
[----:B------:R-:W-:Y:S01]  /*1530*/  FMUL.FTZ R5, R76, R88 ;  /* 0x000000584c057220 */ /* 0x000fe20000410000 */
[----:B------:R-:W-:Y:S01]  /*1540*/  FFMA.FTZ R46, R24, R25, R27 ;  /* 0x00000019182e7223 */ /* 0x000fe2000001001b */
[----:B------:R-:W-:Y:S01]  /*1550*/  FADD.FTZ R58, R58, R25 ;  /* 0x000000193a3a7221 */ /* 0x000fe20000010000 */
[----:B------:R-:W-:Y:S01]  /*1560*/  FADD.FTZ R54, R54, R28 ;  /* 0x0000001c36367221 */ /* 0x000fe20000010000 */
[-C--:B------:R-:W-:Y:S01]  /*1570*/  FFMA.FTZ R87, R26, R28.reuse, R87 ;  /* 0x0000001c1a577223 */ /* 0x080fe20000010057 */
[----:B------:R-:W-:Y:S01]  /*1580*/  FMUL.FTZ R27, R74, R28 ;  /* 0x0000001c4a1b7220 */ /* 0x000fe20000410000 */
[----:B------:R-:W-:Y:S01]  /*1590*/  FMUL.FTZ R28, R64, R29 ;  /* 0x0000001d401c7220 */ /* 0x000fe20000410000 */
[----:B------:R-:W-:Y:S01]  /*15a0*/  FFMA.FTZ R29, R4, R5, R46 ;  /* 0x00000005041d7223 */ /* 0x000fe2000001002e */
[----:B------:R-:W-:Y:S01]  /*15b0*/  SHF.L.U32 R30, R86, 0x10, RZ ;  /* 0x00000010561e7819 */ /* 0x000fe200000006ff */
[----:B------:R-:W-:Y:S01]  /*15c0*/  FADD.FTZ R58, R58, R5 ;  /* 0x000000053a3a7221 */ /* 0x000fe20000010000 */
[----:B------:R-:W-:Y:S01]  /*15d0*/  FMUL.FTZ R7, R72, R84 ;  /* 0x0000005448077220 */ /* 0x000fe20000410000 */
[----:B------:R-:W-:-:S02]  /*15e0*/  FFMA.FTZ R46, R26, R27, R29 ;  /* 0x0000001b1a2e7223 */ /* 0x000fc4000001001d */
        /* <DEDUP_REMOVED lines=9> */
[----:B------:R-:W-:Y:S02]  /*1680*/  FFMA.FTZ R46, R28, R29, R31 ;  /* 0x0000001d1c2e7223 */ /* 0x000fe4000001001f */
[----:B------:R-:W-:Y:S01]  /*1690*/  FADD.FTZ R58, R58, R29 ;  /* 0x0000001d3a3a7221 */ /* 0x000fe20000010000 */
[----:B------:R-:W-:Y:S01]  /*16a0*/  FADD.FTZ R54, R54, R32 ;  /* 0x0000002036367221 */ /* 0x000fe20000010000 */
[-C--:B------:R-:W-:Y:S01]  /*16b0*/  FFMA.FTZ R87, R30, R32.reuse, R87 ;  /* 0x000000201e577223 */ /* 0x080fe20000010057 */
[----:B------:R-:W-:Y:S01]  /*16c0*/  FMUL.FTZ R31, R74, R32 ;  /* 0x000000204a1f7220 */ /* 0x000fe20000410000 */
[----:B------:R-:W-:Y:S01]  /*16d0*/  FMUL.FTZ R32, R64, R33 ;  /* 0x0000002140207220 */ /* 0x000fe20000410000 */
[----:B------:R-:W-:Y:S01]  /*16e0*/  FFMA.FTZ R33, R8, R9, R46 ;  /* 0x0000000908217223 */ /* 0x000fe2000001002e */
[----:B------:R-:W-:Y:S01]  /*16f0*/  SHF.L.U32 R34, R34, 0x10, RZ ;  /* 0x0000001022227819 */ /* 0x000fe200000006ff */
[----:B------:R-:W-:-:S02]  /*1700*/  FADD.FTZ R58, R58, R9 ;  /* 0x000000093a3a7221 */ /* 0x000fc40000010000 */
[----:B------:R-:W-:Y:S01]  /*1710*/  FFMA.FTZ R46, R30, R31, R33 ;  /* 0x0000001f1e2e7223 */ /* 0x000fe20000010021 */
[----:B------:R-:W-:Y:S01]  /*1720*/  SHF.L.U32 R36, R36, 0x10, RZ ;  /* 0x0000001024247819 */ /* 0x000fe200000006ff */
[----:B------:R-:W-:Y:S01]  /*1730*/  FADD.FTZ R58, R58, R31 ;  /* 0x0000001f3a3a7221 */ /* 0x000fe20000010000 */
[----:B------:R-:W-:Y:S01]  /*1740*/  FADD.FTZ R52, R52, R34 ;  /* 0x0000002234347221 */ /* 0x000fe20000010000 */
[-C--:B------:R-:W-:Y:S01]  /*1750*/  FFMA.FTZ R89, R32, R34.reuse, R89 ;  /* 0x0000002220597223 */ /* 0x080fe20000010059 */
[----:B------:R-:W-:Y:S01]  /*1760*/  FMUL.FTZ R33, R70, R34 ;  /* 0x0000002246217220 */ /* 0x000fe20000410000 */
[----:B------:R-:W-:Y:S01]  /*1770*/  FMUL.FTZ R34, R64, R35 ;  /* 0x0000002340227220 */ /* 0x000fe20000410000 */
[----:B------:R-:W-:Y:S01]  /*1780*/  FFMA.FTZ R35, R10, R11, R46 ;  /* 0x0000000b0a237223 */ /* 0x000fe2000001002e */
[----:B------:R-:W-:Y:S01]  /*1790*/  FADD.FTZ R58, R58, R11 ;  /* 0x0000000b3a3a7221 */ /* 0x000fe20000010000 */
[----:B------:R-:W-:Y:S02]  /*17a0*/  FADD.FTZ R46, R54, R36 ;  /* 0x00000024362e7221 */ /* 0x000fe40000010000 */
[----:B------:R-:W-:Y:S01]  /*17b0*/  FFMA.FTZ R54, R32, R33, R35 ;  /* 0x0000002120367223 */ /* 0x000fe20000010023 */
[----:B------:R-:W-:Y:S01]  /*17c0*/  FADD.FTZ R58, R58, R33 ;  /* 0x000000213a3a7221 */ /* 0x000fe20000010000 */
[-C--:B------:R-:W-:Y:S01]  /*17d0*/  FFMA.FTZ R87, R34, R36.reuse, R87 ;  /* 0x0000002422577223 */ /* 0x080fe20000010057 */
[----:B------:R-:W-:Y:S01]  /*17e0*/  FMUL.FTZ R35, R74, R36 ;  /* 0x000000244a237220 */ /* 0x000fe20000410000 */
[----:B------:R-:W-:Y:S01]  /*17f0*/  FMUL.FTZ R36, R64, R37 ;  /* 0x0000002540247220 */ /* 0x000fe20000410000 */
[----:B------:R-:W-:Y:S01]  /*1800*/  FFMA.FTZ R37, R12, R13, R54 ;  /* 0x0000000d0c257223 */ /* 0x000fe20000010036 */
[----:B------:R-:W-:Y:S01]  /*1810*/  SHF.L.U32 R38, R38, 0x10, RZ ;  /* 0x0000001026267819 */ /* 0x000fe200000006ff */
[----:B------:R-:W-:-:S02]  /*1820*/  FADD.FTZ R58, R58, R13 ;  /* 0x0000000d3a3a7221 */ /* 0x000fc40000010000 */
[----:B------:R-:W-:Y:S02]  /*1830*/  FFMA.FTZ R54, R34, R35, R37 ;  /* 0x0000002322367223 */ /* 0x000fe40000010025 */
[----:B------:R-:W-:Y:S01]  /*1840*/  FADD.FTZ R58, R58, R35 ;  /* 0x000000233a3a7221 */ /* 0x000fe20000010000 */
[----:B------:R-:W-:Y:S01]  /*1850*/  FADD.FTZ R52, R52, R38 ;  /* 0x0000002634347221 */ /* 0x000fe20000010000 */
[-C--:B------:R-:W-:Y:S01]  /*1860*/  FFMA.FTZ R89, R36, R38.reuse, R89 ;  /* 0x0000002624597223 */ /* 0x080fe20000010059 */
[----:B------:R-:W-:Y:S01]  /*1870*/  FMUL.FTZ R37, R70, R38 ;  /* 0x0000002646257220 */ /* 0x000fe20000410000 */
[----:B------:R-:W-:Y:S01]  /*1880*/  FMUL.FTZ R38, R64, R39 ;  /* 0x0000002740267220 */ /* 0x000fe20000410000 */
[----:B------:R-:W-:Y:S01]  /*1890*/  FFMA.FTZ R39, R14, R15, R54 ;  /* 0x0000000f0e277223 */ /* 0x000fe20000010036 */
[----:B------:R-:W-:Y:S02]  /*18a0*/  FADD.FTZ R58, R58, R15 ;  /* 0x0000000f3a3a7221 */ /* 0x000fe40000010000 */
[----:B------:R-:W-:Y:S01]  /*18b0*/  FFMA.FTZ R90, R38, R83, R87 ;  /* 0x00000053265a7223 */ /* 0x000fe20000010057 */
[----:B------:R-:W-:Y:S01]  /*18c0*/  FFMA.FTZ R87, R36, R37, R39 ;  /* 0x0000002524577223 */ /* 0x000fe20000010027 */
[----:B------:R-:W-:Y:S01]  /*18d0*/  FADD.FTZ R58, R58, R37 ;  /* 0x000000253a3a7221 */ /* 0x000fe20000010000 */
[----:B------:R-:W-:-:S02]  /*18e0*/  FMUL.FTZ R39, R74, R83 ;  /* 0x000000534a277220 */ /* 0x000fc40000410000 */
[----:B------:R-:W-:Y:S01]  /*18f0*/  FFMA.FTZ R87, R16, R17, R87 ;  /* 0x0000001110577223 */ /* 0x000fe20000010057 */
[----:B------:R-:W-:Y:S01]  /*1900*/  FADD.FTZ R58, R58, R17 ;  /* 0x000000113a3a7221 */ /* 0x000fe20000010000 */
[----:B------:R-:W-:Y:S02]  /*1910*/  SHF.L.U32 R43, R43, 0x10, RZ ;  /* 0x000000102b2b7819 */ /* 0x000fe400000006ff */
[----:B------:R-:W-:Y:S01]  /*1920*/  FFMA.FTZ R87, R38, R39, R87 ;  /* 0x0000002726577223 */ /* 0x000fe20000010057 */
[----:B------:R-:W-:Y:S01]  /*1930*/  FADD.FTZ R58, R58, R39 ;  /* 0x000000273a3a7221 */ /* 0x000fe20000010000 */
[----:B------:R-:W-:Y:S01]  /*1940*/  FMUL.FTZ R56, R64, R57 ;  /* 0x0000003940387220 */ /* 0x000fe20000410000 */
[----:B------:R-:W-:Y:S01]  /*1950*/  FMUL.FTZ R57, R70, R43 ;  /* 0x0000002b46397220 */ /* 0x000fe20000410000 */
[----:B------:R-:W-:Y:S01]  /*1960*/  FFMA.FTZ R87, R18, R19, R87 ;  /* 0x0000001312577223 */ /* 0x000fe20000010057 */
[----:B------:R-:W-:-:S03]  /*1970*/  FADD.FTZ R60, R58, R19 ;  /* 0x000000133a3c7221 */ /* 0x000fc60000010000 */
[----:B------:R-:W-:Y:S01]  /*1980*/  FFMA.FTZ R87, R56, R57, R87 ;  /* 0x0000003938577223 */ /* 0x000fe20000010057 */
[----:B------:R-:W-:Y:S01]  /*1990*/  FADD.FTZ R80, R60, R57 ;  /* 0x000000393c507221 */ /* 0x000fe20000010000 */
[----:B------:R-:W-:Y:S01]  /*19a0*/  FMUL.FTZ R58, R64, R59 ;  /* 0x0000003b403a7220 */ /* 0x000fe20000410000 */
[----:B------:R-:W-:Y:S01]  /*19b0*/  FMUL.FTZ R59, R74, R93 ;  /* 0x0000005d4a3b7220 */ /* 0x000fe20000410000 */
[----:B------:R-:W-:Y:S01]  /*19c0*/  FMUL.FTZ R60, R64, R61 ;  /* 0x0000003d403c7220 */ /* 0x000fe20000410000 */
[----:B------:R-:W-:Y:S01]  /*19d0*/  FFMA.FTZ R87, R20, R21, R87 ;  /* 0x0000001514577223 */ /* 0x000fe20000010057 */
[----:B------:R-:W-:Y:S01]  /*19e0*/  FADD.FTZ R80, R80, R21 ;  /* 0x0000001550507221 */ /* 0x000fe20000010000 */
[----:B------:R-:W-:Y:S01]  /*19f0*/  SHF.L.U32 R44, R44, 0x10, RZ ;  /* 0x000000102c2c7819 */ /* 0x000fe200000006ff */
[----:B------:R-:W-:Y:S01]  /*1a00*/  FMUL.FTZ R61, R72, R41 ;  /* 0x00000029483d7220 */ /* 0x000fe20000410000 */
[----:B------:R-:W-:Y:S01]  /*1a10*/  FFMA.FTZ R87, R60, R59, R87 ;  /* 0x0000003b3c577223 */ /* 0x000fe20000010057 */
[----:B------:R-:W-:Y:S01]  /*1a20*/  FADD.FTZ R80, R80, R59 ;  /* 0x0000003b50507221 */ /* 0x000fe20000010000 */
[----:B------:R-:W-:Y:S01]  /*1a30*/  PRMT R40, R48, 0x7632, R40 ;  /* 0x0000763230287816 */ /* 0x000fe20000000028 */
[----:B------:R-:W-:Y:S01]  /*1a40*/  FADD.FTZ R46, R46, R83 ;  /* 0x000000532e2e7221 */ /* 0x000fe20000010000 */
[----:B------:R-:W-:Y:S01]  /*1a50*/  FADD.FTZ R52, R52, R43 ;  /* 0x0000002b34347221 */ /* 0x000fe20000010000 */
[----:B------:R-:W-:Y:S01]  /*1a60*/  FFMA.FTZ R54, R56, R43, R89 ;  /* 0x0000002b38367223 */ /* 0x000fe20000010059 */
[----:B------:R-:W-:Y:S01]  /*1a70*/  SHF.L.U32 R48, R48, 0x10, RZ ;  /* 0x0000001030307819 */ /* 0x000fe200000006ff */
[----:B------:R-:W-:Y:S01]  /*1a80*/  FADD.FTZ R43, R42, R41 ;  /* 0x000000292a2b7221 */ /* 0x000fe20000010000 */
[----:B------:R-:W-:Y:S01]  /*1a90*/  FMUL.FTZ R82, R64, R53 ;  /* 0x0000003540527220 */ /* 0x000fe20000410000 */
[----:B------:R-:W-:Y:S01]  /*1aa0*/  FMUL.FTZ R83, R70, R44 ;  /* 0x0000002c46537220 */ /* 0x000fe20000410000 */
[----:B------:R-:W-:Y:S01]  /*1ab0*/  FFMA.FTZ R87, R58, R61, R87 ;  /* 0x0000003d3a577223 */ /* 0x000fe20000010057 */
[----:B------:R-:W-:Y:S01]  /*1ac0*/  FADD.FTZ R42, R80, R61 ;  /* 0x0000003d502a7221 */ /* 0x000fe20000010000 */
[----:B------:R-:W-:Y:S01]  /*1ad0*/  SHF.L.U32 R53, R40, 0x10, RZ ;  /* 0x0000001028357819 */ /* 0x000fe200000006ff */
[----:B------:R-:W-:Y:S01]  /*1ae0*/  FMUL.FTZ R80, R64, R81 ;  /* 0x0000005140507220 */ /* 0x000fe20000410000 */
        /* <DEDUP_REMOVED lines=9> */
[----:B------:R-:W-:Y:S01]  /*1b80*/  FFMA.FTZ R45, R58, R41, R45 ;  /* 0x000000293a2d7223 */ /* 0x000fe2000001002d */
[----:B------:R-:W-:Y:S01]  /*1b90*/  SHF.L.U32 R49, R40, 0x10, RZ ;  /* 0x0000001028317819 */ /* 0x000fe200000006ff */
[----:B------:R-:W-:Y:S01]  /*1ba0*/  FFMA.FTZ R41, R88, R89, R87 ;  /* 0x0000005958297223 */ /* 0x000fe20000010057 */
[----:B------:R-:W-:Y:S01]  /*1bb0*/  FMUL.FTZ R86, R64, R55 ;  /* 0x0000003740567220 */ /* 0x000fe20000410000 */
[----:B------:R-:W-:Y:S01]  /*1bc0*/  FADD.FTZ R40, R84, R89 ;  /* 0x0000005954287221 */ /* 0x000fe20000010000 */
[----:B------:R-:W-:Y:S01]  /*1bd0*/  FMUL.FTZ R87, R72, R42 ;  /* 0x0000002a48577220 */ /* 0x000fe20000410000 */
[----:B------:R-:W-:Y:S01]  /*1be0*/  FMUL.FTZ R84, R64, R51 ;  /* 0x0000003340547220 */ /* 0x000fe20000410000 */
[----:B------:R-:W-:-:S02]  /*1bf0*/  FMUL.FTZ R85, R70, R49 ;  /* 0x0000003146557220 */ /* 0x000fc40000410000 */
[----:B------:R-:W-:Y:S01]  /*1c00*/  FADD.FTZ R40, R40, R87 ;  /* 0x0000005728287221 */ /* 0x000fe20000010000 */
[----:B------:R-:W-:-:S03]  /*1c10*/  FFMA.FTZ R41, R86, R87, R41 ;  /* 0x0000005756297223 */ /* 0x000fc60000010029 */
[----:B------:R-:W-:Y:S01]  /*1c20*/  FADD.FTZ R40, R40, R85 ;  /* 0x0000005528287221 */ /* 0x000fe20000010000 */
[----:B------:R-:W-:-:S05]  /*1c30*/  FFMA.FTZ R41, R84, R85, R41 ;  /* 0x0000005554297223 */ /* 0x000fca0000010029 */
[----:B------:R0:W-:Y:S01]  /*1c40*/  STS.64 [R50], R40 ;  /* 0x0000002832007388 */ /* 0x0001e20000000a00 */
[----:B------:R-:W-:Y:S01]  /*1c50*/  UISETP.GE.AND.EX UP0, UPT, UR5, UR12, UPT, UP0 ;  /* 0x0000000c0500728c */ /* 0x000fe2000bf06300 */
[----:B------:R-:W-:Y:S01]  /*1c60*/  FADD.FTZ R92, R46, R93 ;  /* 0x0000005d2e5c7221 */ /* 0x000fe20000010000 */
[----:B------:R-:W-:Y:S01]  /*1c70*/  FFMA.FTZ R93, R60, R93, R90 ;  /* 0x0000005d3c5d7223 */ /* 0x000fe2000001005a */
[----:B------:R-:W-:Y:S01]  /*1c80*/  FADD.FTZ R52, R52, R44 ;  /* 0x0000002c34347221 */ /* 0x000fe20000010000 */
[----:B------:R-:W-:Y:S01]  /*1c90*/  FFMA.FTZ R51, R82, R44, R54 ;  /* 0x0000002c52337223 */ /* 0x000fe20000010036 */
[----:B------:R-:W-:Y:S01]  /*1ca0*/  FADD.FTZ R43, R43, R42 ;  /* 0x0000002a2b2b7221 */ /* 0x000fe20000010000 */
[----:B------:R-:W-:Y:S01]  /*1cb0*/  FFMA.FTZ R42, R86, R42, R45 ;  /* 0x0000002a562a7223 */ /* 0x000fe2000001002d */
[----:B------:R-:W-:Y:S01]  /*1cc0*/  FADD.FTZ R47, R47, R48 ;  /* 0x000000302f2f7221 */ /* 0x000fe20000010000 */
[----:B------:R-:W-:Y:S01]  /*1cd0*/  FFMA.FTZ R46, R80, R48, R91 ;  /* 0x00000030502e7223 */ /* 0x000fe2000001005b */
[----:B------:R-:W-:Y:S01]  /*1ce0*/  BAR.SYNC.DEFER_BLOCKING 0x0 ;  /* 0x0000000000007b1d */ /* 0x000fe20000010000 */
[----:B------:R-:W-:Y:S01]  /*1cf0*/  ISETP.GT.U32.AND P0, PT, R0, 0x1f, PT ;  /* 0x0000001f0000780c */ /* 0x000fe20003f04070 */
[----:B------:R-:W-:Y:S01]  /*1d00*/  FADD.FTZ R45, R92, R53 ;  /* 0x000000355c2d7221 */ /* 0x000fe20000010000 */
[----:B------:R-:W-:Y:S01]  /*1d10*/  FFMA.FTZ R44, R88, R53, R93 ;  /* 0x00000035582c7223 */ /* 0x000fe2000001005d */
[----:B0-----:R-:W-:Y:S01]  /*1d20*/  FADD.FTZ R41, R52, R49 ;  /* 0x0000003134297221 */ /* 0x001fe20000010000 */
[----:B------:R-:W-:Y:S01]  /*1d30*/  FFMA.FTZ R40, R84, R49, R51 ;  /* 0x0000003154287223 */ /* 0x000fe20000010033 */
[----:B------:R-:W-:Y:S08]  /*1d40*/  BRA.U !UP0, `(.L_x_118) ;  /* 0x0000000108c07547 */ /* 0x000ff0000b800000 */
[----:B------:R-:W0:Y:S01]  /*1d50*/  S2UR UR7, SR_CgaCtaId ;  /* 0x00000000000779c3 */ /* 0x000e220000008800 */
[----:B------:R-:W-:Y:S01]  /*1d60*/  UMOV UR6, 0x400 ;  /* 0x0000040000067882 */ /* 0x000fe20000000000 */
[----:B------:R-:W-:Y:S02]  /*1d70*/  SHF.L.U32 R48, R0, 0x1, RZ ;  /* 0x0000000100307819 */ /* 0x000fe400000006ff */
[----:B------:R-:W-:Y:S02]  /*1d80*/  SHF.R.U32.HI R51, RZ, 0x4, R0 ;  /* 0x00000004ff337819 */ /* 0x000fe40000011600 */
[----:B------:R-:W-:Y:S02]  /*1d90*/  LOP3.LUT R49, R48, 0x18, RZ, 0xc0, !PT ;  /* 0x0000001830317812 */ /* 0x000fe400078ec0ff */
[----:B------:R-:W-:Y:S02]  /*1da0*/  LOP3.LUT R50, R51, R0, RZ, 0x3c, !PT ;  /* 0x0000000033327212 */ /* 0x000fe400078e3cff */
[----:B------:R-:W-:-:S02]  /*1db0*/  LOP3.LUT R53, R49, 0x8, RZ, 0x3c, !PT ;  /* 0x0000000831357812 */ /* 0x000fc400078e3cff */
[C---:B------:R-:W-:Y:S02]  /*1dc0*/  LOP3.LUT R51, R49.reuse, 0x10, RZ, 0x3c, !PT ;  /* 0x0000001031337812 */ /* 0x040fe400078e3cff */
[----:B------:R-:W-:Y:S02]  /*1dd0*/  LOP3.LUT R55, R49, 0x18, RZ, 0x3c, !PT ;  /* 0x0000001831377812 */ /* 0x000fe400078e3cff */
[----:B------:R-:W-:-:S04]  /*1de0*/  SHF.L.U32 R50, R50, 0x3, RZ ;  /* 0x0000000332327819 */ /* 0x000fc800000006ff */
[----:B------:R-:W-:Y:S01]  /*1df0*/  LOP3.LUT R50, R50, 0x18, RZ, 0xc0, !PT ;  /* 0x0000001832327812 */ /* 0x000fe200078ec0ff */
[----:B0-----:R-:W-:-:S06]  /*1e00*/  ULEA UR6, UR7, UR6, 0x18 ;  /* 0x0000000607067291 */ /* 0x001fcc000f8ec0ff */
[----:B------:R-:W-:-:S04]  /*1e10*/  LEA R48, R0, UR6, 0x5 ;  /* 0x0000000600307c11 */ /* 0x000fc8000f8e28ff */
[C---:B------:R-:W-:Y:S02]  /*1e20*/  IADD3 R52, PT, PT, R48.reuse, R49, RZ ;  /* 0x0000003130347210 */ /* 0x040fe40007ffe0ff */
[C---:B------:R-:W-:Y:S02]  /*1e30*/  IADD3 R53, PT, PT, R48.reuse, R53, RZ ;  /* 0x0000003530357210 */ /* 0x040fe40007ffe0ff */
[C---:B------:R-:W-:Y:S01]  /*1e40*/  IADD3 R54, PT, PT, R48.reuse, R51, RZ ;  /* 0x0000003330367210 */ /* 0x040fe20007ffe0ff */
[----:B------:R-:W-:Y:S01]  /*1e50*/  STS.64 [R52], R46 ;  /* 0x0000002e34007388 */ /* 0x000fe20000000a00 */
[----:B------:R-:W-:Y:S02]  /*1e60*/  IADD3 R55, PT, PT, R48, R55, RZ ;  /* 0x0000003730377210 */ /* 0x000fe40007ffe0ff */
[----:B------:R-:W-:Y:S01]  /*1e70*/  SHF.L.U32 R48, R0, 0x3, RZ ;  /* 0x0000000300307819 */ /* 0x000fe200000006ff */
[----:B------:R-:W-:Y:S03]  /*1e80*/  STS.64 [R53], R44 ;  /* 0x0000002c35007388 */ /* 0x000fe60000000a00 */
[----:B------:R-:W-:Y:S01]  /*1e90*/  LOP3.LUT R49, R48, 0x1fe0, RZ, 0xc0, !PT ;  /* 0x00001fe030317812 */ /* 0x000fe200078ec0ff */
[----:B------:R-:W-:Y:S03]  /*1ea0*/  STS.64 [R54], R42 ;  /* 0x0000002a36007388 */ /* 0x000fe60000000a00 */
[----:B------:R-:W-:Y:S01]  /*1eb0*/  IADD3 R90, PT, PT, R49, UR6, R50 ;  /* 0x00000006315a7c10 */ /* 0x000fe2000fffe032 */
[----:B------:R-:W-:Y:S01]  /*1ec0*/  STS.64 [R55], R40 ;  /* 0x0000002837007388 */ /* 0x000fe20000000a00 */
[----:B------:R-:W-:Y:S01]  /*1ed0*/  USHF.L.U32 UR6, UR8, 0x3, URZ ;  /* 0x0000000308067899 */ /* 0x000fe200080006ff */
[----:B------:R-:W-:Y:S03]  /*1ee0*/  BAR.SYNC.DEFER_BLOCKING 0x0 ;  /* 0x0000000000007b1d */ /* 0x000fe60000010000 */
[----:B------:R-:W-:-:S04]  /*1ef0*/  ULOP3.LUT UR6, UR6, 0x7ffe0, URZ, 0xc0, !UPT ;  /* 0x0007ffe006067892 */ /* 0x000fc8000f8ec0ff */
[----:B------:R-:W-:Y:S01]  /*1f00*/  ULOP3.LUT UR6, UR6, 0x1f, UR18, 0xf8, !UPT ;  /* 0x0000001f06067892 */ /* 0x000fe2000f8ef812 */
[----:B------:R-:W0:Y:S04]  /*1f10*/  LDS.64 R50, [R90] ;  /* 0x000000005a327984 */ /* 0x000e280000000a00 */
[----:B------:R-:W1:Y:S04]  /*1f20*/  LDS.64 R48, [R90+0xa00] ;  /* 0x000a00005a307984 */ /* 0x000e680000000a00 */
[----:B------:R-:W-:Y:S01]  /*1f30*/  LDS.64 R52, [R90+0x1e00] ;  /* 0x001e00005a347984 */ /* 0x000fe20000000a00 */
[----:B0-----:R-:W-:Y:S01]  /*1f40*/  FADD.FTZ R91, RZ, R50 ;  /* 0x00000032ff5b7221 */ /* 0x001fe20000010000 */
[----:B------:R-:W-:-:S02]  /*1f50*/  FADD.FTZ R92, RZ, R51 ;  /* 0x00000033ff5c7221 */ /* 0x000fc40000010000 */
[----:B------:R-:W0:Y:S01]  /*1f60*/  LDS.64 R50, [R90+0x1400] ;  /* 0x001400005a327984 */ /* 0x000e220000000a00 */
[----:B-1----:R-:W-:Y:S01]  /*1f70*/  FADD.FTZ R55, R91, R48 ;  /* 0x000000305b377221 */ /* 0x002fe20000010000 */
[----:B------:R-:W-:Y:S01]  /*1f80*/  FADD.FTZ R54, R92, R49 ;  /* 0x000000315c367221 */ /* 0x000fe20000010000 */
[----:B------:R-:W-:Y:S02]  /*1f90*/  MOV R49, UR6 ;  /* 0x0000000600317c02 */ /* 0x000fe40008000f00 */
[----:B------:R-:W-:-:S03]  /*1fa0*/  MOV R91, UR11 ;  /* 0x0000000b005b7c02 */ /* 0x000fc60008000f00 */
[----:B------:R-:W-:-:S04]  /*1fb0*/  IMAD R48, R49, 0x500, R0 ;  /* 0x0000050031307824 */ /* 0x000fc800078e0200 */
[----:B------:R-:W-:Y:S02]  /*1fc0*/  IMAD R91, R91, 0x140, R48 ;  /* 0x000001405b5b7824 */ /* 0x000fe400078e0230 */
[----:B------:R-:W1:Y:S03]  /*1fd0*/  LDC.64 R48, c[0x0][0x3d0] ;  /* 0x0000f400ff307b82 */ /* 0x000e660000000a00 */
[----:B------:R-:W-:-:S05]  /*1fe0*/  SHF.L.U32 R91, R91, 0x1, RZ ;  /* 0x000000015b5b7819 */ /* 0x000fca00000006ff */
[----:B-1----:R-:W-:-:S04]  /*1ff0*/  IMAD.WIDE.U32 R48, R91, 0x4, R48 ;  /* 0x000000045b307825 */ /* 0x002fc800078e0030 */
[----:B0-----:R-:W-:Y:S01]  /*2000*/  FADD.FTZ R55, R55, R50 ;  /* 0x0000003237377221 */ /* 0x001fe20000010000 */
[----:B------:R-:W-:-:S03]  /*2010*/  FADD.FTZ R54, R54, R51 ;  /* 0x0000003336367221 */ /* 0x000fc60000010000 */
[----:B------:R-:W-:Y:S01]  /*2020*/  FADD.FTZ R52, R55, R52 ;  /* 0x0000003437347221 */ /* 0x000fe20000010000 */
[----:B------:R-:W-:-:S05]  /*2030*/  FADD.FTZ R53, R54, R53 ;  /* 0x0000003536357221 */ /* 0x000fca0000010000 */
[----:B------:R0:W-:Y:S02]  /*2040*/  STG.E.64 desc[UR14][R48.64+0x8000], R52 ;  /* 0x0080003430007986 */ /* 0x0001e4000c101b0e */
.L_x_118:
[----:B------:R-:W-:Y:S01]  /*2050*/  BSSY.RECONVERGENT B0, `(.L_x_119) ;  /* 0x0000054000007945 */ /* 0x000fe20003800200 */
[----:B------:R-:W-:-:S03]  /*2060*/  CS2R R54, SRZ ;  /* 0x0000000000367805 */ /* 0x000fc6000001ff00 */
[----:B------:R-:W-:Y:S05]  /*2070*/  @P0 BRA `(.L_x_120) ;  /* 0x0000000400440947 */ /* 0x000fea0003800000 */
[----:B0-----:R-:W0:Y:S01]  /*2080*/  S2R R49, SR_CgaCtaId ;  /* 0x0000000000317919 */ /* 0x001e220000008800 */
[----:B------:R-:W-:Y:S01]  /*2090*/  USHF.L.U32 UR6, UR8, 0x3, URZ ;  /* 0x0000000308067899 */ /* 0x000fe200080006ff */
[----:B------:R-:W-:Y:S01]  /*20a0*/  MOV R51, 0x28 ;  /* 0x0000002800337802 */ /* 0x000fe20000000f00 */
[----:B------:R-:W-:Y:S01]  /*20b0*/  UIMAD UR7, UR11, 0x140, URZ ;  /* 0x000001400b0778a4 */ /* 0x000fe2000f8e02ff */
[----:B------:R-:W-:Y:S01]  /*20c0*/  MOV R48, 0x400 ;  /* 0x0000040000307802 */ /* 0x000fe20000000f00 */
[----:B------:R-:W-:Y:S01]  /*20d0*/  ULOP3.LUT UR6, UR6, 0x18, URZ, 0xc0, !UPT ;  /* 0x0000001806067892 */ /* 0x000fe2000f8ec0ff */
[----:B------:R-:W-:Y:S02]  /*20e0*/  SHF.L.U32 R55, R0, 0x3, RZ ;  /* 0x0000000300377819 */ /* 0x000fe400000006ff */
[----:B------:R-:W-:Y:S02]  /*20f0*/  IADD3 R48, PT, PT, R48, 0x2800, RZ ;  /* 0x0000280030307810 */ /* 0x000fe40007ffe0ff */
[----:B------:R-:W-:-:S02]  /*2100*/  LOP3.LUT R55, R55, 0x18, RZ, 0xc0, !PT ;  /* 0x0000001837377812 */ /* 0x000fc400078ec0ff */
[----:B------:R-:W-:-:S05]  /*2110*/  LEA.HI R90, R0, UR6, RZ, 0x1e ;  /* 0x00000006005a7c11 */ /* 0x000fca000f8ff0ff */
[----:B------:R-:W-:Y:S01]  /*2120*/  IMAD R90, R90, R51, -UR7 ;  /* 0x800000075a5a7e24 */ /* 0x000fe2000f8e0233 */
[----:B0-----:R-:W-:-:S04]  /*2130*/  LEA R54, R49, R48, 0x18 ;  /* 0x0000003031367211 */ /* 0x001fc800078ec0ff */
[----:B------:R-:W-:Y:S02]  /*2140*/  SHF.R.U32.HI R49, RZ, 0x2, R90 ;  /* 0x00000002ff317819 */ /* 0x000fe4000001165a */
[----:B------:R-:W-:-:S04]  /*2150*/  LOP3.LUT R48, R90, 0x4, RZ, 0xfc, !PT ;  /* 0x000000045a307812 */ /* 0x000fc800078efcff */
[----:B------:R-:W-:Y:S01]  /*2160*/  SHF.R.U32.HI R51, RZ, 0x2, R48 ;  /* 0x00000002ff337819 */ /* 0x000fe20000011630 */
[----:B------:R-:W-:-:S04]  /*2170*/  IMAD R48, R49, 0x28, R54 ;  /* 0x0000002831307824 */ /* 0x000fc800078e0236 */
[----:B------:R-:W-:Y:S01]  /*2180*/  IMAD R52, R51, 0x28, R54 ;  /* 0x0000002833347824 */ /* 0x000fe200078e0236 */
[----:B------:R-:W-:Y:S02]  /*2190*/  IADD3 R50, PT, PT, R48, R55, RZ ;  /* 0x0000003730327210 */ /* 0x000fe40007ffe0ff */
[----:B------:R-:W-:Y:S02]  /*21a0*/  IADD3 R48, PT, PT, R90, 0x8, RZ ;  /* 0x000000085a307810 */ /* 0x000fe40007ffe0ff */
[----:B------:R-:W-:Y:S02]  /*21b0*/  IADD3 R53, PT, PT, R55, R52, RZ ;  /* 0x0000003437357210 */ /* 0x000fe40007ffe0ff */
[----:B------:R-:W0:Y:S01]  /*21c0*/  LDS.64 R50, [R50] ;  /* 0x0000000032327984 */ /* 0x000e220000000a00 */
[----:B------:R-:W-:-:S03]  /*21d0*/  SHF.R.U32.HI R49, RZ, 0x2, R48 ;  /* 0x00000002ff317819 */ /* 0x000fc60000011630 */
[----:B------:R-:W1:Y:S02]  /*21e0*/  LDS.64 R52, [R53] ;  /* 0x0000000035347984 */ /* 0x000e640000000a00 */
[----:B------:R-:W-:-:S05]  /*21f0*/  IMAD R48, R49, 0x28, R54 ;  /* 0x0000002831307824 */ /* 0x000fca00078e0236 */
[----:B------:R-:W-:-:S06]  /*2200*/  IADD3 R48, PT, PT, R55, R48, RZ ;  /* 0x0000003037307210 */ /* 0x000fcc0007ffe0ff */
[----:B------:R-:W2:Y:S01]  /*2210*/  LDS.64 R48, [R48] ;  /* 0x0000000030307984 */ /* 0x000ea20000000a00 */
[----:B0-----:R-:W-:-:S04]  /*2220*/  FADD.FTZ R91, RZ, R50 ;  /* 0x00000032ff5b7221 */ /* 0x001fc80000010000 */
[----:B-1----:R-:W-:Y:S01]  /*2230*/  FADD.FTZ R91, R91, R52 ;  /* 0x000000345b5b7221 */ /* 0x002fe20000010000 */
[----:B------:R-:W-:-:S04]  /*2240*/  IADD3 R52, PT, PT, R90, 0xc, RZ ;  /* 0x0000000c5a347810 */ /* 0x000fc80007ffe0ff */
[----:B------:R-:W-:Y:S01]  /*2250*/  SHF.R.U32.HI R93, RZ, 0x2, R52 ;  /* 0x00000002ff5d7819 */ /* 0x000fe20000011634 */
[----:B------:R-:W-:-:S04]  /*2260*/  FADD.FTZ R52, RZ, R51 ;  /* 0x00000033ff347221 */ /* 0x000fc80000010000 */
[----:B------:R-:W-:Y:S02]  /*2270*/  IMAD R50, R93, 0x28, R54 ;  /* 0x000000285d327824 */ /* 0x000fe400078e0236 */
[----:B------:R-:W-:Y:S01]  /*2280*/  FADD.FTZ R52, R52, R53 ;  /* 0x0000003534347221 */ /* 0x000fe20000010000 */
[----:B------:R-:W-:Y:S01]  /*2290*/  IADD3 R53, PT, PT, R90, 0x10, RZ ;  /* 0x000000105a357810 */ /* 0x000fe20007ffe0ff */
[----:B--2---:R-:W-:Y:S01]  /*22a0*/  FADD.FTZ R91, R91, R48 ;  /* 0x000000305b5b7221 */ /* 0x004fe20000010000 */
[----:B------:R-:W-:Y:S01]  /*22b0*/  IADD3 R50, PT, PT, R55, R50, RZ ;  /* 0x0000003237327210 */ /* 0x000fe20007ffe0ff */
[----:B------:R-:W-:Y:S01]  /*22c0*/  FADD.FTZ R52, R52, R49 ;  /* 0x0000003134347221 */ /* 0x000fe20000010000 */
[----:B------:R-:W-:-:S04]  /*22d0*/  SHF.R.U32.HI R53, RZ, 0x2, R53 ;  /* 0x00000002ff357819 */ /* 0x000fc80000011635 */
[----:B------:R-:W0:Y:S01]  /*22e0*/  LDS.64 R50, [R50] ;  /* 0x0000000032327984 */ /* 0x000e220000000a00 */
[----:B------:R-:W-:Y:S01]  /*22f0*/  IMAD R48, R53, 0x28, R54 ;  /* 0x0000002835307824 */ /* 0x000fe200078e0236 */
[----:B------:R-:W-:-:S04]  /*2300*/  IADD3 R53, PT, PT, R90, 0x14, RZ ;  /* 0x000000145a357810 */ /* 0x000fc80007ffe0ff */
[----:B------:R-:W-:Y:S02]  /*2310*/  SHF.R.U32.HI R53, RZ, 0x2, R53 ;  /* 0x00000002ff357819 */ /* 0x000fe40000011635 */
[----:B------:R-:W-:-:S03]  /*2320*/  IADD3 R48, PT, PT, R55, R48, RZ ;  /* 0x0000003037307210 */ /* 0x000fc60007ffe0ff */
[----:B------:R-:W-:-:S03]  /*2330*/  IMAD R92, R53, 0x28, R54 ;  /* 0x00000028355c7824 */ /* 0x000fc600078e0236 */
[----:B------:R-:W1:Y:S02]  /*2340*/  LDS.64 R48, [R48] ;  /* 0x0000000030307984 */ /* 0x000e640000000a00 */
[----:B------:R-:W-:Y:S02]  /*2350*/  IADD3 R53, PT, PT, R55, R92, RZ ;  /* 0x0000005c37357210 */ /* 0x000fe40007ffe0ff */
[----:B------:R-:W-:-:S04]  /*2360*/  IADD3 R92, PT, PT, R90, 0x18, RZ ;  /* 0x000000185a5c7810 */ /* 0x000fc80007ffe0ff */
[----:B------:R-:W-:Y:S01]  /*2370*/  SHF.R.U32.HI R93, RZ, 0x2, R92 ;  /* 0x00000002ff5d7819 */ /* 0x000fe2000001165c */
[----:B0-----:R-:W-:Y:S01]  /*2380*/  FADD.FTZ R91, R91, R50 ;  /* 0x000000325b5b7221 */ /* 0x001fe20000010000 */
[----:B------:R-:W-:Y:S02]  /*2390*/  FADD.FTZ R52, R52, R51 ;  /* 0x0000003334347221 */ /* 0x000fe40000010000 */
[----:B------:R-:W0:Y:S01]  /*23a0*/  LDS.64 R50, [R53] ;  /* 0x0000000035327984 */ /* 0x000e220000000a00 */
[----:B-1----:R-:W-:Y:S01]  /*23b0*/  FADD.FTZ R91, R91, R48 ;  /* 0x000000305b5b7221 */ /* 0x002fe20000010000 */
[----:B------:R-:W-:Y:S01]  /*23c0*/  FADD.FTZ R52, R52, R49 ;  /* 0x0000003134347221 */ /* 0x000fe20000010000 */
[----:B------:R-:W-:-:S05]  /*23d0*/  IMAD R48, R93, 0x28, R54 ;  /* 0x000000285d307824 */ /* 0x000fca00078e0236 */
[----:B------:R-:W-:-:S06]  /*23e0*/  IADD3 R48, PT, PT, R55, R48, RZ ;  /* 0x0000003037307210 */ /* 0x000fcc0007ffe0ff */
[----:B------:R-:W1:Y:S01]  /*23f0*/  LDS.64 R48, [R48] ;  /* 0x0000000030307984 */ /* 0x000e620000000a00 */
[----:B0-----:R-:W-:Y:S01]  /*2400*/  FADD.FTZ R91, R91, R50 ;  /* 0x000000325b5b7221 */ /* 0x001fe20000010000 */
[----:B------:R-:W-:Y:S01]  /*2410*/  IADD3 R50, PT, PT, R90, 0x1c, RZ ;  /* 0x0000001c5a327810 */ /* 0x000fe20007ffe0ff */
[----:B------:R-:W-:Y:S01]  /*2420*/  FADD.FTZ R92, R52, R51 ;  /* 0x00000033345c7221 */ /* 0x000fe20000010000 */
[C---:B------:R-:W-:Y:S02]  /*2430*/  IADD3 R52, PT, PT, R90.reuse, 0x20, RZ ;  /* 0x000000205a347810 */ /* 0x040fe40007ffe0ff */
[----:B------:R-:W-:Y:S02]  /*2440*/  SHF.R.U32.HI R51, RZ, 0x2, R50 ;  /* 0x00000002ff337819 */ /* 0x000fe40000011632 */
[----:B------:R-:W-:Y:S02]  /*2450*/  SHF.R.U32.HI R53, RZ, 0x2, R52 ;  /* 0x00000002ff357819 */ /* 0x000fe40000011634 */
[----:B------:R-:W-:Y:S01]  /*2460*/  IADD3 R90, PT, PT, R90, 0x24, RZ ;  /* 0x000000245a5a7810 */ /* 0x000fe20007ffe0ff */
[----:B------:R-:W-:-:S02]  /*2470*/  IMAD R50, R51, 0x28, R54 ;  /* 0x0000002833327824 */ /* 0x000fc400078e0236 */
[----:B------:R-:W-:Y:S01]  /*2480*/  IMAD R52, R53, 0x28, R54 ;  /* 0x0000002835347824 */ /* 0x000fe200078e0236 */
[----:B------:R-:W-:Y:S02]  /*2490*/  SHF.R.U32.HI R93, RZ, 0x2, R90 ;  /* 0x00000002ff5d7819 */ /* 0x000fe4000001165a */
[C---:B------:R-:W-:Y:S02]  /*24a0*/  IADD3 R50, PT, PT, R55.reuse, R50, RZ ;  /* 0x0000003237327210 */ /* 0x040fe40007ffe0ff */
[----:B------:R-:W-:Y:S01]  /*24b0*/  IADD3 R52, PT, PT, R55, R52, RZ ;  /* 0x0000003437347210 */ /* 0x000fe20007ffe0ff */
[----:B------:R-:W-:-:S03]  /*24c0*/  IMAD R54, R93, 0x28, R54 ;  /* 0x000000285d367824 */ /* 0x000fc600078e0236 */
[----:B------:R-:W0:Y:S02]  /*24d0*/  LDS.64 R50, [R50] ;  /* 0x0000000032327984 */ /* 0x000e240000000a00 */
[----:B------:R-:W-:Y:S01]  /*24e0*/  IADD3 R90, PT, PT, R55, R54, RZ ;  /* 0x00000036375a7210 */ /* 0x000fe20007ffe0ff */
[----:B-1----:R-:W-:Y:S01]  /*24f0*/  FADD.FTZ R91, R91, R48 ;  /* 0x000000305b5b7221 */ /* 0x002fe20000010000 */
[----:B------:R-:W1:Y:S01]  /*2500*/  LDS.64 R52, [R52] ;  /* 0x0000000034347984 */ /* 0x000e620000000a00 */
[----:B------:R-:W-:-:S03]  /*2510*/  FADD.FTZ R92, R92, R49 ;  /* 0x000000315c5c7221 */ /* 0x000fc60000010000 */
[----:B------:R-:W2:Y:S01]  /*2520*/  LDS.64 R54, [R90] ;  /* 0x000000005a367984 */ /* 0x000ea20000000a00 */
[----:B0-----:R-:W-:Y:S01]  /*2530*/  FADD.FTZ R91, R91, R50 ;  /* 0x000000325b5b7221 */ /* 0x001fe20000010000 */
[----:B------:R-:W-:-:S03]  /*2540*/  FADD.FTZ R92, R92, R51 ;  /* 0x000000335c5c7221 */ /* 0x000fc60000010000 */
[----:B-1----:R-:W-:Y:S01]  /*2550*/  FADD.FTZ R91, R91, R52 ;  /* 0x000000345b5b7221 */ /* 0x002fe20000010000 */
[----:B------:R-:W-:-:S03]  /*2560*/  FADD.FTZ R92, R92, R53 ;  /* 0x000000355c5c7221 */ /* 0x000fc60000010000 */
[----:B--2---:R-:W-:Y:S01]  /*2570*/  FADD.FTZ R54, R91, R54 ;  /* 0x000000365b367221 */ /* 0x004fe20000010000 */
[----:B------:R-:W-:-:S07]  /*2580*/  FADD.FTZ R55, R92, R55 ;  /* 0x000000375c377221 */ /* 0x000fce0000010000 */
.L_x_120:
[----:B------:R-:W-:Y:S05]  /*2590*/  BSYNC.RECONVERGENT B0 ;  /* 0x0000000000007941 */ /* 0x000fea0003800200 */
.L_x_119:
[----:B0-----:R-:W0:Y:S01]  /*25a0*/  SHFL.BFLY PT, R49, R54, 0x2, 0x1f ;  /* 0x0c401f0036317f89 */ /* 0x001e2200000e0000 */
[----:B------:R-:W-:Y:S01]  /*25b0*/  LOP3.LUT P0, RZ, R0, 0x3e3, RZ, 0xc0, !PT ;  /* 0x000003e300ff7812 */ /* 0x000fe2000780c0ff */
[----:B------:R-:W-:Y:S02]  /*25c0*/  BSSY.RECONVERGENT B0, `(.L_x_121) ;  /* 0x0000013000007945 */ /* 0x000fe40003800200 */
[----:B------:R-:W1:Y:S01]  /*25d0*/  SHFL.BFLY PT, R48, R55, 0x2, 0x1f ;  /* 0x0c401f0037307f89 */ /* 0x000e6200000e0000 */
[----:B0-----:R-:W-:Y:S01]  /*25e0*/  FADD.FTZ R50, R49, R54 ;  /* 0x0000003631327221 */ /* 0x001fe20000010000 */
[----:B-1----:R-:W-:-:S04]  /*25f0*/  FADD.FTZ R51, R48, R55 ;  /* 0x0000003730337221 */ /* 0x002fc80000010000 */
[----:B------:R-:W0:Y:S04]  /*2600*/  SHFL.BFLY PT, R49, R50, 0x1, 0x1f ;  /* 0x0c201f0032317f89 */ /* 0x000e2800000e0000 */
[----:B------:R-:W1:Y:S01]  /*2610*/  SHFL.BFLY PT, R52, R51, 0x1, 0x1f ;  /* 0x0c201f0033347f89 */ /* 0x000e6200000e0000 */
[----:B0-----:R-:W-:Y:S01]  /*2620*/  FADD.FTZ R48, R50, R49 ;  /* 0x0000003132307221 */ /* 0x001fe20000010000 */
[----:B-1----:R-:W-:Y:S01]  /*2630*/  FADD.FTZ R49, R51, R52 ;  /* 0x0000003433317221 */ /* 0x002fe20000010000 */
[----:B------:R-:W-:Y:S06]  /*2640*/  @P0 BRA `(.L_x_122) ;  /* 0x0000000000280947 */ /* 0x000fec0003800000 */
[----:B------:R-:W0:Y:S01]  /*2650*/  LDCU UR9, c[0x0][0x374] ;  /* 0x00006e80ff0977ac */ /* 0x000e220008000800 */
[----:B------:R-:W1:Y:S01]  /*2660*/  LDC.64 R50, c[0x0][0x3d0] ;  /* 0x0000f400ff327b82 */ /* 0x000e620000000a00 */
[----:B------:R-:W-:-:S04]  /*2670*/  USHF.L.U32 UR6, UR18, 0x1, URZ ;  /* 0x0000000112067899 */ /* 0x000fc800080006ff */
[----:B------:R-:W-:-:S06]  /*2680*/  ULOP3.LUT UR7, UR6, 0x3e, URZ, 0xc0, !UPT ;  /* 0x0000003e06077892 */ /* 0x000fcc000f8ec0ff */
[----:B------:R-:W-:Y:S01]  /*2690*/  LEA R52, R0, UR7, 0x4 ;  /* 0x0000000700347c11 */ /* 0x000fe2000f8e20ff */
[----:B0-----:R-:W-:-:S06]  /*26a0*/  UIMAD UR6, UR9, UR4, UR8 ;  /* 0x00000004090672a4 */ /* 0x001fcc000f8e0208 */
[----:B------:R-:W-:-:S04]  /*26b0*/  MOV R53, UR6 ;  /* 0x0000000600357c02 */ /* 0x000fc80008000f00 */
[----:B------:R-:W-:-:S05]  /*26c0*/  LEA R53, R53, R52, 0x9 ;  /* 0x0000003435357211 */ /* 0x000fca00078e48ff */
[----:B-1----:R-:W-:-:S05]  /*26d0*/  IMAD.WIDE.U32 R50, R53, 0x4, R50 ;  /* 0x0000000435327825 */ /* 0x002fca00078e0032 */
[----:B------:R0:W-:Y:S02]  /*26e0*/  STG.E.64 desc[UR14][R50.64], R48 ;  /* 0x0000003032007986 */ /* 0x0001e4000c101b0e */
.L_x_122:
[----:B------:R-:W-:Y:S05]  /*26f0*/  BSYNC.RECONVERGENT B0 ;  /* 0x0000000000007941 */ /* 0x000fea0003800200 */
.L_x_121:
[----:B------:R-:W-:-:S04]  /*2700*/  UISETP.GE.U32.AND UP0, UPT, UR10, UR13, UPT ;  /* 0x0000000d0a00728c */ /* 0x000fc8000bf06070 */
[----:B------:R-:W-:-:S09]  /*2710*/  UISETP.GE.AND.EX UP0, UPT, UR5, UR12, UPT, UP0 ;  /* 0x0000000c0500728c */ /* 0x000fd2000bf06300 */
[----:B------:R-:W-:Y:S05]  /*2720*/  BRA.U !UP0, `(.L_x_123) ;  /* 0x0000000108707547 */ /* 0x000fea000b800000 */
[----:B------:R-:W-:Y:S01]  /*2730*/  BAR.SYNC.DEFER_BLOCKING 0x0 ;  /* 0x0000000000007b1d */ /* 0x000fe20000010000 */
[----:B------:R-:W-:-:S13]  /*2740*/  ISETP.NE.AND P0, PT, R0, RZ, PT ;  /* 0x000000ff0000720c */ /* 0x000fda0003f05270 */
[----:B------:R-:W-:Y:S05]  /*2750*/  @P0 BRA `(.L_x_124) ;  /* 0x0000000000580947 */ /* 0x000fea0003800000 */
[----:B------:R-:W1:Y:S01]  /*2760*/  LDCU.64 UR12, c[0x0][0x3d8] ;  /* 0x00007b00ff0c77ac */ /* 0x000e620008000a00 */
[----:B------:R-:W-:Y:S02]  /*2770*/  USHF.L.U32 UR6, UR8, 0x2, URZ ;  /* 0x0000000208067899 */ /* 0x000fe400080006ff */
[----:B------:R-:W-:Y:S02]  /*2780*/  USHF.R.U32.HI UR7, URZ, 0x2, UR8 ;  /* 0x00000002ff077899 */ /* 0x000fe40008011608 */
[----:B------:R-:W-:Y:S02]  /*2790*/  ULOP3.LUT UR6, UR6, 0xc, URZ, 0xc0, !UPT ;  /* 0x0000000c06067892 */ /* 0x000fe4000f8ec0ff */
[----:B------:R-:W-:Y:S01]  /*27a0*/  ULOP3.LUT UP2, URZ, UR7, UR18, URZ, 0xfc, !UPT ;  /* 0x0000001207ff7292 */ /* 0x000fe2000f84fcff */
[----:B------:R-:W-:-:S03]  /*27b0*/  UMOV UR9, 0x7fffffc1 ;  /* 0x7fffffc100097882 */ /* 0x000fc60000000000 */
[----:B------:R-:W-:Y:S02]  /*27c0*/  USEL UR9, UR9, 0x1, !UP2 ;  /* 0x0000000109097887 */ /* 0x000fe4000d000000 */
[----:B-1----:R-:W-:-:S04]  /*27d0*/  UIADD3 UR6, UP1, UPT, UR6, UR12, URZ ;  /* 0x0000000c06067290 */ /* 0x002fc8000ff3e0ff */
[----:B0-----:R-:W-:Y:S01]  /*27e0*/  MOV R51, UR9 ;  /* 0x0000000900337c02 */ /* 0x001fe20008000f00 */
[----:B------:R-:W-:Y:S01]  /*27f0*/  UIADD3.X UR7, UPT, UPT, URZ, UR13, URZ, UP1, !UPT ;  /* 0x0000000dff077290 */ /* 0x000fe20008ffe4ff */
[----:B------:R-:W-:-:S05]  /*2800*/  MOV R48, UR6 ;  /* 0x0000000600307c02 */ /* 0x000fca0008000f00 */
[----:B------:R-:W-:Y:S01]  /*2810*/  MOV R49, UR7 ;  /* 0x0000000700317c02 */ /* 0x000fe20008000f00 */
[----:B------:R-:W-:Y:S06]  /*2820*/  MEMBAR.ALL.GPU ;  /* 0x0000000000007992 */ /* 0x000fec000000a000 */
[----:B------:R-:W-:-:S00]  /*2830*/  ERRBAR ;  /* 0x00000000000079ab */ /* 0x000fc00000000000 */
[----:B------:R-:W-:Y:S06]  /*2840*/  CGAERRBAR ;  /* 0x00000000000075ab */ /* 0x000fec0000000000 */
[----:B------:R0:W5:Y:S02]  /*2850*/  ATOM.E.ADD.STRONG.GPU PT, R50, desc[UR14][R48.64+0x20], R51 ;  /* 0x800020333032798a */ /* 0x00016400081ef10e */
.L_x_125:
[----:B0-----:R-:W2:Y:S04]  /*2860*/  LD.E.STRONG.GPU R51, desc[UR14][R48.64+0x20] ;  /* 0x0000200e30337980 */ /* 0x001ea8000c10f900 */
[----:B--2---:R-:W-:Y:S01]  /*2870*/  CCTL.IVALL ;  /* 0x00000000ff00798f */ /* 0x004fe20002000000 */
[----:B------:R-:W-:Y:S05]  /*2880*/  YIELD ;  /* 0x0000000000007946 */ /* 0x000fea0003800000 */
[----:B-----5:R-:W-:-:S04]  /*2890*/  LOP3.LUT R51, R51, R50, RZ, 0x3c, !PT ;  /* 0x0000003233337212 */ /* 0x020fc800078e3cff */
[----:B------:R-:W-:-:S13]  /*28a0*/  ISETP.GT.AND P0, PT, R51, -0x1, PT ;  /* 0xffffffff3300780c */ /* 0x000fda0003f04270 */
[----:B------:R-:W-:Y:S05]  /*28b0*/  @P0 BRA `(.L_x_125) ;  /* 0xfffffffc00e80947 */ /* 0x000fea000383ffff */
.L_x_124:
[----:B------:R-:W-:Y:S05]  /*28c0*/  WARPSYNC.ALL ;  /* 0x0000000000007948 */ /* 0x000fea0003800000 */
[----:B------:R-:W-:Y:S06]  /*28d0*/  BAR.SYNC.DEFER_BLOCKING 0x0 ;  /* 0x0000000000007b1d */ /* 0x000fec0000010000 */
[----:B------:R-:W-:Y:S05]  /*28e0*/  BRA `(.L_x_126) ;  /* 0x00000000005c7947 */ /* 0x000fea0003800000 */
.L_x_123:
        /* <DEDUP_REMOVED lines=15> */
.L_x_128:
[----:B------:R-:W2:Y:S04]  /*29e0*/  LD.E.STRONG.GPU R50, desc[UR14][R48.64] ;  /* 0x0000000e30327980 */ /* 0x000ea8000c10f900 */
[----:B--2---:R-:W-:Y:S01]  /*29f0*/  CCTL.IVALL ;  /* 0x00000000ff00798f */ /* 0x004fe20002000000 */
[----:B------:R-:W-:Y:S05]  /*2a00*/  YIELD ;  /* 0x0000000000007946 */ /* 0x000fea0003800000 */
[----:B-----5:R-:W-:-:S04]  /*2a10*/  LOP3.LUT R50, R50, R51, RZ, 0x3c, !PT ;  /* 0x0000003332327212 */ /* 0x020fc800078e3cff */
[----:B------:R-:W-:-:S13]  /*2a20*/  ISETP.GT.AND P0, PT, R50, -0x1, PT ;  /* 0xffffffff3200780c */ /* 0x000fda0003f04270 */
[----:B------:R-:W-:Y:S05]  /*2a30*/  @P0 BRA `(.L_x_128) ;  /* 0xfffffffc00e80947 */ /* 0x000fea000383ffff */
.L_x_127:
[----:B------:R-:W-:Y:S05]  /*2a40*/  WARPSYNC.ALL ;  /* 0x0000000000007948 */ /* 0x000fea0003800000 */
[----:B------:R-:W-:Y:S06]  /*2a50*/  BAR.SYNC.DEFER_BLOCKING 0x0 ;  /* 0x0000000000007b1d */ /* 0x000fec0000010000 */
.L_x_126:
[----:B------:R-:W-:Y:S02]  /*2a60*/  ISETP.GT.U32.AND P0, PT, R0, 0xff, PT ;  /* 0x000000ff0000780c */ /* 0x000fe40003f04070 */
[----:B------:R-:W-:-:S11]  /*2a70*/  MOV R53, UR4 ;  /* 0x0000000400357c02 */ /* 0x000fd60008000f00 */
[----:B0-----:R-:W0:Y:S01]  /*2a80*/  @!P0 LDC R50, c[0x0][0x374] ;  /* 0x0000dd00ff328b82 */ /* 0x001e220000000800 */
[----:B------:R-:W-:-:S04]  /*2a90*/  @!P0 SHF.L.U32 R51, R0, 0x1, RZ ;  /* 0x0000000100338819 */ /* 0x000fc800000006ff */
[----:B------:R-:W-:-:S03]  /*2aa0*/  @!P0 LOP3.LUT R51, R51, 0x1fe, RZ, 0xc0, !PT ;  /* 0x000001fe33338812 */ /* 0x000fc600078ec0ff */
[----:B------:R-:W1:Y:S01]  /*2ab0*/  @!P0 LDC.64 R48, c[0x0][0x3d0] ;  /* 0x0000f400ff308b82 */ /* 0x000e620000000a00 */
[----:B0-----:R-:W-:-:S05]  /*2ac0*/  @!P0 IMAD R50, R50, R53, UR8 ;  /* 0x0000000832328e24 */ /* 0x001fca000f8e0235 */
[----:B------:R-:W-:-:S05]  /*2ad0*/  @!P0 LEA R51, R50, R51, 0x9 ;  /* 0x0000003332338211 */ /* 0x000fca00078e48ff */
[----:B-1----:R-:W-:-:S06]  /*2ae0*/  @!P0 IMAD.WIDE.U32 R48, R51, 0x4, R48 ;  /* 0x0000000433308825 */ /* 0x002fcc00078e0030 */
[----:B------:R-:W2:Y:S01]  /*2af0*/  @!P0 LDG.E.64 R48, desc[UR14][R48.64] ;  /* 0x0000000e30308981 */ /* 0x000ea2000c1e1b00 */
[----:B------:R-:W-:Y:S01]  /*2b00*/  CS2R R50, SRZ ;  /* 0x0000000000327805 */ /* 0x000fe2000001ff00 */
[----:B------:R-:W0:Y:S01]  /*2b10*/  S2UR UR7, SR_CgaCtaId ;  /* 0x00000000000779c3 */ /* 0x000e220000008800 */
[----:B------:R-:W-:Y:S01]  /*2b20*/  UMOV UR6, 0x400 ;  /* 0x0000040000067882 */ /* 0x000fe20000000000 */
[----:B------:R-:W-:Y:S02]  /*2b30*/  USHF.L.U32 UR9, UR8, 0x3, URZ ;  /* 0x0000000308097899 */ /* 0x000fe400080006ff */
[----:B------:R-:W-:Y:S02]  /*2b40*/  UIADD3 UR6, UPT, UPT, UR6, 0x3480, URZ ;  /* 0x0000348006067890 */ /* 0x000fe4000fffe0ff */
[----:B------:R-:W-:Y:S02]  /*2b50*/  ULOP3.LUT UR9, UR9, 0x18, URZ, 0xc0, !UPT ;  /* 0x0000001809097892 */ /* 0x000fe4000f8ec0ff */
[----:B------:R-:W-:-:S02]  /*2b60*/  ULOP3.LUT UR4, UR4, 0x1, URZ, 0x3c, !UPT ;  /* 0x0000000104047892 */ /* 0x000fc4000f8e3cff */
[----:B0-----:R-:W-:Y:S01]  /*2b70*/  ULEA UR6, UR7, UR6, 0x18 ;  /* 0x0000000607067291 */ /* 0x001fe2000f8ec0ff */
[----:B--2---:R-:W-:Y:S01]  /*2b80*/  @!P0 FADD.FTZ R51, RZ, R48 ;  /* 0x00000030ff338221 */ /* 0x004fe20000010000 */
[----:B------:R-:W-:Y:S01]  /*2b90*/  @!P0 FADD.FTZ R50, RZ, R49 ;  /* 0x00000031ff328221 */ /* 0x000fe20000010000 */
        /* <DEDUP_REMOVED lines=20> */
[----:B------:R-:W-:Y:S01]  /*2ce0*/  IADD3 R51, PT, PT, R78, -UR9, RZ ;  /* 0x800000094e337c10 */ /* 0x000fe2000fffe0ff */
[----:B-1----:R-:W-:Y:S02]  /*2cf0*/  FADD.FTZ R49, R50, R53 ;  /* 0x0000003532317221 */ /* 0x002fe40000010000 */
[----:B------:R-:W-:Y:S01]  /*2d00*/  @!P0 FMUL.FTZ R48, R48, 2.4414062863797880709e-05 ;  /* 0x37cccccd30308820 */ /* 0x000fe20000410000 */
[----:B------:R-:W-:Y:S01]  /*2d10*/  @!P0 LEA.HI R53, R0, UR6, RZ, 0x1e ;  /* 0x0000000600358c11 */ /* 0x000fe2000f8ff0ff */
[----:B------:R-:W-:Y:S01]  /*2d20*/  @!P0 FMUL.FTZ R49, R49, 2.4414062863797880709e-05 ;  /* 0x37cccccd31318820 */ /* 0x000fe20000410000 */
[----:B------:R-:W-:Y:S01]  /*2d30*/  LEA R51, R51, UR6, 0x3 ;  /* 0x0000000633337c11 */ /* 0x000fe2000f8e18ff */
[----:B------:R-:W0:Y:S03]  /*2d40*/  LDCU.64 UR6, c[0x0][0x380] ;  /* 0x00007000ff0677ac */ /* 0x000e260008000a00 */
        /* <DEDUP_REMOVED lines=75> */
[----:B------:R-:W-:Y:S01]  /*3200*/  F2FP.BF16.F32.PACK_AB R3, R6, R71 ;  /* 0x000000470603723e */ /* 0x000fe200000010ff */
[----:B------:R-:W-:Y:S01]  /*3210*/  FMUL.FTZ R2, R64, R79 ;  /* 0x0000004f40027220 */ /* 0x000fe20000410000 */
[----:B------:R-:W-:Y:S01]  /*3220*/  F2FP.BF16.F32.PACK_AB R6, R8, R63 ;  /* 0x0000003f0806723e */ /* 0x000fe200000010ff */
        /* <DEDUP_REMOVED lines=28> */
[----:B------:R-:W-:Y:S02]  /*33f0*/  F2FP.BF16.F32.PACK_AB R12, R12, R13 ;  /* 0x0000000d0c0c723e */ /* 0x000fe400000010ff */
[----:B------:R-:W-:Y:S02]  /*3400*/  F2FP.BF16.F32.PACK_AB R16, R16, R17 ;  /* 0x000000111010723e */ /* 0x000fe400000010ff */
[----:B------:R-:W-:Y:S02]  /*3410*/  IADD3.X R5, PT, PT, R68, UR7, RZ, P0, !PT ;  /* 0x0000000744057c10 */ /* 0x000fe400087fe4ff */
        /* <DEDUP_REMOVED lines=11> */
[----:B------:R0:W-:Y:S04]  /*34d0*/  STG.E.64 desc[UR14][R4.64+0x7800], R8 ;  /* 0x0078000804007986 */ /* 0x0001e8000c101b0e */
[----:B------:R0:W-:Y:S04]  /*34e0*/  STG.E.64 desc[UR14][R4.64+0xa000], R12 ;  /* 0x00a0000c04007986 */ /* 0x0001e8000c101b0e */
[----:B------:R0:W-:Y:S04]  /*34f0*/  STG.E.64 desc[UR14][R4.64+0xc800], R16 ;  /* 0x00c8001004007986 */ /* 0x0001e8000c101b0e */
[----:B------:R0:W-:Y:S04]  /*3500*/  STG.E.64 desc[UR14][R4.64+0xf000], R22 ;  /* 0x00f0001604007986 */ /* 0x0001e8000c101b0e */
[----:B------:R0:W-:Y:S01]  /*3510*/  STG.E.64 desc[UR14][R4.64+0x11800], R26 ;  /* 0x0118001a04007986 */ /* 0x0001e2000c101b0e */
[----:B------:R-:W-:Y:S05]  /*3520*/  BRA.U !UP0, `(.L_x_129) ;  /* 0xffffffcd08c47547 */ /* 0x000fea000b83ffff */
.L_x_117:
[----:B------:R-:W-:Y:S02]  /*3530*/  USHF.L.U32 UR6, UR8, 0x3, URZ ;  /* 0x0000000308067899 */ /* 0x000fe400080006ff */
[----:B------:R-:W-:Y:S02]  /*3540*/  UIMAD UR7, UR11, 0x140, URZ ;  /* 0x000001400b0778a4 */ /* 0x000fe4000f8e02ff */
[----:B------:R-:W-:Y:S02]  /*3550*/  ULOP3.LUT UR6, UR6, 0x7ffe0, URZ, 0xc0, !UPT ;  /* 0x0007ffe006067892 */ /* 0x000fe4000f8ec0ff */
[----:B------:R-:W-:Y:S02]  /*3560*/  UIADD3 UR12, UPT, UPT, UR7, 0x140, URZ ;  /* 0x00000140070c7890 */ /* 0x000fe4000fffe0ff */
[----:B------:R-:W-:-:S04]  /*3570*/  UIADD3 UR6, UPT, UPT, UR6, UR18, URZ ;  /* 0x0000001206067290 */ /* 0x000fc8000fffe0ff */
[----:B------:R-:W-:-:S04]  /*3580*/  ULEA UR6, UR6, UR7, 0x5 ;  /* 0x0000000706067291 */ /* 0x000fc8000f8e28ff */
[----:B------:R-:W-:-:S06]  /*3590*/  UISETP.GE.AND UP0, UPT, UR6, UR12, UPT ;  /* 0x0000000c0600728c */ /* 0x000fcc000bf06270 */
[----:B------:R-:W-:-:S13]  /*35a0*/  PLOP3.LUT P0, PT, PT, PT, UP0, 0x80, 0x8 ;  /* 0x000000000008781c */ /* 0x000fda0003f0f008 */
[----:B------:R-:W-:Y:S05]  /*35b0*/  @P0 EXIT ;  /* 0x000000000000094d */ /* 0x000fea0003800000 */
[----:B------:R-:W1:Y:S01]  /*35c0*/  S2R R15, SR_TID.X ;  /* 0x00000000000f7919 */ /* 0x000e620000002100 */
[----:B------:R-:W-:Y:S01]  /*35d0*/  UISETP.LT.U32.AND UP0, UPT, UR16, 0x2, UPT ;  /* 0x000000021000788c */ /* 0x000fe2000bf01070 */
[----:B------:R-:W2:Y:S01]  /*35e0*/  S2UR UR9, SR_CgaCtaId ;  /* 0x00000000000979c3 */ /* 0x000ea20000008800 */
[----:B------:R-:W-:Y:S01]  /*35f0*/  UMOV UR8, 0x400 ;  /* 0x0000040000087882 */ /* 0x000fe20000000000 */
[----:B------:R-:W-:Y:S01]  /*3600*/  MOV R10, UR6 ;  /* 0x00000006000a7c02 */ /* 0x000fe20008000f00 */
[----:B------:R-:W-:-:S04]  /*3610*/  UISETP.LT.AND.EX UP0, UPT, UR17, URZ, UPT, UP0 ;  /* 0x000000ff1100728c */ /* 0x000fc8000bf01300 */
[----:B------:R-:W-:Y:S02]  /*3620*/  USEL UR7, UR16, 0x2, UP0 ;  /* 0x0000000210077887 */ /* 0x000fe40008000000 */
[----:B------:R-:W-:Y:S02]  /*3630*/  USEL UR4, UR17, URZ, UP0 ;  /* 0x000000ff11047287 */ /* 0x000fe40008000000 */
[----:B------:R-:W-:Y:S02]  /*3640*/  USHF.L.U32 UR10, UR7, 0x5, URZ ;  /* 0x00000005070a7899 */ /* 0x000fe400080006ff */
[----:B------:R-:W-:-:S06]  /*3650*/  USHF.L.U64.HI UR7, UR7, 0x5, UR4 ;  /* 0x0000000507077899 */ /* 0x000fcc0008010204 */
[----:B0-----:R-:W-:Y:S01]  /*3660*/  MOV R5, UR7 ;  /* 0x0000000700057c02 */ /* 0x001fe20008000f00 */
[----:B------:R-:W0:Y:S01]  /*3670*/  LDCU.64 UR4, c[0x0][0x3d0] ;  /* 0x00007a00ff0477ac */ /* 0x000e220008000a00 */
[----:B--2---:R-:W-:Y:S01]  /*3680*/  ULEA UR8, UR9, UR8, 0x18 ;  /* 0x0000000809087291 */ /* 0x004fe2000f8ec0ff */
[----:B-1----:R-:W-:Y:S02]  /*3690*/  SHF.R.U32.HI R0, RZ, 0x5, R15 ;  /* 0x00000005ff007819 */ /* 0x002fe4000001160f */
[C---:B------:R-:W-:Y:S02]  /*36a0*/  LOP3.LUT R11, R15.reuse, 0x1f, RZ, 0xc0, !PT ;  /* 0x0000001f0f0b7812 */ /* 0x040fe400078ec0ff */
[----:B------:R-:W-:Y:S02]  /*36b0*/  LOP3.LUT R4, RZ, R0, RZ, 0x33, !PT ;  /* 0x00000000ff047212 */ /* 0x000fe400078e33ff */
[C---:B------:R-:W-:Y:S02]  /*36c0*/  LOP3.LUT R42, R15.reuse, 0xf, RZ, 0xc0, !PT ;  /* 0x0000000f0f2a7812 */ /* 0x040fe400078ec0ff */
[----:B------:R-:W-:Y:S01]  /*36d0*/  IADD3 R4, P0, PT, R4, UR10, RZ ;  /* 0x0000000a04047c10 */ /* 0x000fe2000ff1e0ff */
[----:B0-----:R-:W-:Y:S01]  /*36e0*/  UIADD3 UR4, UP0, UPT, UR4, 0x6c000, URZ ;  /* 0x0006c00004047890 */ /* 0x001fe2000ff1e0ff */
[----:B------:R-:W-:-:S02]  /*36f0*/  SHF.L.U32 R12, R15, 0x1, RZ ;  /* 0x000000010f0c7819 */ /* 0x000fc400000006ff */
[----:B------:R-:W-:Y:S01]  /*3700*/  IADD3.X R5, PT, PT, R5, -0x1, RZ, P0, !PT ;  /* 0xffffffff05057810 */ /* 0x000fe200007fe4ff */
[----:B------:R-:W-:-:S04]  /*3710*/  UIADD3.X UR5, UPT, UPT, URZ, UR5, URZ, UP0, !UPT ;  /* 0x00000005ff057290 */ /* 0x000fc800087fe4ff */
[----:B------:R-:W-:-:S04]  /*3720*/  IMAD.WIDE.U32 R2, R5, -0x33333333, RZ ;  /* 0xcccccccd05027825 */ /* 0x000fc800078e00ff */
[----:B------:R-:W-:-:S04]  /*3730*/  IMAD.WIDE.U32 R6, P0, R4, -0x33333334, R2 ;  /* 0xcccccccc04067825 */ /* 0x000fc80007800002 */
[----:B------:R-:W-:Y:S01]  /*3740*/  IMAD.WIDE.U32 R2, R4, -0x33333333, RZ ;  /* 0xcccccccd04027825 */ /* 0x000fe200078e00ff */
[----:B------:R-:W-:Y:S02]  /*3750*/  IADD3.X R9, PT, PT, RZ, RZ, RZ, P0, !PT ;  /* 0x000000ffff097210 */ /* 0x000fe400007fe4ff */
[----:B------:R-:W-:Y:S02]  /*3760*/  MOV R8, R7 ;  /* 0x0000000700087202 */ /* 0x000fe40000000f00 */
[----:B------:R-:W-:-:S05]  /*3770*/  IADD3 RZ, P0, PT, R3, R6, RZ ;  /* 0x0000000603ff7210 */ /* 0x000fca0007f1e0ff */
[----:B------:R-:W-:Y:S01]  /*3780*/  IMAD.WIDE.U32.X R2, R5, -0x33333334, R8, P0 ;  /* 0xcccccccc05027825 */ /* 0x000fe200000e0408 */
[----:B------:R-:W-:Y:S02]  /*3790*/  SHF.R.U32.HI R8, RZ, 0x4, R15 ;  /* 0x00000004ff087819 */ /* 0x000fe4000001160f */
[----:B------:R-:W-:Y:S02]  /*37a0*/  LEA R9, R0, UR8, 0x7 ;  /* 0x0000000800097c11 */ /* 0x000fe4000f8e38ff */
[----:B------:R-:W-:Y:S02]  /*37b0*/  SHF.R.U64 R26, R2, 0x3, R3 ;  /* 0x00000003021a7819 */ /* 0x000fe40000001203 */
[----:B------:R-:W-:Y:S02]  /*37c0*/  LOP3.LUT R2, R8, 0x1e, RZ, 0xc0, !PT ;  /* 0x0000001e08027812 */ /* 0x000fe400078ec0ff */
[----:B------:R-:W-:Y:S02]  /*37d0*/  IADD3 R40, P1, PT, R26, 0x1, RZ ;  /* 0x000000011a287810 */ /* 0x000fe40007f3e0ff */
[----:B------:R-:W-:-:S02]  /*37e0*/  LOP3.LUT R2, R2, 0x1f, R15, 0x78, !PT ;  /* 0x0000001f02027812 */ /* 0x000fc400078e780f */
[----:B------:R-:W-:Y:S02]  /*37f0*/  LOP3.LUT R41, R40, 0x7, RZ, 0xc0, !PT ;  /* 0x0000000728297812 */ /* 0x000fe400078ec0ff */
[----:B------:R-:W-:Y:S02]  /*3800*/  LEA R9, R2, R9, 0x2 ;  /* 0x0000000902097211 */ /* 0x000fe400078e10ff */
[----:B------:R-:W-:Y:S02]  /*3810*/  SHF.L.U32 R2, R15, 0x7, RZ ;  /* 0x000000070f027819 */ /* 0x000fe400000006ff */
[----:B------:R-:W-:Y:S02]  /*3820*/  IADD3 R6, P2, PT, R41, -0x1, RZ ;  /* 0xffffffff29067810 */ /* 0x000fe40007f5e0ff */
[----:B------:R-:W-:Y:S02]  /*3830*/  LEA.HI.X R16, R3, RZ, RZ, 0x1d, P1 ;  /* 0x000000ff03107211 */ /* 0x000fe400008fecff */
[----:B------:R-:W-:Y:S01]  /*3840*/  LOP3.LUT R13, R2, 0x780, RZ, 0xc0, !PT ;  /* 0x00000780020d7812 */ /* 0x000fe200078ec0ff */
[----:B------:R-:W-:Y:S01]  /*3850*/  IMAD.WIDE.U32 R2, R0, 0x500, RZ ;  /* 0x0000050000027825 */ /* 0x000fe200078e00ff */
[----:B------:R-:W-:-:S02]  /*3860*/  ISETP.GE.U32.AND P0, PT, R6, 0x3, PT ;  /* 0x000000030600780c */ /* 0x000fc40003f06070 */
[----:B------:R-:W-:Y:S02]  /*3870*/  IADD3.X R6, PT, PT, RZ, -0x1, RZ, P2, !PT ;  /* 0xffffffffff067810 */ /* 0x000fe400017fe4ff */
[----:B------:R-:W-:Y:S02]  /*3880*/  IADD3 R13, PT, PT, R13, UR8, RZ ;  /* 0x000000080d0d7c10 */ /* 0x000fe4000fffe0ff */
[----:B------:R-:W-:Y:S02]  /*3890*/  ISETP.GE.U32.AND.EX P0, PT, R6, RZ, PT, P0 ;  /* 0x000000ff0600720c */ /* 0x000fe40003f06100 */
[----:B------:R-:W-:Y:S02]  /*38a0*/  LOP3.LUT R15, R2, 0x1f, R15, 0xf8, !PT ;  /* 0x0000001f020f7812 */ /* 0x000fe400078ef80f */
[----:B------:R-:W-:Y:S02]  /*38b0*/  LOP3.LUT R14, R40, 0xfffffff8, RZ, 0xc0, !PT ;  /* 0xfffffff8280e7812 */ /* 0x000fe400078ec0ff */
[----:B------:R-:W-:-:S07]  /*38c0*/  LOP3.LUT R16, R16, 0x3fffffff, RZ, 0xc0, !PT ;  /* 0x3fffffff10107812 */ /* 0x000fce00078ec0ff */
.L_x_141:
[----:B------:R-:W-:Y:S01]  /*38d0*/  ISETP.LT.U32.AND P1, PT, R0, UR10, PT ;  /* 0x0000000a00007c0c */ /* 0x000fe2000bf21070 */
[----:B------:R-:W-:Y:S01]  /*38e0*/  BSSY.RECONVERGENT B0, `(.L_x_130) ;  /* 0x0000071000007945 */ /* 0x000fe20003800200 */
[----:B-1----:R-:W-:Y:S01]  /*38f0*/  MOV R6, UR7 ;  /* 0x0000000700067c02 */ /* 0x002fe20008000f00 */
[----:B------:R-:W-:Y:S01]  /*3900*/  HFMA2 R27, -RZ, RZ, 0, 0 ;  /* 0x00000000ff1b7431 */ /* 0x000fe200000001ff */
[----:B0-----:R-:W-:Y:S02]  /*3910*/  MOV R24, RZ ;  /* 0x000000ff00187202 */ /* 0x001fe40000000f00 */
[----:B------:R-:W-:-:S13]  /*3920*/  ISETP.GT.AND.EX P1, PT, R6, RZ, PT, P1 ;  /* 0x000000ff0600720c */ /* 0x000fda0003f24310 */
[----:B--2---:R-:W-:Y:S05]  /*3930*/  @!P1 BRA `(.L_x_131) ;  /* 0x0000000400ac9947 */ /* 0x004fea0003800000 */
        /* <DEDUP_REMOVED lines=21> */
.L_x_134:
        /* <DEDUP_REMOVED lines=33> */
.L_x_133:
[----:B------:R-:W-:Y:S05]  /*3ca0*/  BSYNC.RECONVERGENT B1 ;  /* 0x0000000000017941 */ /* 0x000fea0003800200 */
.L_x_132:
        /* <DEDUP_REMOVED lines=25> */
.L_x_136:
[----:B------:R-:W-:Y:S05]  /*3e40*/  BSYNC.RECONVERGENT B1 ;  /* 0x0000000000017941 */ /* 0x000fea0003800200 */
.L_x_135:
[----:B------:R-:W-:Y:S05]  /*3e50*/  @!P1 BRA `(.L_x_131) ;  /* 0x0000000000649947 */ /* 0x000fea0003800000 */
[C---:B------:R-:W-:Y:S02]  /*3e60*/  LOP3.LUT P2, RZ, R26.reuse, 0x3, RZ, 0xc0, !PT ;  /* 0x000000031aff7812 */ /* 0x040fe4000784c0ff */
[----:B------:R-:W-:-:S11]  /*3e70*/  LOP3.LUT P1, RZ, R26, 0x1, RZ, 0xc0, !PT ;  /* 0x000000011aff7812 */ /* 0x000fd6000782c0ff */
[----:B------:R-:W0:Y:S01]  /*3e80*/  @P2 LDC.64 R22, c[0x0][0x3d0] ;  /* 0x0000f400ff162b82 */ /* 0x000e220000000a00 */
[C---:B------:R-:W-:Y:S01]  /*3e90*/  @P2 IMAD.WIDE.U32 R18, R25.reuse, 0x500, R6 ;  /* 0x0000050019122825 */ /* 0x040fe200078e0006 */
[----:B------:R-:W-:-:S03]  /*3ea0*/  @P2 IADD3 R25, P3, PT, R25, 0x14, RZ ;  /* 0x0000001419192810 */ /* 0x000fc60007f7e0ff */
[----:B------:R-:W-:Y:S01]  /*3eb0*/  @P2 IMAD R21, R17, 0x500, RZ ;  /* 0x0000050011152824 */ /* 0x000fe200078e02ff */
[----:B------:R-:W-:Y:S01]  /*3ec0*/  @P2 IADD3.X R17, PT, PT, RZ, R17, RZ, P3, !PT ;  /* 0x00000011ff112210 */ /* 0x000fe20001ffe4ff */
[----:B------:R-:W-:Y:S01]  /*3ed0*/  @!P1 IMAD.WIDE.U32 R6, R25, 0x500, R6 ;  /* 0x0000050019069825 */ /* 0x000fe200078e0006 */
[----:B------:R-:W1:Y:S02]  /*3ee0*/  @!P1 LDC.64 R28, c[0x0][0x3d0] ;  /* 0x0000f400ff1c9b82 */ /* 0x000e640000000a00 */
[----:B------:R-:W-:Y:S01]  /*3ef0*/  @P2 IADD3 R21, PT, PT, R19, R21, RZ ;  /* 0x0000001513152210 */ /* 0x000fe20007ffe0ff */
[----:B------:R-:W-:-:S05]  /*3f00*/  @!P1 IMAD R17, R17, 0x500, RZ ;  /* 0x0000050011119824 */ /* 0x000fca00078e02ff */
[----:B------:R-:W-:Y:S02]  /*3f10*/  @!P1 IADD3 R7, PT, PT, R7, R17, RZ ;  /* 0x0000001107079210 */ /* 0x000fe40007ffe0ff */
[----:B0-----:R-:W-:-:S04]  /*3f20*/  @P2 LEA R20, P3, R18, R22, 0x3 ;  /* 0x0000001612142211 */ /* 0x001fc800078618ff */
        /* <DEDUP_REMOVED lines=12> */
.L_x_131:
[----:B------:R-:W-:Y:S05]  /*3ff0*/  BSYNC.RECONVERGENT B0 ;  /* 0x0000000000007941 */ /* 0x000fea0003800200 */
.L_x_130:
[----:B------:R0:W-:Y:S01]  /*4000*/  STS [R9], R27 ;  /* 0x0000001b09007388 */ /* 0x0001e20000000800 */
[----:B------:R-:W1:Y:S01]  /*4010*/  LDC.64 R6, c[0x0][0x388] ;  /* 0x0000e200ff067b82 */ /* 0x000e620000000a00 */
[----:B------:R-:W-:Y:S02]  /*4020*/  ISETP.GT.U32.AND P1, PT, R42, 0x9, PT ;  /* 0x000000092a00780c */ /* 0x000fe40003f24070 */
[----:B------:R0:W-:Y:S01]  /*4030*/  STS [R9+0x500], R24 ;  /* 0x0005001809007388 */ /* 0x0001e20000000800 */
[----:B------:R-:W-:-:S04]  /*4040*/  MOV R17, R8 ;  /* 0x0000000800117202 */ /* 0x000fc80000000f00 */
[----:B------:R-:W2:Y:S08]  /*4050*/  LDC.64 R18, c[0x0][0x390] ;  /* 0x0000e400ff127b82 */ /* 0x000eb00000000a00 */
[----:B0-----:R-:W-:Y:S06]  /*4060*/  BAR.SYNC.DEFER_BLOCKING 0x0 ;  /* 0x0000000000007b1d */ /* 0x001fec0000010000 */
.L_x_140:
        /* <DEDUP_REMOVED lines=31> */
.L_x_151:
        /* <DEDUP_REMOVED lines=11> */
.L_x_139:
[----:B------:R-:W-:Y:S05]  /*4310*/  BSYNC.RECONVERGENT B0 ;  /* 0x0000000000007941 */ /* 0x000fea0003800200 */
.L_x_138:
        /* <DEDUP_REMOVED lines=9> */
.L_x_137:
        /* <DEDUP_REMOVED lines=8> */
.L_x_143:
[----:B------:R-:W-:Y:S05]  /*4430*/  BSYNC B0 ;  /* 0x0000000000007941 */ /* 0x000fea0003800000 */
.L_x_142:
        /* <DEDUP_REMOVED lines=8> */
.L_x_144:
[----:B------:R-:W-:Y:S01]  /*44c0*/  FADD.FTZ R23, R23, R20 ;  /* 0x0000001417177221 */ /* 0x000fe20000010000 */
[----:B------:R-:W-:-:S04]  /*44d0*/  HFMA2 R31, -RZ, RZ, 0, 2.384185791015625e-07 ;  /* 0x00000004ff1f7431 */ /* 0x000fc800000001ff */
[----:B------:R-:W-:Y:S02]  /*44e0*/  MOV R32, R23 ;  /* 0x0000001700207202 */ /* 0x000fe40000000f00 */
[----:B------:R-:W-:-:S07]  /*44f0*/  MOV R22, R30 ;  /* 0x0000001e00167202 */ /* 0x000fce0000000f00 */
[----:B------:R-:W-:Y:S05]  /*4500*/  WARPSYNC.COLLECTIVE R29, `(.L_x_145) ;  /* 0x000000001d087348 */ /* 0x000fea0003c00000 */
[----:B------:R0:W1:Y:S02]  /*4510*/  SHFL.BFLY P3, R30, R32, R31, R34 ;  /* 0x0c00001f201e7389 */ /* 0x0000640000060022 */
[----:B01----:R-:W-:Y:S05]  /*4520*/  ENDCOLLECTIVE ;  /* 0x000000000000791b */ /* 0x003fea0003800000 */
.L_x_145:
[----:B------:R-:W-:-:S05]  /*4530*/  FADD.FTZ R22, R22, R21 ;  /* 0x0000001516167221 */ /* 0x000fca0000010000 */
[----:B------:R-:W-:Y:S02]  /*4540*/  MOV R32, R22 ;  /* 0x0000001600207202 */ /* 0x000fe40000000f00 */
[----:B------:R-:W-:-:S07]  /*4550*/  MOV R24, R30 ;  /* 0x0000001e00187202 */ /* 0x000fce0000000f00 */
[----:B------:R-:W-:Y:S05]  /*4560*/  WARPSYNC.COLLECTIVE R29, `(.L_x_146) ;  /* 0x000000001d087348 */ /* 0x000fea0003c00000 */
[----:B------:R0:W1:Y:S02]  /*4570*/  SHFL.BFLY P3, R30, R32, R31, R34 ;  /* 0x0c00001f201e7389 */ /* 0x0000640000060022 */
[----:B01----:R-:W-:Y:S05]  /*4580*/  ENDCOLLECTIVE ;  /* 0x000000000000791b */ /* 0x003fea0003800000 */
.L_x_146:
[----:B------:R-:W-:Y:S01]  /*4590*/  FADD.FTZ R24, R23, R24 ;  /* 0x0000001817187221 */ /* 0x000fe20000010000 */
[----:B------:R-:W-:-:S04]  /*45a0*/  HFMA2 R31, -RZ, RZ, 0, 1.1920928955078125e-07 ;  /* 0x00000002ff1f7431 */ /* 0x000fc800000001ff */
[----:B------:R-:W-:Y:S02]  /*45b0*/  MOV R32, R24 ;  /* 0x0000001800207202 */ /* 0x000fe40000000f00 */
[----:B------:R-:W-:-:S07]  /*45c0*/  MOV R25, R30 ;  /* 0x0000001e00197202 */ /* 0x000fce0000000f00 */
[----:B------:R-:W-:Y:S05]  /*45d0*/  WARPSYNC.COLLECTIVE R29, `(.L_x_147) ;  /* 0x000000001d087348 */ /* 0x000fea0003c00000 */
[----:B------:R0:W1:Y:S02]  /*45e0*/  SHFL.BFLY P3, R30, R32, R31, R34 ;  /* 0x0c00001f201e7389 */ /* 0x0000640000060022 */
[----:B01----:R-:W-:Y:S05]  /*45f0*/  ENDCOLLECTIVE ;  /* 0x000000000000791b */ /* 0x003fea0003800000 */
.L_x_147:
[----:B------:R-:W-:-:S05]  /*4600*/  FADD.FTZ R25, R22, R25 ;  /* 0x0000001916197221 */ /* 0x000fca0000010000 */
[----:B------:R-:W-:Y:S02]  /*4610*/  MOV R32, R25 ;  /* 0x0000001900207202 */ /* 0x000fe40000000f00 */
[----:B------:R-:W-:-:S07]  /*4620*/  MOV R27, R30 ;  /* 0x0000001e001b7202 */ /* 0x000fce0000000f00 */
[----:B------:R-:W-:Y:S05]  /*4630*/  WARPSYNC.COLLECTIVE R29, `(.L_x_148) ;  /* 0x000000001d087348 */ /* 0x000fea0003c00000 */
[----:B------:R0:W1:Y:S02]  /*4640*/  SHFL.BFLY P3, R30, R32, R31, R34 ;  /* 0x0c00001f201e7389 */ /* 0x0000640000060022 */
[----:B01----:R-:W-:Y:S05]  /*4650*/  ENDCOLLECTIVE ;  /* 0x000000000000791b */ /* 0x003fea0003800000 */
.L_x_148:
[----:B------:R-:W-:Y:S01]  /*4660*/  FADD.FTZ R27, R24, R27 ;  /* 0x0000001b181b7221 */ /* 0x000fe20000010000 */
[----:B------:R-:W-:-:S04]  /*4670*/  HFMA2 R31, -RZ, RZ, 0, 5.9604644775390625e-08 ;  /* 0x00000001ff1f7431 */ /* 0x000fc800000001ff */
[----:B------:R-:W-:Y:S02]  /*4680*/  MOV R32, R27 ;  /* 0x0000001b00207202 */ /* 0x000fe40000000f00 */
[----:B------:R-:W-:-:S07]  /*4690*/  MOV R20, R30 ;  /* 0x0000001e00147202 */ /* 0x000fce0000000f00 */
[----:B------:R-:W-:Y:S05]  /*46a0*/  WARPSYNC.COLLECTIVE R29, `(.L_x_149) ;  /* 0x000000001d087348 */ /* 0x000fea0003c00000 */
[----:B------:R0:W1:Y:S02]  /*46b0*/  SHFL.BFLY P3, R30, R32, R31, R34 ;  /* 0x0c00001f201e7389 */ /* 0x0000640000060022 */
[----:B01----:R-:W-:Y:S05]  /*46c0*/  ENDCOLLECTIVE ;  /* 0x000000000000791b */ /* 0x003fea0003800000 */
.L_x_149:
[----:B------:R-:W-:-:S05]  /*46d0*/  FADD.FTZ R20, R25, R20 ;  /* 0x0000001419147221 */ /* 0x000fca0000010000 */
[----:B------:R-:W-:Y:S02]  /*46e0*/  MOV R32, R20 ;  /* 0x0000001400207202 */ /* 0x000fe40000000f00 */
[----:B------:R-:W-:-:S07]  /*46f0*/  MOV R28, R30 ;  /* 0x0000001e001c7202 */ /* 0x000fce0000000f00 */
[----:B------:R-:W-:Y:S05]  /*4700*/  WARPSYNC.COLLECTIVE R29, `(.L_x_150) ;  /* 0x000000001d087348 */ /* 0x000fea0003c00000 */
[----:B------:R0:W1:Y:S02]  /*4710*/  SHFL.BFLY P3, R30, R32, R31, R34 ;  /* 0x0c00001f201e7389 */ /* 0x0000640000060022 */
[----:B01----:R-:W-:Y:S05]  /*4720*/  ENDCOLLECTIVE ;  /* 0x000000000000791b */ /* 0x003fea0003800000 */
.L_x_150:
[----:B------:R-:W-:Y:S01]  /*4730*/  FADD.FTZ R28, R27, R28 ;  /* 0x0000001c1b1c7221 */ /* 0x000fe20000010000 */
[----:B------:R-:W-:Y:S01]  /*4740*/  MOV R21, R30 ;  /* 0x0000001e00157202 */ /* 0x000fe20000000f00 */
[----:B------:R-:W-:Y:S06]  /*4750*/  BRA `(.L_x_151) ;  /* 0xfffffff800c07947 */ /* 0x000fec000383ffff */
.L_x_152:
        /* <DEDUP_REMOVED lines=10> */
.L_x_1231:


//--------------------- .text._ZN13group_norm_v218gn_bwd_cuda_kernelI13__nv_bfloat16Li320ELi3ELi32ELi40ELi1024ELb0ELb1ELi32ELi320ELi320ELi4ELb1ELi8ELb0ELb0ELNS_15WgradSyncMethodE3ENS_16CompileConditionILi1000EEEEEvPT_S6_S6_PKS5_S8_S8_S8_PKfflPfPj --------------------------
	.section	.text._ZN13group_norm_v218gn_bwd_cuda_kernelI13__nv_bfloat16Li320ELi3ELi32ELi40ELi1024ELb0ELb1ELi32ELi320ELi320ELi4ELb1ELi8ELb0ELb0ELNS_15WgradSyncMethodE3ENS_16CompileConditionILi1000EEEEEvPT_S6_S6_PKS5_S8_S8_S8_PKfflPfPj,"ax",@progbits
	.align	128
        .global         _ZN13group_norm_v218gn_bwd_cuda_kernelI13__nv_bfloat16Li320ELi3ELi32ELi40ELi1024ELb0ELb1ELi32ELi320ELi320ELi4ELb1ELi8ELb0ELb0ELNS_15WgradSyncMethodE3ENS_16CompileConditionILi1000EEEEEvPT_S6_S6_PKS5_S8_S8_S8_PKfflPfPj
        .type           _ZN13group_norm_v218gn_bwd_cuda_kernelI13__nv_bfloat16Li320ELi3ELi32ELi40ELi1024ELb0ELb1ELi32ELi320ELi320ELi4ELb1ELi8ELb0ELb0ELNS_15WgradSyncMethodE3ENS_16CompileConditionILi1000EEEEEvPT_S6_S6_PKS5_S8_S8_S8_PKfflPfPj,@function
        .size           _ZN13group_norm_v218gn_bwd_cuda_kernelI13__nv_bfloat16Li320ELi3ELi32ELi40ELi1024ELb0ELb1ELi32ELi320ELi320ELi4ELb1ELi8ELb0ELb0ELNS_15WgradSyncMethodE3ENS_16CompileConditionILi1000EEEEEvPT_S6_S6_PKS5_S8_S8_S8_PKfflPfPj,(.L_x_1232 - _ZN13group_norm_v218gn_bwd_cuda_kernelI13__nv_bfloat16Li320ELi3ELi32ELi40ELi1024ELb0ELb1ELi32ELi320ELi320ELi4ELb1ELi8ELb0ELb0ELNS_15WgradSyncMethodE3ENS_16CompileConditionILi1000EEEEEvPT_S6_S6_PKS5_S8_S8_S8_PKfflPfPj)
        .other          _ZN13group_norm_v218gn_bwd_cuda_kernelI13__nv_bfloat16Li320ELi3ELi32ELi40ELi1024ELb0ELb1ELi32ELi320ELi320ELi4ELb1ELi8ELb0ELb0ELNS_15WgradSyncMethodE3ENS_16CompileConditionILi1000EEEEEvPT_S6_S6_PKS5_S8_S8_S8_PKfflPfPj,@"STO_CUDA_ENTRY STV_DEFAULT"
_ZN13group_norm_v218gn_bwd_cuda_kernelI13__nv_bfloat16Li320ELi3ELi32ELi40ELi1024ELb0ELb1ELi32ELi320ELi320ELi4ELb1ELi8ELb0ELb0ELNS_15WgradSyncMethodE3ENS_16CompileConditionILi1000EEEEEvPT_S6_S6_PKS5_S8_S8_S8_PKfflPfPj:
.text._ZN13group_norm_v218gn_bwd_cuda_kernelI13__nv_bfloat16Li320ELi3ELi32ELi40ELi1024ELb0ELb1ELi32ELi320ELi320ELi4ELb1ELi8ELb0ELb0ELNS_15WgradSyncMethodE3ENS_16CompileConditionILi1000EEEEEvPT_S6_S6_PKS5_S8_S8_S8_PKfflPfPj:
[----:B------:R-:W0:Y:S08]  /*0000*/  LDC R1, c[0x0][0x37c] ;  /* 0x0000df00ff017b82 */ /* 0x000e300000000800 */
[----:B------:R-:W1:Y:S01]  /*0010*/  S2UR UR8, SR_CTAID.Y ;  /* 0x00000000000879c3 */ /* 0x000e620000002600 */
[----:B------:R-:W2:Y:S01]  /*0020*/  LDCU.64 UR16, c[0x0][0x3c8] ;  /* 0x00007900ff1077ac */ /* 0x000ea20008000a00 */
[----:B0-----:R-:W-:Y:S01]  /*0030*/  IADD3 R1, PT, PT, R1, -0xe8, RZ ;  /* 0xffffff1801017810 */ /* 0x001fe20007ffe0ff */
[----:B------:R-:W0:Y:S01]  /*0040*/  LDCU.64 UR14, c[0x0][0x358] ;  /* 0x00006b00ff0e77ac */ /* 0x000e220008000a00 */
[----:B--2---:R-:W-:-:S02]  /*0050*/  USHF.L.U32 UR4, UR16, 0x2, URZ ;  /* 0x0000000210047899 */ /* 0x004fc400080006ff */
[----:B------:R-:W-:Y:S02]  /*0060*/  USHF.L.U64.HI UR5, UR16, 0x2, UR17 ;  /* 0x0000000210057899 */ /* 0x000fe40008010211 */
[----:B-1----:R-:W-:Y:S02]  /*0070*/  UISETP.GT.U32.AND UP0, UPT, UR4, UR8, UPT ;  /* 0x000000080400728c */ /* 0x002fe4000bf04070 */
[----:B------:R-:W-:Y:S02]  /*0080*/  ULOP3.LUT UR11, UR8, 0x3, URZ, 0xc0, !UPT ;  /* 0x00000003080b7892 */ /* 0x000fe4000f8ec0ff */
[----:B------:R-:W-:Y:S01]  /*0090*/  UISETP.GT.AND.EX UP0, UPT, UR5, URZ, UPT, UP0 ;  /* 0x000000ff0500728c */ /* 0x000fe2000bf04300 */
[----:B------:R-:W-:Y:S02]  /*00a0*/  UMOV UR10, UR8 ;  /* 0x00000008000a7c82 */ /* 0x000fe40008000000 */
[----:B------:R-:W-:-:S06]  /*00b0*/  UMOV UR5, URZ ;  /* 0x000000ff00057c82 */ /* 0x000fcc0008000000 */
[----:B0-----:R-:W-:Y:S05]  /*00c0*/  BRA.U UP0, `(.L_x_153) ;  /* 0x0000000100687547 */ /* 0x001fea000b800000 */
        /* <DEDUP_REMOVED lines=17> */
.L_x_155:
[----:B0-----:R-:W2:Y:S04]  /*01e0*/  LD.E.STRONG.GPU R5, desc[UR14][R2.64+0x20] ;  /* 0x0000200e02057980 */ /* 0x001ea8000c10f900 */
[----:B--2---:R-:W-:Y:S01]  /*01f0*/  CCTL.IVALL ;  /* 0x00000000ff00798f */ /* 0x004fe20002000000 */
[----:B------:R-:W-:Y:S05]  /*0200*/  YIELD ;  /* 0x0000000000007946 */ /* 0x000fea0003800000 */
[----:B-----5:R-:W-:-:S04]  /*0210*/  LOP3.LUT R5, R5, R0, RZ, 0x3c, !PT ;  /* 0x0000000005057212 */ /* 0x020fc800078e3cff */
[----:B------:R-:W-:-:S13]  /*0220*/  ISETP.GT.AND P0, PT, R5, -0x1, PT ;  /* 0xffffffff0500780c */ /* 0x000fda0003f04270 */
[----:B------:R-:W-:Y:S05]  /*0230*/  @P0 BRA `(.L_x_155) ;  /* 0xfffffffc00e80947 */ /* 0x000fea000383ffff */
.L_x_154:
[----:B------:R-:W-:Y:S05]  /*0240*/  WARPSYNC.ALL ;  /* 0x0000000000007948 */ /* 0x000fea0003800000 */
[----:B------:R-:W-:Y:S06]  /*0250*/  BAR.SYNC.DEFER_BLOCKING 0x0 ;  /* 0x0000000000007b1d */ /* 0x000fec0000010000 */
[----:B------:R-:W-:Y:S05]  /*0260*/  BRA `(.L_x_156) ;  /* 0x0000003c00647947 */ /* 0x000fea0003800000 */
.L_x_153:
[----:B------:R-:W0:Y:S01]  /*0270*/  S2R R3, SR_TID.X ;  /* 0x0000000000037919 */ /* 0x000e220000002100 */
[----:B------:R-:W1:Y:S01]  /*0280*/  LDC.64 R4, c[0x0][0x3a8] ;  /* 0x0000ea00ff047b82 */ /* 0x000e620000000a00 */
[----:B0-----:R-:W-:-:S05]  /*0290*/  LOP3.LUT R0, R3, 0xffff, RZ, 0xc0, !PT ;  /* 0x0000ffff03007812 */ /* 0x001fca00078ec0ff */
[----:B------:R-:W-:-:S05]  /*02a0*/  IMAD R0, R0, 0x334, RZ ;  /* 0x0000033400007824 */ /* 0x000fca00078e02ff */
[----:B------:R-:W-:-:S04]  /*02b0*/  SHF.R.U32.HI R0, RZ, 0x10, R0 ;  /* 0x00000010ff007819 */ /* 0x000fc80000011600 */
[----:B------:R-:W-:-:S05]  /*02c0*/  PRMT R0, R0, 0x9910, RZ ;  /* 0x0000991000007816 */ /* 0x000fca00000000ff */
[----:B------:R-:W-:-:S05]  /*02d0*/  IMAD R0, R0, 0x50, RZ ;  /* 0x0000005000007824 */ /* 0x000fca00078e02ff */
[----:B------:R-:W-:-:S04]  /*02e0*/  IADD3 R0, PT, PT, RZ, -R0, RZ ;  /* 0x80000000ff007210 */ /* 0x000fc80007ffe0ff */
[----:B------:R-:W-:-:S04]  /*02f0*/  PRMT R0, R0, 0x7710, RZ ;  /* 0x0000771000007816 */ /* 0x000fc800000000ff */
[----:B------:R-:W-:Y:S02]  /*0300*/  IADD3 R0, PT, PT, R0, R3, RZ ;  /* 0x0000000300007210 */ /* 0x000fe40007ffe0ff */
[----:B------:R-:W-:Y:S02]  /*0310*/  MOV R3, UR11 ;  /* 0x0000000b00037c02 */ /* 0x000fe40008000f00 */
[----:B------:R-:W-:-:S05]  /*0320*/  LOP3.LUT R0, R0, 0xffff, RZ, 0xc0, !PT ;  /* 0x0000ffff00007812 */ /* 0x000fca00078ec0ff */
[----:B------:R-:W-:-:S05]  /*0330*/  IMAD R0, R3, 0x50, R0 ;  /* 0x0000005003007824 */ /* 0x000fca00078e0200 */
[----:B------:R-:W-:-:S05]  /*0340*/  SHF.L.U32 R7, R0, 0x2, RZ ;  /* 0x0000000200077819 */ /* 0x000fca00000006ff */
[----:B-1----:R-:W-:-:S06]  /*0350*/  IMAD.WIDE.U32 R4, R7, 0x2, R4 ;  /* 0x0000000207047825 */ /* 0x002fcc00078e0004 */
[----:B------:R-:W2:Y:S01]  /*0360*/  LDG.E.64.CONSTANT R4, desc[UR14][R4.64] ;  /* 0x0000000e04047981 */ /* 0x000ea2000c1e9b00 */
[----:B------:R-:W-:Y:S02]  /*0370*/  LOP3.LUT R7, R7, 0xffff, RZ, 0xc0, !PT ;  /* 0x0000ffff07077812 */ /* 0x000fe400078ec0ff */
[----:B------:R-:W-:Y:S02]  /*0380*/  CS2R R26, SRZ ;  /* 0x00000000001a7805 */ /* 0x000fe4000001ff00 */
[----:B------:R-:W-:Y:S02]  /*0390*/  CS2R R28, SRZ ;  /* 0x00000000001c7805 */ /* 0x000fe4000001ff00 */
[----:B------:R-:W-:Y:S02]  /*03a0*/  CS2R R30, SRZ ;  /* 0x00000000001e7805 */ /* 0x000fe4000001ff00 */
[----:B------:R-:W-:Y:S01]  /*03b0*/  CS2R R32, SRZ ;  /* 0x0000000000207805 */ /* 0x000fe2000001ff00 */
[----:B------:R-:W-:Y:S01]  /*03c0*/  IMAD R7, R7, 0x667, RZ ;  /* 0x0000066707077824 */ /* 0x000fe200078e02ff */
[----:B------:R-:W-:-:S04]  /*03d0*/  UMOV UR4, URZ ;  /* 0x000000ff00047c82 */ /* 0x000fc80008000000 */
[----:B------:R-:W-:-:S05]  /*03e0*/  SHF.R.U32.HI R7, RZ, 0x10, R7 ;  /* 0x00000010ff077819 */ /* 0x000fca0000011607 */
[----:B------:R0:W-:Y:S01]  /*03f0*/  STL [R1+0xa8], R7 ;  /* 0x0000a80701007387 */ /* 0x0001e20000100800 */
[C---:B--2---:R-:W-:Y:S02]  /*0400*/  PRMT R0, R4.reuse, 0x7632, R0 ;  /* 0x0000763204007816 */ /* 0x044fe40000000000 */
[C---:B------:R-:W-:Y:S02]  /*0410*/  PRMT R6, R5.reuse, 0x7632, R6 ;  /* 0x0000763205067816 */ /* 0x040fe40000000006 */
[----:B------:R-:W-:Y:S02]  /*0420*/  SHF.L.U32 R2, R4, 0x10, RZ ;  /* 0x0000001004027819 */ /* 0x000fe400000006ff */
[----:B------:R-:W-:Y:S02]  /*0430*/  SHF.L.U32 R3, R5, 0x10, RZ ;  /* 0x0000001005037819 */ /* 0x000fe400000006ff */
[----:B------:R-:W-:Y:S02]  /*0440*/  SHF.L.U32 R4, R0, 0x10, RZ ;  /* 0x0000001000047819 */ /* 0x000fe400000006ff */
[----:B0-----:R-:W-:-:S07]  /*0450*/  SHF.L.U32 R5, R6, 0x10, RZ ;  /* 0x0000001006057819 */ /* 0x001fce00000006ff */
.L_x_168:
[----:B------:R-:W2:Y:S01]  /*0460*/  LDL R14, [R1+0xa8] ;  /* 0x0000a800010e7983 */ /* 0x000ea20000100800 */
[----:B------:R-:W0:Y:S01]  /*0470*/  S2UR UR8, SR_CTAID.Y ;  /* 0x00000000000879c3 */ /* 0x000e220000002600 */
[----:B------:R-:W-:Y:S01]  /*0480*/  USHF.R.U64 UR6, UR10, 0x2, UR5 ;  /* 0x000000020a067899 */ /* 0x000fe20008001205 */
[----:B-1----:R-:W1:Y:S01]  /*0490*/  S2R R0, SR_TID.X ;  /* 0x0000000000007919 */ /* 0x002e620000002100 */
[----:B------:R-:W3:Y:S04]  /*04a0*/  LDCU.64 UR12, c[0x0][0x3a0] ;  /* 0x00007400ff0c77ac */ /* 0x000ee80008000a00 */
[----:B------:R-:W-:Y:S01]  /*04b0*/  MOV R11, UR6 ;  /* 0x00000006000b7c02 */ /* 0x000fe20008000f00 */
[----:B------:R-:W4:Y:S01]  /*04c0*/  S2UR UR18, SR_CTAID.X ;  /* 0x00000000001279c3 */ /* 0x000f220000002500 */
[----:B-----5:R-:W-:Y:S01]  /*04d0*/  STL [R1+0xe4], R4 ;  /* 0x0000e40401007387 */ /* 0x020fe20000100800 */
[----:B------:R-:W2:Y:S03]  /*04e0*/  LDCU.64 UR16, c[0x0][0x3c8] ;  /* 0x00007900ff1077ac */ /* 0x000ea60008000a00 */
[----:B------:R-:W-:Y:S01]  /*04f0*/  STL [R1+0xe0], R5 ;  /* 0x0000e00501007387 */ /* 0x000fe20000100800 */
[----:B0-----:R-:W-:-:S02]  /*0500*/  ULOP3.LUT UR11, UR8, 0x3, URZ, 0xc0, !UPT ;  /* 0x00000003080b7892 */ /* 0x001fc4000f8ec0ff */
[----:B----4-:R-:W-:Y:S01]  /*0510*/  USHF.L.U32 UR7, UR18, 0x5, URZ ;  /* 0x0000000512077899 */ /* 0x010fe200080006ff */
[----:B-1----:R-:W-:-:S05]  /*0520*/  LOP3.LUT R6, R0, 0xffff, RZ, 0xc0, !PT ;  /* 0x0000ffff00067812 */ /* 0x002fca00078ec0ff */
[----:B------:R-:W-:Y:S01]  /*0530*/  MOV R9, UR7 ;  /* 0x0000000700097c02 */ /* 0x000fe20008000f00 */
[----:B------:R-:W-:Y:S01]  /*0540*/  USHF.R.U32.HI UR7, URZ, 0x2, UR5 ;  /* 0x00000002ff077899 */ /* 0x000fe20008011605 */
[----:B------:R-:W-:-:S03]  /*0550*/  IMAD R6, R6, 0x334, RZ ;  /* 0x0000033406067824 */ /* 0x000fc600078e02ff */
[----:B------:R-:W-:Y:S02]  /*0560*/  UIMAD UR9, UR7, 0x140000, URZ ;  /* 0x00140000070978a4 */ /* 0x000fe4000f8e02ff */
[----:B------:R-:W-:-:S04]  /*0570*/  SHF.R.U32.HI R8, RZ, 0x10, R6 ;  /* 0x00000010ff087819 */ /* 0x000fc80000011606 */
[C---:B------:R-:W-:Y:S02]  /*0580*/  PRMT R6, R8.reuse, 0x9910, RZ ;  /* 0x0000991008067816 */ /* 0x040fe400000000ff */
[----:B------:R-:W-:-:S03]  /*0590*/  LOP3.LUT R9, R8, 0x3e0, R9, 0xf8, !PT ;  /* 0x000003e008097812 */ /* 0x000fc600078ef809 */
[----:B------:R-:W-:Y:S02]  /*05a0*/  IMAD R6, R6, 0x50, RZ ;  /* 0x0000005006067824 */ /* 0x000fe400078e02ff */
[----:B------:R-:W-:-:S03]  /*05b0*/  IMAD R9, R9, 0x500, RZ ;  /* 0x0000050009097824 */ /* 0x000fc600078e02ff */
[----:B------:R-:W-:-:S04]  /*05c0*/  IADD3 R6, PT, PT, RZ, -R6, RZ ;  /* 0x80000006ff067210 */ /* 0x000fc80007ffe0ff */
[----:B------:R-:W-:-:S04]  /*05d0*/  PRMT R7, R6, 0x7710, RZ ;  /* 0x0000771006077816 */ /* 0x000fc800000000ff */
[----:B------:R-:W-:Y:S02]  /*05e0*/  IADD3 R0, PT, PT, R7, R0, RZ ;  /* 0x0000000007007210 */ /* 0x000fe40007ffe0ff */
[----:B------:R-:W-:Y:S02]  /*05f0*/  MOV R7, UR11 ;  /* 0x0000000b00077c02 */ /* 0x000fe40008000f00 */
[----:B------:R-:W-:-:S05]  /*0600*/  LOP3.LUT R6, R0, 0xffff, RZ, 0xc0, !PT ;  /* 0x0000ffff00067812 */ /* 0x000fca00078ec0ff */
[----:B------:R-:W-:Y:S02]  /*0610*/  IMAD R6, R7, 0x50, R6 ;  /* 0x0000005007067824 */ /* 0x000fe400078e0206 */
[----:B------:R-:W-:-:S03]  /*0620*/  HFMA2 R7, -RZ, RZ, 0, 0 ;  /* 0x00000000ff077431 */ /* 0x000fc600000001ff */
[----:B------:R-:W-:-:S05]  /*0630*/  SHF.L.U32 R6, R6, 0x2, RZ ;  /* 0x0000000206067819 */ /* 0x000fca00000006ff */
[----:B------:R-:W-:-:S03]  /*0640*/  IMAD.WIDE.U32 R6, R11, 0x140000, R6 ;  /* 0x001400000b067825 */ /* 0x000fc600078e0006 */
[----:B------:R-:W-:-:S04]  /*0650*/  IADD3 R6, P0, PT, R9, R6, RZ ;  /* 0x0000000609067210 */ /* 0x000fc80007f1e0ff */
[----:B------:R-:W-:Y:S01]  /*0660*/  IADD3.X R7, PT, PT, R7, UR9, RZ, P0, !PT ;  /* 0x0000000907077c10 */ /* 0x000fe200087fe4ff */
[----:B------:R-:W-:Y:S01]  /*0670*/  USHF.L.U32 UR9, UR6, 0x6, URZ ;  /* 0x0000000606097899 */ /* 0x000fe200080006ff */
[C---:B------:R-:W-:Y:S01]  /*0680*/  SHF.L.U32 R13, R6.reuse, 0x1, RZ ;  /* 0x00000001060d7819 */ /* 0x040fe200000006ff */
[----:B------:R-:W-:Y:S01]  /*0690*/  USHF.L.U64.HI UR6, UR6, 0x6, UR7 ;  /* 0x0000000606067899 */ /* 0x000fe20008010207 */
[----:B------:R-:W-:Y:S02]  /*06a0*/  SHF.L.U64.HI R12, R6, 0x1, R7 ;  /* 0x00000001060c7819 */ /* 0x000fe40000010207 */
[----:B---3--:R-:W-:Y:S01]  /*06b0*/  IADD3 R20, P0, PT, R13, UR12, RZ ;  /* 0x0000000c0d147c10 */ /* 0x008fe2000ff1e0ff */
[----:B------:R-:W-:Y:S03]  /*06c0*/  STL [R1+0x60], R13 ;  /* 0x0000600d01007387 */ /* 0x000fe60000100800 */
[----:B------:R-:W-:Y:S01]  /*06d0*/  IADD3.X R21, PT, PT, R12, UR13, RZ, P0, !PT ;  /* 0x0000000d0c157c10 */ /* 0x000fe200087fe4ff */
[----:B------:R-:W0:Y:S01]  /*06e0*/  LDCU.64 UR12, c[0x0][0x3b8] ;  /* 0x00007700ff0c77ac */ /* 0x000e220008000a00 */
[----:B------:R-:W-:Y:S01]  /*06f0*/  MOV R11, UR6 ;  /* 0x00000006000b7c02 */ /* 0x000fe20008000f00 */
[----:B------:R1:W-:Y:S01]  /*0700*/  STL [R1+0x64], R12 ;  /* 0x0000640c01007387 */ /* 0x0003e20000100800 */
[----:B------:R-:W3:Y:S01]  /*0710*/  LDCU.64 UR6, c[0x0][0x398] ;  /* 0x00007300ff0677ac */ /* 0x000ee20008000a00 */
[----:B------:R-:W-:-:S02]  /*0720*/  MOV R10, UR9 ;  /* 0x00000009000a7c02 */ /* 0x000fc40008000f00 */
[----:B------:R-:W4:Y:S04]  /*0730*/  LDG.E.64.CONSTANT R40, desc[UR14][R20.64+0x2800] ;  /* 0x0028000e14287981 */ /* 0x000f28000c1e9b00 */
[----:B------:R-:W4:Y:S04]  /*0740*/  LDG.E.64.CONSTANT R6, desc[UR14][R20.64] ;  /* 0x0000000e14067981 */ /* 0x000f28000c1e9b00 */
[----:B------:R-:W4:Y:S04]  /*0750*/  LDG.E.64.CONSTANT R48, desc[UR14][R20.64+0x5000] ;  /* 0x0050000e14307981 */ /* 0x000f28000c1e9b00 */
[----:B------:R-:W4:Y:S04]  /*0760*/  LDG.E.64.CONSTANT R50, desc[UR14][R20.64+0x7800] ;  /* 0x0078000e14327981 */ /* 0x000f28000c1e9b00 */
[----:B------:R-:W4:Y:S04]  /*0770*/  LDG.E.64.CONSTANT R42, desc[UR14][R20.64+0xa000] ;  /* 0x00a0000e142a7981 */ /* 0x000f28000c1e9b00 */
[----:B------:R-:W4:Y:S04]  /*0780*/  LDG.E.64.CONSTANT R38, desc[UR14][R20.64+0xc800] ;  /* 0x00c8000e14267981 */ /* 0x000f28000c1e9b00 */
[----:B------:R-:W4:Y:S04]  /*0790*/  LDG.E.64.CONSTANT R46, desc[UR14][R20.64+0xf000] ;  /* 0x00f0000e142e7981 */ /* 0x000f28000c1e9b00 */
[----:B------:R-:W4:Y:S01]  /*07a0*/  LDG.E.64.CONSTANT R44, desc[UR14][R20.64+0x11800] ;  /* 0x0118000e142c7981 */ /* 0x000f22000c1e9b00 */
[----:B--2---:R-:W-:-:S03]  /*07b0*/  IMAD.WIDE.U32 R10, R14, 0x2, R10 ;  /* 0x000000020e0a7825 */ /* 0x004fc600078e000a */
[----:B0-----:R-:W-:-:S04]  /*07c0*/  LEA R36, P0, R10, UR12, 0x2 ;  /* 0x0000000c0a247c11 */ /* 0x001fc8000f8010ff */
[----:B------:R-:W-:Y:S02]  /*07d0*/  LEA.HI.X R37, R10, UR13, R11, 0x2, P0 ;  /* 0x0000000d0a257c11 */ /* 0x000fe400080f140b */
[----:B---3--:R-:W-:Y:S01]  /*07e0*/  IADD3 R52, P0, PT, R13, UR6, RZ ;  /* 0x000000060d347c10 */ /* 0x008fe2000ff1e0ff */
[----:B------:R-:W0:Y:S01]  /*07f0*/  S2R R10, SR_CgaCtaId ;  /* 0x00000000000a7919 */ /* 0x000e220000008800 */
[----:B------:R-:W-:Y:S01]  /*0800*/  MOV R9, 0x400 ;  /* 0x0000040000097802 */ /* 0x000fe20000000f00 */
[----:B------:R-:W2:Y:S01]  /*0810*/  LDCU UR6, c[0x0][0x3c0] ;  /* 0x00007800ff0677ac */ /* 0x000ea20008000800 */
[----:B------:R-:W-:Y:S01]  /*0820*/  IADD3.X R53, PT, PT, R12, UR7, RZ, P0, !PT ;  /* 0x000000070c357c10 */ /* 0x000fe200087fe4ff */
[----:B------:R-:W3:Y:S04]  /*0830*/  LDG.E.64.CONSTANT R36, desc[UR14][R36.64] ;  /* 0x0000000e24247981 */ /* 0x000ee8000c1e9b00 */
[----:B------:R-:W2:Y:S01]  /*0840*/  LDG.E.64.CONSTANT R20, desc[UR14][R52.64+0x11800] ;  /* 0x0118000e34147981 */ /* 0x000ea2000c1e9b00 */
[----:B------:R-:W-:-:S02]  /*0850*/  IADD3 R9, PT, PT, R9, 0x2800, RZ ;  /* 0x0000280009097810 */ /* 0x000fc40007ffe0ff */
[----:B------:R-:W-:Y:S01]  /*0860*/  LOP3.LUT R0, R0, 0xffff, RZ, 0xc0, !PT ;  /* 0x0000ffff00007812 */ /* 0x000fe200078ec0ff */
[----:B-1----:R-:W3:Y:S04]  /*0870*/  LDG.E.64.CONSTANT R12, desc[UR14][R52.64] ;  /* 0x0000000e340c7981 */ /* 0x002ee8000c1e9b00 */
[----:B------:R-:W3:Y:S04]  /*0880*/  LDG.E.64.CONSTANT R14, desc[UR14][R52.64+0x2800] ;  /* 0x0028000e340e7981 */ /* 0x000ee8000c1e9b00 */
[----:B------:R-:W3:Y:S04]  /*0890*/  LDG.E.64.CONSTANT R16, desc[UR14][R52.64+0x5000] ;  /* 0x0050000e34107981 */ /* 0x000ee8000c1e9b00 */
[----:B------:R-:W3:Y:S04]  /*08a0*/  LDG.E.64.CONSTANT R18, desc[UR14][R52.64+0x7800] ;  /* 0x0078000e34127981 */ /* 0x000ee8000c1e9b00 */
[----:B------:R-:W3:Y:S01]  /*08b0*/  LDG.E.64.CONSTANT R22, desc[UR14][R52.64+0xa000] ;  /* 0x00a0000e34167981 */ /* 0x000ee2000c1e9b00 */
[----:B0-----:R-:W-:-:S03]  /*08c0*/  LEA R9, R10, R9, 0x18 ;  /* 0x000000090a097211 */ /* 0x001fc600078ec0ff */
[----:B------:R-:W3:Y:S02]  /*08d0*/  LDG.E.64.CONSTANT R24, desc[UR14][R52.64+0xc800] ;  /* 0x00c8000e34187981 */ /* 0x000ee4000c1e9b00 */
[----:B------:R-:W-:Y:S02]  /*08e0*/  IMAD R9, R0, 0x28, R9 ;  /* 0x0000002800097824 */ /* 0x000fe400078e0209 */
[----:B------:R0:W3:Y:S03]  /*08f0*/  LDG.E.64.CONSTANT R34, desc[UR14][R52.64+0xf000] ;  /* 0x00f0000e34227981 */ /* 0x0000e6000c1e9b00 */
[----:B------:R-:W-:Y:S02]  /*0900*/  LEA R5, R8, R9, 0x3 ;  /* 0x0000000908057211 */ /* 0x000fe400078e18ff */
[C---:B----4-:R-:W-:Y:S02]  /*0910*/  PRMT R11, R41.reuse, 0x7632, R11 ;  /* 0x00007632290b7816 */ /* 0x050fe4000000000b */
[----:B------:R-:W-:-:S02]  /*0920*/  SHF.L.U32 R41, R41, 0x10, RZ ;  /* 0x0000001029297819 */ /* 0x000fc400000006ff */
[C---:B0-----:R-:W-:Y:S02]  /*0930*/  PRMT R52, R48.reuse, 0x7632, R52 ;  /* 0x0000763230347816 */ /* 0x041fe40000000034 */
[----:B------:R-:W-:Y:S02]  /*0940*/  SHF.L.U32 R53, R48, 0x10, RZ ;  /* 0x0000001030357819 */ /* 0x000fe400000006ff */
[C---:B------:R-:W-:Y:S02]  /*0950*/  PRMT R48, R49.reuse, 0x7632, R48 ;  /* 0x0000763231307816 */ /* 0x040fe40000000030 */
[----:B------:R-:W-:Y:S02]  /*0960*/  SHF.L.U32 R49, R49, 0x10, RZ ;  /* 0x0000001031317819 */ /* 0x000fe400000006ff */
[C---:B------:R-:W-:Y:S02]  /*0970*/  PRMT R4, R42.reuse, 0x7632, R4 ;  /* 0x000076322a047816 */ /* 0x040fe40000000004 */
[----:B------:R-:W-:-:S02]  /*0980*/  SHF.L.U32 R54, R42, 0x10, RZ ;  /* 0x000000102a367819 */ /* 0x000fc400000006ff */
[C---:B------:R-:W-:Y:S02]  /*0990*/  PRMT R42, R43.reuse, 0x7632, R42 ;  /* 0x000076322b2a7816 */ /* 0x040fe4000000002a */
        /* <DEDUP_REMOVED lines=11> */
[----:B------:R-:W-:Y:S02]  /*0a50*/  PRMT R61, R50, 0x7632, R61 ;  /* 0x00007632323d7816 */ /* 0x000fe4000000003d */
[----:B------:R-:W-:Y:S02]  /*0a60*/  SHF.L.U32 R11, R11, 0x10, RZ ;  /* 0x000000100b0b7819 */ /* 0x000fe400000006ff */
[----:B------:R-:W-:Y:S02]  /*0a70*/  PRMT R60, R51, 0x7632, R60 ;  /* 0x00007632333c7816 */ /* 0x000fe4000000003c */
[----:B------:R-:W-:Y:S02]  /*0a80*/  SHF.L.U32 R52, R52, 0x10, RZ ;  /* 0x0000001034347819 */ /* 0x000fe400000006ff */
[----:B------:R-:W-:Y:S02]  /*0a90*/  SHF.L.U32 R48, R48, 0x10, RZ ;  /* 0x0000001030307819 */ /* 0x000fe400000006ff */
[----:B------:R-:W-:-:S02]  /*0aa0*/  SHF.L.U32 R60, R60, 0x10, RZ ;  /* 0x000000103c3c7819 */ /* 0x000fc400000006ff */
[----:B------:R-:W-:Y:S02]  /*0ab0*/  SHF.L.U32 R42, R42, 0x10, RZ ;  /* 0x000000102a2a7819 */ /* 0x000fe400000006ff */
[----:B------:R-:W-:Y:S02]  /*0ac0*/  PRMT R56, R39, 0x7632, R56 ;  /* 0x0000763227387816 */ /* 0x000fe40000000038 */
[----:B------:R-:W-:Y:S02]  /*0ad0*/  SHF.L.U32 R43, R43, 0x10, RZ ;  /* 0x000000102b2b7819 */ /* 0x000fe400000006ff */
[----:B------:R-:W-:Y:S02]  /*0ae0*/  SHF.L.U32 R56, R56, 0x10, RZ ;  /* 0x0000001038387819 */ /* 0x000fe400000006ff */
[----:B------:R-:W-:Y:S02]  /*0af0*/  SHF.L.U32 R57, R57, 0x10, RZ ;  /* 0x0000001039397819 */ /* 0x000fe400000006ff */
[----:B------:R-:W-:-:S02]  /*0b00*/  SHF.L.U32 R58, R58, 0x10, RZ ;  /* 0x000000103a3a7819 */ /* 0x000fc400000006ff */
[----:B------:R-:W-:Y:S02]  /*0b10*/  SHF.L.U32 R59, R59, 0x10, RZ ;  /* 0x000000103b3b7819 */ /* 0x000fe400000006ff */
[C---:B------:R-:W-:Y:S02]  /*0b20*/  PRMT R9, R7.reuse, 0x7632, R9 ;  /* 0x0000763207097816 */ /* 0x040fe40000000009 */
[----:B------:R-:W-:Y:S02]  /*0b30*/  SHF.L.U32 R7, R7, 0x10, RZ ;  /* 0x0000001007077819 */ /* 0x000fe400000006ff */
[----:B------:R-:W-:Y:S01]  /*0b40*/  SHF.L.U32 R10, R10, 0x10, RZ ;  /* 0x000000100a0a7819 */ /* 0x000fe200000006ff */
[----:B--2---:R-:W-:Y:S04]  /*0b50*/  STL [R1+0xc0], R21 ;  /* 0x0000c01501007387 */ /* 0x004fe80000100800 */
[----:B------:R3:W-:Y:S02]  /*0b60*/  STL [R1+0x74], R5 ;  /* 0x0000740501007387 */ /* 0x0007e40000100800 */
[----:B---3--:R-:W-:-:S05]  /*0b70*/  FADD.FTZ R5, -R36, R41 ;  /* 0x0000002924057221 */ /* 0x008fca0000010100 */
[----:B------:R0:W-:Y:S01]  /*0b80*/  STL [R1+0xc], R5 ;  /* 0x00000c0501007387 */ /* 0x0001e20000100800 */
[----:B------:R-:W-:Y:S01]  /*0b90*/  FADD.FTZ R6, R37, UR6 ;  /* 0x0000000625067e21 */ /* 0x000fe20008010000 */
[----:B------:R-:W-:Y:S01]  /*0ba0*/  PRMT R37, R44, 0x7632, R37 ;  /* 0x000076322c257816 */ /* 0x000fe20000000025 */
[----:B0-----:R-:W-:Y:S01]  /*0bb0*/  FADD.FTZ R5, -R36, R49 ;  /* 0x0000003124057221 */ /* 0x001fe20000010100 */
[----:B------:R-:W-:Y:S01]  /*0bc0*/  SHF.L.U32 R49, R4, 0x10, RZ ;  /* 0x0000001004317819 */ /* 0x000fe200000006ff */
[C---:B------:R-:W-:Y:S01]  /*0bd0*/  FADD.FTZ R4, -R36.reuse, R38 ;  /* 0x0000002624047221 */ /* 0x040fe20000010100 */
[----:B------:R-:W-:Y:S02]  /*0be0*/  FADD.FTZ R38, -R36, R46 ;  /* 0x0000002e24267221 */ /* 0x000fe40000010100 */
[----:B------:R0:W-:Y:S01]  /*0bf0*/  STL [R1+0x8], R5 ;  /* 0x0000080501007387 */ /* 0x0001e20000100800 */
[----:B------:R-:W-:Y:S01]  /*0c00*/  SHF.L.U32 R44, R44, 0x10, RZ ;  /* 0x000000102c2c7819 */ /* 0x000fe200000006ff */
[C---:B------:R-:W-:Y:S01]  /*0c10*/  FADD.FTZ R21, -R36.reuse, R47 ;  /* 0x0000002f24157221 */ /* 0x040fe20000010100 */
[----:B0-----:R-:W-:Y:S01]  /*0c20*/  FADD.FTZ R5, -R36, R55 ;  /* 0x0000003724057221 */ /* 0x001fe20000010100 */
[----:B------:R-:W-:-:S04]  /*0c30*/  SHF.L.U32 R41, R61, 0x10, RZ ;  /* 0x000000103d297819 */ /* 0x000fc800000006ff */
[----:B------:R-:W-:Y:S01]  /*0c40*/  STL [R1+0x14], R5 ;  /* 0x0000140501007387 */ /* 0x000fe20000100800 */
[----:B------:R-:W-:-:S03]  /*0c50*/  FADD.FTZ R11, -R36, R11 ;  /* 0x0000000b240b7221 */ /* 0x000fc60000010100 */
[----:B------:R0:W-:Y:S01]  /*0c60*/  STL [R1+0x9c], R38 ;  /* 0x00009c2601007387 */ /* 0x0001e20000100800 */
[C---:B------:R-:W-:Y:S01]  /*0c70*/  FADD.FTZ R46, -R36.reuse, R52 ;  /* 0x00000034242e7221 */ /* 0x040fe20000010100 */
[C---:B------:R-:W-:Y:S02]  /*0c80*/  FADD.FTZ R48, -R36.reuse, R48 ;  /* 0x0000003024307221 */ /* 0x040fe40000010100 */
[----:B------:R-:W-:Y:S01]  /*0c90*/  STL [R1+0xc4], R21 ;  /* 0x0000c41501007387 */ /* 0x000fe20000100800 */
[C---:B0-----:R-:W-:Y:S01]  /*0ca0*/  FADD.FTZ R38, -R36.reuse, R44 ;  /* 0x0000002c24267221 */ /* 0x041fe20000010100 */
[C---:B------:R-:W-:Y:S01]  /*0cb0*/  FADD.FTZ R44, -R36.reuse, R45 ;  /* 0x0000002d242c7221 */ /* 0x040fe20000010100 */
[C---:B------:R-:W-:Y:S01]  /*0cc0*/  FADD.FTZ R41, -R36.reuse, R41 ;  /* 0x0000002924297221 */ /* 0x040fe20000010100 */
[C---:B------:R-:W-:Y:S02]  /*0cd0*/  FADD.FTZ R49, -R36.reuse, R49 ;  /* 0x0000003124317221 */ /* 0x040fe40000010100 */
[----:B------:R-:W-:Y:S04]  /*0ce0*/  STL [R1+0xa0], R38 ;  /* 0x0000a02601007387 */ /* 0x000fe80000100800 */
[----:B------:R-:W-:Y:S04]  /*0cf0*/  STL [R1+0xa4], R44 ;  /* 0x0000a42c01007387 */ /* 0x000fe80000100800 */
[----:B------:R0:W-:Y:S04]  /*0d00*/  STL [R1+0xd8], R11 ;  /* 0x0000d80b01007387 */ /* 0x0001e80000100800 */
[----:B------:R-:W-:Y:S04]  /*0d10*/  STL [R1+0xcc], R46 ;  /* 0x0000cc2e01007387 */ /* 0x000fe80000100800 */
[----:B------:R-:W-:Y:S01]  /*0d20*/  STL [R1+0xd0], R48 ;  /* 0x0000d03001007387 */ /* 0x000fe20000100800 */
[----:B0-----:R-:W-:-:S03]  /*0d30*/  FADD.FTZ R11, -R36, R60 ;  /* 0x0000003c240b7221 */ /* 0x001fc60000010100 */
[----:B------:R0:W-:Y:S01]  /*0d40*/  STL [R1+0x5c], R41 ;  /* 0x00005c2901007387 */ /* 0x0001e20000100800 */
[----:B------:R-:W1:Y:S03]  /*0d50*/  MUFU.RSQ R6, R6 ;  /* 0x0000000600067308 */ /* 0x000e660000001400 */
[----:B------:R-:W-:Y:S04]  /*0d60*/  STL [R1+0xd4], R49 ;  /* 0x0000d43101007387 */ /* 0x000fe80000100800 */
[----:B------:R2:W-:Y:S01]  /*0d70*/  STL [R1+0x68], R11 ;  /* 0x0000680b01007387 */ /* 0x0005e20000100800 */
[C---:B0-----:R-:W-:Y:S01]  /*0d80*/  FADD.FTZ R41, -R36.reuse, R43 ;  /* 0x0000002b24297221 */ /* 0x041fe20000010100 */
[C---:B------:R-:W-:Y:S01]  /*0d90*/  FADD.FTZ R43, -R36.reuse, R56 ;  /* 0x00000038242b7221 */ /* 0x040fe20000010100 */
[----:B------:R-:W-:Y:S01]  /*0da0*/  SHF.L.U32 R37, R37, 0x10, RZ ;  /* 0x0000001025257819 */ /* 0x000fe200000006ff */
[----:B--2---:R-:W-:-:S05]  /*0db0*/  FADD.FTZ R11, -R36, R42 ;  /* 0x0000002a240b7221 */ /* 0x004fca0000010100 */
[----:B------:R0:W-:Y:S01]  /*0dc0*/  STL [R1+0x6c], R11 ;  /* 0x00006c0b01007387 */ /* 0x0001e20000100800 */
[----:B------:R-:W-:-:S03]  /*0dd0*/  FADD.FTZ R37, -R36, R37 ;  /* 0x0000002524257221 */ /* 0x000fc60000010100 */
[----:B------:R2:W-:Y:S01]  /*0de0*/  STL [R1+0x70], R41 ;  /* 0x0000702901007387 */ /* 0x0005e20000100800 */
[----:B0-----:R-:W-:-:S03]  /*0df0*/  FADD.FTZ R11, -R36, R57 ;  /* 0x00000039240b7221 */ /* 0x001fc60000010100 */
[----:B------:R-:W-:Y:S01]  /*0e00*/  STL [R1+0x78], R43 ;  /* 0x0000782b01007387 */ /* 0x000fe20000100800 */
[----:B--2---:R-:W-:-:S03]  /*0e10*/  FADD.FTZ R41, -R36, R58 ;  /* 0x0000003a24297221 */ /* 0x004fc60000010100 */
[----:B------:R0:W-:Y:S01]  /*0e20*/  STL [R1+0x88], R11 ;  /* 0x0000880b01007387 */ /* 0x0001e20000100800 */
[C---:B------:R-:W-:Y:S01]  /*0e30*/  FADD.FTZ R7, -R36.reuse, R7 ;  /* 0x0000000724077221 */ /* 0x040fe20000010100 */
[C---:B------:R-:W-:Y:S02]  /*0e40*/  FADD.FTZ R38, -R36.reuse, R10 ;  /* 0x0000000a24267221 */ /* 0x040fe40000010100 */
[----:B------:R1:W-:Y:S01]  /*0e50*/  STL [R1+0x8c], R41 ;  /* 0x00008c2901007387 */ /* 0x0003e20000100800 */
[----:B0-----:R-:W-:-:S03]  /*0e60*/  FADD.FTZ R11, -R36, R59 ;  /* 0x0000003b240b7221 */ /* 0x001fc60000010100 */
[----:B------:R-:W-:Y:S04]  /*0e70*/  STL [R1+0x90], R37 ;  /* 0x0000902501007387 */ /* 0x000fe80000100800 */
[----:B------:R0:W-:Y:S01]  /*0e80*/  STL [R1+0x98], R11 ;  /* 0x0000980b01007387 */ /* 0x0001e20000100800 */
[C---:B-1----:R-:W-:Y:S01]  /*0e90*/  FMUL.FTZ R41, R6.reuse, R38 ;  /* 0x0000002606297220 */ /* 0x042fe20000410000 */
[----:B0-----:R-:W-:-:S05]  /*0ea0*/  FMUL.FTZ R11, R6, R7 ;  /* 0x00000007060b7220 */ /* 0x001fca0000410000 */
[----:B------:R-:W-:Y:S04]  /*0eb0*/  STL [R1+0x58], R11 ;  /* 0x0000580b01007387 */ /* 0x000fe80000100800 */
[----:B------:R0:W-:Y:S04]  /*0ec0*/  STL [R1+0x50], R41 ;  /* 0x0000502901007387 */ /* 0x0001e80000100800 */
[----:B------:R-:W2:Y:S04]  /*0ed0*/  LDL.LU R47, [R1+0xc] ;  /* 0x00000c00012f7983 */ /* 0x000ea80000300800 */
[----:B------:R-:W3:Y:S01]  /*0ee0*/  LDL.LU R55, [R1+0x8] ;  /* 0x0000080001377983 */ /* 0x000ee20000300800 */
[----:B------:R-:W-:-:S02]  /*0ef0*/  PRMT R8, R40, 0x7632, R8 ;  /* 0x0000763228087816 */ /* 0x000fc40000000008 */
[----:B------:R-:W-:Y:S02]  /*0f00*/  PRMT R10, R13, 0x7632, R10 ;  /* 0x000076320d0a7816 */ /* 0x000fe4000000000a */
[----:B------:R-:W-:Y:S02]  /*0f10*/  SHF.L.U32 R9, R9, 0x10, RZ ;  /* 0x0000001009097819 */ /* 0x000fe400000006ff */
[----:B------:R-:W-:Y:S02]  /*0f20*/  SHF.L.U32 R40, R40, 0x10, RZ ;  /* 0x0000001028287819 */ /* 0x000fe400000006ff */
[----:B------:R-:W-:Y:S02]  /*0f30*/  SHF.L.U32 R50, R50, 0x10, RZ ;  /* 0x0000001032327819 */ /* 0x000fe400000006ff */
[----:B------:R-:W-:Y:S02]  /*0f40*/  SHF.L.U32 R51, R51, 0x10, RZ ;  /* 0x0000001033337819 */ /* 0x000fe400000006ff */
[----:B------:R-:W-:-:S02]  /*0f50*/  SHF.L.U32 R39, R39, 0x10, RZ ;  /* 0x0000001027277819 */ /* 0x000fc400000006ff */
[----:B------:R-:W-:Y:S02]  /*0f60*/  SHF.L.U32 R8, R8, 0x10, RZ ;  /* 0x0000001008087819 */ /* 0x000fe400000006ff */
        /* <DEDUP_REMOVED lines=11> */
[----:B------:R-:W-:Y:S01]  /*1020*/  FADD.FTZ R33, R10, R33 ;  /* 0x000000210a217221 */ /* 0x000fe20000010000 */
[----:B------:R-:W-:Y:S01]  /*1030*/  PRMT R12, R12, 0x7632, R12 ;  /* 0x000076320c0c7816 */ /* 0x000fe2000000000c */
[----:B------:R-:W-:Y:S01]  /*1040*/  FMUL.FTZ R49, R6, R9 ;  /* 0x0000000906317220 */ /* 0x000fe20000410000 */
[----:B------:R-:W-:-:S02]  /*1050*/  PRMT R21, R35, 0x7632, R21 ;  /* 0x0000763223157816 */ /* 0x000fc40000000015 */
[----:B------:R-:W-:Y:S02]  /*1060*/  SHF.L.U32 R37, R13, 0x10, RZ ;  /* 0x000000100d257819 */ /* 0x000fe400000006ff */
[----:B------:R-:W-:Y:S01]  /*1070*/  SHF.L.U32 R7, R34, 0x10, RZ ;  /* 0x0000001022077819 */ /* 0x000fe200000006ff */
[----:B------:R1:W-:Y:S01]  /*1080*/  STL [R1+0xdc], R33 ;  /* 0x0000dc2101007387 */ /* 0x0003e20000100800 */
[----:B------:R-:W-:-:S03]  /*1090*/  SHF.L.U32 R13, R12, 0x10, RZ ;  /* 0x000000100c0d7819 */ /* 0x000fc600000006ff */
[----:B------:R-:W-:Y:S01]  /*10a0*/  STL [R1+0x54], R49 ;  /* 0x0000543101007387 */ /* 0x000fe20000100800 */
[C---:B------:R-:W-:Y:S01]  /*10b0*/  PRMT R38, R14.reuse, 0x7632, R38 ;  /* 0x000076320e267816 */ /* 0x040fe20000000026 */
[----:B------:R-:W-:Y:S02]  /*10c0*/  FFMA.FTZ R12, R41, R13, R28 ;  /* 0x0000000d290c7223 */ /* 0x000fe4000001001c */
[----:B------:R4:W-:Y:S01]  /*10d0*/  STL [R1+0xc8], R21 ;  /* 0x0000c81501007387 */ /* 0x0009e20000100800 */
[----:B0-----:R-:W-:-:S03]  /*10e0*/  SHF.L.U32 R41, R14, 0x10, RZ ;  /* 0x000000100e297819 */ /* 0x001fc600000006ff */
[----:B------:R0:W-:Y:S01]  /*10f0*/  STL [R1+0x7c], R7 ;  /* 0x00007c0701007387 */ /* 0x0001e20000100800 */
[----:B------:R-:W-:Y:S01]  /*1100*/  SHF.L.U32 R14, R20, 0x10, RZ ;  /* 0x00000010140e7819 */ /* 0x000fe200000006ff */
[----:B------:R-:W-:Y:S01]  /*1110*/  FMUL.FTZ R46, R6, R40 ;  /* 0x00000028062e7220 */ /* 0x000fe20000410000 */
[----:B-1----:R-:W-:Y:S01]  /*1120*/  FMUL.FTZ R33, R3, R37 ;  /* 0x0000002503217220 */ /* 0x002fe20000410000 */
[----:B----4-:R-:W-:Y:S02]  /*1130*/  PRMT R21, R20, 0x7632, R21 ;  /* 0x0000763214157816 */ /* 0x010fe40000000015 */
[----:B0-----:R-:W-:-:S05]  /*1140*/  SHF.L.U32 R7, R35, 0x10, RZ ;  /* 0x0000001023077819 */ /* 0x001fca00000006ff */
[----:B------:R-:W-:Y:S04]  /*1150*/  STL [R1+0x80], R7 ;  /* 0x0000800701007387 */ /* 0x000fe80000100800 */
[----:B------:R0:W-:Y:S04]  /*1160*/  STL.S16 [R1+0x94], R21 ;  /* 0x0000941501007387 */ /* 0x0001e80000100600 */
[----:B------:R-:W-:Y:S01]  /*1170*/  STL [R1+0x84], R14 ;  /* 0x0000840e01007387 */ /* 0x000fe20000100800 */
[----:B------:R-:W-:-:S03]  /*1180*/  FMUL.FTZ R0, R6, R0 ;  /* 0x0000000006007220 */ /* 0x000fc60000410000 */
[----:B------:R-:W-:Y:S04]  /*1190*/  STL [R1+0x4c], R46 ;  /* 0x00004c2e01007387 */ /* 0x000fe80000100800 */
[----:B------:R-:W-:Y:S04]  /*11a0*/  STL [R1+0x10], R33 ;  /* 0x0000102101007387 */ /* 0x000fe80000100800 */
[----:B------:R-:W4:Y:S01]  /*11b0*/  LDL.LU R44, [R1+0x14] ;  /* 0x00001400012c7983 */ /* 0x000f220000300800 */
[----:B------:R-:W-:Y:S01]  /*11c0*/  FADD.FTZ R27, R36, R27 ;  /* 0x0000001b241b7221 */ /* 0x000fe20000010000 */
[----:B------:R-:W-:Y:S01]  /*11d0*/  FFMA.FTZ R26, R0, R36, R26 ;  /* 0x00000024001a7223 */ /* 0x000fe2000001001a */
[----:B------:R-:W-:Y:S01]  /*11e0*/  SHF.L.U32 R59, R16, 0x10, RZ ;  /* 0x00000010103b7819 */ /* 0x000fe200000006ff */
[-C--:B------:R-:W-:Y:S01]  /*11f0*/  FMUL.FTZ R48, R2, R41.reuse ;  /* 0x0000002902307220 */ /* 0x080fe20000410000 */
[----:B------:R-:W-:Y:S01]  /*1200*/  PRMT R58, R16, 0x7632, R58 ;  /* 0x00007632103a7816 */ /* 0x000fe2000000003a */
[----:B------:R-:W-:Y:S01]  /*1210*/  FADD.FTZ R27, R27, R41 ;  /* 0x000000291b1b7221 */ /* 0x000fe20000010000 */
[----:B------:R-:W-:Y:S01]  /*1220*/  FFMA.FTZ R26, R46, R41, R26 ;  /* 0x000000292e1a7223 */ /* 0x000fe2000001001a */
[----:B------:R-:W-:Y:S01]  /*1230*/  FMUL.FTZ R43, R6, R53 ;  /* 0x00000035062b7220 */ /* 0x000fe20000410000 */
[----:B------:R-:W-:Y:S01]  /*1240*/  PRMT R16, R18, 0x7632, R16 ;  /* 0x0000763212107816 */ /* 0x000fe20000000010 */
[----:B------:R-:W-:Y:S01]  /*1250*/  FMUL.FTZ R20, R6, R50 ;  /* 0x0000003206147220 */ /* 0x000fe20000410000 */
[----:B------:R-:W-:Y:S01]  /*1260*/  SHF.L.U32 R18, R18, 0x10, RZ ;  /* 0x0000001012127819 */ /* 0x000fe200000006ff */
[----:B------:R-:W-:Y:S01]  /*1270*/  STL [R1+0x4], R48 ;  /* 0x0000043001007387 */ /* 0x000fe20000100800 */
[----:B------:R-:W-:Y:S01]  /*1280*/  FADD.FTZ R27, R27, R59 ;  /* 0x0000003b1b1b7221 */ /* 0x000fe20000010000 */
[----:B------:R-:W-:Y:S01]  /*1290*/  FFMA.FTZ R26, R43, R59, R26 ;  /* 0x0000003b2b1a7223 */ /* 0x000fe2000001001a */
[----:B------:R-:W-:Y:S01]  /*12a0*/  SHF.L.U32 R53, R16, 0x10, RZ ;  /* 0x0000001010357819 */ /* 0x000fe200000006ff */
[C---:B0-----:R-:W-:Y:S01]  /*12b0*/  FMUL.FTZ R21, R6.reuse, R51 ;  /* 0x0000003306157220 */ /* 0x041fe20000410000 */
[----:B------:R-:W-:Y:S01]  /*12c0*/  FMUL.FTZ R16, R6, R54 ;  /* 0x0000003606107220 */ /* 0x000fe20000410000 */
[----:B------:R-:W-:Y:S01]  /*12d0*/  FADD.FTZ R27, R27, R18 ;  /* 0x000000121b1b7221 */ /* 0x000fe20000010000 */
[----:B------:R-:W-:Y:S01]  /*12e0*/  FFMA.FTZ R26, R20, R18, R26 ;  /* 0x00000012141a7223 */ /* 0x000fe2000001001a */
[C---:B--2---:R-:W-:Y:S01]  /*12f0*/  FMUL.FTZ R35, R6.reuse, R47 ;  /* 0x0000002f06237220 */ /* 0x044fe20000410000 */
[----:B---3--:R-:W-:-:S04]  /*1300*/  FMUL.FTZ R40, R6, R55 ;  /* 0x0000003706287220 */ /* 0x008fc80000410000 */
[----:B------:R-:W-:Y:S01]  /*1310*/  STL [R1+0x48], R35 ;  /* 0x0000482301007387 */ /* 0x000fe20000100800 */
[----:B------:R-:W-:-:S03]  /*1320*/  FMUL.FTZ R55, R2, R18 ;  /* 0x0000001202377220 */ /* 0x000fc60000410000 */
[----:B------:R-:W-:Y:S04]  /*1330*/  STL [R1+0x44], R43 ;  /* 0x0000442b01007387 */ /* 0x000fe80000100800 */
[----:B------:R-:W-:Y:S04]  /*1340*/  STL [R1+0x40], R40 ;  /* 0x0000402801007387 */ /* 0x000fe80000100800 */
[----:B------:R0:W-:Y:S04]  /*1350*/  STL [R1+0x3c], R20 ;  /* 0x00003c1401007387 */ /* 0x0001e80000100800 */
[----:B------:R-:W2:Y:S04]  /*1360*/  LDL R18, [R1+0x50] ;  /* 0x0000500001127983 */ /* 0x000ea80000100800 */
[----:B------:R-:W-:Y:S01]  /*1370*/  STL [R1+0x38], R21 ;  /* 0x0000381501007387 */ /* 0x000fe20000100800 */
[----:B0-----:R-:W-:-:S03]  /*1380*/  FMUL.FTZ R20, R6, R4 ;  /* 0x0000000406147220 */ /* 0x001fc60000410000 */
[----:B------:R-:W-:Y:S04]  /*1390*/  STL [R1+0x34], R16 ;  /* 0x0000341001007387 */ /* 0x000fe80000100800 */
[----:B------:R-:W3:Y:S01]  /*13a0*/  LDL.LU R4, [R1+0xe4] ;  /* 0x0000e40001047983 */ /* 0x000ee20000300800 */
[----:B------:R-:W-:Y:S01]  /*13b0*/  SHF.L.U32 R61, R15, 0x10, RZ ;  /* 0x000000100f3d7819 */ /* 0x000fe200000006ff */
[----:B------:R-:W-:Y:S01]  /*13c0*/  FADD.FTZ R31, R37, R31 ;  /* 0x0000001f251f7221 */ /* 0x000fe20000010000 */
[----:B------:R-:W-:Y:S01]  /*13d0*/  FFMA.FTZ R30, R11, R37, R30 ;  /* 0x000000250b1e7223 */ /* 0x000fe2000001001e */
[----:B------:R-:W-:Y:S02]  /*13e0*/  PRMT R45, R22, 0x7632, R45 ;  /* 0x00007632162d7816 */ /* 0x000fe4000000002d */
[----:B------:R-:W-:-:S02]  /*13f0*/  PRMT R56, R17, 0x7632, R56 ;  /* 0x0000763211387816 */ /* 0x000fc40000000038 */
[----:B------:R-:W-:Y:S01]  /*1400*/  SHF.L.U32 R22, R22, 0x10, RZ ;  /* 0x0000001016167819 */ /* 0x000fe200000006ff */
[----:B------:R-:W-:Y:S01]  /*1410*/  FADD.FTZ R31, R31, R61 ;  /* 0x0000003d1f1f7221 */ /* 0x000fe20000010000 */
[----:B------:R-:W-:Y:S01]  /*1420*/  SHF.L.U32 R17, R17, 0x10, RZ ;  /* 0x0000001011117819 */ /* 0x000fe200000006ff */
[----:B------:R-:W-:Y:S01]  /*1430*/  FFMA.FTZ R30, R35, R61, R30 ;  /* 0x0000003d231e7223 */ /* 0x000fe2000001001e */
[C---:B------:R-:W-:Y:S01]  /*1440*/  PRMT R39, R24.reuse, 0x7632, R39 ;  /* 0x0000763218277816 */ /* 0x040fe20000000027 */
[----:B------:R-:W-:Y:S01]  /*1450*/  FADD.FTZ R27, R27, R22 ;  /* 0x000000161b1b7221 */ /* 0x000fe20000010000 */
[----:B------:R-:W-:Y:S01]  /*1460*/  SHF.L.U32 R24, R24, 0x10, RZ ;  /* 0x0000001018187819 */ /* 0x000fe200000006ff */
[----:B------:R-:W-:Y:S01]  /*1470*/  FADD.FTZ R31, R31, R17 ;  /* 0x000000111f1f7221 */ /* 0x000fe20000010000 */
[-C--:B------:R-:W-:Y:S01]  /*1480*/  FFMA.FTZ R30, R40, R17.reuse, R30 ;  /* 0x00000011281e7223 */ /* 0x080fe2000001001e */
[----:B------:R-:W-:Y:S02]  /*1490*/  FMUL.FTZ R57, R3, R17 ;  /* 0x0000001103397220 */ /* 0x000fe40000410000 */
[----:B------:R-:W-:Y:S01]  /*14a0*/  FADD.FTZ R37, R27, R24 ;  /* 0x000000181b257221 */ /* 0x000fe20000010000 */
[-C--:B------:R-:W-:Y:S01]  /*14b0*/  FFMA.FTZ R26, R16, R22.reuse, R26 ;  /* 0x00000016101a7223 */ /* 0x080fe2000001001a */
[----:B------:R-:W-:Y:S01]  /*14c0*/  FMUL.FTZ R47, R2, R22 ;  /* 0x00000016022f7220 */ /* 0x000fe20000410000 */
[----:B------:R-:W-:Y:S01]  /*14d0*/  FMUL.FTZ R22, R6, R5 ;  /* 0x0000000506167220 */ /* 0x000fe20000410000 */
[----:B------:R-:W-:-:S02]  /*14e0*/  PRMT R60, R15, 0x7632, R60 ;  /* 0x000076320f3c7816 */ /* 0x000fc4000000003c */
[C---:B------:R-:W-:Y:S02]  /*14f0*/  PRMT R15, R19.reuse, 0x7632, R15 ;  /* 0x00007632130f7816 */ /* 0x040fe4000000000f */
[----:B------:R-:W-:Y:S01]  /*1500*/  SHF.L.U32 R19, R19, 0x10, RZ ;  /* 0x0000001013137819 */ /* 0x000fe200000006ff */
[----:B------:R-:W-:Y:S01]  /*1510*/  FMUL.FTZ R7, R2, R36 ;  /* 0x0000002402077220 */ /* 0x000fe20000410000 */
[----:B------:R-:W-:Y:S01]  /*1520*/  FADD.FTZ R29, R13, R29 ;  /* 0x0000001d0d1d7221 */ /* 0x000fe20000010000 */
[----:B------:R-:W-:Y:S02]  /*1530*/  SHF.L.U32 R50, R15, 0x10, RZ ;  /* 0x000000100f327819 */ /* 0x000fe400000006ff */
[----:B------:R-:W-:Y:S01]  /*1540*/  FADD.FTZ R31, R31, R19 ;  /* 0x000000131f1f7221 */ /* 0x000fe20000010000 */
[-C--:B------:R-:W-:Y:S01]  /*1550*/  FFMA.FTZ R30, R21, R19.reuse, R30 ;  /* 0x00000013151e7223 */ /* 0x080fe2000001001e */
[----:B------:R-:W-:Y:S01]  /*1560*/  FMUL.FTZ R52, R3, R19 ;  /* 0x0000001303347220 */ /* 0x000fe20000410000 */
[----:B----4-:R-:W-:-:S05]  /*1570*/  FMUL.FTZ R17, R6, R44 ;  /* 0x0000002c06117220 */ /* 0x010fca0000410000 */
[----:B------:R-:W-:Y:S04]  /*1580*/  STL [R1+0x30], R17 ;  /* 0x0000301101007387 */ /* 0x000fe80000100800 */
[----:B------:R-:W-:Y:S04]  /*1590*/  STL [R1+0x2c], R20 ;  /* 0x00002c1401007387 */ /* 0x000fe80000100800 */
[----:B------:R-:W-:Y:S04]  /*15a0*/  STL [R1+0xbc], R37 ;  /* 0x0000bc2501007387 */ /* 0x000fe80000100800 */
[----:B------:R-:W4:Y:S01]  /*15b0*/  LDL.LU R5, [R1+0xe0] ;  /* 0x0000e00001057983 */ /* 0x000f220000300800 */
[----:B------:R-:W-:-:S03]  /*15c0*/  FADD.FTZ R15, RZ, R7 ;  /* 0x00000007ff0f7221 */ /* 0x000fc60000010000 */
[----:B------:R-:W-:Y:S01]  /*15d0*/  STL [R1+0x28], R22 ;  /* 0x0000281601007387 */ /* 0x000fe20000100800 */
[----:B---3--:R-:W-:Y:S01]  /*15e0*/  FMUL.FTZ R19, R4, R13 ;  /* 0x0000000d04137220 */ /* 0x008fe20000410000 */
[----:B------:R-:W-:-:S03]  /*15f0*/  FFMA.FTZ R13, R0, R7, RZ ;  /* 0x00000007000d7223 */ /* 0x000fc600000100ff */
[----:B------:R-:W-:Y:S01]  /*1600*/  FADD.FTZ R15, R15, R19 ;  /* 0x000000130f0f7221 */ /* 0x000fe20000010000 */
[----:B--2---:R-:W-:Y:S01]  /*1610*/  FFMA.FTZ R13, R18, R19, R13 ;  /* 0x00000013120d7223 */ /* 0x004fe2000001000d */
[----:B------:R-:W-:Y:S02]  /*1620*/  STL [R1+0x14], R19 ;  /* 0x0000141301007387 */ /* 0x000fe40000100800 */
[----:B------:R-:W-:Y:S01]  /*1630*/  FADD.FTZ R15, R15, R33 ;  /* 0x000000210f0f7221 */ /* 0x000fe20000010000 */
[----:B------:R-:W-:Y:S01]  /*1640*/  FFMA.FTZ R13, R11, R33, R13 ;  /* 0x000000210b0d7223 */ /* 0x000fe2000001000d */
[----:B------:R-:W-:Y:S04]  /*1650*/  STL [R1+0xb0], R0 ;  /* 0x0000b00001007387 */ /* 0x000fe80000100800 */
[----:B------:R0:W-:Y:S04]  /*1660*/  STL [R1+0xac], R7 ;  /* 0x0000ac0701007387 */ /* 0x0001e80000100800 */
[----:B------:R-:W2:Y:S04]  /*1670*/  LDL.LU R33, [R1+0xdc] ;  /* 0x0000dc0001217983 */ /* 0x000ea80000300800 */
[----:B------:R-:W3:Y:S01]  /*1680*/  LDL.LU R11, [R1+0xd8] ;  /* 0x0000d800010b7983 */ /* 0x000ee20000300800 */
[----:B0-----:R-:W-:Y:S01]  /*1690*/  FMUL.FTZ R7, R6, R8 ;  /* 0x0000000806077220 */ /* 0x001fe20000410000 */
[----:B------:R-:W-:Y:S01]  /*16a0*/  FFMA.FTZ R32, R49, R10, R32 ;  /* 0x0000000a31207223 */ /* 0x000fe20000010020 */
[----:B------:R-:W-:-:S05]  /*16b0*/  SHF.L.U32 R14, R38, 0x10, RZ ;  /* 0x00000010260e7819 */ /* 0x000fca00000006ff */
[----:B------:R-:W-:Y:S01]  /*16c0*/  FMUL.FTZ R8, R4, R14 ;  /* 0x0000000e04087220 */ /* 0x000fe20000410000 */
[----:B----4-:R-:W-:-:S04]  /*16d0*/  FMUL.FTZ R0, R5, R10 ;  /* 0x0000000a05007220 */ /* 0x010fc80000410000 */
[----:B------:R-:W-:Y:S01]  /*16e0*/  FADD.FTZ R15, R15, R0 ;  /* 0x000000000f0f7221 */ /* 0x000fe20000010000 */
[----:B------:R-:W-:Y:S01]  /*16f0*/  FFMA.FTZ R13, R49, R0, R13 ;  /* 0x00000000310d7223 */ /* 0x000fe2000001000d */
[----:B------:R3:W-:Y:S02]  /*1700*/  STL [R1+0x8], R0 ;  /* 0x0000080001007387 */ /* 0x0007e40000100800 */
[----:B------:R-:W-:Y:S02]  /*1710*/  FADD.FTZ R15, R15, R48 ;  /* 0x000000300f0f7221 */ /* 0x000fe40000010000 */
[----:B------:R0:W-:Y:S01]  /*1720*/  STL [R1+0x1c], R7 ;  /* 0x00001c0701007387 */ /* 0x0001e20000100800 */
[----:B------:R-:W-:-:S03]  /*1730*/  FFMA.FTZ R13, R46, R48, R13 ;  /* 0x000000302e0d7223 */ /* 0x000fc6000001000d */
[----:B------:R-:W4:Y:S04]  /*1740*/  LDL.LU R49, [R1+0xd4] ;  /* 0x0000d40001317983 */ /* 0x000f280000300800 */
[----:B------:R-:W4:Y:S04]  /*1750*/  LDL.LU R54, [R1+0x5c] ;  /* 0x00005c0001367983 */ /* 0x000f280000300800 */
[----:B------:R-:W4:Y:S04]  /*1760*/  LDL.LU R48, [R1+0xd0] ;  /* 0x0000d00001307983 */ /* 0x000f280000300800 */
[----:B------:R-:W0:Y:S04]  /*1770*/  LDL.LU R46, [R1+0xcc] ;  /* 0x0000cc00012e7983 */ /* 0x000e280000300800 */
[----:B------:R-:W-:Y:S01]  /*1780*/  STL [R1], R8 ;  /* 0x0000000801007387 */ /* 0x000fe20000100800 */
[----:B---3--:R-:W-:-:S05]  /*1790*/  FMUL.FTZ R0, R6, R11 ;  /* 0x0000000b06007220 */ /* 0x008fca0000410000 */
[----:B------:R4:W-:Y:S04]  /*17a0*/  STL [R1+0x20], R0 ;  /* 0x0000200001007387 */ /* 0x0009e80000100800 */
[----:B------:R-:W3:Y:S04]  /*17b0*/  LDL.LU R51, [R1+0x68] ;  /* 0x0000680001337983 */ /* 0x000ee80000300800 */
[----:B------:R-:W3:Y:S01]  /*17c0*/  LDL R18, [R1+0x3c] ;  /* 0x00003c0001127983 */ /* 0x000ee20000100800 */
[----:B------:R-:W-:Y:S01]  /*17d0*/  SHF.L.U32 R60, R60, 0x10, RZ ;  /* 0x000000103c3c7819 */ /* 0x000fe200000006ff */
[----:B------:R-:W-:Y:S01]  /*17e0*/  FMUL.FTZ R61, R3, R61 ;  /* 0x0000003d033d7220 */ /* 0x000fe20000410000 */
[----:B------:R-:W-:-:S03]  /*17f0*/  FFMA.FTZ R13, R7, R8, R13 ;  /* 0x00000008070d7223 */ /* 0x000fc6000001000d */
[----:B--2---:R-:W-:Y:S01]  /*1800*/  FADD.FTZ R33, R33, R60 ;  /* 0x0000003c21217221 */ /* 0x004fe20000010000 */
[-C--:B------:R-:W-:Y:S01]  /*1810*/  FFMA.FTZ R32, R0, R60.reuse, R32 ;  /* 0x0000003c00207223 */ /* 0x080fe20000010020 */
[----:B------:R-:W-:Y:S01]  /*1820*/  FMUL.FTZ R60, R5, R60 ;  /* 0x0000003c053c7220 */ /* 0x000fe20000410000 */
[----:B------:R-:W-:Y:S01]  /*1830*/  FFMA.FTZ R13, R35, R61, R13 ;  /* 0x0000003d230d7223 */ /* 0x000fe2000001000d */
[----:B------:R-:W-:Y:S01]  /*1840*/  SHF.L.U32 R58, R58, 0x10, RZ ;  /* 0x000000103a3a7819 */ /* 0x000fe200000006ff */
[----:B------:R-:W-:Y:S01]  /*1850*/  FFMA.FTZ R12, R7, R14, R12 ;  /* 0x0000000e070c7223 */ /* 0x000fe2000001000c */
[----:B------:R-:W-:Y:S01]  /*1860*/  FADD.FTZ R29, R29, R14 ;  /* 0x0000000e1d1d7221 */ /* 0x000fe20000010000 */
[----:B------:R-:W-:Y:S01]  /*1870*/  FMUL.FTZ R59, R2, R59 ;  /* 0x0000003b023b7220 */ /* 0x000fe20000410000 */
[----:B------:R-:W-:Y:S02]  /*1880*/  FFMA.FTZ R13, R0, R60, R13 ;  /* 0x0000003c000d7223 */ /* 0x000fe4000001000d */
[----:B------:R-:W-:-:S02]  /*1890*/  FADD.FTZ R29, R29, R58 ;  /* 0x0000003a1d1d7221 */ /* 0x000fc40000010000 */
[----:B------:R-:W-:Y:S01]  /*18a0*/  FFMA.FTZ R27, R43, R59, R13 ;  /* 0x0000003b2b1b7223 */ /* 0x000fe2000001000d */
[----:B------:R-:W-:Y:S01]  /*18b0*/  SHF.L.U32 R56, R56, 0x10, RZ ;  /* 0x0000001038387819 */ /* 0x000fe200000006ff */
[----:B------:R-:W-:Y:S04]  /*18c0*/  STL [R1+0xb4], R61 ;  /* 0x0000b43d01007387 */ /* 0x000fe80000100800 */
[----:B------:R-:W-:Y:S01]  /*18d0*/  FADD.FTZ R33, R33, R56 ;  /* 0x0000003821217221 */ /* 0x000fe20000010000 */
[----:B------:R-:W-:Y:S01]  /*18e0*/  FADD.FTZ R29, R29, R53 ;  /* 0x000000351d1d7221 */ /* 0x000fe20000010000 */
[----:B0-----:R-:W-:-:S04]  /*18f0*/  FMUL.FTZ R7, R6, R46 ;  /* 0x0000002e06077220 */ /* 0x001fc80000410000 */
[-C--:B------:R-:W-:Y:S01]  /*1900*/  FFMA.FTZ R35, R7, R58.reuse, R12 ;  /* 0x0000003a07237223 */ /* 0x080fe2000001000c */
[----:B------:R-:W-:Y:S01]  /*1910*/  FMUL.FTZ R58, R4, R58 ;  /* 0x0000003a043a7220 */ /* 0x000fe20000410000 */
[----:B----4-:R-:W-:-:S03]  /*1920*/  FMUL.FTZ R0, R6, R48 ;  /* 0x0000003006007220 */ /* 0x010fc60000410000 */
[----:B------:R-:W-:Y:S01]  /*1930*/  FFMA.FTZ R27, R7, R58, R27 ;  /* 0x0000003a071b7223 */ /* 0x000fe2000001001b */
[-C--:B------:R-:W-:Y:S01]  /*1940*/  FFMA.FTZ R32, R0, R56.reuse, R32 ;  /* 0x0000003800207223 */ /* 0x080fe20000010020 */
[----:B------:R-:W-:Y:S01]  /*1950*/  FMUL.FTZ R56, R5, R56 ;  /* 0x0000003805387220 */ /* 0x000fe20000410000 */
[----:B------:R-:W-:Y:S01]  /*1960*/  STL [R1+0x24], R7 ;  /* 0x0000240701007387 */ /* 0x000fe20000100800 */
[----:B------:R-:W-:Y:S01]  /*1970*/  FFMA.FTZ R27, R40, R57, R27 ;  /* 0x00000039281b7223 */ /* 0x000fe2000001001b */
[----:B------:R-:W-:Y:S02]  /*1980*/  FMUL.FTZ R54, R6, R54 ;  /* 0x0000003606367220 */ /* 0x000fe40000410000 */
[----:B------:R0:W-:Y:S01]  /*1990*/  STL [R1+0xb8], R60 ;  /* 0x0000b83c01007387 */ /* 0x0001e20000100800 */
[----:B------:R-:W-:-:S03]  /*19a0*/  FFMA.FTZ R27, R0, R56, R27 ;  /* 0x00000038001b7223 */ /* 0x000fc6000001001b */
[----:B------:R-:W2:Y:S01]  /*19b0*/  LDL.LU R43, [R1+0x6c] ;  /* 0x00006c00012b7983 */ /* 0x000ea20000300800 */
[-C--:B------:R-:W-:Y:S01]  /*19c0*/  FFMA.FTZ R35, R54, R53.reuse, R35 ;  /* 0x0000003536237223 */ /* 0x080fe20000010023 */
[----:B------:R-:W-:Y:S02]  /*19d0*/  FMUL.FTZ R53, R4, R53 ;  /* 0x0000003504357220 */ /* 0x000fe40000410000 */
[----:B------:R1:W-:Y:S04]  /*19e0*/  STL [R1+0x18], R0 ;  /* 0x0000180001007387 */ /* 0x0003e80000100800 */
[----:B------:R-:W4:Y:S01]  /*19f0*/  LDL.LU R40, [R1+0x70] ;  /* 0x0000700001287983 */ /* 0x000f220000300800 */
[----:B---3--:R-:W-:-:S03]  /*1a00*/  FFMA.FTZ R27, R18, R55, R27 ;  /* 0x00000037121b7223 */ /* 0x008fc6000001001b */
[----:B------:R-:W3:Y:S01]  /*1a10*/  LDL.LU R18, [R1+0x78] ;  /* 0x0000780001127983 */ /* 0x000ee20000300800 */
[----:B------:R-:W-:-:S04]  /*1a20*/  FFMA.FTZ R27, R54, R53, R27 ;  /* 0x00000035361b7223 */ /* 0x000fc8000001001b */
[----:B------:R-:W-:Y:S02]  /*1a30*/  FFMA.FTZ R27, R21, R52, R27 ;  /* 0x00000034151b7223 */ /* 0x000fe4000001001b */
[----:B------:R-:W4:Y:S01]  /*1a40*/  LDL.LU R21, [R1+0xc8] ;  /* 0x0000c80001157983 */ /* 0x000f220000300800 */
[----:B------:R-:W-:Y:S01]  /*1a50*/  FMUL.FTZ R51, R6, R51 ;  /* 0x0000003306337220 */ /* 0x000fe20000410000 */
[----:B------:R-:W-:-:S03]  /*1a60*/  FADD.FTZ R33, R33, R50 ;  /* 0x0000003221217221 */ /* 0x000fc60000010000 */
[-C--:B------:R-:W-:Y:S01]  /*1a70*/  FFMA.FTZ R32, R51, R50.reuse, R32 ;  /* 0x0000003233207223 */ /* 0x080fe20000010020 */
[----:B------:R-:W-:Y:S01]  /*1a80*/  FMUL.FTZ R50, R5, R50 ;  /* 0x0000003205327220 */ /* 0x000fe20000410000 */
[----:B------:R-:W-:Y:S01]  /*1a90*/  SHF.L.U32 R45, R45, 0x10, RZ ;  /* 0x000000102d2d7819 */ /* 0x000fe200000006ff */
[----:B------:R-:W-:Y:S02]  /*1aa0*/  FMUL.FTZ R46, R6, R49 ;  /* 0x00000031062e7220 */ /* 0x000fe40000410000 */
[----:B------:R-:W-:Y:S01]  /*1ab0*/  FFMA.FTZ R27, R51, R50, R27 ;  /* 0x00000032331b7223 */ /* 0x000fe2000001001b */
[----:B------:R-:W-:Y:S01]  /*1ac0*/  PRMT R42, R23, 0x7632, R42 ;  /* 0x00007632172a7816 */ /* 0x000fe2000000002a */
[----:B------:R-:W-:Y:S01]  /*1ad0*/  FADD.FTZ R29, R29, R45 ;  /* 0x0000002d1d1d7221 */ /* 0x000fe20000010000 */
[----:B------:R-:W-:Y:S01]  /*1ae0*/  SHF.L.U32 R23, R23, 0x10, RZ ;  /* 0x0000001017177819 */ /* 0x000fe200000006ff */
[-C--:B------:R-:W-:Y:S01]  /*1af0*/  FFMA.FTZ R35, R46, R45.reuse, R35 ;  /* 0x0000002d2e237223 */ /* 0x080fe20000010023 */
[----:B------:R-:W-:Y:S01]  /*1b00*/  FADD.FTZ R15, R15, R8 ;  /* 0x000000080f0f7221 */ /* 0x000fe20000010000 */
[----:B------:R-:W-:Y:S01]  /*1b10*/  FMUL.FTZ R45, R4, R45 ;  /* 0x0000002d042d7220 */ /* 0x000fe20000410000 */
[----:B------:R-:W-:Y:S01]  /*1b20*/  FFMA.FTZ R27, R16, R47, R27 ;  /* 0x0000002f101b7223 */ /* 0x000fe2000001001b */
[----:B------:R-:W-:Y:S01]  /*1b30*/  SHF.L.U32 R42, R42, 0x10, RZ ;  /* 0x000000102a2a7819 */ /* 0x000fe200000006ff */
[----:B------:R-:W-:Y:S01]  /*1b40*/  FMUL.FTZ R44, R3, R23 ;  /* 0x00000017032c7220 */ /* 0x000fe20000410000 */
[----:B------:R-:W-:Y:S01]  /*1b50*/  FADD.FTZ R15, R15, R61 ;  /* 0x0000003d0f0f7221 */ /* 0x000fe20000010000 */
[----:B------:R-:W-:Y:S01]  /*1b60*/  FFMA.FTZ R27, R46, R45, R27 ;  /* 0x0000002d2e1b7223 */ /* 0x000fe2000001001b */
[----:B------:R-:W-:Y:S01]  /*1b70*/  PRMT R28, R34, 0x7632, R28 ;  /* 0x00007632221c7816 */ /* 0x000fe2000000001c */
[----:B------:R-:W-:Y:S01]  /*1b80*/  FADD.FTZ R33, R33, R42 ;  /* 0x0000002a21217221 */ /* 0x000fe20000010000 */
[----:B------:R-:W-:Y:S01]  /*1b90*/  FADD.FTZ R15, R15, R60 ;  /* 0x0000003c0f0f7221 */ /* 0x000fe20000010000 */
[----:B------:R-:W-:Y:S01]  /*1ba0*/  FFMA.FTZ R27, R17, R44, R27 ;  /* 0x0000002c111b7223 */ /* 0x000fe2000001001b */
[----:B------:R-:W-:Y:S01]  /*1bb0*/  FADD.FTZ R34, R31, R23 ;  /* 0x000000171f227221 */ /* 0x000fe20000010000 */
[----:B------:R-:W-:Y:S01]  /*1bc0*/  FFMA.FTZ R30, R17, R23, R30 ;  /* 0x00000017111e7223 */ /* 0x000fe2000001001e */
[----:B0-----:R-:W4:Y:S01]  /*1bd0*/  LDL.LU R60, [R1+0x7c] ;  /* 0x00007c00013c7983 */ /* 0x001f220000300800 */
[----:B------:R-:W-:-:S03]  /*1be0*/  FMUL.FTZ R41, R2, R24 ;  /* 0x0000001802297220 */ /* 0x000fc60000410000 */
[----:B------:R-:W4:Y:S04]  /*1bf0*/  LDL.LU R23, [R1+0x9c] ;  /* 0x00009c0001177983 */ /* 0x000f280000300800 */
[----:B------:R-:W4:Y:S04]  /*1c00*/  LDL.LU R61, [R1+0x80] ;  /* 0x00008000013d7983 */ /* 0x000f280000300800 */
[----:B------:R-:W4:Y:S01]  /*1c10*/  LDL.LU R16, [R1+0x88] ;  /* 0x0000880001107983 */ /* 0x000f220000300800 */
[----:B------:R-:W-:-:S03]  /*1c20*/  FFMA.FTZ R36, R20, R24, R26 ;  /* 0x0000001814247223 */ /* 0x000fc6000001001a */
[----:B------:R-:W4:Y:S04]  /*1c30*/  LDL.LU R17, [R1+0x8c] ;  /* 0x00008c0001117983 */ /* 0x000f280000300800 */
[----:B-1----:R-:W4:Y:S04]  /*1c40*/  LDL.LU R0, [R1+0x84] ;  /* 0x0000840001007983 */ /* 0x002f280000300800 */
[----:B------:R-:W4:Y:S01]  /*1c50*/  LDL.LU R19, [R1+0x94] ;  /* 0x0000940001137983 */ /* 0x000f220000300800 */
[----:B--2---:R-:W-:-:S04]  /*1c60*/  FMUL.FTZ R43, R6, R43 ;  /* 0x0000002b062b7220 */ /* 0x004fc80000410000 */
[-C--:B------:R-:W-:Y:S01]  /*1c70*/  FFMA.FTZ R32, R43, R42.reuse, R32 ;  /* 0x0000002a2b207223 */ /* 0x080fe20000010020 */
[----:B------:R-:W-:-:S04]  /*1c80*/  FMUL.FTZ R42, R5, R42 ;  /* 0x0000002a052a7220 */ /* 0x000fc80000410000 */
[----:B------:R-:W-:-:S04]  /*1c90*/  FFMA.FTZ R27, R43, R42, R27 ;  /* 0x0000002a2b1b7223 */ /* 0x000fc8000001001b */
[----:B------:R-:W-:Y:S01]  /*1ca0*/  FFMA.FTZ R27, R20, R41, R27 ;  /* 0x00000029141b7223 */ /* 0x000fe2000001001b */
[----:B---3--:R-:W-:Y:S02]  /*1cb0*/  FMUL.FTZ R8, R6, R18 ;  /* 0x0000001206087220 */ /* 0x008fe40000410000 */
[----:B------:R-:W2:Y:S04]  /*1cc0*/  LDL.LU R18, [R1+0xa0] ;  /* 0x0000a00001127983 */ /* 0x000ea80000300800 */
[----:B------:R-:W3:Y:S01]  /*1cd0*/  LDL.LU R20, [R1+0x90] ;  /* 0x0000900001147983 */ /* 0x000ee20000300800 */
[----:B----4-:R-:W-:-:S03]  /*1ce0*/  SHF.L.U32 R31, R21, 0x10, RZ ;  /* 0x00000010151f7819 */ /* 0x010fc600000006ff */
[----:B------:R-:W4:Y:S01]  /*1cf0*/  LDL.LU R21, [R1+0xc4] ;  /* 0x0000c40001157983 */ /* 0x000f220000300800 */
[----:B------:R-:W-:Y:S01]  /*1d00*/  SHF.L.U32 R39, R39, 0x10, RZ ;  /* 0x0000001027277819 */ /* 0x000fe200000006ff */
[----:B------:R-:W-:Y:S01]  /*1d10*/  FMUL.FTZ R40, R6, R40 ;  /* 0x0000002806287220 */ /* 0x000fe20000410000 */
[C---:B------:R-:W-:Y:S02]  /*1d20*/  PRMT R9, R25.reuse, 0x7632, R9 ;  /* 0x0000763219097816 */ /* 0x040fe40000000009 */
[----:B------:R-:W-:Y:S01]  /*1d30*/  SHF.L.U32 R25, R25, 0x10, RZ ;  /* 0x0000001019197819 */ /* 0x000fe200000006ff */
[----:B------:R-:W-:Y:S01]  /*1d40*/  FADD.FTZ R29, R29, R39 ;  /* 0x000000271d1d7221 */ /* 0x000fe20000010000 */
[-C--:B------:R-:W-:Y:S01]  /*1d50*/  FFMA.FTZ R35, R40, R39.reuse, R35 ;  /* 0x0000002728237223 */ /* 0x080fe20000010023 */
[----:B------:R-:W-:Y:S02]  /*1d60*/  FMUL.FTZ R39, R4, R39 ;  /* 0x0000002704277220 */ /* 0x000fe40000410000 */
[----:B------:R-:W-:-:S02]  /*1d70*/  FMUL.FTZ R38, R3, R25 ;  /* 0x0000001903267220 */ /* 0x000fc40000410000 */
[----:B------:R-:W-:Y:S01]  /*1d80*/  FFMA.FTZ R27, R40, R39, R27 ;  /* 0x00000027281b7223 */ /* 0x000fe2000001001b */
[----:B------:R-:W-:Y:S01]  /*1d90*/  FADD.FTZ R15, R15, R59 ;  /* 0x0000003b0f0f7221 */ /* 0x000fe20000010000 */
[C---:B------:R-:W-:Y:S02]  /*1da0*/  FFMA.FTZ R30, R22.reuse, R25, R30 ;  /* 0x00000019161e7223 */ /* 0x040fe4000001001e */
[----:B------:R-:W-:Y:S01]  /*1db0*/  FFMA.FTZ R27, R22, R38, R27 ;  /* 0x00000026161b7223 */ /* 0x000fe2000001001b */
[----:B------:R-:W-:Y:S01]  /*1dc0*/  FADD.FTZ R26, R15, R58 ;  /* 0x0000003a0f1a7221 */ /* 0x000fe20000010000 */
[----:B------:R-:W3:Y:S04]  /*1dd0*/  LDL.LU R22, [R1+0xa4] ;  /* 0x0000a40001167983 */ /* 0x000ee80000300800 */
[----:B------:R-:W3:Y:S04]  /*1de0*/  LDL.LU R24, [R1+0x98] ;  /* 0x0000980001187983 */ /* 0x000ee80000300800 */
[----:B------:R-:W3:Y:S01]  /*1df0*/  LDL.LU R37, [R1+0x74] ;  /* 0x0000740001257983 */ /* 0x000ee20000300800 */
[----:B------:R-:W-:-:S04]  /*1e00*/  FADD.FTZ R26, R26, R57 ;  /* 0x000000391a1a7221 */ /* 0x000fc80000010000 */
[----:B------:R-:W-:-:S04]  /*1e10*/  FADD.FTZ R26, R26, R56 ;  /* 0x000000381a1a7221 */ /* 0x000fc80000010000 */
[----:B------:R-:W-:-:S04]  /*1e20*/  FADD.FTZ R26, R26, R55 ;  /* 0x000000371a1a7221 */ /* 0x000fc80000010000 */
[----:B------:R-:W-:-:S04]  /*1e30*/  FADD.FTZ R26, R26, R53 ;  /* 0x000000351a1a7221 */ /* 0x000fc80000010000 */
[----:B------:R-:W-:-:S04]  /*1e40*/  FADD.FTZ R26, R26, R52 ;  /* 0x000000341a1a7221 */ /* 0x000fc80000010000 */
[----:B------:R-:W-:Y:S01]  /*1e50*/  FADD.FTZ R26, R26, R50 ;  /* 0x000000321a1a7221 */ /* 0x000fe20000010000 */
[----:B----4-:R-:W-:Y:S02]  /*1e60*/  FMUL.FTZ R15, R6, R21 ;  /* 0x00000015060f7220 */ /* 0x010fe40000410000 */
[----:B------:R-:W4:Y:S01]  /*1e70*/  LDL.LU R21, [R1+0xc0] ;  /* 0x0000c00001157983 */ /* 0x000f220000300800 */
[----:B------:R-:W-:-:S04]  /*1e80*/  FADD.FTZ R26, R26, R47 ;  /* 0x0000002f1a1a7221 */ /* 0x000fc80000010000 */
[----:B------:R-:W-:-:S04]  /*1e90*/  FADD.FTZ R26, R26, R45 ;  /* 0x0000002d1a1a7221 */ /* 0x000fc80000010000 */
[----:B------:R-:W-:-:S04]  /*1ea0*/  FADD.FTZ R26, R26, R44 ;  /* 0x0000002c1a1a7221 */ /* 0x000fc80000010000 */
[----:B------:R-:W-:Y:S01]  /*1eb0*/  FADD.FTZ R26, R26, R42 ;  /* 0x0000002a1a1a7221 */ /* 0x000fe20000010000 */
[----:B------:R-:W-:-:S03]  /*1ec0*/  SHF.L.U32 R9, R9, 0x10, RZ ;  /* 0x0000001009097819 */ /* 0x000fc600000006ff */
[----:B------:R-:W-:-:S04]  /*1ed0*/  FADD.FTZ R26, R26, R41 ;  /* 0x000000291a1a7221 */ /* 0x000fc80000010000 */
[----:B------:R-:W-:Y:S01]  /*1ee0*/  FADD.FTZ R26, R26, R39 ;  /* 0x000000271a1a7221 */ /* 0x000fe20000010000 */
[----:B------:R-:W-:Y:S01]  /*1ef0*/  FADD.FTZ R33, R33, R9 ;  /* 0x0000000921217221 */ /* 0x000fe20000010000 */
[-C--:B------:R-:W-:Y:S01]  /*1f00*/  FFMA.FTZ R32, R8, R9.reuse, R32 ;  /* 0x0000000908207223 */ /* 0x080fe20000010020 */
[----:B------:R-:W-:Y:S01]  /*1f10*/  FMUL.FTZ R9, R5, R9 ;  /* 0x0000000905097220 */ /* 0x000fe20000410000 */
[----:B------:R-:W-:Y:S01]  /*1f20*/  FADD.FTZ R26, R26, R38 ;  /* 0x000000261a1a7221 */ /* 0x000fe20000010000 */
        /* <DEDUP_REMOVED lines=9> */
[----:B------:R-:W-:-:S02]  /*1fc0*/  FMUL.FTZ R14, R3, R61 ;  /* 0x0000003d030e7220 */ /* 0x000fc40000410000 */
[----:B------:R-:W-:Y:S01]  /*1fd0*/  FADD.FTZ R26, R26, R12 ;  /* 0x0000000c1a1a7221 */ /* 0x000fe20000010000 */
[----:B------:R-:W-:Y:S01]  /*1fe0*/  FFMA.FTZ R27, R13, R12, R27 ;  /* 0x0000000c0d1b7223 */ /* 0x000fe2000001001b */
[----:B------:R-:W-:Y:S01]  /*1ff0*/  FMUL.FTZ R16, R6, R17 ;  /* 0x0000001106107220 */ /* 0x000fe20000410000 */
[----:B------:R-:W-:Y:S01]  /*2000*/  FMUL.FTZ R17, R5, R31 ;  /* 0x0000001f05117220 */ /* 0x000fe20000410000 */
[----:B------:R-:W-:Y:S01]  /*2010*/  FADD.FTZ R26, R26, R14 ;  /* 0x0000000e1a1a7221 */ /* 0x000fe20000010000 */
[----:B------:R-:W-:Y:S01]  /*2020*/  FFMA.FTZ R27, R15, R14, R27 ;  /* 0x0000000e0f1b7223 */ /* 0x000fe2000001001b */
[----:B------:R-:W-:Y:S01]  /*2030*/  SHF.L.U32 R48, R19, 0x10, RZ ;  /* 0x0000001013307819 */ /* 0x000fe200000006ff */
[----:B--2---:R-:W-:Y:S01]  /*2040*/  FMUL.FTZ R18, R6, R18 ;  /* 0x0000001206127220 */ /* 0x004fe20000410000 */
[----:B------:R-:W-:Y:S01]  /*2050*/  FADD.FTZ R26, R26, R17 ;  /* 0x000000111a1a7221 */ /* 0x000fe20000010000 */
[----:B------:R-:W-:Y:S01]  /*2060*/  FFMA.FTZ R27, R16, R17, R27 ;  /* 0x00000011101b7223 */ /* 0x000fe2000001001b */
[----:B------:R-:W-:Y:S01]  /*2070*/  FMUL.FTZ R19, R2, R0 ;  /* 0x0000000002137220 */ /* 0x000fe20000410000 */
[----:B---3--:R-:W-:-:S03]  /*2080*/  FMUL.FTZ R20, R6, R20 ;  /* 0x0000001406147220 */ /* 0x008fc60000410000 */
[----:B------:R-:W-:Y:S01]  /*2090*/  FADD.FTZ R26, R26, R19 ;  /* 0x000000131a1a7221 */ /* 0x000fe20000010000 */
[----:B------:R-:W-:Y:S01]  /*20a0*/  FFMA.FTZ R27, R18, R19, R27 ;  /* 0x00000013121b7223 */ /* 0x000fe2000001001b */
[----:B------:R-:W-:Y:S01]  /*20b0*/  FMUL.FTZ R22, R6, R22 ;  /* 0x0000001606167220 */ /* 0x000fe20000410000 */
[----:B------:R-:W-:Y:S01]  /*20c0*/  FADD.FTZ R34, R34, R25 ;  /* 0x0000001922227221 */ /* 0x000fe20000010000 */
[----:B------:R-:W-:Y:S01]  /*20d0*/  FMUL.FTZ R24, R6, R24 ;  /* 0x0000001806187220 */ /* 0x000fe20000410000 */
[C---:B----4-:R-:W-:Y:S02]  /*20e0*/  PRMT R49, R21.reuse, 0x7632, R49 ;  /* 0x0000763215317816 */ /* 0x050fe40000000031 */
[----:B------:R-:W-:Y:S01]  /*20f0*/  SHF.L.U32 R7, R21, 0x10, RZ ;  /* 0x0000001015077819 */ /* 0x000fe200000006ff */
[----:B------:R-:W-:Y:S01]  /*2100*/  FMUL.FTZ R21, R4, R48 ;  /* 0x0000003004157220 */ /* 0x000fe20000410000 */
[----:B------:R-:W-:-:S03]  /*2110*/  SHF.L.U32 R49, R49, 0x10, RZ ;  /* 0x0000001031317819 */ /* 0x000fc600000006ff */
[----:B------:R-:W-:Y:S01]  /*2120*/  FADD.FTZ R26, R26, R21 ;  /* 0x000000151a1a7221 */ /* 0x000fe20000010000 */
[----:B------:R-:W-:Y:S01]  /*2130*/  FFMA.FTZ R27, R20, R21, R27 ;  /* 0x00000015141b7223 */ /* 0x000fe2000001001b */
[----:B------:R-:W-:Y:S01]  /*2140*/  FMUL.FTZ R23, R3, R7 ;  /* 0x0000000703177220 */ /* 0x000fe20000410000 */
[----:B------:R-:W-:-:S03]  /*2150*/  FMUL.FTZ R25, R5, R49 ;  /* 0x0000003105197220 */ /* 0x000fc60000410000 */
[----:B------:R-:W-:Y:S01]  /*2160*/  FADD.FTZ R26, R26, R23 ;  /* 0x000000171a1a7221 */ /* 0x000fe20000010000 */
[----:B------:R-:W-:-:S03]  /*2170*/  FFMA.FTZ R27, R22, R23, R27 ;  /* 0x00000017161b7223 */ /* 0x000fc6000001001b */
[----:B------:R-:W-:Y:S01]  /*2180*/  FADD.FTZ R26, R26, R25 ;  /* 0x000000191a1a7221 */ /* 0x000fe20000010000 */
[----:B------:R-:W-:-:S05]  /*2190*/  FFMA.FTZ R27, R24, R25, R27 ;  /* 0x00000019181b7223 */ /* 0x000fca000001001b */
[----:B------:R0:W-:Y:S04]  /*21a0*/  STS.64 [R37], R26 ;  /* 0x0000001a25007388 */ /* 0x0001e80000000a00 */
[----:B0-----:R-:W2:Y:S01]  /*21b0*/  LDL.LU R37, [R1+0xbc] ;  /* 0x0000bc0001257983 */ /* 0x001ea20000300800 */
[----:B------:R-:W-:Y:S01]  /*21c0*/  FFMA.FTZ R26, R11, R60, R36 ;  /* 0x0000003c0b1a7223 */ /* 0x000fe20000010024 */
[----:B------:R-:W-:Y:S01]  /*21d0*/  FADD.FTZ R34, R34, R61 ;  /* 0x0000003d22227221 */ /* 0x000fe20000010000 */
[----:B------:R-:W-:Y:S01]  /*21e0*/  FFMA.FTZ R30, R15, R61, R30 ;  /* 0x0000003d0f1e7223 */ /* 0x000fe2000001001e */
[----:B------:R-:W-:Y:S01]  /*21f0*/  FADD.FTZ R33, R33, R31 ;  /* 0x0000001f21217221 */ /* 0x000fe20000010000 */
[----:B------:R-:W-:Y:S01]  /*2200*/  FFMA.FTZ R32, R16, R31, R32 ;  /* 0x0000001f10207223 */ /* 0x000fe20000010020 */
[----:B------:R-:W-:Y:S01]  /*2210*/  FFMA.FTZ R26, R18, R0, R26 ;  /* 0x00000000121a7223 */ /* 0x000fe2000001001a */
[----:B------:R-:W-:Y:S01]  /*2220*/  FADD.FTZ R31, R34, R7 ;  /* 0x00000007221f7221 */ /* 0x000fe20000010000 */
[----:B------:R-:W-:Y:S01]  /*2230*/  FFMA.FTZ R30, R22, R7, R30 ;  /* 0x00000007161e7223 */ /* 0x000fe2000001001e */
[----:B------:R-:W-:-:S02]  /*2240*/  UIADD3 UR10, UP0, UPT, UR10, 0x8, URZ ;  /* 0x000000080a0a7890 */ /* 0x000fc4000ff1e0ff */
[----:B------:R-:W-:Y:S02]  /*2250*/  USHF.L.U32 UR13, UR16, 0x2, URZ ;  /* 0x00000002100d7899 */ /* 0x000fe400080006ff */
[----:B------:R-:W-:Y:S02]  /*2260*/  UIADD3.X UR5, UPT, UPT, URZ, UR5, URZ, UP0, !UPT ;  /* 0x00000005ff057290 */ /* 0x000fe400087fe4ff */
[----:B------:R-:W-:Y:S01]  /*2270*/  USHF.L.U64.HI UR12, UR16, 0x2, UR17 ;  /* 0x00000002100c7899 */ /* 0x000fe20008010211 */
[----:B------:R-:W-:Y:S01]  /*2280*/  FADD.FTZ R29, R29, R28 ;  /* 0x0000001c1d1d7221 */ /* 0x000fe20000010000 */
[----:B------:R-:W-:Y:S01]  /*2290*/  BAR.SYNC.DEFER_BLOCKING 0x0 ;  /* 0x0000000000007b1d */ /* 0x000fe20000010000 */
[----:B--2---:R-:W-:-:S05]  /*22a0*/  FADD.FTZ R27, R37, R60 ;  /* 0x0000003c251b7221 */ /* 0x004fca0000010000 */
[----:B------:R0:W5:Y:S01]  /*22b0*/  LDL.LU R60, [R1+0xb8] ;  /* 0x0000b800013c7983 */ /* 0x0001620000300800 */
[----:B------:R-:W-:-:S03]  /*22c0*/  FADD.FTZ R27, R27, R0 ;  /* 0x000000001b1b7221 */ /* 0x000fc60000010000 */
[----:B------:R0:W5:Y:S04]  /*22d0*/  LDL.LU R61, [R1+0xb4] ;  /* 0x0000b400013d7983 */ /* 0x0001680000300800 */
[----:B------:R0:W5:Y:S04]  /*22e0*/  LDL.LU R0, [R1+0xb0] ;  /* 0x0000b00001007983 */ /* 0x0001680000300800 */
[----:B------:R0:W5:Y:S01]  /*22f0*/  LDL.LU R7, [R1+0xac] ;  /* 0x0000ac0001077983 */ /* 0x0001620000300800 */
[----:B------:R-:W-:-:S04]  /*2300*/  UISETP.GE.U32.AND UP0, UPT, UR10, UR13, UPT ;  /* 0x0000000d0a00728c */ /* 0x000fc8000bf06070 */
[----:B------:R-:W-:Y:S01]  /*2310*/  UISETP.GE.AND.EX UP0, UPT, UR5, UR12, UPT, UP0 ;  /* 0x0000000c0500728c */ /* 0x000fe2000bf06300 */
[----:B------:R-:W-:Y:S01]  /*2320*/  FFMA.FTZ R28, R13, R28, R35 ;  /* 0x0000001c0d1c7223 */ /* 0x000fe20000010023 */
[----:B------:R-:W-:Y:S01]  /*2330*/  FADD.FTZ R29, R29, R48 ;  /* 0x000000301d1d7221 */ /* 0x000fe20000010000 */
[----:B------:R-:W-:Y:S01]  /*2340*/  FADD.FTZ R33, R33, R49 ;  /* 0x0000003121217221 */ /* 0x000fe20000010000 */
[----:B------:R-:W-:Y:S01]  /*2350*/  FFMA.FTZ R32, R24, R49, R32 ;  /* 0x0000003118207223 */ /* 0x000fe20000010020 */
[----:B------:R-:W-:-:S04]  /*2360*/  FFMA.FTZ R28, R20, R48, R28 ;  /* 0x00000030141c7223 */ /* 0x000fc8000001001c */
[----:B0-----:R-:W-:Y:S05]  /*2370*/  BRA.U !UP0, `(.L_x_157) ;  /* 0x0000000108c47547 */ /* 0x001fea000b800000 */
[----:B------:R-:W0:Y:S01]  /*2380*/  S2R R49, SR_TID.X ;  /* 0x0000000000317919 */ /* 0x000e220000002100 */
[----:B------:R-:W1:Y:S01]  /*2390*/  S2UR UR7, SR_CgaCtaId ;  /* 0x00000000000779c3 */ /* 0x000e620000008800 */
[----:B------:R-:W-:Y:S02]  /*23a0*/  UMOV UR6, 0x400 ;  /* 0x0000040000067882 */ /* 0x000fe40000000000 */
[----:B-1----:R-:W-:Y:S01]  /*23b0*/  ULEA UR6, UR7, UR6, 0x18 ;  /* 0x0000000607067291 */ /* 0x002fe2000f8ec0ff */
[----:B0-----:R-:W-:-:S05]  /*23c0*/  SHF.L.U32 R36, R49, 0x1, RZ ;  /* 0x0000000131247819 */ /* 0x001fca00000006ff */
[C---:B------:R-:W-:Y:S02]  /*23d0*/  LEA R34, R49.reuse, UR6, 0x5 ;  /* 0x0000000631227c11 */ /* 0x040fe4000f8e28ff */
[----:B------:R-:W-:Y:S02]  /*23e0*/  LOP3.LUT R36, R36, 0x18, RZ, 0xc0, !PT ;  /* 0x0000001824247812 */ /* 0x000fe400078ec0ff */
[----:B------:R-:W-:Y:S02]  /*23f0*/  SHF.L.U32 R48, R49, 0x3, RZ ;  /* 0x0000000331307819 */ /* 0x000fe400000006ff */
[----:B------:R-:W-:Y:S02]  /*2400*/  IADD3 R35, PT, PT, R34, R36, RZ ;  /* 0x0000002422237210 */ /* 0x000fe40007ffe0ff */
[----:B------:R-:W-:-:S03]  /*2410*/  LOP3.LUT R48, R48, 0x1fe0, RZ, 0xc0, !PT ;  /* 0x00001fe030307812 */ /* 0x000fc600078ec0ff */
[----:B------:R0:W-:Y:S02]  /*2420*/  STS.64 [R35], R26 ;  /* 0x0000001a23007388 */ /* 0x0001e40000000a00 */
[----:B0-----:R-:W-:-:S04]  /*2430*/  LOP3.LUT R35, R36, 0x8, RZ, 0x3c, !PT ;  /* 0x0000000824237812 */ /* 0x001fc800078e3cff */
[----:B------:R-:W-:-:S05]  /*2440*/  IADD3 R35, PT, PT, R34, R35, RZ ;  /* 0x0000002322237210 */ /* 0x000fca0007ffe0ff */
[----:B------:R0:W-:Y:S02]  /*2450*/  STS.64 [R35], R28 ;  /* 0x0000001c23007388 */ /* 0x0001e40000000a00 */
[----:B0-----:R-:W-:-:S04]  /*2460*/  LOP3.LUT R35, R36, 0x10, RZ, 0x3c, !PT ;  /* 0x0000001024237812 */ /* 0x001fc800078e3cff */
[----:B------:R-:W-:-:S05]  /*2470*/  IADD3 R35, PT, PT, R34, R35, RZ ;  /* 0x0000002322237210 */ /* 0x000fca0007ffe0ff */
[----:B------:R0:W-:Y:S02]  /*2480*/  STS.64 [R35], R30 ;  /* 0x0000001e23007388 */ /* 0x0001e40000000a00 */
[----:B0-----:R-:W-:-:S04]  /*2490*/  LOP3.LUT R35, R36, 0x18, RZ, 0x3c, !PT ;  /* 0x0000001824237812 */ /* 0x001fc800078e3cff */
[----:B------:R-:W-:Y:S02]  /*24a0*/  IADD3 R35, PT, PT, R34, R35, RZ ;  /* 0x0000002322237210 */ /* 0x000fe40007ffe0ff */
[----:B------:R-:W-:-:S03]  /*24b0*/  SHF.R.U32.HI R34, RZ, 0x4, R49 ;  /* 0x00000004ff227819 */ /* 0x000fc60000011631 */
[----:B------:R-:W-:Y:S01]  /*24c0*/  STS.64 [R35], R32 ;  /* 0x0000002023007388 */ /* 0x000fe20000000a00 */
[----:B------:R-:W-:-:S04]  /*24d0*/  LOP3.LUT R34, R34, R49, RZ, 0x3c, !PT ;  /* 0x0000003122227212 */ /* 0x000fc800078e3cff */
[----:B------:R-:W-:-:S04]  /*24e0*/  SHF.L.U32 R34, R34, 0x3, RZ ;  /* 0x0000000322227819 */ /* 0x000fc800000006ff */
[----:B------:R-:W-:-:S04]  /*24f0*/  LOP3.LUT R34, R34, 0x18, RZ, 0xc0, !PT ;  /* 0x0000001822227812 */ /* 0x000fc800078ec0ff */
[----:B------:R-:W-:Y:S01]  /*2500*/  IADD3 R48, PT, PT, R48, UR6, R34 ;  /* 0x0000000630307c10 */ /* 0x000fe2000fffe022 */
[----:B------:R-:W-:Y:S01]  /*2510*/  BAR.SYNC.DEFER_BLOCKING 0x0 ;  /* 0x0000000000007b1d */ /* 0x000fe20000010000 */
[----:B------:R-:W-:-:S04]  /*2520*/  USHF.L.U32 UR6, UR8, 0x3, URZ ;  /* 0x0000000308067899 */ /* 0x000fc800080006ff */
[----:B------:R-:W-:-:S04]  /*2530*/  ULOP3.LUT UR6, UR6, 0x7ffe0, URZ, 0xc0, !UPT ;  /* 0x0007ffe006067892 */ /* 0x000fc8000f8ec0ff */
[----:B------:R-:W-:Y:S01]  /*2540*/  ULOP3.LUT UR6, UR6, 0x1f, UR18, 0xf8, !UPT ;  /* 0x0000001f06067892 */ /* 0x000fe2000f8ef812 */
        /* <DEDUP_REMOVED lines=11> */
[----:B------:R-:W-:Y:S01]  /*2600*/  MOV R36, UR6 ;  /* 0x0000000600247c02 */ /* 0x000fe20008000f00 */
[----:B------:R-:W-:Y:S01]  /*2610*/  FADD.FTZ R35, R37, R35 ;  /* 0x0000002325237221 */ /* 0x000fe20000010000 */
[----:B------:R-:W-:-:S03]  /*2620*/  MOV R37, UR11 ;  /* 0x0000000b00257c02 */ /* 0x000fc60008000f00 */
[----:B------:R-:W-:Y:S02]  /*2630*/  IMAD R36, R36, 0x500, R49 ;  /* 0x0000050024247824 */ /* 0x000fe400078e0231 */
[----:B------:R-:W0:Y:S02]  /*2640*/  LDC.64 R48, c[0x0][0x3d0] ;  /* 0x0000f400ff307b82 */ /* 0x000e240000000a00 */
[----:B------:R-:W-:-:S05]  /*2650*/  IMAD R36, R37, 0x140, R36 ;  /* 0x0000014025247824 */ /* 0x000fca00078e0224 */
[----:B------:R-:W-:-:S05]  /*2660*/  SHF.L.U32 R36, R36, 0x1, RZ ;  /* 0x0000000124247819 */ /* 0x000fca00000006ff */
[----:B0-----:R-:W-:-:S05]  /*2670*/  IMAD.WIDE.U32 R36, R36, 0x4, R48 ;  /* 0x0000000424247825 */ /* 0x001fca00078e0030 */
[----:B------:R0:W-:Y:S02]  /*2680*/  STG.E.64 desc[UR14][R36.64+0x8000], R34 ;  /* 0x0080002224007986 */ /* 0x0001e4000c101b0e */
.L_x_157:
[----:B0-----:R-:W0:Y:S01]  /*2690*/  S2R R37, SR_TID.X ;  /* 0x0000000000257919 */ /* 0x001e220000002100 */
[----:B------:R-:W-:Y:S01]  /*26a0*/  BSSY.RECONVERGENT B0, `(.L_x_158) ;  /* 0x000006a000007945 */ /* 0x000fe20003800200 */
[----:B------:R-:W-:Y:S02]  /*26b0*/  CS2R R34, SRZ ;  /* 0x0000000000227805 */ /* 0x000fe4000001ff00 */
[----:B0-----:R-:W-:-:S13]  /*26c0*/  ISETP.GT.U32.AND P0, PT, R37, 0x1f, PT ;  /* 0x0000001f2500780c */ /* 0x001fda0003f04070 */
[----:B------:R-:W-:Y:S05]  /*26d0*/  @P0 BRA `(.L_x_159) ;  /* 0x0000000400980947 */ /* 0x000fea0003800000 */
[----:B------:R-:W0:Y:S01]  /*26e0*/  S2R R36, SR_CgaCtaId ;  /* 0x0000000000247919 */ /* 0x000e220000008800 */
[----:B------:R-:W-:Y:S01]  /*26f0*/  USHF.L.U32 UR6, UR8, 0x3, URZ ;  /* 0x0000000308067899 */ /* 0x000fe200080006ff */
[----:B------:R-:W-:Y:S01]  /*2700*/  MOV R34, 0x28 ;  /* 0x0000002800227802 */ /* 0x000fe20000000f00 */
[----:B------:R-:W-:Y:S01]  /*2710*/  UIMAD UR7, UR11, 0x140, URZ ;  /* 0x000001400b0778a4 */ /* 0x000fe2000f8e02ff */
[----:B------:R-:W-:Y:S01]  /*2720*/  MOV R49, 0x400 ;  /* 0x0000040000317802 */ /* 0x000fe20000000f00 */
[----:B------:R-:W-:Y:S01]  /*2730*/  ULOP3.LUT UR6, UR6, 0x18, URZ, 0xc0, !UPT ;  /* 0x0000001806067892 */ /* 0x000fe2000f8ec0ff */
[----:B------:R-:W-:Y:S02]  /*2740*/  SHF.L.U32 R35, R37, 0x3, RZ ;  /* 0x0000000325237819 */ /* 0x000fe400000006ff */
[----:B------:R-:W-:-:S03]  /*2750*/  IADD3 R49, PT, PT, R49, 0x2800, RZ ;  /* 0x0000280031317810 */ /* 0x000fc60007ffe0ff */
[----:B------:R-:W-:Y:S02]  /*2760*/  LEA.HI R48, R37, UR6, RZ, 0x1e ;  /* 0x0000000625307c11 */ /* 0x000fe4000f8ff0ff */
[----:B------:R-:W-:-:S03]  /*2770*/  LOP3.LUT R37, R35, 0x18, RZ, 0xc0, !PT ;  /* 0x0000001823257812 */ /* 0x000fc600078ec0ff */
[----:B------:R-:W-:-:S05]  /*2780*/  IMAD R48, R48, R34, -UR7 ;  /* 0x8000000730307e24 */ /* 0x000fca000f8e0222 */
[----:B------:R-:W-:Y:S02]  /*2790*/  SHF.R.U32.HI R34, RZ, 0x2, R48 ;  /* 0x00000002ff227819 */ /* 0x000fe40000011630 */
[----:B0-----:R-:W-:Y:S02]  /*27a0*/  LEA R49, R36, R49, 0x18 ;  /* 0x0000003124317211 */ /* 0x001fe400078ec0ff */
[----:B------:R-:W-:-:S03]  /*27b0*/  LOP3.LUT R36, R48, 0x4, RZ, 0xfc, !PT ;  /* 0x0000000430247812 */ /* 0x000fc600078efcff */
[----:B------:R-:W-:Y:S01]  /*27c0*/  IMAD R34, R34, 0x28, R49 ;  /* 0x0000002822227824 */ /* 0x000fe200078e0231 */
[----:B------:R-:W-:-:S04]  /*27d0*/  SHF.R.U32.HI R36, RZ, 0x2, R36 ;  /* 0x00000002ff247819 */ /* 0x000fc80000011624 */
[----:B------:R-:W-:Y:S01]  /*27e0*/  IADD3 R34, PT, PT, R34, R37, RZ ;  /* 0x0000002522227210 */ /* 0x000fe20007ffe0ff */
[----:B------:R-:W-:-:S05]  /*27f0*/  IMAD R36, R36, 0x28, R49 ;  /* 0x0000002824247824 */ /* 0x000fca00078e0231 */
[----:B------:R-:W-:Y:S01]  /*2800*/  IADD3 R36, PT, PT, R37, R36, RZ ;  /* 0x0000002425247210 */ /* 0x000fe20007ffe0ff */
[----:B------:R-:W0:Y:S05]  /*2810*/  LDS.64 R34, [R34] ;  /* 0x0000000022227984 */ /* 0x000e2a0000000a00 */
[----:B------:R-:W1:Y:S01]  /*2820*/  LDS.64 R36, [R36] ;  /* 0x0000000024247984 */ /* 0x000e620000000a00 */
[----:B0-----:R-:W-:Y:S01]  /*2830*/  FADD.FTZ R34, RZ, R34 ;  /* 0x00000022ff227221 */ /* 0x001fe20000010000 */
[----:B------:R-:W-:-:S03]  /*2840*/  FADD.FTZ R35, RZ, R35 ;  /* 0x00000023ff237221 */ /* 0x000fc60000010000 */
[----:B-1----:R-:W-:Y:S01]  /*2850*/  FADD.FTZ R36, R34, R36 ;  /* 0x0000002422247221 */ /* 0x002fe20000010000 */
[----:B------:R-:W-:Y:S01]  /*2860*/  FADD.FTZ R37, R35, R37 ;  /* 0x0000002523257221 */ /* 0x000fe20000010000 */
[----:B------:R-:W0:Y:S02]  /*2870*/  S2R R34, SR_TID.X ;  /* 0x0000000000227919 */ /* 0x000e240000002100 */
[----:B0-----:R-:W-:Y:S02]  /*2880*/  SHF.L.U32 R35, R34, 0x3, RZ ;  /* 0x0000000322237819 */ /* 0x001fe400000006ff */
[----:B------:R-:W-:Y:S02]  /*2890*/  IADD3 R34, PT, PT, R48, 0x8, RZ ;  /* 0x0000000830227810 */ /* 0x000fe40007ffe0ff */
[----:B------:R-:W-:Y:S02]  /*28a0*/  LOP3.LUT R35, R35, 0x18, RZ, 0xc0, !PT ;  /* 0x0000001823237812 */ /* 0x000fe400078ec0ff */
[----:B------:R-:W-:-:S05]  /*28b0*/  SHF.R.U32.HI R34, RZ, 0x2, R34 ;  /* 0x00000002ff227819 */ /* 0x000fca0000011622 */
[----:B------:R-:W-:-:S05]  /*28c0*/  IMAD R34, R34, 0x28, R49 ;  /* 0x0000002822227824 */ /* 0x000fca00078e0231 */
[----:B------:R-:W-:-:S06]  /*28d0*/  IADD3 R34, PT, PT, R35, R34, RZ ;  /* 0x0000002223227210 */ /* 0x000fcc0007ffe0ff */
[----:B------:R-:W0:Y:S02]  /*28e0*/  LDS.64 R34, [R34] ;  /* 0x0000000022227984 */ /* 0x000e240000000a00 */
[----:B0-----:R-:W-:Y:S01]  /*28f0*/  FADD.FTZ R36, R36, R34 ;  /* 0x0000002224247221 */ /* 0x001fe20000010000 */
[----:B------:R-:W-:Y:S01]  /*2900*/  FADD.FTZ R37, R37, R35 ;  /* 0x0000002325257221 */ /* 0x000fe20000010000 */
[----:B------:R-:W0:Y:S02]  /*2910*/  S2R R34, SR_TID.X ;  /* 0x0000000000227919 */ /* 0x000e240000002100 */
[----:B0-----:R-:W-:Y:S02]  /*2920*/  SHF.L.U32 R35, R34, 0x3, RZ ;  /* 0x0000000322237819 */ /* 0x001fe400000006ff */
[----:B------:R-:W-:Y:S02]  /*2930*/  IADD3 R34, PT, PT, R48, 0xc, RZ ;  /* 0x0000000c30227810 */ /* 0x000fe40007ffe0ff */
[----:B------:R-:W-:-:S02]  /*2940*/  LOP3.LUT R35, R35, 0x18, RZ, 0xc0, !PT ;  /* 0x0000001823237812 */ /* 0x000fc400078ec0ff */
        /* <DEDUP_REMOVED lines=46> */
[----:B------:R-:W0:Y:S01]  /*2c30*/  S2R R35, SR_TID.X ;  /* 0x0000000000237919 */ /* 0x000e220000002100 */
[C---:B------:R-:W-:Y:S02]  /*2c40*/  IADD3 R34, PT, PT, R48.reuse, 0x20, RZ ;  /* 0x0000002030227810 */ /* 0x040fe40007ffe0ff */
[----:B------:R-:W-:Y:S02]  /*2c50*/  IADD3 R48, PT, PT, R48, 0x24, RZ ;  /* 0x0000002430307810 */ /* 0x000fe40007ffe0ff */
[----:B------:R-:W-:Y:S02]  /*2c60*/  SHF.R.U32.HI R34, RZ, 0x2, R34 ;  /* 0x00000002ff227819 */ /* 0x000fe40000011622 */
[----:B------:R-:W-:-:S03]  /*2c70*/  SHF.R.U32.HI R48, RZ, 0x2, R48 ;  /* 0x00000002ff307819 */ /* 0x000fc60000011630 */
[--C-:B------:R-:W-:Y:S02]  /*2c80*/  IMAD R34, R34, 0x28, R49.reuse ;  /* 0x0000002822227824 */ /* 0x100fe400078e0231 */
[----:B------:R-:W-:Y:S01]  /*2c90*/  IMAD R48, R48, 0x28, R49 ;  /* 0x0000002830307824 */ /* 0x000fe200078e0231 */
[----:B0-----:R-:W-:-:S04]  /*2ca0*/  SHF.L.U32 R35, R35, 0x3, RZ ;  /* 0x0000000323237819 */ /* 0x001fc800000006ff */
[----:B------:R-:W-:-:S04]  /*2cb0*/  LOP3.LUT R35, R35, 0x18, RZ, 0xc0, !PT ;  /* 0x0000001823237812 */ /* 0x000fc800078ec0ff */
[C---:B------:R-:W-:Y:S02]  /*2cc0*/  IADD3 R34, PT, PT, R35.reuse, R34, RZ ;  /* 0x0000002223227210 */ /* 0x040fe40007ffe0ff */
[----:B------:R-:W-:-:S04]  /*2cd0*/  IADD3 R48, PT, PT, R35, R48, RZ ;  /* 0x0000003023307210 */ /* 0x000fc80007ffe0ff */
[----:B------:R-:W0:Y:S02]  /*2ce0*/  LDS.64 R34, [R34] ;  /* 0x0000000022227984 */ /* 0x000e240000000a00 */
[----:B0-----:R-:W-:Y:S01]  /*2cf0*/  FADD.FTZ R36, R36, R34 ;  /* 0x0000002224247221 */ /* 0x001fe20000010000 */
[----:B------:R-:W-:Y:S02]  /*2d00*/  FADD.FTZ R37, R37, R35 ;  /* 0x0000002325257221 */ /* 0x000fe40000010000 */
[----:B------:R-:W0:Y:S02]  /*2d10*/  LDS.64 R34, [R48] ;  /* 0x0000000030227984 */ /* 0x000e240000000a00 */
[----:B0-----:R-:W-:Y:S01]  /*2d20*/  FADD.FTZ R34, R36, R34 ;  /* 0x0000002224227221 */ /* 0x001fe20000010000 */
[----:B------:R-:W-:-:S07]  /*2d30*/  FADD.FTZ R35, R37, R35 ;  /* 0x0000002325237221 */ /* 0x000fce0000010000 */
.L_x_159:
[----:B------:R-:W-:Y:S05]  /*2d40*/  BSYNC.RECONVERGENT B0 ;  /* 0x0000000000007941 */ /* 0x000fea0003800200 */
.L_x_158:
[----:B------:R-:W0:Y:S01]  /*2d50*/  SHFL.BFLY PT, R37, R34, 0x2, 0x1f ;  /* 0x0c401f0022257f89 */ /* 0x000e2200000e0000 */
[----:B------:R-:W-:Y:S03]  /*2d60*/  BSSY.RECONVERGENT B0, `(.L_x_160) ;  /* 0x0000015000007945 */ /* 0x000fe60003800200 */
[----:B------:R-:W1:Y:S01]  /*2d70*/  SHFL.BFLY PT, R36, R35, 0x2, 0x1f ;  /* 0x0c401f0023247f89 */ /* 0x000e6200000e0000 */
[----:B------:R-:W2:Y:S01]  /*2d80*/  S2R R48, SR_TID.X ;  /* 0x0000000000307919 */ /* 0x000ea20000002100 */
[----:B0-----:R-:W-:Y:S01]  /*2d90*/  FADD.FTZ R34, R37, R34 ;  /* 0x0000002225227221 */ /* 0x001fe20000010000 */
[----:B-1----:R-:W-:-:S04]  /*2da0*/  FADD.FTZ R35, R36, R35 ;  /* 0x0000002324237221 */ /* 0x002fc80000010000 */
[----:B------:R-:W0:Y:S04]  /*2db0*/  SHFL.BFLY PT, R37, R34, 0x1, 0x1f ;  /* 0x0c201f0022257f89 */ /* 0x000e2800000e0000 */
[----:B------:R-:W1:Y:S01]  /*2dc0*/  SHFL.BFLY PT, R36, R35, 0x1, 0x1f ;  /* 0x0c201f0023247f89 */ /* 0x000e6200000e0000 */
[----:B--2---:R-:W-:Y:S01]  /*2dd0*/  LOP3.LUT P0, RZ, R48, 0x3e3, RZ, 0xc0, !PT ;  /* 0x000003e330ff7812 */ /* 0x004fe2000780c0ff */
[----:B0-----:R-:W-:Y:S01]  /*2de0*/  FADD.FTZ R34, R34, R37 ;  /* 0x0000002522227221 */ /* 0x001fe20000010000 */
[----:B-1----:R-:W-:-:S11]  /*2df0*/  FADD.FTZ R35, R35, R36 ;  /* 0x0000002423237221 */ /* 0x002fd60000010000 */
[----:B------:R-:W-:Y:S05]  /*2e00*/  @P0 BRA `(.L_x_161) ;  /* 0x0000000000280947 */ /* 0x000fea0003800000 */
[----:B------:R-:W-:Y:S01]  /*2e10*/  USHF.L.U32 UR6, UR18, 0x1, URZ ;  /* 0x0000000112067899 */ /* 0x000fe200080006ff */
[----:B------:R-:W0:Y:S03]  /*2e20*/  LDCU UR9, c[0x0][0x374] ;  /* 0x00006e80ff0977ac */ /* 0x000e260008000800 */
[----:B------:R-:W-:-:S06]  /*2e30*/  ULOP3.LUT UR7, UR6, 0x3e, URZ, 0xc0, !UPT ;  /* 0x0000003e06077892 */ /* 0x000fcc000f8ec0ff */
[----:B------:R-:W-:Y:S02]  /*2e40*/  LEA R36, R48, UR7, 0x4 ;  /* 0x0000000730247c11 */ /* 0x000fe4000f8e20ff */
[----:B------:R-:W1:Y:S01]  /*2e50*/  LDC.64 R48, c[0x0][0x3d0] ;  /* 0x0000f400ff307b82 */ /* 0x000e620000000a00 */
[----:B0-----:R-:W-:-:S06]  /*2e60*/  UIMAD UR6, UR9, UR4, UR8 ;  /* 0x00000004090672a4 */ /* 0x001fcc000f8e0208 */
[----:B------:R-:W-:-:S04]  /*2e70*/  MOV R37, UR6 ;  /* 0x0000000600257c02 */ /* 0x000fc80008000f00 */
[----:B------:R-:W-:-:S05]  /*2e80*/  LEA R36, R37, R36, 0x9 ;  /* 0x0000002425247211 */ /* 0x000fca00078e48ff */
[----:B-1----:R-:W-:-:S05]  /*2e90*/  IMAD.WIDE.U32 R36, R36, 0x4, R48 ;  /* 0x0000000424247825 */ /* 0x002fca00078e0030 */
[----:B------:R0:W-:Y:S02]  /*2ea0*/  STG.E.64 desc[UR14][R36.64], R34 ;  /* 0x0000002224007986 */ /* 0x0001e4000c101b0e */
.L_x_161:
[----:B------:R-:W-:Y:S05]  /*2eb0*/  BSYNC.RECONVERGENT B0 ;  /* 0x0000000000007941 */ /* 0x000fea0003800200 */
.L_x_160:
[----:B------:R-:W-:-:S04]  /*2ec0*/  UISETP.GE.U32.AND UP0, UPT, UR10, UR13, UPT ;  /* 0x0000000d0a00728c */ /* 0x000fc8000bf06070 */
[----:B------:R-:W-:-:S09]  /*2ed0*/  UISETP.GE.AND.EX UP0, UPT, UR5, UR12, UPT, UP0 ;  /* 0x0000000c0500728c */ /* 0x000fd2000bf06300 */
[----:B------:R-:W-:Y:S05]  /*2ee0*/  BRA.U !UP0, `(.L_x_162) ;  /* 0x0000000108747547 */ /* 0x000fea000b800000 */
[----:B0-----:R-:W0:Y:S01]  /*2ef0*/  S2R R34, SR_TID.X ;  /* 0x0000000000227919 */ /* 0x001e220000002100 */
[----:B------:R-:W-:Y:S01]  /*2f00*/  BAR.SYNC.DEFER_BLOCKING 0x0 ;  /* 0x0000000000007b1d */ /* 0x000fe20000010000 */
[----:B0-----:R-:W-:-:S13]  /*2f10*/  ISETP.NE.AND P0, PT, R34, RZ, PT ;  /* 0x000000ff2200720c */ /* 0x001fda0003f05270 */
[----:B------:R-:W-:Y:S05]  /*2f20*/  @P0 BRA `(.L_x_163) ;  /* 0x0000000000580947 */ /* 0x000fea0003800000 */
[----:B------:R-:W0:Y:S01]  /*2f30*/  LDCU.64 UR12, c[0x0][0x3d8] ;  /* 0x00007b00ff0c77ac */ /* 0x000e220008000a00 */
[----:B------:R-:W-:Y:S02]  /*2f40*/  USHF.L.U32 UR6, UR8, 0x2, URZ ;  /* 0x0000000208067899 */ /* 0x000fe400080006ff */
[----:B------:R-:W-:Y:S02]  /*2f50*/  USHF.R.U32.HI UR9, URZ, 0x2, UR8 ;  /* 0x00000002ff097899 */ /* 0x000fe40008011608 */
[----:B------:R-:W-:Y:S02]  /*2f60*/  ULOP3.LUT UR6, UR6, 0xc, URZ, 0xc0, !UPT ;  /* 0x0000000c06067892 */ /* 0x000fe4000f8ec0ff */
[----:B------:R-:W-:Y:S02]  /*2f70*/  ULOP3.LUT UP1, URZ, UR9, UR18, URZ, 0xfc, !UPT ;  /* 0x0000001209ff7292 */ /* 0x000fe4000f82fcff */
[----:B0-----:R-:W-:-:S03]  /*2f80*/  UIADD3 UR7, UP2, UPT, UR6, UR12, URZ ;  /* 0x0000000c06077290 */ /* 0x001fc6000ff5e0ff */
[----:B------:R-:W-:Y:S01]  /*2f90*/  UMOV UR6, 0x7fffffc1 ;  /* 0x7fffffc100067882 */ /* 0x000fe20000000000 */
[----:B------:R-:W-:Y:S02]  /*2fa0*/  UIADD3.X UR9, UPT, UPT, URZ, UR13, URZ, UP2, !UPT ;  /* 0x0000000dff097290 */ /* 0x000fe400097fe4ff */
[----:B------:R-:W-:Y:S01]  /*2fb0*/  USEL UR6, UR6, 0x1, !UP1 ;  /* 0x0000000106067887 */ /* 0x000fe2000c800000 */
[----:B------:R-:W-:-:S03]  /*2fc0*/  MOV R34, UR7 ;  /* 0x0000000700227c02 */ /* 0x000fc60008000f00 */
[----:B------:R-:W-:Y:S02]  /*2fd0*/  MOV R35, UR9 ;  /* 0x0000000900237c02 */ /* 0x000fe40008000f00 */
[----:B------:R-:W-:Y:S01]  /*2fe0*/  MOV R36, UR6 ;  /* 0x0000000600247c02 */ /* 0x000fe20008000f00 */
[----:B------:R-:W-:Y:S06]  /*2ff0*/  MEMBAR.ALL.GPU ;  /* 0x0000000000007992 */ /* 0x000fec000000a000 */
[----:B------:R-:W-:-:S00]  /*3000*/  ERRBAR ;  /* 0x00000000000079ab */ /* 0x000fc00000000000 */
[----:B------:R-:W-:Y:S06]  /*3010*/  CGAERRBAR ;  /* 0x00000000000075ab */ /* 0x000fec0000000000 */
[----:B------:R0:W5:Y:S02]  /*3020*/  ATOM.E.ADD.STRONG.GPU PT, R36, desc[UR14][R34.64+0x20], R36 ;  /* 0x800020242224798a */ /* 0x00016400081ef10e */
.L_x_164:
[----:B------:R-:W2:Y:S04]  /*3030*/  LD.E.STRONG.GPU R37, desc[UR14][R34.64+0x20] ;  /* 0x0000200e22257980 */ /* 0x000ea8000c10f900 */
[----:B--2---:R-:W-:Y:S01]  /*3040*/  CCTL.IVALL ;  /* 0x00000000ff00798f */ /* 0x004fe20002000000 */
[----:B------:R-:W-:Y:S05]  /*3050*/  YIELD ;  /* 0x0000000000007946 */ /* 0x000fea0003800000 */
[----:B-----5:R-:W-:-:S04]  /*3060*/  LOP3.LUT R37, R37, R36, RZ, 0x3c, !PT ;  /* 0x0000002425257212 */ /* 0x020fc800078e3cff */
[----:B------:R-:W-:-:S13]  /*3070*/  ISETP.GT.AND P0, PT, R37, -0x1, PT ;  /* 0xffffffff2500780c */ /* 0x000fda0003f04270 */
[----:B------:R-:W-:Y:S05]  /*3080*/  @P0 BRA `(.L_x_164) ;  /* 0xfffffffc00e80947 */ /* 0x000fea000383ffff */
.L_x_163:
[----:B------:R-:W-:Y:S05]  /*3090*/  WARPSYNC.ALL ;  /* 0x0000000000007948 */ /* 0x000fea0003800000 */
[----:B------:R-:W-:Y:S06]  /*30a0*/  BAR.SYNC.DEFER_BLOCKING 0x0 ;  /* 0x0000000000007b1d */ /* 0x000fec0000010000 */
[----:B------:R-:W-:Y:S05]  /*30b0*/  BRA `(.L_x_165) ;  /* 0x0000000000587947 */ /* 0x000fea0003800000 */
.L_x_162:
[----:B0-----:R-:W0:Y:S01]  /*30c0*/  S2R R34, SR_TID.X ;  /* 0x0000000000227919 */ /* 0x001e220000002100 */
[----:B------:R-:W-:Y:S01]  /*30d0*/  BAR.SYNC.DEFER_BLOCKING 0x0 ;  /* 0x0000000000007b1d */ /* 0x000fe20000010000 */
[----:B0-----:R-:W-:-:S13]  /*30e0*/  ISETP.NE.AND P0, PT, R34, RZ, PT ;  /* 0x000000ff2200720c */ /* 0x001fda0003f05270 */
[----:B------:R-:W-:Y:S05]  /*30f0*/  @P0 BRA `(.L_x_166) ;  /* 0x0000000000400947 */ /* 0x000fea0003800000 */
[----:B------:R-:W0:Y:S01]  /*3100*/  LDC.64 R36, c[0x0][0x3d8] ;  /* 0x0000f600ff247b82 */ /* 0x000e220000000a00 */
[----:B------:R-:W-:Y:S02]  /*3110*/  MOV R34, UR8 ;  /* 0x0000000800227c02 */ /* 0x000fe40008000f00 */
[----:B------:R-:W-:-:S03]  /*3120*/  ISETP.NE.AND P0, PT, RZ, UR18, PT ;  /* 0x00000012ff007c0c */ /* 0x000fc6000bf05270 */
[----:B0-----:R-:W-:Y:S01]  /*3130*/  IMAD.WIDE.U32 R34, R34, 0x4, R36 ;  /* 0x0000000422227825 */ /* 0x001fe200078e0024 */
[----:B------:R-:W-:-:S04]  /*3140*/  MOV R36, 0x7fffffe1 ;  /* 0x7fffffe100247802 */ /* 0x000fc80000000f00 */
[----:B------:R-:W-:Y:S01]  /*3150*/  SEL R36, R36, 0x1, !P0 ;  /* 0x0000000124247807 */ /* 0x000fe20004000000 */
[----:B------:R-:W-:Y:S06]  /*3160*/  MEMBAR.ALL.GPU ;  /* 0x0000000000007992 */ /* 0x000fec000000a000 */
[----:B------:R-:W-:-:S00]  /*3170*/  ERRBAR ;  /* 0x00000000000079ab */ /* 0x000fc00000000000 */
[----:B------:R-:W-:Y:S06]  /*3180*/  CGAERRBAR ;  /* 0x00000000000075ab */ /* 0x000fec0000000000 */
[----:B------:R0:W5:Y:S02]  /*3190*/  ATOM.E.ADD.STRONG.GPU PT, R36, desc[UR14][R34.64], R36 ;  /* 0x800000242224798a */ /* 0x00016400081ef10e */
.L_x_167:
[----:B------:R-:W2:Y:S04]  /*31a0*/  LD.E.STRONG.GPU R37, desc[UR14][R34.64] ;  /* 0x0000000e22257980 */ /* 0x000ea8000c10f900 */
[----:B--2---:R-:W-:Y:S01]  /*31b0*/  CCTL.IVALL ;  /* 0x00000000ff00798f */ /* 0x004fe20002000000 */
[----:B------:R-:W-:Y:S05]  /*31c0*/  YIELD ;  /* 0x0000000000007946 */ /* 0x000fea0003800000 */
[----:B-----5:R-:W-:-:S04]  /*31d0*/  LOP3.LUT R37, R37, R36, RZ, 0x3c, !PT ;  /* 0x0000002425257212 */ /* 0x020fc800078e3cff */
[----:B------:R-:W-:-:S13]  /*31e0*/  ISETP.GT.AND P0, PT, R37, -0x1, PT ;  /* 0xffffffff2500780c */ /* 0x000fda0003f04270 */
[----:B------:R-:W-:Y:S05]  /*31f0*/  @P0 BRA `(.L_x_167) ;  /* 0xfffffffc00e80947 */ /* 0x000fea000383ffff */
.L_x_166:
[----:B------:R-:W-:Y:S05]  /*3200*/  WARPSYNC.ALL ;  /* 0x0000000000007948 */ /* 0x000fea0003800000 */
[----:B------:R-:W-:Y:S06]  /*3210*/  BAR.SYNC.DEFER_BLOCKING 0x0 ;  /* 0x0000000000007b1d */ /* 0x000fec0000010000 */
.L_x_165:
[----:B------:R-:W2:Y:S04]  /*3220*/  LDL.LU R48, [R1+0x4] ;  /* 0x0000040001307983 */ /* 0x000ea80000300800 */
[----:B------:R-:W3:Y:S04]  /*3230*/  LDL.LU R49, [R1] ;  /* 0x0000000001317983 */ /* 0x000ee80000300800 */
[----:B------:R1:W-:Y:S04]  /*3240*/  STL [R1+0xd4], R32 ;  /* 0x0000d42001007387 */ /* 0x0003e80000100800 */
[----:B-1----:R-:W4:Y:S04]  /*3250*/  LDL.LU R32, [R1+0x8] ;  /* 0x0000080001207983 */ /* 0x002f280000300800 */
[----:B------:R1:W-:Y:S04]  /*3260*/  STL [R1+0xd0], R31 ;  /* 0x0000d01f01007387 */ /* 0x0003e80000100800 */
[----:B-1----:R-:W2:Y:S04]  /*3270*/  LDL.LU R31, [R1+0x10] ;  /* 0x00001000011f7983 */ /* 0x002ea80000300800 */
[----:B------:R1:W-:Y:S04]  /*3280*/  STL [R1+0xcc], R30 ;  /* 0x0000cc1e01007387 */ /* 0x0003e80000100800 */
[----:B-1----:R-:W3:Y:S04]  /*3290*/  LDL.LU R30, [R1+0x14] ;  /* 0x00001400011e7983 */ /* 0x002ee80000300800 */
[----:B------:R1:W-:Y:S04]  /*32a0*/  STL [R1+0xc8], R29 ;  /* 0x0000c81d01007387 */ /* 0x0003e80000100800 */
[----:B-1----:R-:W4:Y:S01]  /*32b0*/  LDL R29, [R1+0xa8] ;  /* 0x0000a800011d7983 */ /* 0x002f220000100800 */
[----:B0-----:R-:W-:-:S03]  /*32c0*/  MOV R35, UR4 ;  /* 0x0000000400237c02 */ /* 0x001fc60008000f00 */
[----:B------:R0:W-:Y:S01]  /*32d0*/  STL [R1+0xc4], R28 ;  /* 0x0000c41c01007387 */ /* 0x0001e20000100800 */
[----:B------:R-:W1:Y:S01]  /*32e0*/  S2UR UR7, SR_CgaCtaId ;  /* 0x00000000000779c3 */ /* 0x000e620000008800 */
[----:B------:R-:W-:Y:S01]  /*32f0*/  UMOV UR6, 0x400 ;  /* 0x0000040000067882 */ /* 0x000fe20000000000 */
[----:B0-----:R-:W0:Y:S01]  /*3300*/  S2R R28, SR_TID.X ;  /* 0x00000000001c7919 */ /* 0x001e220000002100 */
[----:B------:R-:W-:Y:S01]  /*3310*/  STL [R1+0xc0], R27 ;  /* 0x0000c01b01007387 */ /* 0x000fe20000100800 */
[----:B------:R-:W-:-:S03]  /*3320*/  UIADD3 UR6, UPT, UPT, UR6, 0x3480, URZ ;  /* 0x0000348006067890 */ /* 0x000fc6000fffe0ff */
[----:B------:R-:W-:Y:S04]  /*3330*/  STL [R1+0xbc], R26 ;  /* 0x0000bc1a01007387 */ /* 0x000fe80000100800 */
[----:B------:R-:W-:Y:S01]  /*3340*/  STL [R1+0xb8], R5 ;  /* 0x0000b80501007387 */ /* 0x000fe20000100800 */
[----:B0-----:R-:W-:Y:S01]  /*3350*/  ISETP.GT.U32.AND P0, PT, R28, 0xff, PT ;  /* 0x000000ff1c00780c */ /* 0x001fe20003f04070 */
[----:B-1----:R-:W-:Y:S02]  /*3360*/  ULEA UR6, UR7, UR6, 0x18 ;  /* 0x0000000607067291 */ /* 0x002fe4000f8ec0ff */
[----:B------:R-:W-:Y:S10]  /*3370*/  STL [R1+0xb4], R4 ;  /* 0x0000b40401007387 */ /* 0x000ff40000100800 */
[----:B------:R-:W0:Y:S08]  /*3380*/  @!P0 LDC R34, c[0x0][0x374] ;  /* 0x0000dd00ff228b82 */ /* 0x000e300000000800 */
[----:B------:R-:W1:Y:S01]  /*3390*/  @!P0 LDC.64 R36, c[0x0][0x3d0] ;  /* 0x0000f400ff248b82 */ /* 0x000e620000000a00 */
[----:B------:R-:W-:Y:S01]  /*33a0*/  USHF.L.U32 UR7, UR8, 0x3, URZ ;  /* 0x0000000308077899 */ /* 0x000fe200080006ff */
[----:B------:R0:W-:Y:S02]  /*33b0*/  STL [R1+0xb0], R3 ;  /* 0x0000b00301007387 */ /* 0x0001e40000100800 */
[----:B0-----:R-:W-:Y:S01]  /*33c0*/  @!P0 IMAD R34, R34, R35, UR8 ;  /* 0x0000000822228e24 */ /* 0x001fe2000f8e0223 */
[----:B------:R-:W-:Y:S01]  /*33d0*/  @!P0 SHF.L.U32 R35, R28, 0x1, RZ ;  /* 0x000000011c238819 */ /* 0x000fe200000006ff */
[----:B------:R-:W-:Y:S01]  /*33e0*/  ULOP3.LUT UR7, UR7, 0x18, URZ, 0xc0, !UPT ;  /* 0x0000001807077892 */ /* 0x000fe2000f8ec0ff */
[----:B------:R-:W-:Y:S02]  /*33f0*/  STL [R1+0xac], R2 ;  /* 0x0000ac0201007387 */ /* 0x000fe40000100800 */
[----:B------:R-:W-:-:S02]  /*3400*/  @!P0 LOP3.LUT R35, R35, 0x1fe, RZ, 0xc0, !PT ;  /* 0x000001fe23238812 */ /* 0x000fc400078ec0ff */
[----:B------:R-:W3:Y:S02]  /*3410*/  LDL.LU R3, [R1+0x50] ;  /* 0x0000500001037983 */ /* 0x000ee40000300800 */
[----:B------:R-:W-:-:S05]  /*3420*/  @!P0 LEA R34, R34, R35, 0x9 ;  /* 0x0000002322228211 */ /* 0x000fca00078e48ff */
[----:B-1----:R-:W-:-:S06]  /*3430*/  @!P0 IMAD.WIDE.U32 R34, R34, 0x4, R36 ;  /* 0x0000000422228825 */ /* 0x002fcc00078e0024 */
[----:B------:R-:W2:Y:S01]  /*3440*/  @!P0 LDG.E.64 R34, desc[UR14][R34.64] ;  /* 0x0000000e22228981 */ /* 0x000ea2000c1e1b00 */
[----:B------:R-:W-:Y:S02]  /*3450*/  HFMA2 R36, -RZ, RZ, 0, 0 ;  /* 0x00000000ff247431 */ /* 0x000fe400000001ff */
[----:B--2---:R-:W-:Y:S01]  /*3460*/  @!P0 FADD.FTZ R36, RZ, R34 ;  /* 0x00000022ff248221 */ /* 0x004fe20000010000 */
[----:B------:R-:W-:Y:S01]  /*3470*/  MOV R34, RZ ;  /* 0x000000ff00227202 */ /* 0x000fe20000000f00 */
[----:B------:R-:W-:Y:S01]  /*3480*/  @!P0 FADD.FTZ R34, RZ, R35 ;  /* 0x00000023ff228221 */ /* 0x000fe20000010000 */
[----:B------:R-:W-:Y:S02]  /*3490*/  LOP3.LUT P0, RZ, R28, 0x31f, RZ, 0xc0, !PT ;  /* 0x0000031f1cff7812 */ /* 0x000fe4000780c0ff */
[----:B------:R-:W0:Y:S02]  /*34a0*/  SHFL.BFLY PT, R35, R36, 0x10, 0x1f ;  /* 0x0e001f0024237f89 */ /* 0x000e2400000e0000 */
[----:B0-----:R-:W-:-:S02]  /*34b0*/  FADD.FTZ R35, R35, R36 ;  /* 0x0000002423237221 */ /* 0x001fc40000010000 */
[----:B------:R-:W0:Y:S02]  /*34c0*/  SHFL.BFLY PT, R36, R34, 0x10, 0x1f ;  /* 0x0e001f0022247f89 */ /* 0x000e2400000e0000 */
[----:B0-----:R-:W-:Y:S02]  /*34d0*/  FADD.FTZ R36, R36, R34 ;  /* 0x0000002224247221 */ /* 0x001fe40000010000 */
[----:B------:R-:W0:Y:S02]  /*34e0*/  SHFL.BFLY PT, R34, R35, 0x8, 0x1f ;  /* 0x0d001f0023227f89 */ /* 0x000e2400000e0000 */
[----:B0-----:R-:W-:Y:S02]  /*34f0*/  FADD.FTZ R34, R35, R34 ;  /* 0x0000002223227221 */ /* 0x001fe40000010000 */
        /* <DEDUP_REMOVED lines=13> */
[----:B------:R-:W-:Y:S01]  /*35d0*/  @!P0 FMUL.FTZ R34, R34, 2.4414062863797880709e-05 ;  /* 0x37cccccd22228820 */ /* 0x000fe20000410000 */
[----:B0-----:R-:W-:Y:S01]  /*35e0*/  FADD.FTZ R35, R36, R35 ;  /* 0x0000002324237221 */ /* 0x001fe20000010000 */
[----:B------:R-:W-:-:S03]  /*35f0*/  @!P0 LEA.HI R36, R28, UR6, RZ, 0x1e ;  /* 0x000000061c248c11 */ /* 0x000fc6000f8ff0ff */
[----:B------:R-:W-:-:S05]  /*3600*/  @!P0 FMUL.FTZ R35, R35, 2.4414062863797880709e-05 ;  /* 0x37cccccd23238820 */ /* 0x000fca0000410000 */
[----:B------:R4:W-:Y:S02]  /*3610*/  @!P0 STS.64 [R36], R34 ;  /* 0x0000002224008388 */ /* 0x0009e40000000a00 */
[----:B----4-:R-:W-:-:S04]  /*3620*/  IADD3 R34, PT, PT, R29, -UR7, RZ ;  /* 0x800000071d227c10 */ /* 0x010fc8000fffe0ff */
[----:B------:R-:W-:Y:S01]  /*3630*/  LEA R34, R34, UR6, 0x3 ;  /* 0x0000000622227c11 */ /* 0x000fe2000f8e18ff */
[----:B------:R-:W-:Y:S06]  /*3640*/  BAR.SYNC.DEFER_BLOCKING 0x0 ;  /* 0x0000000000007b1d */ /* 0x000fec0000010000 */
[----:B------:R-:W0:Y:S01]  /*3650*/  LDCU.64 UR6, c[0x0][0x380] ;  /* 0x00007000ff0677ac */ /* 0x000e220008000a00 */
[----:B------:R-:W1:Y:S02]  /*3660*/  LDS.64 R34, [R34] ;  /* 0x0000000022227984 */ /* 0x000e640000000a00 */
[--C-:B-1----:R-:W-:Y:S01]  /*3670*/  FADD.FTZ R37, R32, -R34.reuse ;  /* 0x8000002220257221 */ /* 0x102fe20000010000 */
[--C-:B-----5:R-:W-:Y:S01]  /*3680*/  FADD.FTZ R7, R7, -R34.reuse ;  /* 0x8000002207077221 */ /* 0x120fe20000010000 */
[----:B------:R-:W2:Y:S01]  /*3690*/  LDL.LU R32, [R1+0x58] ;  /* 0x0000580001207983 */ /* 0x000ea20000300800 */
[--C-:B------:R-:W-:Y:S01]  /*36a0*/  FADD.FTZ R36, R31, -R34.reuse ;  /* 0x800000221f247221 */ /* 0x100fe20000010000 */
[--C-:B------:R-:W-:Y:S01]  /*36b0*/  FADD.FTZ R48, R48, -R34.reuse ;  /* 0x8000002230307221 */ /* 0x100fe20000010000 */
[----:B------:R-:W-:Y:S01]  /*36c0*/  FFMA.FTZ R7, R0, -R35, R7 ;  /* 0x8000002300077223 */ /* 0x000fe20000010007 */
[----:B------:R-:W4:Y:S01]  /*36d0*/  LDL.LU R2, [R1+0x54] ;  /* 0x0000540001027983 */ /* 0x000f220000300800 */
[--C-:B---3--:R-:W-:Y:S01]  /*36e0*/  FADD.FTZ R0, R30, -R34.reuse ;  /* 0x800000221e007221 */ /* 0x108fe20000010000 */
[----:B------:R-:W-:-:S02]  /*36f0*/  FADD.FTZ R49, R49, -R34 ;  /* 0x8000002231317221 */ /* 0x000fc40000010000 */
[----:B------:R-:W3:Y:S04]  /*3700*/  LDL.LU R31, [R1+0x4c] ;  /* 0x00004c00011f7983 */ /* 0x000ee80000300800 */
[----:B------:R-:W3:Y:S04]  /*3710*/  LDL.LU R30, [R1+0x1c] ;  /* 0x00001c00011e7983 */ /* 0x000ee80000300800 */
[----:B------:R-:W3:Y:S04]  /*3720*/  LDL.LU R29, [R1+0x48] ;  /* 0x00004800011d7983 */ /* 0x000ee80000300800 */
[----:B------:R-:W3:Y:S01]  /*3730*/  LDL.LU R28, [R1+0x20] ;  /* 0x00002000011c7983 */ /* 0x000ee20000300800 */
[----:B------:R-:W-:-:S03]  /*3740*/  FADD.FTZ R61, R61, -R34 ;  /* 0x800000223d3d7221 */ /* 0x000fc60000010000 */
[----:B------:R-:W3:Y:S01]  /*3750*/  LDL.LU R27, [R1+0x24] ;  /* 0x00002400011b7983 */ /* 0x000ee20000300800 */
[--C-:B------:R-:W-:Y:S01]  /*3760*/  FADD.FTZ R60, R60, -R34.reuse ;  /* 0x800000223c3c7221 */ /* 0x100fe20000010000 */
[--C-:B------:R-:W-:Y:S02]  /*3770*/  FADD.FTZ R59, R59, -R34.reuse ;  /* 0x800000223b3b7221 */ /* 0x100fe40000010000 */
[----:B------:R-:W3:Y:S01]  /*3780*/  LDL.LU R26, [R1+0x40] ;  /* 0x00004000011a7983 */ /* 0x000ee20000300800 */
[--C-:B------:R-:W-:Y:S01]  /*3790*/  FADD.FTZ R58, R58, -R34.reuse ;  /* 0x800000223a3a7221 */ /* 0x100fe20000010000 */
[--C-:B------:R-:W-:Y:S01]  /*37a0*/  FADD.FTZ R57, R57, -R34.reuse ;  /* 0x8000002239397221 */ /* 0x100fe20000010000 */
[--C-:B------:R-:W-:Y:S01]  /*37b0*/  FADD.FTZ R56, R56, -R34.reuse ;  /* 0x8000002238387221 */ /* 0x100fe20000010000 */
        /* <DEDUP_REMOVED lines=21> */
[----:B------:R-:W-:-:S02]  /*3910*/  FADD.FTZ R25, R25, -R34 ;  /* 0x8000002219197221 */ /* 0x000fc40000010000 */
[----:B------:R-:W3:Y:S01]  /*3920*/  LDL.LU R34, [R1+0x44] ;  /* 0x0000440001227983 */ /* 0x000ee20000300800 */
[----:B------:R-:W-:-:S03]  /*3930*/  FFMA.FTZ R0, R3, -R35, R0 ;  /* 0x8000002303007223 */ /* 0x000fc60000010000 */
[----:B------:R-:W3:Y:S01]  /*3940*/  LDL.LU R3, [R1+0x38] ;  /* 0x0000380001037983 */ /* 0x000ee20000300800 */
[----:B--2---:R-:W-:-:S03]  /*3950*/  FFMA.FTZ R36, R32, -R35, R36 ;  /* 0x8000002320247223 */ /* 0x004fc60000010024 */
[----:B------:R1:W5:Y:S01]  /*3960*/  LDL.LU R32, [R1+0xd4] ;  /* 0x0000d40001207983 */ /* 0x0003620000300800 */
[----:B----4-:R-:W-:-:S03]  /*3970*/  FFMA.FTZ R37, R2, -R35, R37 ;  /* 0x8000002302257223 */ /* 0x010fc60000010025 */
[----:B------:R-:W2:Y:S01]  /*3980*/  LDL.LU R2, [R1+0x34] ;  /* 0x0000340001027983 */ /* 0x000ea20000300800 */
[----:B---3--:R-:W-:-:S03]  /*3990*/  FFMA.FTZ R48, R31, -R35, R48 ;  /* 0x800000231f307223 */ /* 0x008fc60000010030 */
[----:B------:R1:W5:Y:S01]  /*39a0*/  LDL.LU R31, [R1+0xd0] ;  /* 0x0000d000011f7983 */ /* 0x0003620000300800 */
[----:B------:R-:W-:-:S03]  /*39b0*/  FFMA.FTZ R49, R30, -R35, R49 ;  /* 0x800000231e317223 */ /* 0x000fc60000010031 */
[----:B------:R1:W5:Y:S01]  /*39c0*/  LDL.LU R30, [R1+0xcc] ;  /* 0x0000cc00011e7983 */ /* 0x0003620000300800 */
[----:B------:R-:W-:-:S03]  /*39d0*/  FFMA.FTZ R61, R29, -R35, R61 ;  /* 0x800000231d3d7223 */ /* 0x000fc6000001003d */
[----:B------:R1:W5:Y:S01]  /*39e0*/  LDL.LU R29, [R1+0xc8] ;  /* 0x0000c800011d7983 */ /* 0x0003620000300800 */
[----:B------:R-:W-:-:S03]  /*39f0*/  FFMA.FTZ R60, R28, -R35, R60 ;  /* 0x800000231c3c7223 */ /* 0x000fc6000001003c */
[----:B------:R1:W5:Y:S01]  /*3a00*/  LDL.LU R28, [R1+0xc4] ;  /* 0x0000c400011c7983 */ /* 0x0003620000300800 */
[-C--:B------:R-:W-:Y:S01]  /*3a10*/  FFMA.FTZ R58, R27, -R35.reuse, R58 ;  /* 0x800000231b3a7223 */ /* 0x080fe2000001003a */
[-C--:B------:R-:W-:Y:S01]  /*3a20*/  FFMA.FTZ R53, R54, -R35.reuse, R53 ;  /* 0x8000002336357223 */ /* 0x080fe20000010035 */
[-C--:B------:R-:W-:Y:S01]  /*3a30*/  FFMA.FTZ R57, R26, -R35.reuse, R57 ;  /* 0x800000231a397223 */ /* 0x080fe20000010039 */
[-C--:B------:R-:W-:Y:S01]  /*3a40*/  FFMA.FTZ R56, R5, -R35.reuse, R56 ;  /* 0x8000002305387223 */ /* 0x080fe20000010038 */
[-C--:B------:R-:W-:Y:S01]  /*3a50*/  FFMA.FTZ R50, R51, -R35.reuse, R50 ;  /* 0x8000002333327223 */ /* 0x080fe20000010032 */
[-C--:B------:R-:W-:Y:S01]  /*3a60*/  FFMA.FTZ R55, R4, -R35.reuse, R55 ;  /* 0x8000002304377223 */ /* 0x080fe20000010037 */
[-C--:B------:R-:W-:Y:S01]  /*3a70*/  FFMA.FTZ R45, R46, -R35.reuse, R45 ;  /* 0x800000232e2d7223 */ /* 0x080fe2000001002d */
[-C--:B------:R-:W-:Y:S02]  /*3a80*/  FFMA.FTZ R59, R34, -R35.reuse, R59 ;  /* 0x80000023223b7223 */ /* 0x080fe4000001003b */
[----:B------:R-:W3:Y:S04]  /*3a90*/  LDL.LU R34, [R1+0x28] ;  /* 0x0000280001227983 */ /* 0x000ee80000300800 */
[----:B------:R1:W5:Y:S01]  /*3aa0*/  LDL.LU R27, [R1+0xc0] ;  /* 0x0000c000011b7983 */ /* 0x0003620000300800 */
[----:B------:R-:W-:-:S03]  /*3ab0*/  FFMA.FTZ R52, R3, -R35, R52 ;  /* 0x8000002303347223 */ /* 0x000fc60000010034 */
[----:B------:R1:W5:Y:S04]  /*3ac0*/  LDL.LU R26, [R1+0xbc] ;  /* 0x0000bc00011a7983 */ /* 0x0003680000300800 */
[----:B------:R1:W5:Y:S04]  /*3ad0*/  LDL.LU R5, [R1+0xb8] ;  /* 0x0000b80001057983 */ /* 0x0003680000300800 */
[----:B------:R1:W5:Y:S04]  /*3ae0*/  LDL.LU R4, [R1+0xb4] ;  /* 0x0000b40001047983 */ /* 0x0003680000300800 */
[----:B------:R-:W0:Y:S04]  /*3af0*/  LDL.LU R54, [R1+0x60] ;  /* 0x0000600001367983 */ /* 0x000e280000300800 */
[----:B------:R1:W5:Y:S04]  /*3b00*/  LDL.LU R3, [R1+0xb0] ;  /* 0x0000b00001037983 */ /* 0x0003680000300800 */
[----:B------:R-:W4:Y:S01]  /*3b10*/  LDL.LU R51, [R1+0x2c] ;  /* 0x00002c0001337983 */ /* 0x000f220000300800 */
[----:B--2---:R-:W-:-:S03]  /*3b20*/  FFMA.FTZ R47, R2, -R35, R47 ;  /* 0x80000023022f7223 */ /* 0x004fc6000001002f */
[----:B------:R1:W5:Y:S04]  /*3b30*/  LDL.LU R2, [R1+0xac] ;  /* 0x0000ac0001027983 */ /* 0x0003680000300800 */
[----:B------:R-:W2:Y:S01]  /*3b40*/  LDL.LU R46, [R1+0x30] ;  /* 0x00003000012e7983 */ /* 0x000ea20000300800 */
[-C--:B------:R-:W-:Y:S01]  /*3b50*/  FFMA.FTZ R39, R40, -R35.reuse, R39 ;  /* 0x8000002328277223 */ /* 0x080fe20000010027 */
[----:B------:R-:W-:Y:S01]  /*3b60*/  FFMA.FTZ R40, R11, -R35, R10 ;  /* 0x800000230b287223 */ /* 0x000fe2000001000a */
[C---:B------:R-:W-:Y:S01]  /*3b70*/  FMUL.FTZ R10, R6.reuse, R7 ;  /* 0x00000007060a7220 */ /* 0x040fe20000410000 */
[----:B------:R-:W-:Y:S01]  /*3b80*/  FMUL.FTZ R11, R6, R0 ;  /* 0x00000000060b7220 */ /* 0x000fe20000410000 */
[-C--:B------:R-:W-:Y:S01]  /*3b90*/  FFMA.FTZ R14, R15, -R35.reuse, R14 ;  /* 0x800000230f0e7223 */ /* 0x080fe2000001000e */
[-C--:B------:R-:W-:Y:S01]  /*3ba0*/  FFMA.FTZ R7, R20, -R35.reuse, R21 ;  /* 0x8000002314077223 */ /* 0x080fe20000010015 */
[----:B------:R-:W-:Y:S01]  /*3bb0*/  FFMA.FTZ R12, R13, -R35, R12 ;  /* 0x800000230d0c7223 */ /* 0x000fe2000001000c */
[C---:B------:R-:W-:Y:S01]  /*3bc0*/  FMUL.FTZ R0, R6.reuse, R37 ;  /* 0x0000002506007220 */ /* 0x040fe20000410000 */
[----:B------:R-:W-:Y:S01]  /*3bd0*/  F2FP.BF16.F32.PACK_AB R10, R11, R10 ;  /* 0x0000000a0b0a723e */ /* 0x000fe200000010ff */
[----:B------:R-:W-:Y:S01]  /*3be0*/  FMUL.FTZ R11, R6, R36 ;  /* 0x00000024060b7220 */ /* 0x000fe20000410000 */
[----:B--2---:R-:W-:-:S02]  /*3bf0*/  FFMA.FTZ R44, R46, -R35, R44 ;  /* 0x800000232e2c7223 */ /* 0x004fc4000001002c */
[----:B------:R-:W2:Y:S01]  /*3c00*/  LDL.LU R46, [R1+0x64] ;  /* 0x00006400012e7983 */ /* 0x000ea20000300800 */
[C---:B------:R-:W-:Y:S01]  /*3c10*/  FMUL.FTZ R20, R6.reuse, R59 ;  /* 0x0000003b06147220 */ /* 0x040fe20000410000 */
[----:B------:R-:W-:Y:S01]  /*3c20*/  FMUL.FTZ R15, R6, R58 ;  /* 0x0000003a060f7220 */ /* 0x000fe20000410000 */
[-C--:B---3--:R-:W-:Y:S01]  /*3c30*/  FFMA.FTZ R38, R34, -R35.reuse, R38 ;  /* 0x8000002322267223 */ /* 0x088fe20000010026 */
[-C--:B------:R-:W-:Y:S01]  /*3c40*/  FFMA.FTZ R13, R18, -R35.reuse, R19 ;  /* 0x80000023120d7223 */ /* 0x080fe20000010013 */
[-C--:B------:R-:W-:Y:S01]  /*3c50*/  FFMA.FTZ R42, R43, -R35.reuse, R42 ;  /* 0x800000232b2a7223 */ /* 0x080fe2000001002a */
[-C--:B----4-:R-:W-:Y:S01]  /*3c60*/  FFMA.FTZ R41, R51, -R35.reuse, R41 ;  /* 0x8000002333297223 */ /* 0x090fe20000010029 */
[-C--:B------:R-:W-:Y:S01]  /*3c70*/  FFMA.FTZ R34, R8, -R35.reuse, R9 ;  /* 0x8000002308227223 */ /* 0x080fe20000010009 */
[-C--:B------:R-:W-:Y:S01]  /*3c80*/  FFMA.FTZ R17, R16, -R35.reuse, R17 ;  /* 0x8000002310117223 */ /* 0x080fe20000010011 */
[-C--:B------:R-:W-:Y:S01]  /*3c90*/  FFMA.FTZ R23, R22, -R35.reuse, R23 ;  /* 0x8000002316177223 */ /* 0x080fe20000010017 */
[----:B------:R-:W-:Y:S01]  /*3ca0*/  FFMA.FTZ R25, R24, -R35, R25 ;  /* 0x8000002318197223 */ /* 0x000fe20000010019 */
[C---:B------:R-:W-:Y:S01]  /*3cb0*/  FMUL.FTZ R22, R6.reuse, R39 ;  /* 0x0000002706167220 */ /* 0x040fe20000410000 */
[----:B------:R-:W-:Y:S01]  /*3cc0*/  FMUL.FTZ R39, R6, R12 ;  /* 0x0000000c06277220 */ /* 0x000fe20000410000 */
[----:B------:R-:W-:Y:S01]  /*3cd0*/  F2FP.BF16.F32.PACK_AB R11, R0, R11 ;  /* 0x0000000b000b723e */ /* 0x000fe200000010ff */
[C---:B------:R-:W-:Y:S01]  /*3ce0*/  FMUL.FTZ R47, R6.reuse, R47 ;  /* 0x0000002f062f7220 */ /* 0x040fe20000410000 */
        /* <DEDUP_REMOVED lines=29> */
[----:B------:R-:W-:Y:S02]  /*3ec0*/  F2FP.BF16.F32.PACK_AB R21, R56, R21 ;  /* 0x000000153815723e */ /* 0x000fe400000010ff */
[----:B------:R-:W-:-:S02]  /*3ed0*/  F2FP.BF16.F32.PACK_AB R6, R0, R55 ;  /* 0x000000370006723e */ /* 0x000fc400000010ff */
[----:B------:R-:W-:Y:S02]  /*3ee0*/  F2FP.BF16.F32.PACK_AB R7, R15, R52 ;  /* 0x000000340f07723e */ /* 0x000fe400000010ff */
[----:B------:R-:W-:Y:S02]  /*3ef0*/  F2FP.BF16.F32.PACK_AB R35, R35, R44 ;  /* 0x0000002c2323723e */ /* 0x000fe400000010ff */
[----:B------:R-:W-:Y:S02]  /*3f00*/  F2FP.BF16.F32.PACK_AB R36, R22, R41 ;  /* 0x000000291624723e */ /* 0x000fe400000010ff */
[----:B------:R-:W-:Y:S02]  /*3f10*/  F2FP.BF16.F32.PACK_AB R37, R37, R38 ;  /* 0x000000262525723e */ /* 0x000fe400000010ff */
[----:B------:R-:W-:Y:S02]  /*3f20*/  F2FP.BF16.F32.PACK_AB R16, R39, R40 ;  /* 0x000000282710723e */ /* 0x000fe400000010ff */
[----:B------:R-:W-:-:S02]  /*3f30*/  F2FP.BF16.F32.PACK_AB R17, R17, R14 ;  /* 0x0000000e1111723e */ /* 0x000fc400000010ff */
[----:B------:R-:W-:Y:S01]  /*3f40*/  F2FP.BF16.F32.PACK_AB R13, R24, R23 ;  /* 0x00000017180d723e */ /* 0x000fe200000010ff */
[----:B------:R-:W-:Y:S01]  /*3f50*/  ULOP3.LUT UR4, UR4, 0x1, URZ, 0x3c, !UPT ;  /* 0x0000000104047892 */ /* 0x000fe2000f8e3cff */
[----:B--2---:R-:W-:-:S05]  /*3f60*/  IADD3.X R9, PT, PT, R46, UR7, RZ, P0, !PT ;  /* 0x000000072e097c10 */ /* 0x004fca00087fe4ff */
[----:B------:R1:W-:Y:S04]  /*3f70*/  STG.E.64 desc[UR14][R8.64], R10 ;  /* 0x0000000a08007986 */ /* 0x0003e8000c101b0e */
[----:B------:R1:W-:Y:S04]  /*3f80*/  STG.E.64 desc[UR14][R8.64+0x2800], R18 ;  /* 0x0028001208007986 */ /* 0x0003e8000c101b0e */
[----:B------:R1:W-:Y:S04]  /*3f90*/  STG.E.64 desc[UR14][R8.64+0x5000], R20 ;  /* 0x0050001408007986 */ /* 0x0003e8000c101b0e */
[----:B------:R1:W-:Y:S04]  /*3fa0*/  STG.E.64 desc[UR14][R8.64+0x7800], R6 ;  /* 0x0078000608007986 */ /* 0x0003e8000c101b0e */
[----:B------:R1:W-:Y:S04]  /*3fb0*/  STG.E.64 desc[UR14][R8.64+0xa000], R34 ;  /* 0x00a0002208007986 */ /* 0x0003e8000c101b0e */
[----:B------:R1:W-:Y:S04]  /*3fc0*/  STG.E.64 desc[UR14][R8.64+0xc800], R36 ;  /* 0x00c8002408007986 */ /* 0x0003e8000c101b0e */
[----:B------:R1:W-:Y:S04]  /*3fd0*/  STG.E.64 desc[UR14][R8.64+0xf000], R16 ;  /* 0x00f0001008007986 */ /* 0x0003e8000c101b0e */
[----:B------:R1:W-:Y:S01]  /*3fe0*/  STG.E.64 desc[UR14][R8.64+0x11800], R12 ;  /* 0x0118000c08007986 */ /* 0x0003e2000c101b0e */
[----:B------:R-:W-:Y:S05]  /*3ff0*/  BRA.U !UP0, `(.L_x_168) ;  /* 0xffffffc508187547 */ /* 0x000fea000b83ffff */
.L_x_156:
        /* <DEDUP_REMOVED lines=9> */
[----:B-1----:R-:W0:Y:S01]  /*4090*/  S2R R8, SR_TID.X ;  /* 0x0000000000087919 */ /* 0x002e220000002100 */
[----:B------:R-:W-:Y:S01]  /*40a0*/  UISETP.LT.U32.AND UP0, UPT, UR16, 0x2, UPT ;  /* 0x000000021000788c */ /* 0x000fe2000bf01070 */
[----:B------:R-:W1:Y:S01]  /*40b0*/  S2UR UR9, SR_CgaCtaId ;  /* 0x00000000000979c3 */ /* 0x000e620000008800 */
[----:B------:R-:W-:Y:S01]  /*40c0*/  UMOV UR8, 0x400 ;  /* 0x0000040000087882 */ /* 0x000fe20000000000 */
[----:B------:R-:W-:Y:S01]  /*40d0*/  MOV R24, UR6 ;  /* 0x0000000600187c02 */ /* 0x000fe20008000f00 */
[----:B------:R-:W-:-:S04]  /*40e0*/  UISETP.LT.AND.EX UP0, UPT, UR17, URZ, UPT, UP0 ;  /* 0x000000ff1100728c */ /* 0x000fc8000bf01300 */
[----:B------:R-:W-:Y:S02]  /*40f0*/  USEL UR7, UR16, 0x2, UP0 ;  /* 0x0000000210077887 */ /* 0x000fe40008000000 */
[----:B------:R-:W-:Y:S02]  /*4100*/  USEL UR4, UR17, URZ, UP0 ;  /* 0x000000ff11047287 */ /* 0x000fe40008000000 */
[----:B------:R-:W-:Y:S02]  /*4110*/  USHF.L.U32 UR10, UR7, 0x5, URZ ;  /* 0x00000005070a7899 */ /* 0x000fe400080006ff */
[----:B------:R-:W-:-:S06]  /*4120*/  USHF.L.U64.HI UR7, UR7, 0x5, UR4 ;  /* 0x0000000507077899 */ /* 0x000fcc0008010204 */
[----:B-----5:R-:W-:Y:S01]  /*4130*/  MOV R29, UR7 ;  /* 0x00000007001d7c02 */ /* 0x020fe20008000f00 */
[----:B------:R-:W2:Y:S01]  /*4140*/  LDCU.64 UR4, c[0x0][0x3d0] ;  /* 0x00007a00ff0477ac */ /* 0x000ea20008000a00 */
[----:B-1----:R-:W-:Y:S01]  /*4150*/  ULEA UR8, UR9, UR8, 0x18 ;  /* 0x0000000809087291 */ /* 0x002fe2000f8ec0ff */
[--C-:B0-----:R-:W-:Y:S02]  /*4160*/  SHF.R.U32.HI R31, RZ, 0x5, R8.reuse ;  /* 0x00000005ff1f7819 */ /* 0x101fe40000011608 */
[----:B------:R-:W-:Y:S02]  /*4170*/  SHF.R.U32.HI R28, RZ, 0x4, R8 ;  /* 0x00000004ff1c7819 */ /* 0x000fe40000011608 */
[----:B------:R-:W-:Y:S02]  /*4180*/  LOP3.LUT R30, RZ, R31, RZ, 0x33, !PT ;  /* 0x0000001fff1e7212 */ /* 0x000fe400078e33ff */
[----:B------:R-:W-:Y:S02]  /*4190*/  LOP3.LUT R0, R28, 0x1e, RZ, 0xc0, !PT ;  /* 0x0000001e1c007812 */ /* 0x000fe400078ec0ff */
[----:B------:R-:W-:Y:S01]  /*41a0*/  IADD3 R30, P0, PT, R30, UR10, RZ ;  /* 0x0000000a1e1e7c10 */ /* 0x000fe2000ff1e0ff */
[----:B--2---:R-:W-:Y:S01]  /*41b0*/  UIADD3 UR4, UP0, UPT, UR4, 0x6c000, URZ ;  /* 0x0006c00004047890 */ /* 0x004fe2000ff1e0ff */
[----:B------:R-:W-:-:S02]  /*41c0*/  LEA R26, R31, UR8, 0x7 ;  /* 0x000000081f1a7c11 */ /* 0x000fc4000f8e38ff */
[----:B------:R-:W-:Y:S01]  /*41d0*/  IADD3.X R29, PT, PT, R29, -0x1, RZ, P0, !PT ;  /* 0xffffffff1d1d7810 */ /* 0x000fe200007fe4ff */
[----:B------:R-:W-:Y:S01]  /*41e0*/  UIADD3.X UR5, UPT, UPT, URZ, UR5, URZ, UP0, !UPT ;  /* 0x00000005ff057290 */ /* 0x000fe200087fe4ff */
[C---:B------:R-:W-:Y:S02]  /*41f0*/  LOP3.LUT R27, R8.reuse, 0x1f, RZ, 0xc0, !PT ;  /* 0x0000001f081b7812 */ /* 0x040fe400078ec0ff */
        /* <DEDUP_REMOVED lines=8> */
[----:B------:R-:W-:-:S03]  /*4280*/  LOP3.LUT R5, R0, 0x1f, R8, 0x78, !PT ;  /* 0x0000001f00057812 */ /* 0x000fc600078e7808 */
[----:B------:R-:W-:Y:S01]  /*4290*/  IMAD.WIDE.U32.X R2, R29, -0x33333334, R6, P0 ;  /* 0xcccccccc1d027825 */ /* 0x000fe200000e0406 */
[----:B------:R-:W-:-:S04]  /*42a0*/  LEA R26, R5, R26, 0x2 ;  /* 0x0000001a051a7211 */ /* 0x000fc800078e10ff */
[----:B------:R-:W-:-:S04]  /*42b0*/  SHF.R.U64 R44, R2, 0x3, R3 ;  /* 0x00000003022c7819 */ /* 0x000fc80000001203 */
[----:B------:R-:W-:-:S04]  /*42c0*/  IADD3 R43, P1, PT, R44, 0x1, RZ ;  /* 0x000000012c2b7810 */ /* 0x000fc80007f3e0ff */
[----:B------:R-:W-:Y:S02]  /*42d0*/  LOP3.LUT R42, R43, 0x7, RZ, 0xc0, !PT ;  /* 0x000000072b2a7812 */ /* 0x000fe400078ec0ff */
[----:B------:R-:W-:Y:S02]  /*42e0*/  LEA.HI.X R34, R3, RZ, RZ, 0x1d, P1 ;  /* 0x000000ff03227211 */ /* 0x000fe400008fecff */
[----:B------:R-:W-:Y:S02]  /*42f0*/  IADD3 R0, P2, PT, R42, -0x1, RZ ;  /* 0xffffffff2a007810 */ /* 0x000fe40007f5e0ff */
[----:B------:R-:W-:Y:S02]  /*4300*/  LOP3.LUT R32, R43, 0xfffffff8, RZ, 0xc0, !PT ;  /* 0xfffffff82b207812 */ /* 0x000fe400078ec0ff */
[----:B------:R-:W-:Y:S02]  /*4310*/  ISETP.GE.U32.AND P0, PT, R0, 0x3, PT ;  /* 0x000000030000780c */ /* 0x000fe40003f06070 */
[----:B------:R-:W-:-:S02]  /*4320*/  IADD3.X R2, PT, PT, RZ, -0x1, RZ, P2, !PT ;  /* 0xffffffffff027810 */ /* 0x000fc400017fe4ff */
[----:B------:R-:W-:Y:S02]  /*4330*/  SHF.L.U32 R0, R8, 0x7, RZ ;  /* 0x0000000708007819 */ /* 0x000fe400000006ff */
[----:B------:R-:W-:Y:S01]  /*4340*/  ISETP.GE.U32.AND.EX P0, PT, R2, RZ, PT, P0 ;  /* 0x000000ff0200720c */ /* 0x000fe20003f06100 */
[----:B------:R-:W-:Y:S01]  /*4350*/  IMAD.WIDE.U32 R2, R31, 0x500, RZ ;  /* 0x000005001f027825 */ /* 0x000fe200078e00ff */
[----:B------:R-:W-:Y:S02]  /*4360*/  LOP3.LUT R0, R0, 0x780, RZ, 0xc0, !PT ;  /* 0x0000078000007812 */ /* 0x000fe400078ec0ff */
[----:B------:R-:W-:Y:S02]  /*4370*/  LOP3.LUT R34, R34, 0x3fffffff, RZ, 0xc0, !PT ;  /* 0x3fffffff22227812 */ /* 0x000fe400078ec0ff */
[----:B------:R-:W-:Y:S02]  /*4380*/  IADD3 R0, PT, PT, R0, UR8, RZ ;  /* 0x0000000800007c10 */ /* 0x000fe4000fffe0ff */
[----:B------:R-:W-:-:S07]  /*4390*/  LOP3.LUT R33, R2, 0x1f, R8, 0xf8, !PT ;  /* 0x0000001f02217812 */ /* 0x000fce00078ef808 */
.L_x_180:
        /* <DEDUP_REMOVED lines=26> */
.L_x_173:
        /* <DEDUP_REMOVED lines=33> */
.L_x_172:
[----:B------:R-:W-:Y:S05]  /*4750*/  BSYNC.RECONVERGENT B1 ;  /* 0x0000000000017941 */ /* 0x000fea0003800200 */
.L_x_171:
        /* <DEDUP_REMOVED lines=25> */
.L_x_175:
[----:B------:R-:W-:Y:S05]  /*48f0*/  BSYNC.RECONVERGENT B1 ;  /* 0x0000000000017941 */ /* 0x000fea0003800200 */
.L_x_174:
        /* <DEDUP_REMOVED lines=28> */
.L_x_170:
[----:B------:R-:W-:Y:S05]  /*4ac0*/  BSYNC.RECONVERGENT B0 ;  /* 0x0000000000007941 */ /* 0x000fea0003800200 */
.L_x_169:
[----:B------:R0:W-:Y:S01]  /*4ad0*/  STS [R26], R35 ;  /* 0x000000231a007388 */ /* 0x0001e20000000800 */
[----:B------:R-:W1:Y:S01]  /*4ae0*/  LDC.64 R6, c[0x0][0x388] ;  /* 0x0000e200ff067b82 */ /* 0x000e620000000a00 */
[----:B------:R-:W-:Y:S02]  /*4af0*/  ISETP.GT.U32.AND P1, PT, R40, 0x9, PT ;  /* 0x000000092800780c */ /* 0x000fe40003f24070 */
[----:B------:R0:W-:Y:S01]  /*4b00*/  STS [R26+0x500], R36 ;  /* 0x000500241a007388 */ /* 0x0001e20000000800 */
[----:B------:R-:W-:-:S04]  /*4b10*/  MOV R8, R28 ;  /* 0x0000001c00087202 */ /* 0x000fc80000000f00 */
[----:B------:R-:W2:Y:S08]  /*4b20*/  LDC.64 R4, c[0x0][0x390] ;  /* 0x0000e400ff047b82 */ /* 0x000eb00000000a00 */
[----:B0-----:R-:W-:Y:S06]  /*4b30*/  BAR.SYNC.DEFER_BLOCKING 0x0 ;  /* 0x0000000000007b1d */ /* 0x001fec0000010000 */
.L_x_179:
[----:B0-----:R-:W-:Y:S01]  /*4b40*/  HFMA2 R9, -RZ, RZ, 0, 0 ;  /* 0x00000000ff097431 */ /* 0x001fe200000001ff */
[----:B------:R-:W-:Y:S01]  /*4b50*/  @!P1 LOP3.LUT R11, R8, 0x1e, R25, 0x78, !PT ;  /* 0x0000001e080b9812 */ /* 0x000fe200078e7819 */
[----:B------:R-:W-:Y:S01]  /*4b60*/  UMOV UR6, 0xffff ;  /* 0x0000ffff00067882 */ /* 0x000fe20000000000 */
[----:B------:R-:W-:Y:S02]  /*4b70*/  MOV R10, RZ ;  /* 0x000000ff000a7202 */ /* 0x000fe40000000f00 */
[----:B------:R-:W-:Y:S02]  /*4b80*/  @!P1 LEA R11, R11, R0, 0x2 ;  /* 0x000000000b0b9211 */ /* 0x000fe400078e10ff */
[----:B------:R-:W-:-:S03]  /*4b90*/  ISETP.NE.AND P2, PT, R40, RZ, PT ;  /* 0x000000ff2800720c */ /* 0x000fc60003f45270 */
        /* <DEDUP_REMOVED lines=26> */
.L_x_190:
        /* <DEDUP_REMOVED lines=10> */
.L_x_178:
[----:B------:R-:W-:Y:S05]  /*4de0*/  BSYNC.RECONVERGENT B0 ;  /* 0x0000000000007941 */ /* 0x000fea0003800200 */
.L_x_177:
        /* <DEDUP_REMOVED lines=9> */
.L_x_176:
        /* <DEDUP_REMOVED lines=8> */
.L_x_182:
[----:B------:R-:W-:Y:S05]  /*4f00*/  BSYNC B0 ;  /* 0x0000000000007941 */ /* 0x000fea0003800000 */
.L_x_181:
        /* <DEDUP_REMOVED lines=8> */
.L_x_183:
[----:B------:R-:W-:Y:S01]  /*4f90*/  FADD.FTZ R12, R12, R9 ;  /* 0x000000090c0c7221 */ /* 0x000fe20000010000 */
[----:B------:R-:W-:-:S04]  /*4fa0*/  HFMA2 R19, -RZ, RZ, 0, 2.384185791015625e-07 ;  /* 0x00000004ff137431 */ /* 0x000fc800000001ff */
[----:B------:R-:W-:Y:S02]  /*4fb0*/  MOV R20, R12 ;  /* 0x0000000c00147202 */ /* 0x000fe40000000f00 */
[----:B------:R-:W-:-:S07]  /*4fc0*/  MOV R11, R18 ;  /* 0x00000012000b7202 */ /* 0x000fce0000000f00 */
[----:B------:R-:W-:Y:S05]  /*4fd0*/  WARPSYNC.COLLECTIVE R17, `(.L_x_184) ;  /* 0x0000000011087348 */ /* 0x000fea0003c00000 */
[----:B------:R0:W1:Y:S02]  /*4fe0*/  SHFL.BFLY P3, R18, R20, R19, R22 ;  /* 0x0c00001314127389 */ /* 0x0000640000060016 */
[----:B01----:R-:W-:Y:S05]  /*4ff0*/  ENDCOLLECTIVE ;  /* 0x000000000000791b */ /* 0x003fea0003800000 */
.L_x_184:
[----:B------:R-:W-:-:S05]  /*5000*/  FADD.FTZ R11, R11, R10 ;  /* 0x0000000a0b0b7221 */ /* 0x000fca0000010000 */
[----:B------:R-:W-:Y:S02]  /*5010*/  MOV R20, R11 ;  /* 0x0000000b00147202 */ /* 0x000fe40000000f00 */
[----:B------:R-:W-:-:S07]  /*5020*/  MOV R13, R18 ;  /* 0x00000012000d7202 */ /* 0x000fce0000000f00 */
[----:B------:R-:W-:Y:S05]  /*5030*/  WARPSYNC.COLLECTIVE R17, `(.L_x_185) ;  /* 0x0000000011087348 */ /* 0x000fea0003c00000 */
[----:B------:R0:W1:Y:S02]  /*5040*/  SHFL.BFLY P3, R18, R20, R19, R22 ;  /* 0x0c00001314127389 */ /* 0x0000640000060016 */
[----:B01----:R-:W-:Y:S05]  /*5050*/  ENDCOLLECTIVE ;  /* 0x000000000000791b */ /* 0x003fea0003800000 */
.L_x_185:
[----:B------:R-:W-:Y:S01]  /*5060*/  FADD.FTZ R13, R12, R13 ;  /* 0x0000000d0c0d7221 */ /* 0x000fe20000010000 */
[----:B------:R-:W-:-:S04]  /*5070*/  HFMA2 R19, -RZ, RZ, 0, 1.1920928955078125e-07 ;  /* 0x00000002ff137431 */ /* 0x000fc800000001ff */
[----:B------:R-:W-:Y:S02]  /*5080*/  MOV R20, R13 ;  /* 0x0000000d00147202 */ /* 0x000fe40000000f00 */
[----:B------:R-:W-:-:S07]  /*5090*/  MOV R14, R18 ;  /* 0x00000012000e7202 */ /* 0x000fce0000000f00 */
[----:B------:R-:W-:Y:S05]  /*50a0*/  WARPSYNC.COLLECTIVE R17, `(.L_x_186) ;  /* 0x0000000011087348 */ /* 0x000fea0003c00000 */
[----:B------:R0:W1:Y:S02]  /*50b0*/  SHFL.BFLY P3, R18, R20, R19, R22 ;  /* 0x0c00001314127389 */ /* 0x0000640000060016 */
[----:B01----:R-:W-:Y:S05]  /*50c0*/  ENDCOLLECTIVE ;  /* 0x000000000000791b */ /* 0x003fea0003800000 */
.L_x_186:
[----:B------:R-:W-:-:S05]  /*50d0*/  FADD.FTZ R14, R11, R14 ;  /* 0x0000000e0b0e7221 */ /* 0x000fca0000010000 */
[----:B------:R-:W-:Y:S02]  /*50e0*/  MOV R20, R14 ;  /* 0x0000000e00147202 */ /* 0x000fe40000000f00 */
[----:B------:R-:W-:-:S07]  /*50f0*/  MOV R16, R18 ;  /* 0x0000001200107202 */ /* 0x000fce0000000f00 */
[----:B------:R-:W-:Y:S05]  /*5100*/  WARPSYNC.COLLECTIVE R17, `(.L_x_187) ;  /* 0x0000000011087348 */ /* 0x000fea0003c00000 */
[----:B------:R0:W1:Y:S02]  /*5110*/  SHFL.BFLY P3, R18, R20, R19, R22 ;  /* 0x0c00001314127389 */ /* 0x0000640000060016 */
[----:B01----:R-:W-:Y:S05]  /*5120*/  ENDCOLLECTIVE ;  /* 0x000000000000791b */ /* 0x003fea0003800000 */
.L_x_187:
[----:B------:R-:W-:Y:S01]  /*5130*/  FADD.FTZ R16, R13, R16 ;  /* 0x000000100d107221 */ /* 0x000fe20000010000 */
[----:B------:R-:W-:-:S04]  /*5140*/  HFMA2 R19, -RZ, RZ, 0, 5.9604644775390625e-08 ;  /* 0x00000001ff137431 */ /* 0x000fc800000001ff */
[----:B------:R-:W-:Y:S02]  /*5150*/  MOV R20, R16 ;  /* 0x0000001000147202 */ /* 0x000fe40000000f00 */
[----:B------:R-:W-:-:S07]  /*5160*/  MOV R9, R18 ;  /* 0x0000001200097202 */ /* 0x000fce0000000f00 */
[----:B------:R-:W-:Y:S05]  /*5170*/  WARPSYNC.COLLECTIVE R17, `(.L_x_188) ;  /* 0x0000000011087348 */ /* 0x000fea0003c00000 */
[----:B------:R0:W1:Y:S02]  /*5180*/  SHFL.BFLY P3, R18, R20, R19, R22 ;  /* 0x0c00001314127389 */ /* 0x0000640000060016 */
[----:B01----:R-:W-:Y:S05]  /*5190*/  ENDCOLLECTIVE ;  /* 0x000000000000791b */ /* 0x003fea0003800000 */
.L_x_188:
[----:B------:R-:W-:-:S05]  /*51a0*/  FADD.FTZ R9, R14, R9 ;  /* 0x000000090e097221 */ /* 0x000fca0000010000 */
[----:B------:R-:W-:Y:S02]  /*51b0*/  MOV R20, R9 ;  /* 0x0000000900147202 */ /* 0x000fe40000000f00 */
[----:B------:R-:W-:-:S07]  /*51c0*/  MOV R15, R18 ;  /* 0x00000012000f7202 */ /* 0x000fce0000000f00 */
[----:B------:R-:W-:Y:S05]  /*51d0*/  WARPSYNC.COLLECTIVE R17, `(.L_x_189) ;  /* 0x0000000011087348 */ /* 0x000fea0003c00000 */
[----:B------:R0:W1:Y:S02]  /*51e0*/  SHFL.BFLY P3, R18, R20, R19, R22 ;  /* 0x0c00001314127389 */ /* 0x0000640000060016 */
[----:B01----:R-:W-:Y:S05]  /*51f0*/  ENDCOLLECTIVE ;  /* 0x000000000000791b */ /* 0x003fea0003800000 */
.L_x_189:
[----:B------:R-:W-:Y:S01]  /*5200*/  FADD.FTZ R15, R16, R15 ;  /* 0x0000000f100f7221 */ /* 0x000fe20000010000 */
[----:B------:R-:W-:Y:S01]  /*5210*/  MOV R10, R18 ;  /* 0x00000012000a7202 */ /* 0x000fe20000000f00 */
[----:B------:R-:W-:Y:S06]  /*5220*/  BRA `(.L_x_190) ;  /* 0xfffffff800c47947 */ /* 0x000fec000383ffff */
.L_x_191:
        /* <DEDUP_REMOVED lines=13> */
.L_x_1232:


//--------------------- .text._ZN13group_norm_v218gn_bwd_cuda_kernelI13__nv_bfloat16Li320ELi3ELi32ELi40ELi1024ELb0ELb1ELi32ELi320ELi320ELi4ELb1ELi12ELb0ELb0ELNS_15WgradSyncMethodE3ENS_16CompileConditionILi1000EEEEEvPT_S6_S6_PKS5_S8_S8_S8_PKfflPfPj --------------------------
	.section	.text._ZN13group_norm_v218gn_bwd_cuda_kernelI13__nv_bfloat16Li320ELi3ELi32ELi40ELi1024ELb0ELb1ELi32ELi320ELi320ELi4ELb1ELi12ELb0ELb0ELNS_15WgradSyncMethodE3ENS_16CompileConditionILi1000EEEEEvPT_S6_S6_PKS5_S8_S8_S8_PKfflPfPj,"ax",@progbits
	.align	128
        .global         _ZN13group_norm_v218gn_bwd_cuda_kernelI13__nv_bfloat16Li320ELi3ELi32ELi40ELi1024ELb0ELb1ELi32ELi320ELi320ELi4ELb1ELi12ELb0ELb0ELNS_15WgradSyncMethodE3ENS_16CompileConditionILi1000EEEEEvPT_S6_S6_PKS5_S8_S8_S8_PKfflPfPj
        .type           _ZN13group_norm_v218gn_bwd_cuda_kernelI13__nv_bfloat16Li320ELi3ELi32ELi40ELi1024ELb0ELb1ELi32ELi320ELi320ELi4ELb1ELi12ELb0ELb0ELNS_15WgradSyncMethodE3ENS_16CompileConditionILi1000EEEEEvPT_S6_S6_PKS5_S8_S8_S8_PKfflPfPj,@function
        .size           _ZN13group_norm_v218gn_bwd_cuda_kernelI13__nv_bfloat16Li320ELi3ELi32ELi40ELi1024ELb0ELb1ELi32ELi320ELi320ELi4ELb1ELi12ELb0ELb0ELNS_15WgradSyncMethodE3ENS_16CompileConditionILi1000EEEEEvPT_S6_S6_PKS5_S8_S8_S8_PKfflPfPj,(.L_x_1233 - _ZN13group_norm_v218gn_bwd_cuda_kernelI13__nv_bfloat16Li320ELi3ELi32ELi40ELi1024ELb0ELb1ELi32ELi320ELi320ELi4ELb1ELi12ELb0ELb0ELNS_15WgradSyncMethodE3ENS_16CompileConditionILi1000EEEEEvPT_S6_S6_PKS5_S8_S8_S8_PKfflPfPj)
        .other          _ZN13group_norm_v218gn_bwd_cuda_kernelI13__nv_bfloat16Li320ELi3ELi32ELi40ELi1024ELb0ELb1ELi32ELi320ELi320ELi4ELb1ELi12ELb0ELb0ELNS_15WgradSyncMethodE3ENS_16CompileConditionILi1000EEEEEvPT_S6_S6_PKS5_S8_S8_S8_PKfflPfPj,@"STO_CUDA_ENTRY STV_DEFAULT"
_ZN13group_norm_v218gn_bwd_cuda_kernelI13__nv_bfloat16Li320ELi3ELi32ELi40ELi1024ELb0ELb1ELi32ELi320ELi320ELi4ELb1ELi12ELb0ELb0ELNS_15WgradSyncMethodE3ENS_16CompileConditionILi1000EEEEEvPT_S6_S6_PKS5_S8_S8_S8_PKfflPfPj:
.text._ZN13group_norm_v218gn_bwd_cuda_kernelI13__nv_bfloat16Li320ELi3ELi32ELi40ELi1024ELb0ELb1ELi32ELi320ELi320ELi4ELb1ELi12ELb0ELb0ELNS_15WgradSyncMethodE3ENS_16CompileConditionILi1000EEEEEvPT_S6_S6_PKS5_S8_S8_S8_PKfflPfPj:
        /* <DEDUP_REMOVED lines=30> */
.L_x_194:
[----:B0-----:R-:W2:Y:S04]  /*01e0*/  LD.E.STRONG.GPU R5, desc[UR14][R2.64+0x30] ;  /* 0x0000300e02057980 */ /* 0x001ea8000c10f900 */
[----:B--2---:R-:W-:Y:S01]  /*01f0*/  CCTL.IVALL ;  /* 0x00000000ff00798f */ /* 0x004fe20002000000 */
[----:B------:R-:W-:Y:S05]  /*0200*/  YIELD ;  /* 0x0000000000007946 */ /* 0x000fea0003800000 */
[----:B-----5:R-:W-:-:S04]  /*0210*/  LOP3.LUT R5, R5, R0, RZ, 0x3c, !PT ;  /* 0x0000000005057212 */ /* 0x020fc800078e3cff */
[----:B------:R-:W-:-:S13]  /*0220*/  ISETP.GT.AND P0, PT, R5, -0x1, PT ;  /* 0xffffffff0500780c */ /* 0x000fda0003f04270 */
[----:B------:R-:W-:Y:S05]  /*0230*/  @P0 BRA `(.L_x_194) ;  /* 0xfffffffc00e80947 */ /* 0x000fea000383ffff */
.L_x_193:
[----:B------:R-:W-:Y:S05]  /*0240*/  WARPSYNC.ALL ;  /* 0x0000000000007948 */ /* 0x000fea0003800000 */
[----:B------:R-:W-:Y:S06]  /*0250*/  BAR.SYNC.DEFER_BLOCKING 0x0 ;  /* 0x0000000000007b1d */ /* 0x000fec0000010000 */
[----:B------:R-:W-:Y:S05]  /*0260*/  BRA `(.L_x_195) ;  /* 0x0000003c00647947 */ /* 0x000fea0003800000 */
.L_x_192:
        /* <DEDUP_REMOVED lines=31> */
.L_x_207:
        /* <DEDUP_REMOVED lines=547> */
.L_x_196:
        /* <DEDUP_REMOVED lines=107> */
.L_x_198:
[----:B------:R-:W-:Y:S05]  /*2d40*/  BSYNC.RECONVERGENT B0 ;  /* 0x0000000000007941 */ /* 0x000fea0003800200 */
.L_x_197:
        /* <DEDUP_REMOVED lines=22> */
.L_x_200:
[----:B------:R-:W-:Y:S05]  /*2eb0*/  BSYNC.RECONVERGENT B0 ;  /* 0x0000000000007941 */ /* 0x000fea0003800200 */
.L_x_199:
        /* <DEDUP_REMOVED lines=23> */
.L_x_203:
[----:B------:R-:W2:Y:S04]  /*3030*/  LD.E.STRONG.GPU R37, desc[UR14][R34.64+0x30] ;  /* 0x0000300e22257980 */ /* 0x000ea8000c10f900 */
[----:B--2---:R-:W-:Y:S01]  /*3040*/  CCTL.IVALL ;  /* 0x00000000ff00798f */ /* 0x004fe20002000000 */
[----:B------:R-:W-:Y:S05]  /*3050*/  YIELD ;  /* 0x0000000000007946 */ /* 0x000fea0003800000 */
[----:B-----5:R-:W-:-:S04]  /*3060*/  LOP3.LUT R37, R37, R36, RZ, 0x3c, !PT ;  /* 0x0000002425257212 */ /* 0x020fc800078e3cff */
[----:B------:R-:W-:-:S13]  /*3070*/  ISETP.GT.AND P0, PT, R37, -0x1, PT ;  /* 0xffffffff2500780c */ /* 0x000fda0003f04270 */
[----:B------:R-:W-:Y:S05]  /*3080*/  @P0 BRA `(.L_x_203) ;  /* 0xfffffffc00e80947 */ /* 0x000fea000383ffff */
.L_x_202:
[----:B------:R-:W-:Y:S05]  /*3090*/  WARPSYNC.ALL ;  /* 0x0000000000007948 */ /* 0x000fea0003800000 */
[----:B------:R-:W-:Y:S06]  /*30a0*/  BAR.SYNC.DEFER_BLOCKING 0x0 ;  /* 0x0000000000007b1d */ /* 0x000fec0000010000 */
[----:B------:R-:W-:Y:S05]  /*30b0*/  BRA `(.L_x_204) ;  /* 0x0000000000587947 */ /* 0x000fea0003800000 */
.L_x_201:
        /* <DEDUP_REMOVED lines=14> */
.L_x_206:
[----:B------:R-:W2:Y:S04]  /*31a0*/  LD.E.STRONG.GPU R37, desc[UR14][R34.64] ;  /* 0x0000000e22257980 */ /* 0x000ea8000c10f900 */
[----:B--2---:R-:W-:Y:S01]  /*31b0*/  CCTL.IVALL ;  /* 0x00000000ff00798f */ /* 0x004fe20002000000 */
[----:B------:R-:W-:Y:S05]  /*31c0*/  YIELD ;  /* 0x0000000000007946 */ /* 0x000fea0003800000 */
[----:B-----5:R-:W-:-:S04]  /*31d0*/  LOP3.LUT R37, R37, R36, RZ, 0x3c, !PT ;  /* 0x0000002425257212 */ /* 0x020fc800078e3cff */
[----:B------:R-:W-:-:S13]  /*31e0*/  ISETP.GT.AND P0, PT, R37, -0x1, PT ;  /* 0xffffffff2500780c */ /* 0x000fda0003f04270 */
[----:B------:R-:W-:Y:S05]  /*31f0*/  @P0 BRA `(.L_x_206) ;  /* 0xfffffffc00e80947 */ /* 0x000fea000383ffff */
.L_x_205:
[----:B------:R-:W-:Y:S05]  /*3200*/  WARPSYNC.ALL ;  /* 0x0000000000007948 */ /* 0x000fea0003800000 */
[----:B------:R-:W-:Y:S06]  /*3210*/  BAR.SYNC.DEFER_BLOCKING 0x0 ;  /* 0x0000000000007b1d */ /* 0x000fec0000010000 */
.L_x_204:
        /* <DEDUP_REMOVED lines=222> */
.L_x_195:
        /* <DEDUP_REMOVED lines=58> */
.L_x_219:
        /* <DEDUP_REMOVED lines=26> */
.L_x_212:
        /* <DEDUP_REMOVED lines=33> */
.L_x_211:
[----:B------:R-:W-:Y:S05]  /*4750*/  BSYNC.RECONVERGENT B1 ;  /* 0x0000000000017941 */ /* 0x000fea0003800200 */
.L_x_210:
        /* <DEDUP_REMOVED lines=25> */
.L_x_214:
[----:B------:R-:W-:Y:S05]  /*48f0*/  BSYNC.RECONVERGENT B1 ;  /* 0x0000000000017941 */ /* 0x000fea0003800200 */
.L_x_213:
        /* <DEDUP_REMOVED lines=28> */
.L_x_209:
[----:B------:R-:W-:Y:S05]  /*4ac0*/  BSYNC.RECONVERGENT B0 ;  /* 0x0000000000007941 */ /* 0x000fea0003800200 */
.L_x_208:
[----:B------:R0:W-:Y:S01]  /*4ad0*/  STS [R26], R35 ;  /* 0x000000231a007388 */ /* 0x0001e20000000800 */
[----:B------:R-:W1:Y:S01]  /*4ae0*/  LDC.64 R6, c[0x0][0x388] ;  /* 0x0000e200ff067b82 */ /* 0x000e620000000a00 */
[----:B------:R-:W-:Y:S02]  /*4af0*/  ISETP.GT.U32.AND P1, PT, R40, 0x9, PT ;  /* 0x000000092800780c */ /* 0x000fe40003f24070 */
[----:B------:R0:W-:Y:S01]  /*4b00*/  STS [R26+0x500], R36 ;  /* 0x000500241a007388 */ /* 0x0001e20000000800 */
[----:B------:R-:W-:-:S04]  /*4b10*/  MOV R8, R28 ;  /* 0x0000001c00087202 */ /* 0x000fc80000000f00 */
[----:B------:R-:W2:Y:S08]  /*4b20*/  LDC.64 R4, c[0x0][0x390] ;  /* 0x0000e400ff047b82 */ /* 0x000eb00000000a00 */
[----:B0-----:R-:W-:Y:S06]  /*4b30*/  BAR.SYNC.DEFER_BLOCKING 0x0 ;  /* 0x0000000000007b1d */ /* 0x001fec0000010000 */
.L_x_218:
        /* <DEDUP_REMOVED lines=32> */
.L_x_229:
        /* <DEDUP_REMOVED lines=10> */
.L_x_217:
[----:B------:R-:W-:Y:S05]  /*4de0*/  BSYNC.RECONVERGENT B0 ;  /* 0x0000000000007941 */ /* 0x000fea0003800200 */
.L_x_216:
        /* <DEDUP_REMOVED lines=9> */
.L_x_215:
        /* <DEDUP_REMOVED lines=8> */
.L_x_221:
[----:B------:R-:W-:Y:S05]  /*4f00*/  BSYNC B0 ;  /* 0x0000000000007941 */ /* 0x000fea0003800000 */
.L_x_220:
        /* <DEDUP_REMOVED lines=8> */
.L_x_222:
[----:B------:R-:W-:Y:S01]  /*4f90*/  FADD.FTZ R12, R12, R9 ;  /* 0x000000090c0c7221 */ /* 0x000fe20000010000 */
[----:B------:R-:W-:-:S04]  /*4fa0*/  HFMA2 R19, -RZ, RZ, 0, 2.384185791015625e-07 ;  /* 0x00000004ff137431 */ /* 0x000fc800000001ff */
[----:B------:R-:W-:Y:S02]  /*4fb0*/  MOV R20, R12 ;  /* 0x0000000c00147202 */ /* 0x000fe40000000f00 */
[----:B------:R-:W-:-:S07]  /*4fc0*/  MOV R11, R18 ;  /* 0x00000012000b7202 */ /* 0x000fce0000000f00 */
[----:B------:R-:W-:Y:S05]  /*4fd0*/  WARPSYNC.COLLECTIVE R17, `(.L_x_223) ;  /* 0x0000000011087348 */ /* 0x000fea0003c00000 */
[----:B------:R0:W1:Y:S02]  /*4fe0*/  SHFL.BFLY P3, R18, R20, R19, R22 ;  /* 0x0c00001314127389 */ /* 0x0000640000060016 */
[----:B01----:R-:W-:Y:S05]  /*4ff0*/  ENDCOLLECTIVE ;  /* 0x000000000000791b */ /* 0x003fea0003800000 */
.L_x_223:
[----:B------:R-:W-:-:S05]  /*5000*/  FADD.FTZ R11, R11, R10 ;  /* 0x0000000a0b0b7221 */ /* 0x000fca0000010000 */
[----:B------:R-:W-:Y:S02]  /*5010*/  MOV R20, R11 ;  /* 0x0000000b00147202 */ /* 0x000fe40000000f00 */
[----:B------:R-:W-:-:S07]  /*5020*/  MOV R13, R18 ;  /* 0x00000012000d7202 */ /* 0x000fce0000000f00 */
[----:B------:R-:W-:Y:S05]  /*5030*/  WARPSYNC.COLLECTIVE R17, `(.L_x_224) ;  /* 0x0000000011087348 */ /* 0x000fea0003c00000 */
[----:B------:R0:W1:Y:S02]  /*5040*/  SHFL.BFLY P3, R18, R20, R19, R22 ;  /* 0x0c00001314127389 */ /* 0x0000640000060016 */
[----:B01----:R-:W-:Y:S05]  /*5050*/  ENDCOLLECTIVE ;  /* 0x000000000000791b */ /* 0x003fea0003800000 */
.L_x_224:
[----:B------:R-:W-:Y:S01]  /*5060*/  FADD.FTZ R13, R12, R13 ;  /* 0x0000000d0c0d7221 */ /* 0x000fe20000010000 */
[----:B------:R-:W-:-:S04]  /*5070*/  HFMA2 R19, -RZ, RZ, 0, 1.1920928955078125e-07 ;  /* 0x00000002ff137431 */ /* 0x000fc800000001ff */
[----:B------:R-:W-:Y:S02]  /*5080*/  MOV R20, R13 ;  /* 0x0000000d00147202 */ /* 0x000fe40000000f00 */
[----:B------:R-:W-:-:S07]  /*5090*/  MOV R14, R18 ;  /* 0x00000012000e7202 */ /* 0x000fce0000000f00 */
[----:B------:R-:W-:Y:S05]  /*50a0*/  WARPSYNC.COLLECTIVE R17, `(.L_x_225) ;  /* 0x0000000011087348 */ /* 0x000fea0003c00000 */
[----:B------:R0:W1:Y:S02]  /*50b0*/  SHFL.BFLY P3, R18, R20, R19, R22 ;  /* 0x0c00001314127389 */ /* 0x0000640000060016 */
[----:B01----:R-:W-:Y:S05]  /*50c0*/  ENDCOLLECTIVE ;  /* 0x000000000000791b */ /* 0x003fea0003800000 */
.L_x_225:
[----:B------:R-:W-:-:S05]  /*50d0*/  FADD.FTZ R14, R11, R14 ;  /* 0x0000000e0b0e7221 */ /* 0x000fca0000010000 */
[----:B------:R-:W-:Y:S02]  /*50e0*/  MOV R20, R14 ;  /* 0x0000000e00147202 */ /* 0x000fe40000000f00 */
[----:B------:R-:W-:-:S07]  /*50f0*/  MOV R16, R18 ;  /* 0x0000001200107202 */ /* 0x000fce0000000f00 */
[----:B------:R-:W-:Y:S05]  /*5100*/  WARPSYNC.COLLECTIVE R17, `(.L_x_226) ;  /* 0x0000000011087348 */ /* 0x000fea0003c00000 */
[----:B------:R0:W1:Y:S02]  /*5110*/  SHFL.BFLY P3, R18, R20, R19, R22 ;  /* 0x0c00001314127389 */ /* 0x0000640000060016 */
[----:B01----:R-:W-:Y:S05]  /*5120*/  ENDCOLLECTIVE ;  /* 0x000000000000791b */ /* 0x003fea0003800000 */
.L_x_226:
[----:B------:R-:W-:Y:S01]  /*5130*/  FADD.FTZ R16, R13, R16 ;  /* 0x000000100d107221 */ /* 0x000fe20000010000 */
[----:B------:R-:W-:-:S04]  /*5140*/  HFMA2 R19, -RZ, RZ, 0, 5.9604644775390625e-08 ;  /* 0x00000001ff137431 */ /* 0x000fc800000001ff */
[----:B------:R-:W-:Y:S02]  /*5150*/  MOV R20, R16 ;  /* 0x0000001000147202 */ /* 0x000fe40000000f00 */
[----:B------:R-:W-:-:S07]  /*5160*/  MOV R9, R18 ;  /* 0x0000001200097202 */ /* 0x000fce0000000f00 */
[----:B------:R-:W-:Y:S05]  /*5170*/  WARPSYNC.COLLECTIVE R17, `(.L_x_227) ;  /* 0x0000000011087348 */ /* 0x000fea0003c00000 */
[----:B------:R0:W1:Y:S02]  /*5180*/  SHFL.BFLY P3, R18, R20, R19, R22 ;  /* 0x0c00001314127389 */ /* 0x0000640000060016 */
[----:B01----:R-:W-:Y:S05]  /*5190*/  ENDCOLLECTIVE ;  /* 0x000000000000791b */ /* 0x003fea0003800000 */
.L_x_227:
[----:B------:R-:W-:-:S05]  /*51a0*/  FADD.FTZ R9, R14, R9 ;  /* 0x000000090e097221 */ /* 0x000fca0000010000 */
[----:B------:R-:W-:Y:S02]  /*51b0*/  MOV R20, R9 ;  /* 0x0000000900147202 */ /* 0x000fe40000000f00 */
[----:B------:R-:W-:-:S07]  /*51c0*/  MOV R15, R18 ;  /* 0x00000012000f7202 */ /* 0x000fce0000000f00 */
[----:B------:R-:W-:Y:S05]  /*51d0*/  WARPSYNC.COLLECTIVE R17, `(.L_x_228) ;  /* 0x0000000011087348 */ /* 0x000fea0003c00000 */
[----:B------:R0:W1:Y:S02]  /*51e0*/  SHFL.BFLY P3, R18, R20, R19, R22 ;  /* 0x0c00001314127389 */ /* 0x0000640000060016 */
[----:B01----:R-:W-:Y:S05]  /*51f0*/  ENDCOLLECTIVE ;  /* 0x000000000000791b */ /* 0x003fea0003800000 */
.L_x_228:
[----:B------:R-:W-:Y:S01]  /*5200*/  FADD.FTZ R15, R16, R15 ;  /* 0x0000000f100f7221 */ /* 0x000fe20000010000 */
[----:B------:R-:W-:Y:S01]  /*5210*/  MOV R10, R18 ;  /* 0x00000012000a7202 */ /* 0x000fe20000000f00 */
[----:B------:R-:W-:Y:S06]  /*5220*/  BRA `(.L_x_229) ;  /* 0xfffffff800c47947 */ /* 0x000fec000383ffff */
.L_x_230:
        /* <DEDUP_REMOVED lines=13> */
.L_x_1233:


//--------------------- .text._ZN13group_norm_v218gn_bwd_cuda_kernelI13__nv_bfloat16Li320ELi3ELi16ELi80ELi1024ELb1ELb1ELi16ELi320ELi320ELi4ELb1ELi5ELb0ELb0ELNS_15WgradSyncMethodE2ENS_16CompileConditionILi1000EEEEEvPT_S6_S6_PKS5_S8_S8_S8_PKfflPfPj --------------------------
	.section	.text._ZN13group_norm_v218gn_bwd_cuda_kernelI13__nv_bfloat16Li320ELi3ELi16ELi80ELi1024ELb1ELb1ELi16ELi320ELi320ELi4ELb1ELi5ELb0ELb0ELNS_15WgradSyncMethodE2ENS_16CompileConditionILi1000EEEEEvPT_S6_S6_PKS5_S8_S8_S8_PKfflPfPj,"ax",@progbits
	.align	128
        .global         _ZN13group_norm_v218gn_bwd_cuda_kernelI13__nv_bfloat16Li320ELi3ELi16ELi80ELi1024ELb1ELb1ELi16ELi320ELi320ELi4ELb1ELi5ELb0ELb0ELNS_15WgradSyncMethodE2ENS_16CompileConditionILi1000EEEEEvPT_S6_S6_PKS5_S8_S8_S8_PKfflPfPj
        .type           _ZN13group_norm_v218gn_bwd_cuda_kernelI13__nv_bfloat16Li320ELi3ELi16ELi80ELi1024ELb1ELb1ELi16ELi320ELi320ELi4ELb1ELi5ELb0ELb0ELNS_15WgradSyncMethodE2ENS_16CompileConditionILi1000EEEEEvPT_S6_S6_PKS5_S8_S8_S8_PKfflPfPj,@function
        .size           _ZN13group_norm_v218gn_bwd_cuda_kernelI13__nv_bfloat16Li320ELi3ELi16ELi80ELi1024ELb1ELb1ELi16ELi320ELi320ELi4ELb1ELi5ELb0ELb0ELNS_15WgradSyncMethodE2ENS_16CompileConditionILi1000EEEEEvPT_S6_S6_PKS5_S8_S8_S8_PKfflPfPj,(.L_x_1234 - _ZN13group_norm_v218gn_bwd_cuda_kernelI13__nv_bfloat16Li320ELi3ELi16ELi80ELi1024ELb1ELb1ELi16ELi320ELi320ELi4ELb1ELi5ELb0ELb0ELNS_15WgradSyncMethodE2ENS_16CompileConditionILi1000EEEEEvPT_S6_S6_PKS5_S8_S8_S8_PKfflPfPj)
        .other          _ZN13group_norm_v218gn_bwd_cuda_kernelI13__nv_bfloat16Li320ELi3ELi16ELi80ELi1024ELb1ELb1ELi16ELi320ELi320ELi4ELb1ELi5ELb0ELb0ELNS_15WgradSyncMethodE2ENS_16CompileConditionILi1000EEEEEvPT_S6_S6_PKS5_S8_S8_S8_PKfflPfPj,@"STO_CUDA_ENTRY STV_DEFAULT"
_ZN13group_norm_v218gn_bwd_cuda_kernelI13__nv_bfloat16Li320ELi3ELi16ELi80ELi1024ELb1ELb1ELi16ELi320ELi320ELi4ELb1ELi5ELb0ELb0ELNS_15WgradSyncMethodE2ENS_16CompileConditionILi1000EEEEEvPT_S6_S6_PKS5_S8_S8_S8_PKfflPfPj:
.text._ZN13group_norm_v218gn_bwd_cuda_kernelI13__nv_bfloat16Li320ELi3ELi16ELi80ELi1024ELb1ELb1ELi16ELi320ELi320ELi4ELb1ELi5ELb0ELb0ELNS_15WgradSyncMethodE2ENS_16CompileConditionILi1000EEEEEvPT_S6_S6_PKS5_S8_S8_S8_PKfflPfPj:
        /* <DEDUP_REMOVED lines=16> */
[----:B------:R-:W-:Y:S01]  /*0100*/  UMOV UR5, URZ ;  /* 0x000000ff00057c82 */ /* 0x000fe20008000000 */
[----:B------:R-:W-:Y:S01]  /*0110*/  UMOV UR11, UR10 ;  /* 0x0000000a000b7c82 */ /* 0x000fe20008000000 */
[----:B------:R-:W-:-:S09]  /*0120*/  UISETP.GT.AND.EX UP0, UPT, UR8, URZ, UPT, UP0 ;  /* 0x000000ff0800728c */ /* 0x000fd2000bf04300 */
        /* <DEDUP_REMOVED lines=13> */
.L_x_233:
[----:B0-----:R-:W2:Y:S04]  /*0200*/  LD.E.STRONG.GPU R5, desc[UR14][R2.64] ;  /* 0x0000000e02057980 */ /* 0x001ea8000c10f900 */
[----:B--2---:R-:W-:Y:S01]  /*0210*/  CCTL.IVALL ;  /* 0x00000000ff00798f */ /* 0x004fe20002000000 */
[----:B------:R-:W-:Y:S05]  /*0220*/  YIELD ;  /* 0x0000000000007946 */ /* 0x000fea0003800000 */
[----:B-----5:R-:W-:-:S04]  /*0230*/  LOP3.LUT R5, R5, R0, RZ, 0x3c, !PT ;  /* 0x0000000005057212 */ /* 0x020fc800078e3cff */
[----:B------:R-:W-:-:S13]  /*0240*/  ISETP.GT.AND P0, PT, R5, -0x1, PT ;  /* 0xffffffff0500780c */ /* 0x000fda0003f04270 */
[----:B------:R-:W-:Y:S05]  /*0250*/  @P0 BRA `(.L_x_233) ;  /* 0xfffffffc00e80947 */ /* 0x000fea000383ffff */
.L_x_232:
[----:B------:R-:W-:Y:S05]  /*0260*/  WARPSYNC.ALL ;  /* 0x0000000000007948 */ /* 0x000fea0003800000 */
[----:B------:R-:W-:Y:S06]  /*0270*/  BAR.SYNC.DEFER_BLOCKING 0x0 ;  /* 0x0000000000007b1d */ /* 0x000fec0000010000 */
[----:B------:R-:W-:Y:S05]  /*0280*/  BRA `(.L_x_234) ;  /* 0x0000003000647947 */ /* 0x000fea0003800000 */
.L_x_231:
[----:B------:R-:W-:Y:S01]  /*0290*/  ULOP3.LUT UR13, UR9, 0x3f, URZ, 0xc0, !UPT ;  /* 0x0000003f090d7892 */ /* 0x000fe2000f8ec0ff */
[----:B------:R-:W-:-:S11]  /*02a0*/  UMOV UR4, URZ ;  /* 0x000000ff00047c82 */ /* 0x000fd60008000000 */
.L_x_245:
[----:B0-----:R-:W0:Y:S01]  /*02b0*/  S2R R40, SR_TID.X ;  /* 0x0000000000287919 */ /* 0x001e220000002100 */
[----:B------:R-:W-:Y:S01]  /*02c0*/  ULOP3.LUT UR6, UR11, 0x3, URZ, 0xc0, !UPT ;  /* 0x000000030b067892 */ /* 0x000fe2000f8ec0ff */
[----:B------:R-:W-:Y:S01]  /*02d0*/  HFMA2 R9, -RZ, RZ, 0, 0 ;  /* 0x00000000ff097431 */ /* 0x000fe200000001ff */
[----:B------:R-:W-:Y:S01]  /*02e0*/  USHF.R.U64 UR7, UR11, 0x2, UR5 ;  /* 0x000000020b077899 */ /* 0x000fe20008001205 */
[----:B------:R-:W1:Y:S01]  /*02f0*/  LDC.64 R6, c[0x0][0x3a8] ;  /* 0x0000ea00ff067b82 */ /* 0x000e620000000a00 */
[----:B------:R-:W-:Y:S01]  /*0300*/  UIMAD UR10, UR6, 0x140, URZ ;  /* 0x00000140060a78a4 */ /* 0x000fe2000f8e02ff */
[----:B------:R-:W2:Y:S03]  /*0310*/  LDCU.64 UR16, c[0x0][0x3b8] ;  /* 0x00007700ff1077ac */ /* 0x000ea60008000a00 */
[----:B------:R-:W-:Y:S01]  /*0320*/  MOV R15, UR7 ;  /* 0x00000007000f7c02 */ /* 0x000fe20008000f00 */
[----:B------:R-:W-:Y:S01]  /*0330*/  USHF.L.U32 UR6, UR9, 0x4, URZ ;  /* 0x0000000409067899 */ /* 0x000fe200080006ff */
[----:B------:R-:W-:Y:S01]  /*0340*/  MOV R12, UR7 ;  /* 0x00000007000c7c02 */ /* 0x000fe20008000f00 */
[----:B------:R-:W-:Y:S01]  /*0350*/  USHF.R.U32.HI UR8, URZ, 0x2, UR5 ;  /* 0x00000002ff087899 */ /* 0x000fe20008011605 */
[----:B------:R-:W3:Y:S01]  /*0360*/  LDC.64 R10, c[0x0][0x3b0] ;  /* 0x0000ec00ff0a7b82 */ /* 0x000ee20000000a00 */
[----:B------:R-:W4:Y:S02]  /*0370*/  LDCU.64 UR18, c[0x0][0x3a0] ;  /* 0x00007400ff1277ac */ /* 0x000f240008000a00 */
[----:B------:R-:W-:-:S02]  /*0380*/  MOV R5, UR6 ;  /* 0x0000000600057c02 */ /* 0x000fc40008000f00 */
[----:B------:R-:W-:Y:S01]  /*0390*/  MOV R13, UR8 ;  /* 0x00000008000d7c02 */ /* 0x000fe20008000f00 */
[----:B------:R-:W-:Y:S01]  /*03a0*/  UIMAD UR6, UR8, 0x140000, URZ ;  /* 0x00140000080678a4 */ /* 0x000fe2000f8e02ff */
        /* <DEDUP_REMOVED lines=9> */
[----:B------:R-:W-:-:S04]  /*0440*/  LOP3.LUT R2, R2, 0xffff, RZ, 0xc0, !PT ;  /* 0x0000ffff02027812 */ /* 0x000fc800078ec0ff */
[----:B------:R-:W-:-:S05]  /*0450*/  LEA R8, R2, UR10, 0x2 ;  /* 0x0000000a02087c11 */ /* 0x000fca000f8e10ff */
[----:B------:R-:W-:-:S05]  /*0460*/  IMAD.HI.U32 R54, R8, -0x33333333, RZ ;  /* 0xcccccccd08367827 */ /* 0x000fca00078e00ff */
[----:B------:R-:W-:-:S04]  /*0470*/  SHF.R.U32.HI R54, RZ, 0x6, R54 ;  /* 0x00000006ff367819 */ /* 0x000fc80000011636 */
[----:B------:R-:W-:-:S04]  /*0480*/  SHF.L.U32 R0, R54, 0x1, RZ ;  /* 0x0000000136007819 */ /* 0x000fc800000006ff */
[----:B------:R-:W-:Y:S02]  /*0490*/  LEA R3, P0, R3, R0, 0x5 ;  /* 0x0000000003037211 */ /* 0x000fe400078028ff */
[----:B------:R-:W-:Y:S01]  /*04a0*/  LOP3.LUT R0, R28, 0x3f0, R5, 0xf8, !PT ;  /* 0x000003f01c007812 */ /* 0x000fe200078ef805 */
[----:B------:R-:W-:-:S04]  /*04b0*/  IMAD.WIDE.U32 R4, R15, 0x140000, R8 ;  /* 0x001400000f047825 */ /* 0x000fc800078e0008 */
[----:B------:R-:W-:Y:S01]  /*04c0*/  IMAD R51, R0, 0x500, RZ ;  /* 0x0000050000337824 */ /* 0x000fe200078e02ff */
[----:B------:R-:W-:Y:S02]  /*04d0*/  LEA.HI.X R0, R12, RZ, R13, 0x5, P0 ;  /* 0x000000ff0c007211 */ /* 0x000fe400000f2c0d */
[----:B--2---:R-:W-:Y:S02]  /*04e0*/  LEA R22, P0, R3, UR16, 0x2 ;  /* 0x0000001003167c11 */ /* 0x004fe4000f8010ff */
[----:B------:R-:W-:Y:S02]  /*04f0*/  IADD3 R51, P1, PT, R51, R4, RZ ;  /* 0x0000000433337210 */ /* 0x000fe40007f3e0ff */
[----:B------:R-:W-:Y:S01]  /*0500*/  LEA.HI.X R23, R3, UR17, R0, 0x2, P0 ;  /* 0x0000001103177c11 */ /* 0x000fe200080f1400 */
[----:B-1----:R-:W-:Y:S01]  /*0510*/  IMAD.WIDE.U32 R6, R8, 0x2, R6 ;  /* 0x0000000208067825 */ /* 0x002fe200078e0006 */
[----:B------:R-:W-:Y:S01]  /*0520*/  IADD3.X R4, PT, PT, R5, UR6, RZ, P1, !PT ;  /* 0x0000000605047c10 */ /* 0x000fe20008ffe4ff */
[----:B------:R-:W0:Y:S01]  /*0530*/  LDCU.64 UR16, c[0x0][0x398] ;  /* 0x00007300ff1077ac */ /* 0x000e220008000a00 */
[----:B------:R-:W-:-:S02]  /*0540*/  SHF.L.U32 R50, R51, 0x1, RZ ;  /* 0x0000000133327819 */ /* 0x000fc400000006ff */
[----:B------:R-:W2:Y:S01]  /*0550*/  LDG.E.64.CONSTANT R22, desc[UR14][R22.64] ;  /* 0x0000000e16167981 */ /* 0x000ea2000c1e9b00 */
[----:B------:R-:W-:Y:S01]  /*0560*/  SHF.L.U64.HI R51, R51, 0x1, R4 ;  /* 0x0000000133337819 */ /* 0x000fe20000010204 */
[----:B---3--:R-:W-:Y:S01]  /*0570*/  IMAD.WIDE.U32 R8, R8, 0x2, R10 ;  /* 0x0000000208087825 */ /* 0x008fe200078e000a */
[C---:B----4-:R-:W-:Y:S01]  /*0580*/  IADD3 R14, P0, PT, R50.reuse, UR18, RZ ;  /* 0x00000012320e7c10 */ /* 0x050fe2000ff1e0ff */
[----:B------:R-:W3:Y:S01]  /*0590*/  LDG.E.64.CONSTANT R6, desc[UR14][R6.64] ;  /* 0x0000000e06067981 */ /* 0x000ee2000c1e9b00 */
[----:B------:R-:W2:Y:S02]  /*05a0*/  LDCU UR6, c[0x0][0x3c0] ;  /* 0x00007800ff0677ac */ /* 0x000ea40008000800 */
[----:B------:R-:W-:Y:S01]  /*05b0*/  IADD3.X R15, PT, PT, R51, UR19, RZ, P0, !PT ;  /* 0x00000013330f7c10 */ /* 0x000fe200087fe4ff */
[----:B------:R-:W4:Y:S04]  /*05c0*/  LDG.E.64.CONSTANT R8, desc[UR14][R8.64] ;  /* 0x0000000e08087981 */ /* 0x000f28000c1e9b00 */
[----:B------:R-:W5:Y:S04]  /*05d0*/  LDG.E.64.CONSTANT R4, desc[UR14][R14.64] ;  /* 0x0000000e0e047981 */ /* 0x000f68000c1e9b00 */
[----:B------:R-:W4:Y:S04]  /*05e0*/  LDG.E.64.CONSTANT R10, desc[UR14][R14.64+0x2800] ;  /* 0x0028000e0e0a7981 */ /* 0x000f28000c1e9b00 */
[----:B------:R-:W4:Y:S01]  /*05f0*/  LDG.E.64.CONSTANT R20, desc[UR14][R14.64+0x5000] ;  /* 0x0050000e0e147981 */ /* 0x000f22000c1e9b00 */
[----:B0-----:R-:W-:-:S03]  /*0600*/  IADD3 R16, P0, PT, R50, UR16, RZ ;  /* 0x0000001032107c10 */ /* 0x001fc6000ff1e0ff */
[----:B------:R-:W4:Y:S01]  /*0610*/  LDG.E.64.CONSTANT R18, desc[UR14][R14.64+0x7800] ;  /* 0x0078000e0e127981 */ /* 0x000f22000c1e9b00 */
[----:B------:R-:W-:Y:S01]  /*0620*/  IADD3.X R17, PT, PT, R51, UR17, RZ, P0, !PT ;  /* 0x0000001133117c10 */ /* 0x000fe200087fe4ff */
[----:B------:R-:W0:Y:S04]  /*0630*/  LDCU.64 UR16, c[0x0][0x3d0] ;  /* 0x00007a00ff1077ac */ /* 0x000e280008000a00 */
[----:B------:R-:W4:Y:S04]  /*0640*/  LDG.E.64.CONSTANT R12, desc[UR14][R16.64] ;  /* 0x0000000e100c7981 */ /* 0x000f28000c1e9b00 */
[----:B------:R-:W4:Y:S04]  /*0650*/  LDG.E.64.CONSTANT R36, desc[UR14][R16.64+0x2800] ;  /* 0x0028000e10247981 */ /* 0x000f28000c1e9b00 */
[----:B------:R-:W4:Y:S04]  /*0660*/  LDG.E.64.CONSTANT R34, desc[UR14][R16.64+0x5000] ;  /* 0x0050000e10227981 */ /* 0x000f28000c1e9b00 */
[----:B------:R1:W4:Y:S01]  /*0670*/  LDG.E.64.CONSTANT R26, desc[UR14][R16.64+0x7800] ;  /* 0x0078000e101a7981 */ /* 0x000322000c1e9b00 */
[----:B------:R-:W-:-:S04]  /*0680*/  MOV R32, 0x400 ;  /* 0x0000040000207802 */ /* 0x000fc80000000f00 */
[----:B------:R-:W-:Y:S01]  /*0690*/  IADD3 R33, PT, PT, R32, 0x2800, RZ ;  /* 0x0000280020217810 */ /* 0x000fe20007ffe0ff */
[----:B--2---:R-:W-:-:S06]  /*06a0*/  FADD.FTZ R48, R23, UR6 ;  /* 0x0000000617307e21 */ /* 0x004fcc0008010000 */
[----:B------:R-:W2:Y:S01]  /*06b0*/  MUFU.RSQ R48, R48 ;  /* 0x0000003000307308 */ /* 0x000ea20000001400 */
[C---:B---3--:R-:W-:Y:S02]  /*06c0*/  PRMT R43, R7.reuse, 0x7632, R43 ;  /* 0x00007632072b7816 */ /* 0x048fe4000000002b */
[----:B------:R-:W-:Y:S02]  /*06d0*/  SHF.L.U32 R25, R7, 0x10, RZ ;  /* 0x0000001007197819 */ /* 0x000fe400000006ff */
[----:B-----5:R-:W-:Y:S02]  /*06e0*/  SHF.L.U32 R7, R5, 0x10, RZ ;  /* 0x0000001005077819 */ /* 0x020fe400000006ff */
[----:B------:R-:W-:Y:S02]  /*06f0*/  PRMT R0, R4, 0x7632, R0 ;  /* 0x0000763204007816 */ /* 0x000fe40000000000 */
[C---:B----4-:R-:W-:Y:S02]  /*0700*/  PRMT R30, R9.reuse, 0x7632, R30 ;  /* 0x00007632091e7816 */ /* 0x050fe4000000001e */
[----:B-1----:R-:W-:Y:S01]  /*0710*/  SHF.L.U32 R16, R9, 0x10, RZ ;  /* 0x0000001009107819 */ /* 0x002fe200000006ff */
[----:B------:R-:W-:Y:S01]  /*0720*/  FADD.FTZ R9, -R22, R7 ;  /* 0x0000000716097221 */ /* 0x000fe20000010100 */
[----:B------:R-:W-:-:S02]  /*0730*/  SHF.L.U32 R7, R0, 0x10, RZ ;  /* 0x0000001000077819 */ /* 0x000fc400000006ff */
[----:B------:R-:W-:Y:S01]  /*0740*/  PRMT R5, R5, 0x7632, R5 ;  /* 0x0000763205057816 */ /* 0x000fe20000000005 */
[----:B--2---:R-:W-:Y:S01]  /*0750*/  FMUL.FTZ R42, R48, R9 ;  /* 0x00000009302a7220 */ /* 0x004fe20000410000 */
[----:B------:R-:W-:Y:S01]  /*0760*/  SHF.L.U32 R3, R4, 0x10, RZ ;  /* 0x0000001004037819 */ /* 0x000fe200000006ff */
[----:B------:R-:W-:Y:S01]  /*0770*/  FADD.FTZ R7, -R22, R7 ;  /* 0x0000000716077221 */ /* 0x000fe20000010100 */
[----:B------:R-:W-:Y:S01]  /*0780*/  SHF.L.U32 R15, R5, 0x10, RZ ;  /* 0x00000010050f7819 */ /* 0x000fe200000006ff */
[----:B------:R-:W1:Y:S01]  /*0790*/  S2R R4, SR_CgaCtaId ;  /* 0x0000000000047919 */ /* 0x000e620000008800 */
[----:B------:R-:W-:Y:S01]  /*07a0*/  FFMA.FTZ R5, R42, R25, R16 ;  /* 0x000000192a057223 */ /* 0x000fe20000010010 */
[----:B------:R-:W-:Y:S01]  /*07b0*/  FMUL.FTZ R44, R48, R7 ;  /* 0x00000007302c7220 */ /* 0x000fe20000410000 */
[C---:B------:R-:W-:Y:S01]  /*07c0*/  FADD.FTZ R3, -R22.reuse, R3 ;  /* 0x0000000316037221 */ /* 0x040fe20000010100 */
[----:B------:R-:W-:Y:S01]  /*07d0*/  FADD.FTZ R7, -R22, R15 ;  /* 0x0000000f16077221 */ /* 0x000fe20000010100 */
[----:B------:R-:W-:Y:S01]  /*07e0*/  SHF.L.U32 R43, R43, 0x10, RZ ;  /* 0x000000102b2b7819 */ /* 0x000fe200000006ff */
[----:B------:R-:W-:Y:S01]  /*07f0*/  FMUL.FTZ R9, R5, -1.4426950216293334961 ;  /* 0xbfb8aa3b05097820 */ /* 0x000fe20000410000 */
[----:B------:R-:W-:Y:S01]  /*0800*/  SHF.L.U32 R30, R30, 0x10, RZ ;  /* 0x000000101e1e7819 */ /* 0x000fe200000006ff */
[----:B------:R-:W-:Y:S01]  /*0810*/  FMUL.FTZ R0, R48, R7 ;  /* 0x0000000730007220 */ /* 0x000fe20000410000 */
[----:B------:R-:W-:Y:S01]  /*0820*/  SHF.L.U32 R53, R6, 0x10, RZ ;  /* 0x0000001006357819 */ /* 0x000fe200000006ff */
[----:B------:R-:W-:Y:S01]  /*0830*/  FMUL.FTZ R46, R48, R3 ;  /* 0x00000003302e7220 */ /* 0x000fe20000410000 */
[----:B------:R-:W-:-:S02]  /*0840*/  SHF.L.U32 R14, R8, 0x10, RZ ;  /* 0x00000010080e7819 */ /* 0x000fc400000006ff */
[----:B------:R-:W-:Y:S02]  /*0850*/  PRMT R23, R6, 0x7632, R23 ;  /* 0x0000763206177816 */ /* 0x000fe40000000017 */
[----:B------:R-:W-:Y:S01]  /*0860*/  PRMT R24, R8, 0x7632, R24 ;  /* 0x0000763208187816 */ /* 0x000fe20000000018 */
[----:B------:R-:W-:Y:S01]  /*0870*/  FFMA.FTZ R17, R0, R43, R30 ;  /* 0x0000002b00117223 */ /* 0x000fe2000001001e */
[----:B------:R-:W-:Y:S01]  /*0880*/  FFMA.FTZ R3, R46, R53, R14 ;  /* 0x000000352e037223 */ /* 0x000fe2000001000e */
[----:B------:R-:W-:Y:S01]  /*0890*/  SHF.L.U32 R23, R23, 0x10, RZ ;  /* 0x0000001017177819 */ /* 0x000fe200000006ff */
[----:B------:R-:W2:Y:S01]  /*08a0*/  MUFU.EX2 R9, R9 ;  /* 0x0000000900097308 */ /* 0x000ea20000000800 */
[----:B------:R-:W-:Y:S01]  /*08b0*/  SHF.L.U32 R24, R24, 0x10, RZ ;  /* 0x0000001018187819 */ /* 0x000fe200000006ff */
[----:B------:R-:W-:Y:S01]  /*08c0*/  FMUL.FTZ R29, R17, -1.4426950216293334961 ;  /* 0xbfb8aa3b111d7820 */ /* 0x000fe20000410000 */
[----:B------:R-:W-:-:S03]  /*08d0*/  FMUL.FTZ R6, R3, -1.4426950216293334961 ;  /* 0xbfb8aa3b03067820 */ /* 0x000fc60000410000 */
[----:B------:R-:W-:Y:S02]  /*08e0*/  FFMA.FTZ R15, R44, R23, R24 ;  /* 0x000000172c0f7223 */ /* 0x000fe40000010018 */
[----:B------:R-:W3:Y:S02]  /*08f0*/  MUFU.EX2 R29, R29 ;  /* 0x0000001d001d7308 */ /* 0x000ee40000000800 */
[----:B------:R-:W-:-:S06]  /*0900*/  FMUL.FTZ R7, R15, -1.4426950216293334961 ;  /* 0xbfb8aa3b0f077820 */ /* 0x000fcc0000410000 */
[----:B------:R-:W4:Y:S01]  /*0910*/  MUFU.EX2 R6, R6 ;  /* 0x0000000600067308 */ /* 0x000f220000000800 */
[----:B--2---:R-:W-:Y:S01]  /*0920*/  FADD.FTZ R31, R9, 1 ;  /* 0x3f800000091f7421 */ /* 0x004fe20000010000 */
[----:B------:R-:W-:-:S06]  /*0930*/  SHF.L.U32 R9, R10, 0x10, RZ ;  /* 0x000000100a097819 */ /* 0x000fcc00000006ff */
[----:B------:R-:W2:Y:S01]  /*0940*/  MUFU.EX2 R7, R7 ;  /* 0x0000000700077308 */ /* 0x000ea20000000800 */
[----:B-1----:R-:W-:Y:S01]  /*0950*/  LEA R33, R4, R33, 0x18 ;  /* 0x0000002104217211 */ /* 0x002fe200078ec0ff */
[----:B------:R-:W-:Y:S01]  /*0960*/  FADD.FTZ R9, -R22, R9 ;  /* 0x0000000916097221 */ /* 0x000fe20000010100 */
[----:B---3--:R-:W-:-:S03]  /*0970*/  FADD.FTZ R39, R29, 1 ;  /* 0x3f8000001d277421 */ /* 0x008fc60000010000 */
[----:B------:R-:W-:Y:S02]  /*0980*/  IMAD R33, R2, 0x28, R33 ;  /* 0x0000002802217824 */ /* 0x000fe400078e0221 */
[----:B------:R-:W-:Y:S01]  /*0990*/  FMUL.FTZ R2, R48, R9 ;  /* 0x0000000930027220 */ /* 0x000fe20000410000 */
[----:B----4-:R-:W-:Y:S01]  /*09a0*/  FADD.FTZ R6, R6, 1 ;  /* 0x3f80000006067421 */ /* 0x010fe20000010000 */
[----:B------:R-:W-:Y:S02]  /*09b0*/  MUFU.RCP R31, R31 ;  /* 0x0000001f001f7308 */ /* 0x000fe40000001000 */
[----:B------:R-:W-:Y:S01]  /*09c0*/  FFMA.FTZ R38, R53, R2, R14 ;  /* 0x0000000235267223 */ /* 0x000fe2000001000e */
[----:B--2---:R-:W-:-:S05]  /*09d0*/  FADD.FTZ R32, R7, 1 ;  /* 0x3f80000007207421 */ /* 0x004fca0000010000 */
[----:B------:R-:W1:Y:S01]  /*09e0*/  MUFU.RCP R8, R6 ;  /* 0x0000000600087308 */ /* 0x000e620000001000 */
[----:B------:R-:W-:Y:S01]  /*09f0*/  SHF.L.U32 R7, R11, 0x10, RZ ;  /* 0x000000100b077819 */ /* 0x000fe200000006ff */
[----:B------:R-:W-:-:S06]  /*0a00*/  FMUL.FTZ R29, R38, -1.4426950216293334961 ;  /* 0xbfb8aa3b261d7820 */ /* 0x000fcc0000410000 */
[----:B------:R-:W2:Y:S01]  /*0a10*/  MUFU.RCP R39, R39 ;  /* 0x0000002700277308 */ /* 0x000ea20000001000 */
[----:B------:R-:W-:Y:S01]  /*0a20*/  FADD.FTZ R7, -R22, R7 ;  /* 0x0000000716077221 */ /* 0x000fe20000010100 */
[----:B------:R-:W-:-:S03]  /*0a30*/  LEA R28, R28, R33, 0x3 ;  /* 0x000000211c1c7211 */ /* 0x000fc600078e18ff */
[----:B------:R-:W-:-:S03]  /*0a40*/  FMUL.FTZ R4, R48, R7 ;  /* 0x0000000730047220 */ /* 0x000fc60000410000 */
[----:B------:R-:W3:Y:S01]  /*0a50*/  MUFU.RCP R32, R32 ;  /* 0x0000002000207308 */ /* 0x000ee20000001000 */
[----:B------:R-:W-:-:S07]  /*0a60*/  FFMA.FTZ R33, R25, R4, R16 ;  /* 0x0000000419217223 */ /* 0x000fce0000010010 */
[----:B------:R-:W4:Y:S01]  /*0a70*/  MUFU.EX2 R29, R29 ;  /* 0x0000001d001d7308 */ /* 0x000f220000000800 */
[----:B-1----:R-:W-:Y:S01]  /*0a80*/  FADD.FTZ R6, -R8, 1 ;  /* 0x3f80000008067421 */ /* 0x002fe20000010100 */
[----:B------:R-:W-:Y:S01]  /*0a90*/  SHF.L.U32 R41, R21, 0x10, RZ ;  /* 0x0000001015297819 */ /* 0x000fe200000006ff */
[----:B------:R-:W-:Y:S01]  /*0aa0*/  FADD.FTZ R52, -R31, 1 ;  /* 0x3f8000001f347421 */ /* 0x000fe20000010100 */
[----:B--2---:R-:W-:Y:S01]  /*0ab0*/  FADD.FTZ R58, -R39, 1 ;  /* 0x3f800000273a7421 */ /* 0x004fe20000010100 */
[----:B------:R-:W-:Y:S01]  /*0ac0*/  FMUL.FTZ R7, R33, -1.4426950216293334961 ;  /* 0xbfb8aa3b21077820 */ /* 0x000fe20000410000 */
[----:B------:R-:W-:Y:S01]  /*0ad0*/  FFMA.FTZ R55, R3, R6, 1 ;  /* 0x3f80000003377423 */ /* 0x000fe20000010006 */
[----:B------:R-:W-:Y:S01]  /*0ae0*/  FFMA.FTZ R56, R5, R52, 1 ;  /* 0x3f80000005387423 */ /* 0x000fe20000010034 */
[----:B------:R-:W-:Y:S01]  /*0af0*/  FADD.FTZ R41, -R22, R41 ;  /* 0x0000002916297221 */ /* 0x000fe20000010100 */
[----:B------:R-:W-:Y:S01]  /*0b00*/  FFMA.FTZ R58, R17, R58, 1 ;  /* 0x3f800000113a7423 */ /* 0x000fe2000001003a */
[----:B------:R-:W-:Y:S01]  /*0b10*/  FMUL.FTZ R55, R8, R55 ;  /* 0x0000003708377220 */ /* 0x000fe20000410000 */
[----:B------:R-:W1:Y:S01]  /*0b20*/  MUFU.EX2 R7, R7 ;  /* 0x0000000700077308 */ /* 0x000e620000000800 */
[----:B------:R-:W-:Y:S01]  /*0b30*/  FMUL.FTZ R17, R31, R56 ;  /* 0x000000381f117220 */ /* 0x000fe20000410000 */
[----:B------:R-:W-:Y:S01]  /*0b40*/  FMUL.FTZ R8, R48, R41 ;  /* 0x0000002930087220 */ /* 0x000fe20000410000 */
[----:B---3--:R-:W-:Y:S01]  /*0b50*/  FADD.FTZ R52, -R32, 1 ;  /* 0x3f80000020347421 */ /* 0x008fe20000010100 */
[----:B------:R-:W-:Y:S01]  /*0b60*/  FMUL.FTZ R31, R39, R58 ;  /* 0x0000003a271f7220 */ /* 0x000fe20000410000 */
[----:B------:R-:W-:Y:S01]  /*0b70*/  SHF.L.U32 R39, R18, 0x10, RZ ;  /* 0x0000001012277819 */ /* 0x000fe200000006ff */
[----:B----4-:R-:W-:Y:S01]  /*0b80*/  FADD.FTZ R41, R29, 1 ;  /* 0x3f8000001d297421 */ /* 0x010fe20000010000 */
[----:B------:R-:W-:Y:S01]  /*0b90*/  PRMT R10, R10, 0x7632, R10 ;  /* 0x000076320a0a7816 */ /* 0x000fe2000000000a */
[----:B------:R-:W-:Y:S01]  /*0ba0*/  FFMA.FTZ R57, R15, R52, 1 ;  /* 0x3f8000000f397423 */ /* 0x000fe20000010034 */
[----:B------:R-:W-:Y:S01]  /*0bb0*/  SHF.L.U32 R52, R12, 0x10, RZ ;  /* 0x000000100c347819 */ /* 0x000fe200000006ff */
[----:B------:R-:W-:Y:S01]  /*0bc0*/  FADD.FTZ R45, -R22, R39 ;  /* 0x00000027162d7221 */ /* 0x000fe20000010100 */
[----:B------:R-:W-:Y:S01]  /*0bd0*/  SHF.L.U32 R9, R20, 0x10, RZ ;  /* 0x0000001014097819 */ /* 0x000fe200000006ff */
[----:B------:R-:W2:Y:S01]  /*0be0*/  MUFU.RCP R41, R41 ;  /* 0x0000002900297308 */ /* 0x000ea20000001000 */
[----:B------:R-:W-:-:S02]  /*0bf0*/  PRMT R12, R12, 0x7632, R12 ;  /* 0x000076320c0c7816 */ /* 0x000fc4000000000c */
[----:B------:R-:W-:Y:S01]  /*0c00*/  SHF.L.U32 R39, R10, 0x10, RZ ;  /* 0x000000100a277819 */ /* 0x000fe200000006ff */
[----:B------:R-:W-:Y:S01]  /*0c10*/  FADD.FTZ R9, -R22, R9 ;  /* 0x0000000916097221 */ /* 0x000fe20000010100 */
[----:B------:R-:W-:Y:S01]  /*0c20*/  SHF.L.U32 R12, R12, 0x10, RZ ;  /* 0x000000100c0c7819 */ /* 0x000fe200000006ff */
[----:B------:R-:W-:Y:S01]  /*0c30*/  FMUL.FTZ R57, R32, R57 ;  /* 0x0000003920397220 */ /* 0x000fe20000410000 */
[----:B------:R-:W-:Y:S01]  /*0c40*/  SHF.L.U32 R47, R19, 0x10, RZ ;  /* 0x00000010132f7819 */ /* 0x000fe200000006ff */
[----:B------:R-:W-:Y:S01]  /*0c50*/  FADD.FTZ R39, -R22, R39 ;  /* 0x0000002716277221 */ /* 0x000fe20000010100 */
[----:B------:R-:W-:Y:S01]  /*0c60*/  PRMT R11, R11, 0x7632, R11 ;  /* 0x000076320b0b7816 */ /* 0x000fe2000000000b */
[C---:B------:R-:W-:Y:S01]  /*0c70*/  FMUL.FTZ R6, R48.reuse, R9 ;  /* 0x0000000930067220 */ /* 0x040fe20000410000 */
[----:B------:R-:W-:Y:S01]  /*0c80*/  SHF.L.U32 R32, R13, 0x10, RZ ;  /* 0x000000100d207819 */ /* 0x000fe200000006ff */
[----:B------:R-:W-:Y:S01]  /*0c90*/  FMUL.FTZ R10, R48, R45 ;  /* 0x0000002d300a7220 */ /* 0x000fe20000410000 */
[----:B------:R-:W-:Y:S01]  /*0ca0*/  FMUL.FTZ R57, R12, R57 ;  /* 0x000000390c397220 */ /* 0x000fe20000410000 */
[----:B-1----:R-:W-:Y:S01]  /*0cb0*/  FADD.FTZ R45, R7, 1 ;  /* 0x3f800000072d7421 */ /* 0x002fe20000010000 */
[----:B------:R-:W-:Y:S01]  /*0cc0*/  FMUL.FTZ R12, R48, R39 ;  /* 0x00000027300c7220 */ /* 0x000fe20000410000 */
[----:B------:R-:W-:Y:S01]  /*0cd0*/  FADD.FTZ R47, -R22, R47 ;  /* 0x0000002f162f7221 */ /* 0x000fe20000010100 */
[----:B------:R-:W-:Y:S01]  /*0ce0*/  SHF.L.U32 R49, R11, 0x10, RZ ;  /* 0x000000100b317819 */ /* 0x000fe200000006ff */
[--C-:B------:R-:W-:Y:S01]  /*0cf0*/  FFMA.FTZ R3, R53, R6, R14.reuse ;  /* 0x0000000635037223 */ /* 0x100fe2000001000e */
[----:B------:R-:W-:Y:S01]  /*0d00*/  PRMT R13, R13, 0x7632, R13 ;  /* 0x000076320d0d7816 */ /* 0x000fe2000000000d */
[----:B------:R-:W-:Y:S01]  /*0d10*/  FMUL.FTZ R29, R32, R17 ;  /* 0x00000011201d7220 */ /* 0x000fe20000410000 */
[----:B------:R-:W-:Y:S01]  /*0d20*/  FFMA.FTZ R7, R53, R10, R14 ;  /* 0x0000000a35077223 */ /* 0x000fe2000001000e */
[----:B------:R-:W-:Y:S01]  /*0d30*/  FFMA.FTZ R32, R23, R12, R24 ;  /* 0x0000000c17207223 */ /* 0x000fe20000010018 */
[----:B------:R-:W-:Y:S01]  /*0d40*/  FMUL.FTZ R14, R48, R47 ;  /* 0x0000002f300e7220 */ /* 0x000fe20000410000 */
[----:B------:R-:W-:Y:S01]  /*0d50*/  FMUL.FTZ R55, R52, R55 ;  /* 0x0000003734377220 */ /* 0x000fe20000410000 */
[----:B------:R-:W-:Y:S01]  /*0d60*/  FADD.FTZ R49, -R22, R49 ;  /* 0x0000003116317221 */ /* 0x000fe20000010100 */
[----:B------:R-:W1:Y:S01]  /*0d70*/  MUFU.RCP R45, R45 ;  /* 0x0000002d002d7308 */ /* 0x000e620000001000 */
[----:B------:R-:W-:Y:S01]  /*0d80*/  SHF.L.U32 R52, R13, 0x10, RZ ;  /* 0x000000100d347819 */ /* 0x000fe200000006ff */
[C-C-:B------:R-:W-:Y:S01]  /*0d90*/  FFMA.FTZ R5, R25.reuse, R8, R16.reuse ;  /* 0x0000000819057223 */ /* 0x140fe20000010010 */
[----:B------:R-:W-:Y:S01]  /*0da0*/  FMUL.FTZ R47, R32, -1.4426950216293334961 ;  /* 0xbfb8aa3b202f7820 */ /* 0x000fe20000410000 */
[----:B------:R-:W-:Y:S01]  /*0db0*/  FFMA.FTZ R11, R25, R14, R16 ;  /* 0x0000000e190b7223 */ /* 0x000fe20000010010 */
[----:B--2---:R-:W-:Y:S01]  /*0dc0*/  FADD.FTZ R39, -R41, 1 ;  /* 0x3f80000029277421 */ /* 0x004fe20000010100 */
[----:B------:R-:W-:Y:S01]  /*0dd0*/  FMUL.FTZ R16, R48, R49 ;  /* 0x0000003130107220 */ /* 0x000fe20000410000 */
[----:B------:R-:W-:Y:S01]  /*0de0*/  FMUL.FTZ R31, R52, R31 ;  /* 0x0000001f341f7220 */ /* 0x000fe20000410000 */
[----:B------:R2:W3:Y:S01]  /*0df0*/  MUFU.EX2 R13, R47 ;  /* 0x0000002f000d7308 */ /* 0x0004e20000000800 */
[----:B------:R-:W-:Y:S01]  /*0e00*/  FFMA.FTZ R52, R38, R39, 1 ;  /* 0x3f80000026347423 */ /* 0x000fe20000010027 */
[----:B------:R-:W-:Y:S01]  /*0e10*/  PRMT R20, R20, 0x7632, R20 ;  /* 0x0000763214147816 */ /* 0x000fe20000000014 */
[----:B------:R-:W-:Y:S01]  /*0e20*/  FFMA.FTZ R39, R43, R16, R30 ;  /* 0x000000102b277223 */ /* 0x000fe2000001001e */
[----:B------:R-:W-:-:S02]  /*0e30*/  PRMT R18, R21, 0x7632, R18 ;  /* 0x0000763215127816 */ /* 0x000fc40000000012 */
[----:B--2---:R-:W-:Y:S01]  /*0e40*/  SHF.L.U32 R47, R20, 0x10, RZ ;  /* 0x00000010142f7819 */ /* 0x004fe200000006ff */
[----:B------:R-:W-:Y:S01]  /*0e50*/  FMUL.FTZ R20, R39, -1.4426950216293334961 ;  /* 0xbfb8aa3b27147820 */ /* 0x000fe20000410000 */
[----:B-1----:R-:W-:-:S03]  /*0e60*/  FADD.FTZ R56, -R45, 1 ;  /* 0x3f8000002d387421 */ /* 0x002fc60000010100 */
[----:B------:R-:W1:Y:S01]  /*0e70*/  MUFU.EX2 R21, R20 ;  /* 0x0000001400157308 */ /* 0x000e620000000800 */
[----:B------:R-:W-:Y:S01]  /*0e80*/  FFMA.FTZ R56, R33, R56, 1 ;  /* 0x3f80000021387423 */ /* 0x000fe20000010038 */
[----:B---3--:R-:W-:Y:S01]  /*0e90*/  FADD.FTZ R49, R13, 1 ;  /* 0x3f8000000d317421 */ /* 0x008fe20000010000 */
[----:B------:R-:W-:Y:S02]  /*0ea0*/  FADD.FTZ R47, -R22, R47 ;  /* 0x0000002f162f7221 */ /* 0x000fe40000010100 */
[----:B------:R-:W-:Y:S01]  /*0eb0*/  FMUL.FTZ R33, R45, R56 ;  /* 0x000000382d217220 */ /* 0x000fe20000410000 */
[C---:B------:R-:W-:Y:S02]  /*0ec0*/  PRMT R19, R18.reuse, 0x7632, R19 ;  /* 0x0000763212137816 */ /* 0x040fe40000000013 */
[----:B------:R-:W-:Y:S01]  /*0ed0*/  SHF.L.U32 R45, R18, 0x10, RZ ;  /* 0x00000010122d7819 */ /* 0x000fe200000006ff */
[----:B------:R-:W-:Y:S01]  /*0ee0*/  FMUL.FTZ R9, R3, -1.4426950216293334961 ;  /* 0xbfb8aa3b03097820 */ /* 0x000fe20000410000 */
[----:B------:R-:W-:Y:S01]  /*0ef0*/  FMUL.FTZ R18, R48, R47 ;  /* 0x0000002f30127220 */ /* 0x000fe20000410000 */
[----:B------:R-:W2:Y:S01]  /*0f00*/  MUFU.RCP R49, R49 ;  /* 0x0000003100317308 */ /* 0x000ea20000001000 */
[C---:B------:R-:W-:Y:S01]  /*0f10*/  PRMT R47, R19.reuse, 0x7632, R47 ;  /* 0x00007632132f7816 */ /* 0x040fe2000000002f */
[----:B------:R-:W-:Y:S01]  /*0f20*/  FADD.FTZ R45, -R22, R45 ;  /* 0x0000002d162d7221 */ /* 0x000fe20000010100 */
[----:B------:R-:W-:Y:S01]  /*0f30*/  SHF.L.U32 R19, R19, 0x10, RZ ;  /* 0x0000001013137819 */ /* 0x000fe200000006ff */
[----:B------:R-:W-:Y:S01]  /*0f40*/  FFMA.FTZ R13, R23, R18, R24 ;  /* 0x00000012170d7223 */ /* 0x000fe20000010018 */
[----:B-1----:R-:W-:Y:S01]  /*0f50*/  FADD.FTZ R21, R21, 1 ;  /* 0x3f80000015157421 */ /* 0x002fe20000010000 */
[----:B------:R-:W-:-:S02]  /*0f60*/  SHF.L.U32 R47, R47, 0x10, RZ ;  /* 0x000000102f2f7819 */ /* 0x000fc400000006ff */
[----:B------:R-:W1:Y:S01]  /*0f70*/  MUFU.EX2 R9, R9 ;  /* 0x0000000900097308 */ /* 0x000e620000000800 */
[----:B------:R-:W-:Y:S01]  /*0f80*/  FMUL.FTZ R20, R48, R45 ;  /* 0x0000002d30147220 */ /* 0x000fe20000410000 */
[----:B------:R-:W-:Y:S01]  /*0f90*/  FMUL.FTZ R41, R41, R52 ;  /* 0x0000003429297220 */ /* 0x000fe20000410000 */
[C---:B------:R-:W-:Y:S01]  /*0fa0*/  FADD.FTZ R45, -R22.reuse, R19 ;  /* 0x00000013162d7221 */ /* 0x040fe20000010100 */
[----:B------:R-:W-:Y:S01]  /*0fb0*/  FMUL.FTZ R52, R13, -1.4426950216293334961 ;  /* 0xbfb8aa3b0d347820 */ /* 0x000fe20000410000 */
[----:B------:R-:W-:Y:S01]  /*0fc0*/  FMUL.FTZ R15, R5, -1.4426950216293334961 ;  /* 0xbfb8aa3b050f7820 */ /* 0x000fe20000410000 */
[----:B------:R-:W-:Y:S02]  /*0fd0*/  FADD.FTZ R59, -R22, R47 ;  /* 0x0000002f163b7221 */ /* 0x000fe40000010100 */
[----:B------:R-:W3:Y:S01]  /*0fe0*/  MUFU.RCP R21, R21 ;  /* 0x0000001500157308 */ /* 0x000ee20000001000 */
[----:B------:R-:W-:Y:S01]  /*0ff0*/  FMUL.FTZ R22, R48, R45 ;  /* 0x0000002d30167220 */ /* 0x000fe20000410000 */
[----:B------:R-:W-:Y:S01]  /*1000*/  FFMA.FTZ R19, R43, R20, R30 ;  /* 0x000000142b137223 */ /* 0x000fe2000001001e */
[----:B------:R-:W-:-:S02]  /*1010*/  FMUL.FTZ R38, R11, -1.4426950216293334961 ;  /* 0xbfb8aa3b0b267820 */ /* 0x000fc40000410000 */
[----:B------:R-:W-:Y:S01]  /*1020*/  FFMA.FTZ R45, R23, R22, R24 ;  /* 0x00000016172d7223 */ /* 0x000fe20000010018 */
[----:B------:R-:W-:Y:S02]  /*1030*/  FMUL.FTZ R24, R48, R59 ;  /* 0x0000003b30187220 */ /* 0x000fe40000410000 */
[----:B------:R-:W4:Y:S01]  /*1040*/  MUFU.EX2 R52, R52 ;  /* 0x0000003400347308 */ /* 0x000f220000000800 */
[----:B------:R-:W-:Y:S01]  /*1050*/  FMUL.FTZ R17, R7, -1.4426950216293334961 ;  /* 0xbfb8aa3b07117820 */ /* 0x000fe20000410000 */
[----:B------:R-:W-:Y:S01]  /*1060*/  FMUL.FTZ R47, R19, -1.4426950216293334961 ;  /* 0xbfb8aa3b132f7820 */ /* 0x000fe20000410000 */
[----:B--2---:R-:W-:Y:S01]  /*1070*/  FADD.FTZ R59, -R49, 1 ;  /* 0x3f800000313b7421 */ /* 0x004fe20000010100 */
[----:B------:R-:W-:-:S04]  /*1080*/  FFMA.FTZ R30, R43, R24, R30 ;  /* 0x000000182b1e7223 */ /* 0x000fc8000001001e */
[----:B------:R-:W2:Y:S01]  /*1090*/  MUFU.EX2 R15, R15 ;  /* 0x0000000f000f7308 */ /* 0x000ea20000000800 */
[----:B------:R-:W-:Y:S01]  /*10a0*/  FFMA.FTZ R58, R32, R59, 1 ;  /* 0x3f800000203a7423 */ /* 0x000fe2000001003b */
[----:B------:R-:W-:Y:S01]  /*10b0*/  FMUL.FTZ R56, R45, -1.4426950216293334961 ;  /* 0xbfb8aa3b2d387820 */ /* 0x000fe20000410000 */
[----:B-1----:R-:W-:Y:S01]  /*10c0*/  FADD.FTZ R9, R9, 1 ;  /* 0x3f80000009097421 */ /* 0x002fe20000010000 */
[----:B------:R-:W-:Y:S01]  /*10d0*/  FMUL.FTZ R32, R30, -1.4426950216293334961 ;  /* 0xbfb8aa3b1e207820 */ /* 0x000fe20000410000 */
[----:B------:R-:W-:-:S03]  /*10e0*/  FMUL.FTZ R49, R49, R58 ;  /* 0x0000003a31317220 */ /* 0x000fc60000410000 */
[----:B------:R-:W1:Y:S01]  /*10f0*/  MUFU.EX2 R38, R38 ;  /* 0x0000002600267308 */ /* 0x000e620000000800 */
[----:B---3--:R-:W-:-:S07]  /*1100*/  FADD.FTZ R58, -R21, 1 ;  /* 0x3f800000153a7421 */ /* 0x008fce0000010100 */
[----:B------:R-:W3:Y:S01]  /*1110*/  MUFU.EX2 R17, R17 ;  /* 0x0000001100117308 */ /* 0x000ee20000000800 */
[----:B------:R-:W-:-:S07]  /*1120*/  FFMA.FTZ R58, R39, R58, 1 ;  /* 0x3f800000273a7423 */ /* 0x000fce000001003a */
[----:B------:R-:W5:Y:S01]  /*1130*/  MUFU.EX2 R47, R47 ;  /* 0x0000002f002f7308 */ /* 0x000f620000000800 */
[----:B----4-:R-:W-:Y:S01]  /*1140*/  FADD.FTZ R52, R52, 1 ;  /* 0x3f80000034347421 */ /* 0x010fe20000010000 */
[----:B--2---:R-:W-:-:S06]  /*1150*/  FADD.FTZ R15, R15, 1 ;  /* 0x3f8000000f0f7421 */ /* 0x004fcc0000010000 */
[----:B------:R-:W2:Y:S01]  /*1160*/  MUFU.EX2 R56, R56 ;  /* 0x0000003800387308 */ /* 0x000ea20000000800 */
[----:B------:R-:W-:Y:S01]  /*1170*/  FMUL.FTZ R39, R21, R58 ;  /* 0x0000003a15277220 */ /* 0x000fe20000410000 */
[----:B------:R-:W-:-:S06]  /*1180*/  SHF.L.U32 R58, R37, 0x10, RZ ;  /* 0x00000010253a7819 */ /* 0x000fcc00000006ff */
[----:B------:R-:W4:Y:S01]  /*1190*/  MUFU.RCP R9, R9 ;  /* 0x0000000900097308 */ /* 0x000f220000001000 */
[----:B------:R-:W-:-:S07]  /*11a0*/  PRMT R37, R37, 0x7632, R37 ;  /* 0x0000763225257816 */ /* 0x000fce0000000025 */
[----:B------:R-:W0:Y:S01]  /*11b0*/  MUFU.EX2 R32, R32 ;  /* 0x0000002000207308 */ /* 0x000e220000000800 */
[----:B-1----:R-:W-:Y:S01]  /*11c0*/  FADD.FTZ R59, R38, 1 ;  /* 0x3f800000263b7421 */ /* 0x002fe20000010000 */
[----:B---3--:R-:W-:Y:S01]  /*11d0*/  FADD.FTZ R17, R17, 1 ;  /* 0x3f80000011117421 */ /* 0x008fe20000010000 */
[----:B------:R-:W-:Y:S01]  /*11e0*/  SHF.L.U32 R38, R36, 0x10, RZ ;  /* 0x0000001024267819 */ /* 0x000fe200000006ff */
[----:B------:R-:W-:Y:S01]  /*11f0*/  FMUL.FTZ R33, R58, R33 ;  /* 0x000000213a217220 */ /* 0x000fe20000410000 */
[----:B-----5:R-:W-:-:S03]  /*1200*/  FADD.FTZ R47, R47, 1 ;  /* 0x3f8000002f2f7421 */ /* 0x020fc60000010000 */
[----:B------:R-:W1:Y:S01]  /*1210*/  MUFU.RCP R52, R52 ;  /* 0x0000003400347308 */ /* 0x000e620000001000 */
[----:B------:R-:W-:Y:S01]  /*1220*/  SHF.L.U32 R58, R37, 0x10, RZ ;  /* 0x00000010253a7819 */ /* 0x000fe200000006ff */
[----:B------:R-:W-:-:S06]  /*1230*/  FMUL.FTZ R38, R38, R41 ;  /* 0x0000002926267220 */ /* 0x000fcc0000410000 */
[----:B------:R-:W3:Y:S01]  /*1240*/  MUFU.RCP R15, R15 ;  /* 0x0000000f000f7308 */ /* 0x000ee20000001000 */
[----:B--2---:R-:W-:Y:S01]  /*1250*/  FADD.FTZ R37, R56, 1 ;  /* 0x3f80000038257421 */ /* 0x004fe20000010000 */
[----:B------:R-:W-:Y:S01]  /*1260*/  FMUL.FTZ R41, R58, R39 ;  /* 0x000000273a297220 */ /* 0x000fe20000410000 */
[----:B----4-:R-:W-:Y:S01]  /*1270*/  FADD.FTZ R56, -R9, 1 ;  /* 0x3f80000009387421 */ /* 0x010fe20000010100 */
[----:B0-----:R-:W-:-:S04]  /*1280*/  FADD.FTZ R39, R32, 1 ;  /* 0x3f80000020277421 */ /* 0x001fc80000010000 */
[----:B------:R-:W-:Y:S01]  /*1290*/  MUFU.RCP R17, R17 ;  /* 0x0000001100117308 */ /* 0x000fe20000001000 */
[----:B------:R-:W-:-:S07]  /*12a0*/  FFMA.FTZ R56, R3, R56, 1 ;  /* 0x3f80000003387423 */ /* 0x000fce0000010038 */
[----:B------:R-:W0:Y:S01]  /*12b0*/  MUFU.RCP R47, R47 ;  /* 0x0000002f002f7308 */ /* 0x000e220000001000 */
[----:B-1----:R-:W-:Y:S01]  /*12c0*/  FADD.FTZ R32, -R52, 1 ;  /* 0x3f80000034207421 */ /* 0x002fe20000010100 */
[----:B---3--:R-:W-:-:S06]  /*12d0*/  FADD.FTZ R58, -R15, 1 ;  /* 0x3f8000000f3a7421 */ /* 0x008fcc0000010100 */
[----:B------:R-:W1:Y:S01]  /*12e0*/  MUFU.RCP R21, R59 ;  /* 0x0000003b00157308 */ /* 0x000e620000001000 */
[----:B------:R-:W-:-:S07]  /*12f0*/  FFMA.FTZ R13, R13, R32, 1 ;  /* 0x3f8000000d0d7423 */ /* 0x000fce0000010020 */
[----:B------:R-:W2:Y:S01]  /*1300*/  MUFU.RCP R3, R39 ;  /* 0x0000002700037308 */ /* 0x000ea20000001000 */
[----:B------:R-:W-:Y:S01]  /*1310*/  FFMA.FTZ R60, R5, R58, 1 ;  /* 0x3f800000053c7423 */ /* 0x000fe2000001003a */
[----:B------:R-:W-:Y:S01]  /*1320*/  FMUL.FTZ R58, R9, R56 ;  /* 0x00000038093a7220 */ /* 0x000fe20000410000 */
[----:B------:R-:W-:Y:S01]  /*1330*/  FMUL.FTZ R56, R52, R13 ;  /* 0x0000000d34387220 */ /* 0x000fe20000410000 */
[----:B0-----:R-:W-:Y:S01]  /*1340*/  FADD.FTZ R5, -R47, 1 ;  /* 0x3f8000002f057421 */ /* 0x001fe20000010100 */
[----:B------:R-:W-:Y:S01]  /*1350*/  FADD.FTZ R52, -R17, 1 ;  /* 0x3f80000011347421 */ /* 0x000fe20000010100 */
[----:B------:R-:W-:Y:S02]  /*1360*/  FMUL.FTZ R32, R15, R60 ;  /* 0x0000003c0f207220 */ /* 0x000fe40000410000 */
[----:B------:R-:W0:Y:S01]  /*1370*/  MUFU.RCP R37, R37 ;  /* 0x0000002500257308 */ /* 0x000e220000001000 */
[----:B------:R-:W-:Y:S01]  /*1380*/  FFMA.FTZ R60, R19, R5, 1 ;  /* 0x3f800000133c7423 */ /* 0x000fe20000010005 */
[----:B------:R-:W-:Y:S01]  /*1390*/  FFMA.FTZ R52, R7, R52, 1 ;  /* 0x3f80000007347423 */ /* 0x000fe20000010034 */
[----:B-1----:R-:W-:Y:S01]  /*13a0*/  FADD.FTZ R5, -R21, 1 ;  /* 0x3f80000015057421 */ /* 0x002fe20000010100 */
[----:B------:R-:W-:Y:S01]  /*13b0*/  PRMT R36, R36, 0x7632, R36 ;  /* 0x0000763224247816 */ /* 0x000fe20000000024 */
[----:B--2---:R-:W-:-:S02]  /*13c0*/  FADD.FTZ R7, -R3, 1 ;  /* 0x3f80000003077421 */ /* 0x004fc40000010100 */
[----:B------:R-:W-:Y:S01]  /*13d0*/  FFMA.FTZ R5, R11, R5, 1 ;  /* 0x3f8000000b057423 */ /* 0x000fe20000010005 */
[----:B------:R-:W-:Y:S01]  /*13e0*/  SHF.L.U32 R36, R36, 0x10, RZ ;  /* 0x0000001024247819 */ /* 0x000fe200000006ff */
[----:B------:R-:W-:Y:S01]  /*13f0*/  FFMA.FTZ R30, R30, R7, 1 ;  /* 0x3f8000001e1e7423 */ /* 0x000fe20000010007 */
[----:B------:R-:W-:Y:S01]  /*1400*/  PRMT R7, R35, 0x7632, R7 ;  /* 0x0000763223077816 */ /* 0x000fe20000000007 */
[----:B------:R-:W-:Y:S01]  /*1410*/  FMUL.FTZ R21, R21, R5 ;  /* 0x0000000515157220 */ /* 0x000fe20000410000 */
[----:B------:R-:W-:Y:S01]  /*1420*/  PRMT R5, R34, 0x7632, R5 ;  /* 0x0000763222057816 */ /* 0x000fe20000000005 */
[----:B------:R-:W-:Y:S01]  /*1430*/  FMUL.FTZ R39, R3, R30 ;  /* 0x0000001e03277220 */ /* 0x000fe20000410000 */
[----:B------:R-:W-:Y:S01]  /*1440*/  SHF.L.U32 R30, R7, 0x10, RZ ;  /* 0x00000010071e7819 */ /* 0x000fe200000006ff */
[----:B------:R-:W-:Y:S01]  /*1450*/  FMUL.FTZ R36, R36, R49 ;  /* 0x0000003124247220 */ /* 0x000fe20000410000 */
[----:B------:R-:W-:Y:S01]  /*1460*/  FMUL.FTZ R47, R47, R60 ;  /* 0x0000003c2f2f7220 */ /* 0x000fe20000410000 */
[----:B------:R-:W-:Y:S01]  /*1470*/  FMUL.FTZ R49, R53, R55 ;  /* 0x0000003735317220 */ /* 0x000fe20000410000 */
[----:B------:R-:W-:Y:S01]  /*1480*/  SHF.L.U32 R5, R5, 0x10, RZ ;  /* 0x0000001005057819 */ /* 0x000fe200000006ff */
[----:B0-----:R-:W-:Y:S01]  /*1490*/  FADD.FTZ R60, -R37, 1 ;  /* 0x3f800000253c7421 */ /* 0x001fe20000010100 */
[----:B------:R-:W-:Y:S01]  /*14a0*/  FMUL.FTZ R30, R30, R47 ;  /* 0x0000002f1e1e7220 */ /* 0x000fe20000410000 */
[----:B------:R-:W-:Y:S01]  /*14b0*/  FMUL.FTZ R17, R17, R52 ;  /* 0x0000003411117220 */ /* 0x000fe20000410000 */
[----:B------:R-:W-:Y:S01]  /*14c0*/  FMUL.FTZ R47, R23, R57 ;  /* 0x00000039172f7220 */ /* 0x000fe20000410000 */
[----:B------:R-:W-:Y:S01]  /*14d0*/  FFMA.FTZ R3, R46, R49, RZ ;  /* 0x000000312e037223 */ /* 0x000fe200000100ff */
[----:B------:R-:W-:Y:S01]  /*14e0*/  FADD.FTZ R52, RZ, R49 ;  /* 0x00000031ff347221 */ /* 0x000fe20000010000 */
[----:B------:R-:W-:Y:S01]  /*14f0*/  FFMA.FTZ R60, R45, R60, 1 ;  /* 0x3f8000002d3c7423 */ /* 0x000fe2000001003c */
        /* <DEDUP_REMOVED lines=8> */
[----:B------:R-:W-:Y:S01]  /*1580*/  FMUL.FTZ R5, R53, R38 ;  /* 0x0000002635057220 */ /* 0x000fe20000410000 */
[----:B------:R-:W-:Y:S01]  /*1590*/  FMUL.FTZ R58, R9, R58 ;  /* 0x0000003a093a7220 */ /* 0x000fe20000410000 */
[----:B------:R-:W-:Y:S01]  /*15a0*/  FFMA.FTZ R9, R0, R3, R7 ;  /* 0x0000000300097223 */ /* 0x000fe20000010007 */
[----:B------:R-:W-:Y:S01]  /*15b0*/  FADD.FTZ R52, R52, R3 ;  /* 0x0000000334347221 */ /* 0x000fe20000010000 */
[----:B------:R-:W-:-:S02]  /*15c0*/  FMUL.FTZ R7, R23, R36 ;  /* 0x0000002417077220 */ /* 0x000fc40000410000 */
[----:B------:R-:W-:Y:S01]  /*15d0*/  FFMA.FTZ R11, R2, R5, R9 ;  /* 0x00000005020b7223 */ /* 0x000fe20000010009 */
[----:B------:R-:W-:Y:S01]  /*15e0*/  FADD.FTZ R52, R52, R5 ;  /* 0x0000000534347221 */ /* 0x000fe20000010000 */
[----:B------:R-:W-:Y:S02]  /*15f0*/  FMUL.FTZ R9, R25, R33 ;  /* 0x0000002119097220 */ /* 0x000fe40000410000 */
[----:B------:R-:W-:Y:S01]  /*1600*/  FFMA.FTZ R13, R12, R7, R11 ;  /* 0x000000070c0d7223 */ /* 0x000fe2000001000b */
[----:B------:R-:W-:Y:S01]  /*1610*/  FADD.FTZ R52, R52, R7 ;  /* 0x0000000734347221 */ /* 0x000fe20000010000 */
[----:B------:R-:W-:Y:S01]  /*1620*/  SHF.L.U32 R34, R26, 0x10, RZ ;  /* 0x000000101a227819 */ /* 0x000fe200000006ff */
[----:B------:R-:W-:Y:S01]  /*1630*/  FMUL.FTZ R11, R43, R41 ;  /* 0x000000292b0b7220 */ /* 0x000fe20000410000 */
[----:B------:R-:W-:Y:S01]  /*1640*/  FFMA.FTZ R15, R4, R9, R13 ;  /* 0x00000009040f7223 */ /* 0x000fe2000001000d */
[----:B------:R-:W-:Y:S01]  /*1650*/  FADD.FTZ R52, R52, R9 ;  /* 0x0000000934347221 */ /* 0x000fe20000010000 */
[----:B------:R-:W-:Y:S01]  /*1660*/  SHF.L.U32 R35, R35, 0x10, RZ ;  /* 0x0000001023237819 */ /* 0x000fe200000006ff */
[----:B------:R-:W-:Y:S01]  /*1670*/  FMUL.FTZ R34, R34, R17 ;  /* 0x0000001122227220 */ /* 0x000fe20000410000 */
[----:B------:R-:W-:Y:S01]  /*1680*/  FMUL.FTZ R13, R53, R58 ;  /* 0x0000003a350d7220 */ /* 0x000fe20000410000 */
[----:B------:R-:W-:Y:S01]  /*1690*/  FFMA.FTZ R17, R16, R11, R15 ;  /* 0x0000000b10117223 */ /* 0x000fe2000001000f */
[----:B------:R-:W-:Y:S01]  /*16a0*/  FADD.FTZ R52, R52, R11 ;  /* 0x0000000b34347221 */ /* 0x000fe20000010000 */
[----:B------:R-:W-:Y:S01]  /*16b0*/  FMUL.FTZ R37, R37, R60 ;  /* 0x0000003c25257220 */ /* 0x000fe20000410000 */
[----:B------:R-:W-:Y:S01]  /*16c0*/  FMUL.FTZ R32, R35, R32 ;  /* 0x0000002023207220 */ /* 0x000fe20000410000 */
[----:B------:R-:W-:Y:S01]  /*16d0*/  FMUL.FTZ R15, R23, R56 ;  /* 0x00000038170f7220 */ /* 0x000fe20000410000 */
[----:B------:R-:W-:Y:S01]  /*16e0*/  FFMA.FTZ R19, R6, R13, R17 ;  /* 0x0000000d06137223 */ /* 0x000fe20000010011 */
[----:B------:R-:W-:Y:S01]  /*16f0*/  SHF.L.U32 R60, R27, 0x10, RZ ;  /* 0x000000101b3c7819 */ /* 0x000fe200000006ff */
[----:B------:R-:W-:Y:S01]  /*1700*/  FADD.FTZ R52, R52, R13 ;  /* 0x0000000d34347221 */ /* 0x000fe20000010000 */
[----:B------:R-:W-:Y:S01]  /*1710*/  PRMT R26, R26, 0x7632, R26 ;  /* 0x000076321a1a7816 */ /* 0x000fe2000000001a */
[----:B------:R-:W-:Y:S01]  /*1720*/  FMUL.FTZ R17, R25, R32 ;  /* 0x0000002019117220 */ /* 0x000fe20000410000 */
[----:B------:R-:W-:Y:S01]  /*1730*/  FFMA.FTZ R19, R18, R15, R19 ;  /* 0x0000000f12137223 */ /* 0x000fe20000010013 */
[----:B------:R-:W-:Y:S01]  /*1740*/  FADD.FTZ R52, R52, R15 ;  /* 0x0000000f34347221 */ /* 0x000fe20000010000 */
[----:B------:R-:W-:Y:S01]  /*1750*/  FMUL.FTZ R35, R60, R21 ;  /* 0x000000153c237220 */ /* 0x000fe20000410000 */
[----:B------:R-:W-:Y:S01]  /*1760*/  PRMT R60, R27, 0x7632, R60 ;  /* 0x000076321b3c7816 */ /* 0x000fe2000000003c */
[----:B------:R-:W-:Y:S01]  /*1770*/  FFMA.FTZ R27, R8, R17, R19 ;  /* 0x00000011081b7223 */ /* 0x000fe20000010013 */
[----:B------:R-:W-:Y:S01]  /*1780*/  SHF.L.U32 R26, R26, 0x10, RZ ;  /* 0x000000101a1a7819 */ /* 0x000fe200000006ff */
[----:B------:R-:W-:Y:S01]  /*1790*/  FADD.FTZ R52, R52, R17 ;  /* 0x0000001134347221 */ /* 0x000fe20000010000 */
[----:B------:R-:W-:Y:S01]  /*17a0*/  FMUL.FTZ R19, R43, R30 ;  /* 0x0000001e2b137220 */ /* 0x000fe20000410000 */
[----:B------:R-:W-:-:S02]  /*17b0*/  FMUL.FTZ R21, R53, R34 ;  /* 0x0000002235157220 */ /* 0x000fc40000410000 */
[----:B------:R-:W-:Y:S01]  /*17c0*/  FMUL.FTZ R37, R26, R37 ;  /* 0x000000251a257220 */ /* 0x000fe20000410000 */
[----:B------:R-:W-:-:S03]  /*17d0*/  FADD.FTZ R52, R52, R19 ;  /* 0x0000001334347221 */ /* 0x000fc60000010000 */
[----:B------:R-:W-:Y:S01]  /*17e0*/  FMUL.FTZ R23, R23, R37 ;  /* 0x0000002517177220 */ /* 0x000fe20000410000 */
[----:B------:R-:W-:Y:S01]  /*17f0*/  FADD.FTZ R52, R52, R21 ;  /* 0x0000001534347221 */ /* 0x000fe20000010000 */
[----:B------:R-:W-:-:S03]  /*1800*/  FMUL.FTZ R25, R25, R35 ;  /* 0x0000002319197220 */ /* 0x000fc60000410000 */
[----:B------:R-:W-:Y:S01]  /*1810*/  FADD.FTZ R52, R52, R23 ;  /* 0x0000001734347221 */ /* 0x000fe20000010000 */
[----:B------:R-:W-:Y:S01]  /*1820*/  FFMA.FTZ R27, R20, R19, R27 ;  /* 0x00000013141b7223 */ /* 0x000fe2000001001b */
[----:B------:R-:W0:Y:S02]  /*1830*/  S2R R53, SR_CgaCtaId ;  /* 0x0000000000357919 */ /* 0x000e240000008800 */
[----:B------:R-:W-:Y:S02]  /*1840*/  FADD.FTZ R26, R52, R25 ;  /* 0x00000019341a7221 */ /* 0x000fe40000010000 */
[----:B------:R-:W1:Y:S01]  /*1850*/  S2R R52, SR_TID.X ;  /* 0x0000000000347919 */ /* 0x000e620000002100 */
[----:B------:R-:W-:Y:S01]  /*1860*/  SHF.L.U32 R60, R60, 0x10, RZ ;  /* 0x000000103c3c7819 */ /* 0x000fe200000006ff */
[----:B------:R-:W-:-:S04]  /*1870*/  FFMA.FTZ R27, R10, R21, R27 ;  /* 0x000000150a1b7223 */ /* 0x000fc8000001001b */
[----:B------:R-:W-:Y:S01]  /*1880*/  FMUL.FTZ R39, R60, R39 ;  /* 0x000000273c277220 */ /* 0x000fe20000410000 */
[----:B------:R-:W-:Y:S01]  /*1890*/  FFMA.FTZ R27, R22, R23, R27 ;  /* 0x00000017161b7223 */ /* 0x000fe2000001001b */
[----:B------:R-:W-:Y:S02]  /*18a0*/  FFMA.FTZ R59, R46, R55, RZ ;  /* 0x000000372e3b7223 */ /* 0x000fe400000100ff */
[----:B------:R-:W-:Y:S01]  /*18b0*/  FMUL.FTZ R43, R43, R39 ;  /* 0x000000272b2b7220 */ /* 0x000fe20000410000 */
[----:B------:R-:W-:Y:S01]  /*18c0*/  FFMA.FTZ R27, R14, R25, R27 ;  /* 0x000000190e1b7223 */ /* 0x000fe2000001001b */
[----:B------:R-:W-:Y:S02]  /*18d0*/  FADD.FTZ R55, RZ, R55 ;  /* 0x00000037ff377221 */ /* 0x000fe40000010000 */
[----:B------:R-:W-:Y:S01]  /*18e0*/  FADD.FTZ R26, R26, R43 ;  /* 0x0000002b1a1a7221 */ /* 0x000fe20000010000 */
[----:B------:R-:W-:Y:S01]  /*18f0*/  FFMA.FTZ R27, R24, R43, R27 ;  /* 0x0000002b181b7223 */ /* 0x000fe2000001001b */
[----:B------:R-:W-:Y:S01]  /*1900*/  FADD.FTZ R61, R55, R38 ;  /* 0x00000026373d7221 */ /* 0x000fe20000010000 */
[----:B------:R-:W-:Y:S01]  /*1910*/  FFMA.FTZ R55, R44, R57, RZ ;  /* 0x000000392c377223 */ /* 0x000fe200000100ff */
[----:B------:R-:W-:Y:S01]  /*1920*/  FADD.FTZ R57, RZ, R57 ;  /* 0x00000039ff397221 */ /* 0x000fe20000010000 */
[----:B------:R-:W-:Y:S01]  /*1930*/  FFMA.FTZ R59, R2, R38, R59 ;  /* 0x00000026023b7223 */ /* 0x000fe2000001003b */
[----:B------:R2:W-:Y:S01]  /*1940*/  STS.64 [R28], R26 ;  /* 0x0000001a1c007388 */ /* 0x0005e20000000a00 */
[----:B------:R-:W-:Y:S01]  /*1950*/  FFMA.FTZ R55, R12, R36, R55 ;  /* 0x000000240c377223 */ /* 0x000fe20000010037 */
[----:B------:R-:W-:Y:S01]  /*1960*/  FADD.FTZ R57, R57, R36 ;  /* 0x0000002439397221 */ /* 0x000fe20000010000 */
[----:B------:R-:W-:Y:S01]  /*1970*/  FFMA.FTZ R59, R6, R58, R59 ;  /* 0x0000003a063b7223 */ /* 0x000fe2000001003b */
[----:B------:R-:W-:Y:S01]  /*1980*/  FADD.FTZ R58, R61, R58 ;  /* 0x0000003a3d3a7221 */ /* 0x000fe20000010000 */
[----:B------:R-:W-:Y:S01]  /*1990*/  FFMA.FTZ R61, R18, R56, R55 ;  /* 0x00000038123d7223 */ /* 0x000fe20000010037 */
[----:B------:R-:W-:Y:S01]  /*19a0*/  FADD.FTZ R38, R57, R56 ;  /* 0x0000003839267221 */ /* 0x000fe20000010000 */
[----:B------:R-:W-:Y:S01]  /*19b0*/  MOV R56, 0x400 ;  /* 0x0000040000387802 */ /* 0x000fe20000000f00 */
[----:B--2---:R-:W-:-:S03]  /*19c0*/  FFMA.FTZ R26, R10, R34, R59 ;  /* 0x000000220a1a7223 */ /* 0x004fc6000001003b */
[----:B0-----:R-:W-:Y:S02]  /*19d0*/  LEA R59, R53, R56, 0x18 ;  /* 0x00000038353b7211 */ /* 0x001fe400078ec0ff */
[----:B-1----:R-:W-:Y:S01]  /*19e0*/  SHF.L.U32 R55, R52, 0x1, RZ ;  /* 0x0000000134377819 */ /* 0x002fe200000006ff */
[----:B------:R-:W-:Y:S01]  /*19f0*/  FADD.FTZ R27, R58, R34 ;  /* 0x000000223a1b7221 */ /* 0x000fe20000010000 */
[----:B------:R-:W-:Y:S02]  /*1a00*/  LEA R28, R52, R59, 0x5 ;  /* 0x0000003b341c7211 */ /* 0x000fe400078e28ff */
[----:B------:R-:W-:Y:S01]  /*1a10*/  LOP3.LUT R57, R55, 0x18, RZ, 0xc0, !PT ;  /* 0x0000001837397812 */ /* 0x000fe200078ec0ff */
[----:B------:R-:W-:Y:S01]  /*1a20*/  FFMA.FTZ R34, R42, R29, RZ ;  /* 0x0000001d2a227223 */ /* 0x000fe200000100ff */
[----:B------:R-:W-:Y:S01]  /*1a30*/  FADD.FTZ R36, RZ, R29 ;  /* 0x0000001dff247221 */ /* 0x000fe20000010000 */
[----:B------:R-:W-:Y:S01]  /*1a40*/  FFMA.FTZ R29, R0, R31, RZ ;  /* 0x0000001f001d7223 */ /* 0x000fe200000100ff */
[----:B------:R-:W-:Y:S01]  /*1a50*/  IADD3 R60, PT, PT, R28, R57, RZ ;  /* 0x000000391c3c7210 */ /* 0x000fe20007ffe0ff */
[----:B------:R-:W-:Y:S01]  /*1a60*/  BAR.SYNC.DEFER_BLOCKING 0x0 ;  /* 0x0000000000007b1d */ /* 0x000fe20000010000 */
[----:B------:R-:W-:Y:S01]  /*1a70*/  FFMA.FTZ R58, R4, R33, R34 ;  /* 0x00000021043a7223 */ /* 0x000fe20000010022 */
[----:B------:R-:W-:Y:S01]  /*1a80*/  FFMA.FTZ R29, R16, R41, R29 ;  /* 0x00000029101d7223 */ /* 0x000fe2000001001d */
[----:B------:R-:W-:Y:S01]  /*1a90*/  FADD.FTZ R34, RZ, R31 ;  /* 0x0000001fff227221 */ /* 0x000fe20000010000 */
[----:B------:R-:W-:Y:S01]  /*1aa0*/  FADD.FTZ R33, R36, R33 ;  /* 0x0000002124217221 */ /* 0x000fe20000010000 */
[----:B------:R-:W-:Y:S01]  /*1ab0*/  FFMA.FTZ R31, R8, R32, R58 ;  /* 0x00000020081f7223 */ /* 0x000fe2000001003a */
[----:B------:R-:W-:Y:S01]  /*1ac0*/  FFMA.FTZ R29, R20, R30, R29 ;  /* 0x0000001e141d7223 */ /* 0x000fe2000001001d */
[----:B------:R-:W-:Y:S01]  /*1ad0*/  FADD.FTZ R41, R34, R41 ;  /* 0x0000002922297221 */ /* 0x000fe20000010000 */
[----:B------:R-:W-:Y:S01]  /*1ae0*/  FFMA.FTZ R36, R22, R37, R61 ;  /* 0x0000002516247223 */ /* 0x000fe2000001003d */
[----:B------:R-:W-:Y:S01]  /*1af0*/  FADD.FTZ R37, R38, R37 ;  /* 0x0000002526257221 */ /* 0x000fe20000010000 */
[----:B------:R-:W-:Y:S01]  /*1b00*/  FFMA.FTZ R38, R24, R39, R29 ;  /* 0x0000002718267223 */ /* 0x000fe2000001001d */
[----:B------:R-:W-:Y:S01]  /*1b10*/  FADD.FTZ R32, R33, R32 ;  /* 0x0000002021207221 */ /* 0x000fe20000010000 */
[----:B------:R-:W-:Y:S01]  /*1b20*/  FFMA.FTZ R34, R14, R35, R31 ;  /* 0x000000230e227223 */ /* 0x000fe2000001001f */
[----:B------:R-:W-:Y:S01]  /*1b30*/  LOP3.LUT R29, R57, 0x10, RZ, 0x3c, !PT ;  /* 0x00000010391d7812 */ /* 0x000fe200078e3cff */
[----:B------:R-:W-:Y:S01]  /*1b40*/  FADD.FTZ R30, R41, R30 ;  /* 0x0000001e291e7221 */ /* 0x000fe20000010000 */
[----:B------:R-:W-:Y:S01]  /*1b50*/  LOP3.LUT R31, R55, 0x18, RZ, 0xc, !PT ;  /* 0x00000018371f7812 */ /* 0x000fe200078e0cff */
[----:B------:R0:W-:Y:S01]  /*1b60*/  STS.64 [R60], R26 ;  /* 0x0000001a3c007388 */ /* 0x0001e20000000a00 */
[----:B------:R-:W-:Y:S01]  /*1b70*/  FADD.FTZ R35, R32, R35 ;  /* 0x0000002320237221 */ /* 0x000fe20000010000 */
[----:B------:R-:W-:-:S02]  /*1b80*/  IADD3 R58, PT, PT, R28, R29, RZ ;  /* 0x0000001d1c3a7210 */ /* 0x000fc40007ffe0ff */
[----:B0-----:R-:W-:-:S04]  /*1b90*/  SHF.R.U32.HI R27, RZ, 0x4, R52 ;  /* 0x00000004ff1b7819 */ /* 0x001fc80000011634 */
[----:B------:R-:W-:Y:S02]  /*1ba0*/  LOP3.LUT R26, R27, R52, RZ, 0x3c, !PT ;  /* 0x000000341b1a7212 */ /* 0x000fe400078e3cff */
[----:B------:R-:W-:Y:S01]  /*1bb0*/  LOP3.LUT R27, R57, 0x8, RZ, 0x3c, !PT ;  /* 0x00000008391b7812 */ /* 0x000fe200078e3cff */
[----:B------:R-:W-:Y:S01]  /*1bc0*/  FADD.FTZ R39, R30, R39 ;  /* 0x000000271e277221 */ /* 0x000fe20000010000 */
[C---:B------:R-:W-:Y:S02]  /*1bd0*/  IADD3 R60, PT, PT, R28.reuse, R31, RZ ;  /* 0x0000001f1c3c7210 */ /* 0x040fe40007ffe0ff */
[----:B------:R-:W-:-:S05]  /*1be0*/  IADD3 R57, PT, PT, R28, R27, RZ ;  /* 0x0000001b1c397210 */ /* 0x000fca0007ffe0ff */
[----:B------:R0:W-:Y:S04]  /*1bf0*/  STS.64 [R57], R36 ;  /* 0x0000002439007388 */ /* 0x0001e80000000a00 */
[----:B------:R1:W-:Y:S04]  /*1c00*/  STS.64 [R58], R34 ;  /* 0x000000223a007388 */ /* 0x0003e80000000a00 */
[----:B------:R-:W-:Y:S01]  /*1c10*/  STS.64 [R60], R38 ;  /* 0x000000263c007388 */ /* 0x000fe20000000a00 */
[----:B------:R-:W-:Y:S02]  /*1c20*/  SHF.L.U32 R41, R52, 0x3, RZ ;  /* 0x0000000334297819 */ /* 0x000fe400000006ff */
[----:B------:R-:W-:-:S02]  /*1c30*/  SHF.L.U32 R26, R26, 0x3, RZ ;  /* 0x000000031a1a7819 */ /* 0x000fc400000006ff */
[----:B------:R-:W-:Y:S02]  /*1c40*/  LOP3.LUT R27, R41, 0x1fe0, RZ, 0xc0, !PT ;  /* 0x00001fe0291b7812 */ /* 0x000fe400078ec0ff */
[----:B------:R-:W-:-:S04]  /*1c50*/  LOP3.LUT R26, R26, 0x18, RZ, 0xc0, !PT ;  /* 0x000000181a1a7812 */ /* 0x000fc800078ec0ff */
[----:B------:R-:W-:Y:S01]  /*1c60*/  IADD3 R59, PT, PT, R27, R59, R26 ;  /* 0x0000003b1b3b7210 */ /* 0x000fe20007ffe01a */
[----:B------:R-:W-:Y:S06]  /*1c70*/  BAR.SYNC.DEFER_BLOCKING 0x0 ;  /* 0x0000000000007b1d */ /* 0x000fec0000010000 */
[----:B------:R-:W2:Y:S04]  /*1c80*/  LDS.64 R26, [R59] ;  /* 0x000000003b1a7984 */ /* 0x000ea80000000a00 */
[----:B------:R-:W3:Y:S04]  /*1c90*/  LDS.64 R28, [R59+0xa00] ;  /* 0x000a00003b1c7984 */ /* 0x000ee80000000a00 */
[----:B------:R-:W4:Y:S04]  /*1ca0*/  LDS.64 R30, [R59+0x1400] ;  /* 0x001400003b1e7984 */ /* 0x000f280000000a00 */
[----:B------:R-:W5:Y:S01]  /*1cb0*/  LDS.64 R32, [R59+0x1e00] ;  /* 0x001e00003b207984 */ /* 0x000f620000000a00 */
[----:B------:R-:W-:-:S04]  /*1cc0*/  USHF.L.U32 UR6, UR7, 0x6, URZ ;  /* 0x0000000607067899 */ /* 0x000fc800080006ff */
[----:B------:R-:W-:Y:S01]  /*1cd0*/  ULOP3.LUT UR6, UR6, UR13, URZ, 0xfc, !UPT ;  /* 0x0000000d06067292 */ /* 0x000fe2000f8efcff */
[----:B0-----:R-:W-:Y:S02]  /*1ce0*/  IADD3 R36, PT, PT, R52, UR10, RZ ;  /* 0x0000000a34247c10 */ /* 0x001fe4000fffe0ff */
[----:B------:R-:W-:-:S03]  /*1cf0*/  MOV R37, RZ ;  /* 0x000000ff00257202 */ /* 0x000fc60000000f00 */
[----:B-1----:R-:W-:Y:S01]  /*1d00*/  MOV R35, UR6 ;  /* 0x0000000600237c02 */ /* 0x002fe20008000f00 */
[----:B------:R-:W-:-:S04]  /*1d10*/  USHF.L.U64.HI UR6, UR7, 0x6, UR8 ;  /* 0x0000000607067899 */ /* 0x000fc80008010208 */
[----:B------:R-:W-:Y:S01]  /*1d20*/  IMAD.WIDE.U32 R34, R35, 0x500, R36 ;  /* 0x0000050023227825 */ /* 0x000fe200078e0024 */
[----:B------:R-:W-:-:S03]  /*1d30*/  UIMAD UR6, UR6, 0x500, URZ ;  /* 0x00000500060678a4 */ /* 0x000fc6000f8e02ff */
[----:B--2---:R-:W-:Y:S01]  /*1d40*/  FADD.FTZ R37, RZ, R26 ;  /* 0x0000001aff257221 */ /* 0x004fe20000010000 */
[----:B------:R-:W-:-:S03]  /*1d50*/  FADD.FTZ R26, RZ, R27 ;  /* 0x0000001bff1a7221 */ /* 0x000fc60000010000 */
[----:B---3--:R-:W-:Y:S01]  /*1d60*/  FADD.FTZ R37, R37, R28 ;  /* 0x0000001c25257221 */ /* 0x008fe20000010000 */
[----:B------:R-:W-:Y:S01]  /*1d70*/  FADD.FTZ R28, R26, R29 ;  /* 0x0000001d1a1c7221 */ /* 0x000fe20000010000 */
[----:B------:R-:W-:Y:S02]  /*1d80*/  IADD3 R27, PT, PT, R35, UR6, RZ ;  /* 0x00000006231b7c10 */ /* 0x000fe4000fffe0ff */
[----:B------:R-:W-:Y:S01]  /*1d90*/  LEA R26, P0, R34, UR16, 0x3 ;  /* 0x00000010221a7c11 */ /* 0x000fe2000f8018ff */
[----:B----4-:R-:W-:Y:S01]  /*1da0*/  FADD.FTZ R37, R37, R30 ;  /* 0x0000001e25257221 */ /* 0x010fe20000010000 */
[----:B------:R-:W-:Y:S02]  /*1db0*/  FADD.FTZ R28, R28, R31 ;  /* 0x0000001f1c1c7221 */ /* 0x000fe40000010000 */
[----:B------:R-:W-:Y:S01]  /*1dc0*/  LEA.HI.X R27, R34, UR17, R27, 0x3, P0 ;  /* 0x00000011221b7c11 */ /* 0x000fe200080f1c1b */
[----:B-----5:R-:W-:Y:S01]  /*1dd0*/  FADD.FTZ R32, R37, R32 ;  /* 0x0000002025207221 */ /* 0x020fe20000010000 */
[----:B------:R-:W-:-:S05]  /*1de0*/  FADD.FTZ R33, R28, R33 ;  /* 0x000000211c217221 */ /* 0x000fca0000010000 */
[----:B------:R0:W-:Y:S01]  /*1df0*/  STG.E.64 desc[UR14][R26.64+0x5000], R32 ;  /* 0x005000201a007986 */ /* 0x0001e2000c101b0e */
[----:B------:R-:W-:Y:S01]  /*1e00*/  ISETP.GT.U32.AND P0, PT, R40, 0xf, PT ;  /* 0x0000000f2800780c */ /* 0x000fe20003f04070 */
[----:B------:R-:W-:Y:S02]  /*1e10*/  UIADD3 UR7, UP0, UPT, UR11, 0x5, URZ ;  /* 0x000000050b077890 */ /* 0x000fe4000ff1e0ff */
[----:B------:R-:W-:Y:S01]  /*1e20*/  USHF.L.U32 UR6, UR11, 0x2, URZ ;  /* 0x000000020b067899 */ /* 0x000fe200080006ff */
[----:B------:R-:W-:Y:S01]  /*1e30*/  BSSY.RECONVERGENT B0, `(.L_x_235) ;  /* 0x0000098000007945 */ /* 0x000fe20003800200 */
[----:B------:R-:W-:Y:S01]  /*1e40*/  UIADD3.X UR5, UPT, UPT, URZ, UR5, URZ, UP0, !UPT ;  /* 0x00000005ff057290 */ /* 0x000fe200087fe4ff */
[----:B------:R-:W-:Y:S01]  /*1e50*/  HFMA2 R28, -RZ, RZ, 0, 0 ;  /* 0x00000000ff1c7431 */ /* 0x000fe200000001ff */
[----:B------:R-:W-:Y:S01]  /*1e60*/  ULOP3.LUT UR12, UR6, 0xc, URZ, 0xc0, !UPT ;  /* 0x0000000c060c7892 */ /* 0x000fe2000f8ec0ff */
[----:B------:R-:W-:Y:S01]  /*1e70*/  UMOV UR11, UR7 ;  /* 0x00000007000b7c82 */ /* 0x000fe20008000000 */
[----:B------:R-:W-:-:S04]  /*1e80*/  MOV R40, RZ ;  /* 0x000000ff00287202 */ /* 0x000fc80000000f00 */
[----:B0-----:R-:W-:Y:S06]  /*1e90*/  @P0 BRA `(.L_x_236) ;  /* 0x0000000800440947 */ /* 0x001fec0003800000 */
[----:B------:R-:W-:Y:S02]  /*1ea0*/  LEA.HI R57, R52, UR12, RZ, 0x1e ;  /* 0x0000000c34397c11 */ /* 0x000fe4000f8ff0ff */
[----:B------:R-:W-:Y:S02]  /*1eb0*/  MOV R26, 0x50 ;  /* 0x00000050001a7802 */ /* 0x000fe40000000f00 */
[----:B------:R-:W-:Y:S02]  /*1ec0*/  IADD3 R40, PT, PT, R56, 0x2800, RZ ;  /* 0x0000280038287810 */ /* 0x000fe40007ffe0ff */
[----:B------:R-:W-:Y:S01]  /*1ed0*/  LOP3.LUT R41, R41, 0x18, RZ, 0xc0, !PT ;  /* 0x0000001829297812 */ /* 0x000fe200078ec0ff */
[----:B------:R-:W-:Y:S01]  /*1ee0*/  IMAD R57, R57, R26, -UR10 ;  /* 0x8000000a39397e24 */ /* 0x000fe2000f8e021a */
[----:B------:R-:W-:-:S04]  /*1ef0*/  LEA R40, R53, R40, 0x18 ;  /* 0x0000002835287211 */ /* 0x000fc800078ec0ff */
[----:B------:R-:W-:Y:S02]  /*1f00*/  SHF.R.U32.HI R27, RZ, 0x2, R57 ;  /* 0x00000002ff1b7819 */ /* 0x000fe40000011639 */
[C---:B------:R-:W-:Y:S02]  /*1f10*/  IADD3 R26, PT, PT, R57.reuse, 0x4, RZ ;  /* 0x00000004391a7810 */ /* 0x040fe40007ffe0ff */
[----:B------:R-:W-:Y:S02]  /*1f20*/  IADD3 R32, PT, PT, R57, 0x10, RZ ;  /* 0x0000001039207810 */ /* 0x000fe40007ffe0ff */
[----:B------:R-:W-:Y:S01]  /*1f30*/  SHF.R.U32.HI R29, RZ, 0x2, R26 ;  /* 0x00000002ff1d7819 */ /* 0x000fe2000001161a */
[--C-:B------:R-:W-:Y:S01]  /*1f40*/  IMAD R26, R27, 0x28, R40.reuse ;  /* 0x000000281b1a7824 */ /* 0x100fe200078e0228 */
[C---:B------:R-:W-:Y:S02]  /*1f50*/  IADD3 R34, PT, PT, R57.reuse, 0x1c, RZ ;  /* 0x0000001c39227810 */ /* 0x040fe40007ffe0ff */
[----:B------:R-:W-:Y:S01]  /*1f60*/  IADD3 R36, PT, PT, R57, 0x20, RZ ;  /* 0x0000002039247810 */ /* 0x000fe20007ffe0ff */
[----:B------:R-:W-:Y:S01]  /*1f70*/  IMAD R30, R29, 0x28, R40 ;  /* 0x000000281d1e7824 */ /* 0x000fe200078e0228 */
[----:B------:R-:W-:-:S02]  /*1f80*/  IADD3 R28, PT, PT, R26, R41, RZ ;  /* 0x000000291a1c7210 */ /* 0x000fc40007ffe0ff */
[----:B------:R-:W-:Y:S02]  /*1f90*/  IADD3 R26, PT, PT, R57, 0x8, RZ ;  /* 0x00000008391a7810 */ /* 0x000fe40007ffe0ff */
[----:B------:R-:W-:Y:S02]  /*1fa0*/  IADD3 R30, PT, PT, R41, R30, RZ ;  /* 0x0000001e291e7210 */ /* 0x000fe40007ffe0ff */
[----:B------:R-:W0:Y:S01]  /*1fb0*/  LDS.64 R28, [R28] ;  /* 0x000000001c1c7984 */ /* 0x000e220000000a00 */
[----:B------:R-:W-:Y:S02]  /*1fc0*/  SHF.R.U32.HI R27, RZ, 0x2, R26 ;  /* 0x00000002ff1b7819 */ /* 0x000fe4000001161a */
[----:B------:R-:W-:Y:S01]  /*1fd0*/  SHF.R.U32.HI R35, RZ, 0x2, R34 ;  /* 0x00000002ff237819 */ /* 0x000fe20000011622 */
[----:B------:R-:W1:Y:S01]  /*1fe0*/  LDS.64 R30, [R30] ;  /* 0x000000001e1e7984 */ /* 0x000e620000000a00 */
[----:B------:R-:W-:Y:S01]  /*1ff0*/  SHF.R.U32.HI R37, RZ, 0x2, R36 ;  /* 0x00000002ff257819 */ /* 0x000fe20000011624 */
[--C-:B------:R-:W-:Y:S01]  /*2000*/  IMAD R26, R27, 0x28, R40.reuse ;  /* 0x000000281b1a7824 */ /* 0x100fe200078e0228 */
[----:B------:R-:W-:Y:S01]  /*2010*/  IADD3 R27, PT, PT, R57, 0xc, RZ ;  /* 0x0000000c391b7810 */ /* 0x000fe20007ffe0ff */
[--C-:B------:R-:W-:Y:S01]  /*2020*/  IMAD R36, R35, 0x28, R40.reuse ;  /* 0x0000002823247824 */ /* 0x100fe200078e0228 */
[----:B------:R-:W-:Y:S01]  /*2030*/  IADD3 R61, PT, PT, R57, 0x34, RZ ;  /* 0x00000034393d7810 */ /* 0x000fe20007ffe0ff */
[----:B------:R-:W-:Y:S01]  /*2040*/  IMAD R38, R37, 0x28, R40 ;  /* 0x0000002825267824 */ /* 0x000fe200078e0228 */
[----:B------:R-:W-:-:S02]  /*2050*/  SHF.R.U32.HI R33, RZ, 0x2, R27 ;  /* 0x00000002ff217819 */ /* 0x000fc4000001161b */
[C---:B------:R-:W-:Y:S02]  /*2060*/  IADD3 R26, PT, PT, R41.reuse, R26, RZ ;  /* 0x0000001a291a7210 */ /* 0x040fe40007ffe0ff */
[C---:B------:R-:W-:Y:S02]  /*2070*/  IADD3 R36, PT, PT, R41.reuse, R36, RZ ;  /* 0x0000002429247210 */ /* 0x040fe40007ffe0ff */
[----:B------:R-:W-:Y:S02]  /*2080*/  IADD3 R38, PT, PT, R41, R38, RZ ;  /* 0x0000002629267210 */ /* 0x000fe40007ffe0ff */
[----:B------:R-:W2:Y:S01]  /*2090*/  LDS.64 R26, [R26] ;  /* 0x000000001a1a7984 */ /* 0x000ea20000000a00 */
[----:B------:R-:W-:Y:S02]  /*20a0*/  IADD3 R60, PT, PT, R57, 0x38, RZ ;  /* 0x00000038393c7810 */ /* 0x000fe40007ffe0ff */
[----:B------:R-:W-:Y:S01]  /*20b0*/  SHF.R.U32.HI R61, RZ, 0x2, R61 ;  /* 0x00000002ff3d7819 */ /* 0x000fe2000001163d */
[----:B------:R-:W-:Y:S01]  /*20c0*/  LDS.64 R36, [R36] ;  /* 0x0000000024247984 */ /* 0x000fe20000000a00 */
[----:B------:R-:W-:-:S03]  /*20d0*/  SHF.R.U32.HI R60, RZ, 0x2, R60 ;  /* 0x00000002ff3c7819 */ /* 0x000fc6000001163c */
[--C-:B------:R-:W-:Y:S02]  /*20e0*/  IMAD R61, R61, 0x28, R40.reuse ;  /* 0x000000283d3d7824 */ /* 0x100fe400078e0228 */
[----:B------:R-:W-:-:S03]  /*20f0*/  IMAD R60, R60, 0x28, R40 ;  /* 0x000000283c3c7824 */ /* 0x000fc600078e0228 */
[C---:B------:R-:W-:Y:S02]  /*2100*/  IADD3 R61, PT, PT, R41.reuse, R61, RZ ;  /* 0x0000003d293d7210 */ /* 0x040fe40007ffe0ff */
[----:B------:R-:W-:Y:S01]  /*2110*/  IADD3 R60, PT, PT, R41, R60, RZ ;  /* 0x0000003c293c7210 */ /* 0x000fe20007ffe0ff */
[----:B0-----:R-:W-:Y:S01]  /*2120*/  FADD.FTZ R39, RZ, R28 ;  /* 0x0000001cff277221 */ /* 0x001fe20000010000 */
[----:B------:R-:W-:Y:S01]  /*2130*/  FADD.FTZ R58, RZ, R29 ;  /* 0x0000001dff3a7221 */ /* 0x000fe20000010000 */
[----:B------:R-:W-:Y:S01]  /*2140*/  IMAD R28, R33, 0x28, R40 ;  /* 0x00000028211c7824 */ /* 0x000fe200078e0228 */
[----:B------:R-:W-:Y:S01]  /*2150*/  SHF.R.U32.HI R29, RZ, 0x2, R32 ;  /* 0x00000002ff1d7819 */ /* 0x000fe20000011620 */
[----:B-1----:R-:W-:Y:S01]  /*2160*/  FADD.FTZ R39, R39, R30 ;  /* 0x0000001e27277221 */ /* 0x002fe20000010000 */
[----:B------:R-:W-:Y:S01]  /*2170*/  FADD.FTZ R58, R58, R31 ;  /* 0x0000001f3a3a7221 */ /* 0x000fe20000010000 */
[----:B------:R-:W-:Y:S02]  /*2180*/  IADD3 R31, PT, PT, R57, 0x14, RZ ;  /* 0x00000014391f7810 */ /* 0x000fe40007ffe0ff */
[----:B------:R-:W-:Y:S01]  /*2190*/  IADD3 R28, PT, PT, R41, R28, RZ ;  /* 0x0000001c291c7210 */ /* 0x000fe20007ffe0ff */
[----:B------:R-:W-:Y:S01]  /*21a0*/  IMAD R30, R29, 0x28, R40 ;  /* 0x000000281d1e7824 */ /* 0x000fe200078e0228 */
[----:B------:R-:W-:-:S02]  /*21b0*/  IADD3 R32, PT, PT, R57, 0x18, RZ ;  /* 0x0000001839207810 */ /* 0x000fc40007ffe0ff */
[----:B------:R-:W-:Y:S02]  /*21c0*/  SHF.R.U32.HI R31, RZ, 0x2, R31 ;  /* 0x00000002ff1f7819 */ /* 0x000fe4000001161f */
[----:B------:R-:W-:Y:S01]  /*21d0*/  IADD3 R30, PT, PT, R41, R30, RZ ;  /* 0x0000001e291e7210 */ /* 0x000fe20007ffe0ff */
[----:B------:R-:W0:Y:S01]  /*21e0*/  LDS.64 R28, [R28] ;  /* 0x000000001c1c7984 */ /* 0x000e220000000a00 */
[----:B------:R-:W-:Y:S01]  /*21f0*/  SHF.R.U32.HI R33, RZ, 0x2, R32 ;  /* 0x00000002ff217819 */ /* 0x000fe20000011620 */
[----:B------:R-:W-:Y:S02]  /*2200*/  IMAD R32, R31, 0x28, R40 ;  /* 0x000000281f207824 */ /* 0x000fe400078e0228 */
[----:B--2---:R-:W-:Y:S01]  /*2210*/  FADD.FTZ R59, R39, R26 ;  /* 0x0000001a273b7221 */ /* 0x004fe20000010000 */
[----:B------:R-:W1:Y:S01]  /*2220*/  LDS.64 R30, [R30] ;  /* 0x000000001e1e7984 */ /* 0x000e620000000a00 */
[----:B------:R-:W-:Y:S01]  /*2230*/  IMAD R34, R33, 0x28, R40 ;  /* 0x0000002821227824 */ /* 0x000fe200078e0228 */
[----:B------:R-:W-:Y:S01]  /*2240*/  IADD3 R32, PT, PT, R41, R32, RZ ;  /* 0x0000002029207210 */ /* 0x000fe20007ffe0ff */
[----:B------:R-:W-:Y:S01]  /*2250*/  FADD.FTZ R58, R58, R27 ;  /* 0x0000001b3a3a7221 */ /* 0x000fe20000010000 */
[----:B------:R-:W-:Y:S01]  /*2260*/  IADD3 R26, PT, PT, R57, 0x24, RZ ;  /* 0x00000024391a7810 */ /* 0x000fe20007ffe0ff */
[----:B------:R-:W-:Y:S01]  /*2270*/  LDS.64 R38, [R38] ;  /* 0x0000000026267984 */ /* 0x000fe20000000a00 */
[----:B------:R-:W-:-:S02]  /*2280*/  IADD3 R34, PT, PT, R41, R34, RZ ;  /* 0x0000002229227210 */ /* 0x000fc40007ffe0ff */
[----:B------:R-:W-:Y:S01]  /*2290*/  SHF.R.U32.HI R27, RZ, 0x2, R26 ;  /* 0x00000002ff1b7819 */ /* 0x000fe2000001161a */
[----:B------:R-:W2:Y:S01]  /*22a0*/  LDS.64 R32, [R32] ;  /* 0x0000000020207984 */ /* 0x000ea20000000a00 */
[----:B------:R-:W-:-:S03]  /*22b0*/  IADD3 R26, PT, PT, R57, 0x28, RZ ;  /* 0x00000028391a7810 */ /* 0x000fc60007ffe0ff */
[----:B------:R-:W3:Y:S01]  /*22c0*/  LDS.64 R34, [R34] ;  /* 0x0000000022227984 */ /* 0x000ee20000000a00 */
[----:B0-----:R-:W-:Y:S01]  /*22d0*/  FADD.FTZ R58, R58, R29 ;  /* 0x0000001d3a3a7221 */ /* 0x001fe20000010000 */
[----:B------:R-:W-:Y:S01]  /*22e0*/  SHF.R.U32.HI R29, RZ, 0x2, R26 ;  /* 0x00000002ff1d7819 */ /* 0x000fe2000001161a */
[----:B------:R-:W-:Y:S01]  /*22f0*/  FADD.FTZ R59, R59, R28 ;  /* 0x0000001c3b3b7221 */ /* 0x000fe20000010000 */
[----:B------:R-:W-:Y:S01]  /*2300*/  IMAD R26, R27, 0x28, R40 ;  /* 0x000000281b1a7824 */ /* 0x000fe200078e0228 */
[----:B------:R-:W-:Y:S01]  /*2310*/  IADD3 R27, PT, PT, R57, 0x2c, RZ ;  /* 0x0000002c391b7810 */ /* 0x000fe20007ffe0ff */
[----:B-1----:R-:W-:Y:S01]  /*2320*/  FADD.FTZ R58, R58, R31 ;  /* 0x0000001f3a3a7221 */ /* 0x002fe20000010000 */
[----:B------:R-:W-:Y:S01]  /*2330*/  FADD.FTZ R59, R59, R30 ;  /* 0x0000001e3b3b7221 */ /* 0x000fe20000010000 */
[----:B------:R-:W-:Y:S01]  /*2340*/  IMAD R30, R29, 0x28, R40 ;  /* 0x000000281d1e7824 */ /* 0x000fe200078e0228 */
[----:B------:R-:W-:Y:S02]  /*2350*/  IADD3 R26, PT, PT, R41, R26, RZ ;  /* 0x0000001a291a7210 */ /* 0x000fe40007ffe0ff */
[----:B------:R-:W-:-:S02]  /*2360*/  SHF.R.U32.HI R31, RZ, 0x2, R27 ;  /* 0x00000002ff1f7819 */ /* 0x000fc4000001161b */
[----:B------:R-:W-:Y:S02]  /*2370*/  IADD3 R30, PT, PT, R41, R30, RZ ;  /* 0x0000001e291e7210 */ /* 0x000fe40007ffe0ff */
[----:B------:R-:W0:Y:S01]  /*2380*/  LDS.64 R26, [R26] ;  /* 0x000000001a1a7984 */ /* 0x000e220000000a00 */
[----:B--2---:R-:W-:Y:S01]  /*2390*/  FADD.FTZ R59, R59, R32 ;  /* 0x000000203b3b7221 */ /* 0x004fe20000010000 */
[----:B------:R-:W-:Y:S02]  /*23a0*/  IMAD R32, R31, 0x28, R40 ;  /* 0x000000281f207824 */ /* 0x000fe400078e0228 */
[----:B------:R-:W-:Y:S01]  /*23b0*/  FADD.FTZ R58, R58, R33 ;  /* 0x000000213a3a7221 */ /* 0x000fe20000010000 */
[----:B------:R-:W1:Y:S01]  /*23c0*/  LDS.64 R30, [R30] ;  /* 0x000000001e1e7984 */ /* 0x000e620000000a00 */
[----:B---3--:R-:W-:Y:S01]  /*23d0*/  FADD.FTZ R59, R59, R34 ;  /* 0x000000223b3b7221 */ /* 0x008fe20000010000 */
[----:B------:R-:W-:Y:S01]  /*23e0*/  IADD3 R33, PT, PT, R57, 0x30, RZ ;  /* 0x0000003039217810 */ /* 0x000fe20007ffe0ff */
[----:B------:R-:W-:Y:S01]  /*23f0*/  FADD.FTZ R58, R58, R35 ;  /* 0x000000233a3a7221 */ /* 0x000fe20000010000 */
[----:B------:R-:W-:Y:S01]  /*2400*/  IADD3 R34, PT, PT, R41, R32, RZ ;  /* 0x0000002029227210 */ /* 0x000fe20007ffe0ff */
[----:B------:R-:W-:Y:S01]  /*2410*/  FADD.FTZ R29, R59, R36 ;  /* 0x000000243b1d7221 */ /* 0x000fe20000010000 */
[C---:B------:R-:W-:Y:S01]  /*2420*/  IADD3 R32, PT, PT, R57.reuse, 0x3c, RZ ;  /* 0x0000003c39207810 */ /* 0x040fe20007ffe0ff */
[----:B------:R-:W-:Y:S01]  /*2430*/  FADD.FTZ R28, R58, R37 ;  /* 0x000000253a1c7221 */ /* 0x000fe20000010000 */
[----:B------:R-:W-:Y:S01]  /*2440*/  IADD3 R59, PT, PT, R57, 0x40, RZ ;  /* 0x00000040393b7810 */ /* 0x000fe20007ffe0ff */
[----:B------:R-:W-:Y:S01]  /*2450*/  FADD.FTZ R29, R29, R38 ;  /* 0x000000261d1d7221 */ /* 0x000fe20000010000 */
[----:B------:R-:W2:Y:S01]  /*2460*/  LDS.64 R34, [R34] ;  /* 0x0000000022227984 */ /* 0x000ea20000000a00 */
[----:B------:R-:W-:Y:S01]  /*2470*/  FADD.FTZ R28, R28, R39 ;  /* 0x000000271c1c7221 */ /* 0x000fe20000010000 */
[----:B------:R-:W-:-:S02]  /*2480*/  IADD3 R36, PT, PT, R57, 0x44, RZ ;  /* 0x0000004439247810 */ /* 0x000fc40007ffe0ff */
[C---:B------:R-:W-:Y:S02]  /*2490*/  IADD3 R39, PT, PT, R57.reuse, 0x48, RZ ;  /* 0x0000004839277810 */ /* 0x040fe40007ffe0ff */
[----:B------:R-:W-:Y:S02]  /*24a0*/  IADD3 R37, PT, PT, R57, 0x4c, RZ ;  /* 0x0000004c39257810 */ /* 0x000fe40007ffe0ff */
        /* <DEDUP_REMOVED lines=8> */
[----:B------:R-:W-:Y:S01]  /*2530*/  SHF.R.U32.HI R37, RZ, 0x2, R37 ;  /* 0x00000002ff257819 */ /* 0x000fe20000011625 */
[--C-:B------:R-:W-:Y:S01]  /*2540*/  IMAD R36, R57, 0x28, R40.reuse ;  /* 0x0000002839247824 */ /* 0x100fe200078e0228 */
[----:B------:R-:W-:Y:S01]  /*2550*/  IADD3 R32, PT, PT, R41, R32, RZ ;  /* 0x0000002029207210 */ /* 0x000fe20007ffe0ff */
[--C-:B------:R-:W-:Y:S01]  /*2560*/  IMAD R38, R39, 0x28, R40.reuse ;  /* 0x0000002827267824 */ /* 0x100fe200078e0228 */
[----:B------:R-:W-:Y:S01]  /*2570*/  IADD3 R59, PT, PT, R41, R59, RZ ;  /* 0x0000003b293b7210 */ /* 0x000fe20007ffe0ff */
[----:B------:R-:W-:Y:S01]  /*2580*/  IMAD R58, R37, 0x28, R40 ;  /* 0x00000028253a7824 */ /* 0x000fe200078e0228 */
[----:B------:R-:W-:-:S02]  /*2590*/  IADD3 R40, PT, PT, R41, R33, RZ ;  /* 0x0000002129287210 */ /* 0x000fc40007ffe0ff */
[----:B------:R-:W-:Y:S01]  /*25a0*/  IADD3 R36, PT, PT, R41, R36, RZ ;  /* 0x0000002429247210 */ /* 0x000fe20007ffe0ff */
[----:B0-----:R-:W-:Y:S01]  /*25b0*/  FADD.FTZ R29, R29, R26 ;  /* 0x0000001a1d1d7221 */ /* 0x001fe20000010000 */
[C---:B------:R-:W-:Y:S01]  /*25c0*/  IADD3 R38, PT, PT, R41.reuse, R38, RZ ;  /* 0x0000002629267210 */ /* 0x040fe20007ffe0ff */
[----:B------:R-:W-:Y:S01]  /*25d0*/  LDS.64 R32, [R32] ;  /* 0x0000000020207984 */ /* 0x000fe20000000a00 */
[----:B------:R-:W-:Y:S01]  /*25e0*/  IADD3 R41, PT, PT, R41, R58, RZ ;  /* 0x0000003a29297210 */ /* 0x000fe20007ffe0ff */
[----:B------:R-:W-:Y:S01]  /*25f0*/  FADD.FTZ R58, R28, R27 ;  /* 0x0000001b1c3a7221 */ /* 0x000fe20000010000 */
[----:B-1----:R-:W-:Y:S01]  /*2600*/  FADD.FTZ R57, R29, R30 ;  /* 0x0000001e1d397221 */ /* 0x002fe20000010000 */
[----:B------:R-:W0:Y:S02]  /*2610*/  LDS.64 R26, [R40] ;  /* 0x00000000281a7984 */ /* 0x000e240000000a00 */
[----:B------:R-:W-:Y:S02]  /*2620*/  FADD.FTZ R58, R58, R31 ;  /* 0x0000001f3a3a7221 */ /* 0x000fe40000010000 */
[----:B------:R-:W1:Y:S01]  /*2630*/  LDS.64 R28, [R61] ;  /* 0x000000003d1c7984 */ /* 0x000e620000000a00 */
[----:B--2---:R-:W-:-:S03]  /*2640*/  FADD.FTZ R57, R57, R34 ;  /* 0x0000002239397221 */ /* 0x004fc60000010000 */
[----:B------:R-:W2:Y:S01]  /*2650*/  LDS.64 R30, [R60] ;  /* 0x000000003c1e7984 */ /* 0x000ea20000000a00 */
[----:B------:R-:W-:-:S03]  /*2660*/  FADD.FTZ R58, R58, R35 ;  /* 0x000000233a3a7221 */ /* 0x000fc60000010000 */
[----:B------:R-:W3:Y:S04]  /*2670*/  LDS.64 R34, [R59] ;  /* 0x000000003b227984 */ /* 0x000ee80000000a00 */
[----:B------:R-:W4:Y:S04]  /*2680*/  LDS.64 R36, [R36] ;  /* 0x0000000024247984 */ /* 0x000f280000000a00 */
[----:B------:R-:W5:Y:S04]  /*2690*/  LDS.64 R38, [R38] ;  /* 0x0000000026267984 */ /* 0x000f680000000a00 */
[----:B------:R-:W5:Y:S01]  /*26a0*/  LDS.64 R40, [R41] ;  /* 0x0000000029287984 */ /* 0x000f620000000a00 */
[----:B0-----:R-:W-:Y:S01]  /*26b0*/  FADD.FTZ R57, R57, R26 ;  /* 0x0000001a39397221 */ /* 0x001fe20000010000 */
[----:B------:R-:W-:-:S03]  /*26c0*/  FADD.FTZ R58, R58, R27 ;  /* 0x0000001b3a3a7221 */ /* 0x000fc60000010000 */
[----:B-1----:R-:W-:Y:S01]  /*26d0*/  FADD.FTZ R57, R57, R28 ;  /* 0x0000001c39397221 */ /* 0x002fe20000010000 */
[----:B------:R-:W-:-:S03]  /*26e0*/  FADD.FTZ R58, R58, R29 ;  /* 0x0000001d3a3a7221 */ /* 0x000fc60000010000 */
[----:B--2---:R-:W-:Y:S01]  /*26f0*/  FADD.FTZ R57, R57, R30 ;  /* 0x0000001e39397221 */ /* 0x004fe20000010000 */
[----:B------:R-:W-:-:S03]  /*2700*/  FADD.FTZ R58, R58, R31 ;  /* 0x0000001f3a3a7221 */ /* 0x000fc60000010000 */
[----:B------:R-:W-:Y:S01]  /*2710*/  FADD.FTZ R57, R57, R32 ;  /* 0x0000002039397221 */ /* 0x000fe20000010000 */
        /* <DEDUP_REMOVED lines=8> */
[----:B------:R-:W-:-:S07]  /*27a0*/  FADD.FTZ R28, R58, R41 ;  /* 0x000000293a1c7221 */ /* 0x000fce0000010000 */
.L_x_236:
[----:B------:R-:W-:Y:S05]  /*27b0*/  BSYNC.RECONVERGENT B0 ;  /* 0x0000000000007941 */ /* 0x000fea0003800200 */
.L_x_235:
        /* <DEDUP_REMOVED lines=19> */
[----:B------:R-:W-:Y:S01]  /*28f0*/  MOV R31, UR6 ;  /* 0x00000006001f7c02 */ /* 0x000fe20008000f00 */
[----:B------:R-:W-:-:S06]  /*2900*/  ULOP3.LUT UR7, UR7, 0x7e, URZ, 0xc0, !UPT ;  /* 0x0000007e07077892 */ /* 0x000fcc000f8ec0ff */
[----:B------:R-:W-:-:S04]  /*2910*/  LEA R30, R52, UR7, 0x5 ;  /* 0x00000007341e7c11 */ /* 0x000fc8000f8e28ff */
[----:B------:R-:W-:-:S05]  /*2920*/  LEA R31, R31, R30, 0x9 ;  /* 0x0000001e1f1f7211 */ /* 0x000fca00078e48ff */
[----:B--2---:R-:W-:-:S05]  /*2930*/  IMAD.WIDE.U32 R28, R31, 0x4, R28 ;  /* 0x000000041f1c7825 */ /* 0x004fca00078e001c */
[----:B------:R0:W-:Y:S02]  /*2940*/  STG.E.64 desc[UR14][R28.64], R26 ;  /* 0x0000001a1c007986 */ /* 0x0001e4000c101b0e */
.L_x_238:
[----:B------:R-:W-:Y:S05]  /*2950*/  BSYNC.RECONVERGENT B0 ;  /* 0x0000000000007941 */ /* 0x000fea0003800200 */
.L_x_237:
        /* <DEDUP_REMOVED lines=8> */
[----:B------:R-:W1:Y:S01]  /*29e0*/  LDCU.64 UR16, c[0x0][0x3d8] ;  /* 0x00007b00ff1077ac */ /* 0x000e620008000a00 */
[----:B------:R-:W-:Y:S01]  /*29f0*/  UMOV UR6, 0x14 ;  /* 0x0000001400067882 */ /* 0x000fe20000000000 */
[----:B------:R-:W-:Y:S01]  /*2a00*/  UMOV UR7, 0x0 ;  /* 0x0000000000077882 */ /* 0x000fe20000000000 */
[----:B------:R-:W-:Y:S01]  /*2a10*/  ULOP3.LUT UP1, URZ, UR9, UR10, URZ, 0xfc, !UPT ;  /* 0x0000000a09ff7292 */ /* 0x000fe2000f82fcff */
[----:B------:R-:W-:-:S03]  /*2a20*/  UMOV UR8, 0x7ffffec1 ;  /* 0x7ffffec100087882 */ /* 0x000fc60000000000 */
[----:B------:R-:W-:-:S06]  /*2a30*/  USEL UR8, UR8, 0x1, !UP1 ;  /* 0x0000000108087887 */ /* 0x000fcc000c800000 */
[----:B0-----:R-:W-:Y:S01]  /*2a40*/  MOV R29, UR8 ;  /* 0x00000008001d7c02 */ /* 0x001fe20008000f00 */
[----:B-1----:R-:W-:-:S04]  /*2a50*/  UIMAD.WIDE.U32 UR6, UR16, 0x1, UR6 ;  /* 0x00000001100678a5 */ /* 0x002fc8000f8e0006 */
[----:B------:R-:W-:Y:S02]  /*2a60*/  UIADD3 UR17, UPT, UPT, UR7, UR17, URZ ;  /* 0x0000001107117290 */ /* 0x000fe4000fffe0ff */
[----:B------:R-:W-:Y:S02]  /*2a70*/  MOV R27, UR7 ;  /* 0x00000007001b7c02 */ /* 0x000fe40008000f00 */
[----:B------:R-:W-:Y:S02]  /*2a80*/  MOV R26, UR6 ;  /* 0x00000006001a7c02 */ /* 0x000fe40008000f00 */
[----:B------:R-:W-:Y:S01]  /*2a90*/  MOV R27, UR17 ;  /* 0x00000011001b7c02 */ /* 0x000fe20008000f00 */
[----:B------:R-:W-:Y:S06]  /*2aa0*/  MEMBAR.ALL.GPU ;  /* 0x0000000000007992 */ /* 0x000fec000000a000 */
[----:B------:R-:W-:-:S00]  /*2ab0*/  ERRBAR ;  /* 0x00000000000079ab */ /* 0x000fc00000000000 */
[----:B------:R-:W-:Y:S06]  /*2ac0*/  CGAERRBAR ;  /* 0x00000000000075ab */ /* 0x000fec0000000000 */
[----:B------:R0:W5:Y:S02]  /*2ad0*/  ATOM.E.ADD.STRONG.GPU PT, R28, desc[UR14][R26.64], R29 ;  /* 0x8000001d1a1c798a */ /* 0x00016400081ef10e */
.L_x_241:
[----:B0-----:R-:W2:Y:S04]  /*2ae0*/  LD.E.STRONG.GPU R29, desc[UR14][R26.64] ;  /* 0x0000000e1a1d7980 */ /* 0x001ea8000c10f900 */
[----:B--2---:R-:W-:Y:S01]  /*2af0*/  CCTL.IVALL ;  /* 0x00000000ff00798f */ /* 0x004fe20002000000 */
[----:B------:R-:W-:Y:S05]  /*2b00*/  YIELD ;  /* 0x0000000000007946 */ /* 0x000fea0003800000 */
[----:B-----5:R-:W-:-:S04]  /*2b10*/  LOP3.LUT R29, R29, R28, RZ, 0x3c, !PT ;  /* 0x0000001c1d1d7212 */ /* 0x020fc800078e3cff */
[----:B------:R-:W-:-:S13]  /*2b20*/  ISETP.GT.AND P0, PT, R29, -0x1, PT ;  /* 0xffffffff1d00780c */ /* 0x000fda0003f04270 */
[----:B------:R-:W-:Y:S05]  /*2b30*/  @P0 BRA `(.L_x_241) ;  /* 0xfffffffc00e80947 */ /* 0x000fea000383ffff */
.L_x_240:
[----:B------:R-:W-:Y:S05]  /*2b40*/  WARPSYNC.ALL ;  /* 0x0000000000007948 */ /* 0x000fea0003800000 */
[----:B------:R-:W-:Y:S06]  /*2b50*/  BAR.SYNC.DEFER_BLOCKING 0x0 ;  /* 0x0000000000007b1d */ /* 0x000fec0000010000 */
[----:B------:R-:W-:Y:S05]  /*2b60*/  BRA `(.L_x_242) ;  /* 0x00000000005c7947 */ /* 0x000fea0003800000 */
.L_x_239:
        /* <DEDUP_REMOVED lines=15> */
.L_x_244:
[----:B------:R-:W2:Y:S04]  /*2c60*/  LD.E.STRONG.GPU R28, desc[UR14][R26.64] ;  /* 0x0000000e1a1c7980 */ /* 0x000ea8000c10f900 */
[----:B--2---:R-:W-:Y:S01]  /*2c70*/  CCTL.IVALL ;  /* 0x00000000ff00798f */ /* 0x004fe20002000000 */
[----:B------:R-:W-:Y:S05]  /*2c80*/  YIELD ;  /* 0x0000000000007946 */ /* 0x000fea0003800000 */
[----:B-----5:R-:W-:-:S04]  /*2c90*/  LOP3.LUT R28, R28, R29, RZ, 0x3c, !PT ;  /* 0x0000001d1c1c7212 */ /* 0x020fc800078e3cff */
[----:B------:R-:W-:-:S13]  /*2ca0*/  ISETP.GT.AND P0, PT, R28, -0x1, PT ;  /* 0xffffffff1c00780c */ /* 0x000fda0003f04270 */
[----:B------:R-:W-:Y:S05]  /*2cb0*/  @P0 BRA `(.L_x_244) ;  /* 0xfffffffc00e80947 */ /* 0x000fea000383ffff */
.L_x_243:
[----:B------:R-:W-:Y:S05]  /*2cc0*/  WARPSYNC.ALL ;  /* 0x0000000000007948 */ /* 0x000fea0003800000 */
[----:B------:R-:W-:Y:S06]  /*2cd0*/  BAR.SYNC.DEFER_BLOCKING 0x0 ;  /* 0x0000000000007b1d */ /* 0x000fec0000010000 */
.L_x_242:
[----:B------:R-:W-:Y:S02]  /*2ce0*/  ISETP.GT.U32.AND P0, PT, R52, 0x7f, PT ;  /* 0x0000007f3400780c */ /* 0x000fe40003f04070 */
[----:B0-----:R-:W-:Y:S02]  /*2cf0*/  MOV R29, UR4 ;  /* 0x00000004001d7c02 */ /* 0x001fe40008000f00 */
[----:B------:R-:W-:Y:S02]  /*2d00*/  CS2R R32, SRZ ;  /* 0x0000000000207805 */ /* 0x000fe4000001ff00 */
[----:B------:R-:W-:Y:S01]  /*2d10*/  IADD3 R56, PT, PT, R56, 0x3480, RZ ;  /* 0x0000348038387810 */ /* 0x000fe20007ffe0ff */
[----:B------:R-:W0:Y:S06]  /*2d20*/  LDCU.64 UR6, c[0x0][0x380] ;  /* 0x00007000ff0677ac */ /* 0x000e2c0008000a00 */
[----:B------:R-:W1:Y:S01]  /*2d30*/  @!P0 LDC R28, c[0x0][0x374] ;  /* 0x0000dd00ff1c8b82 */ /* 0x000e620000000800 */
[----:B------:R-:W-:-:S07]  /*2d40*/  @!P0 LOP3.LUT R55, R55, 0xc0, RZ, 0xc0, !PT ;  /* 0x000000c037378812 */ /* 0x000fce00078ec0ff */
[----:B------:R-:W2:Y:S01]  /*2d50*/  @!P0 LDC.64 R26, c[0x0][0x3d0] ;  /* 0x0000f400ff1a8b82 */ /* 0x000ea20000000a00 */
[----:B-1----:R-:W-:Y:S01]  /*2d60*/  @!P0 IMAD R28, R28, R29, UR10 ;  /* 0x0000000a1c1c8e24 */ /* 0x002fe2000f8e021d */
[----:B------:R-:W-:-:S04]  /*2d70*/  @!P0 LOP3.LUT R29, R52, 0x1f, RZ, 0xc0, !PT ;  /* 0x0000001f341d8812 */ /* 0x000fc800078ec0ff */
[----:B------:R-:W-:-:S04]  /*2d80*/  @!P0 LEA R28, R28, R55, 0x8 ;  /* 0x000000371c1c8211 */ /* 0x000fc800078e40ff */
[----:B------:R-:W-:-:S04]  /*2d90*/  @!P0 IADD3 R28, PT, PT, R28, R29, RZ ;  /* 0x0000001d1c1c8210 */ /* 0x000fc80007ffe0ff */
[----:B------:R-:W-:-:S04]  /*2da0*/  @!P0 SHF.L.U32 R31, R28, 0x1, RZ ;  /* 0x000000011c1f8819 */ /* 0x000fc800000006ff */
[C---:B------:R-:W-:Y:S01]  /*2db0*/  @!P0 IADD3 R29, PT, PT, R31.reuse, 0x40, RZ ;  /* 0x000000401f1d8810 */ /* 0x040fe20007ffe0ff */
[----:B--2---:R-:W-:-:S04]  /*2dc0*/  @!P0 IMAD.WIDE.U32 R30, R31, 0x4, R26 ;  /* 0x000000041f1e8825 */ /* 0x004fc800078e001a */
[----:B------:R-:W-:Y:S02]  /*2dd0*/  @!P0 IMAD.WIDE.U32 R28, R29, 0x4, R26 ;  /* 0x000000041d1c8825 */ /* 0x000fe400078e001a */
[----:B------:R-:W2:Y:S04]  /*2de0*/  @!P0 LDG.E.64 R26, desc[UR14][R30.64] ;  /* 0x0000000e1e1a8981 */ /* 0x000ea8000c1e1b00 */
[----:B------:R-:W3:Y:S01]  /*2df0*/  @!P0 LDG.E.64 R28, desc[UR14][R28.64] ;  /* 0x0000000e1c1c8981 */ /* 0x000ee2000c1e1b00 */
[----:B------:R-:W-:Y:S01]  /*2e00*/  LEA R53, R53, R56, 0x18 ;  /* 0x0000003835357211 */ /* 0x000fe200078ec0ff */
[----:B------:R-:W-:Y:S01]  /*2e10*/  ULOP3.LUT UR4, UR4, 0x1, URZ, 0x3c, !UPT ;  /* 0x0000000104047892 */ /* 0x000fe2000f8e3cff */
[----:B------:R-:W-:Y:S01]  /*2e20*/  IADD3 R54, PT, PT, R54, -UR12, RZ ;  /* 0x8000000c36367c10 */ /* 0x000fe2000fffe0ff */
[----:B--2---:R-:W-:Y:S01]  /*2e30*/  @!P0 FADD.FTZ R35, RZ, R26 ;  /* 0x0000001aff238221 */ /* 0x004fe20000010000 */
[----:B------:R-:W-:-:S03]  /*2e40*/  @!P0 FADD.FTZ R26, RZ, R27 ;  /* 0x0000001bff1a8221 */ /* 0x000fc60000010000 */
[----:B---3--:R-:W-:Y:S01]  /*2e50*/  @!P0 FADD.FTZ R33, R28, R35 ;  /* 0x000000231c218221 */ /* 0x008fe20000010000 */
[----:B------:R-:W-:Y:S01]  /*2e60*/  @!P0 FADD.FTZ R32, R29, R26 ;  /* 0x0000001a1d208221 */ /* 0x000fe20000010000 */
[----:B------:R-:W-:-:S03]  /*2e70*/  LOP3.LUT P0, RZ, R52, 0x39f, RZ, 0xc0, !PT ;  /* 0x0000039f34ff7812 */ /* 0x000fc6000780c0ff */
[----:B------:R-:W1:Y:S04]  /*2e80*/  SHFL.BFLY PT, R26, R33, 0x10, 0x1f ;  /* 0x0e001f00211a7f89 */ /* 0x000e6800000e0000 */
[----:B------:R-:W2:Y:S06]  /*2e90*/  SHFL.BFLY PT, R27, R32, 0x10, 0x1f ;  /* 0x0e001f00201b7f89 */ /* 0x000eac00000e0000 */
[----:B------:R-:W-:Y:S01]  /*2ea0*/  @!P0 LEA.HI R52, R52, R53, RZ, 0x1e ;  /* 0x0000003534348211 */ /* 0x000fe200078ff0ff */
[----:B-1----:R-:W-:Y:S01]  /*2eb0*/  FADD.FTZ R26, R26, R33 ;  /* 0x000000211a1a7221 */ /* 0x002fe20000010000 */
[----:B--2---:R-:W-:-:S04]  /*2ec0*/  FADD.FTZ R27, R27, R32 ;  /* 0x000000201b1b7221 */ /* 0x004fc80000010000 */
[----:B------:R-:W1:Y:S04]  /*2ed0*/  SHFL.BFLY PT, R29, R26, 0x8, 0x1f ;  /* 0x0d001f001a1d7f89 */ /* 0x000e6800000e0000 */
[----:B------:R-:W2:Y:S01]  /*2ee0*/  SHFL.BFLY PT, R28, R27, 0x8, 0x1f ;  /* 0x0d001f001b1c7f89 */ /* 0x000ea200000e0000 */
[----:B-1----:R-:W-:Y:S01]  /*2ef0*/  FADD.FTZ R29, R26, R29 ;  /* 0x0000001d1a1d7221 */ /* 0x002fe20000010000 */
[----:B--2---:R-:W-:-:S04]  /*2f00*/  FADD.FTZ R28, R27, R28 ;  /* 0x0000001c1b1c7221 */ /* 0x004fc80000010000 */
[----:B------:R-:W1:Y:S04]  /*2f10*/  SHFL.BFLY PT, R30, R29, 0x4, 0x1f ;  /* 0x0c801f001d1e7f89 */ /* 0x000e6800000e0000 */
[----:B------:R-:W2:Y:S01]  /*2f20*/  SHFL.BFLY PT, R31, R28, 0x4, 0x1f ;  /* 0x0c801f001c1f7f89 */ /* 0x000ea200000e0000 */
[----:B-1----:R-:W-:Y:S01]  /*2f30*/  FADD.FTZ R30, R29, R30 ;  /* 0x0000001e1d1e7221 */ /* 0x002fe20000010000 */
[----:B--2---:R-:W-:-:S04]  /*2f40*/  FADD.FTZ R31, R28, R31 ;  /* 0x0000001f1c1f7221 */ /* 0x004fc80000010000 */
[----:B------:R-:W1:Y:S01]  /*2f50*/  SHFL.BFLY PT, R33, R30, 0x2, 0x1f ;  /* 0x0c401f001e217f89 */ /* 0x000e6200000e0000 */
[----:B------:R-:W-:-:S03]  /*2f60*/  LEA R28, R54, R53, 0x3 ;  /* 0x00000035361c7211 */ /* 0x000fc600078e18ff */
[----:B------:R-:W2:Y:S01]  /*2f70*/  SHFL.BFLY PT, R32, R31, 0x2, 0x1f ;  /* 0x0c401f001f207f89 */ /* 0x000ea200000e0000 */
[----:B-1----:R-:W-:Y:S01]  /*2f80*/  FADD.FTZ R33, R30, R33 ;  /* 0x000000211e217221 */ /* 0x002fe20000010000 */
[----:B--2---:R-:W-:-:S04]  /*2f90*/  FADD.FTZ R32, R31, R32 ;  /* 0x000000201f207221 */ /* 0x004fc80000010000 */
[----:B------:R-:W1:Y:S04]  /*2fa0*/  SHFL.BFLY PT, R26, R33, 0x1, 0x1f ;  /* 0x0c201f00211a7f89 */ /* 0x000e6800000e0000 */
[----:B------:R-:W2:Y:S01]  /*2fb0*/  SHFL.BFLY PT, R27, R32, 0x1, 0x1f ;  /* 0x0c201f00201b7f89 */ /* 0x000ea200000e0000 */
[----:B-1----:R-:W-:Y:S01]  /*2fc0*/  FADD.FTZ R26, R33, R26 ;  /* 0x0000001a211a7221 */ /* 0x002fe20000010000 */
[----:B--2---:R-:W-:-:S03]  /*2fd0*/  FADD.FTZ R27, R32, R27 ;  /* 0x0000001b201b7221 */ /* 0x004fc60000010000 */
[----:B------:R-:W-:Y:S01]  /*2fe0*/  @!P0 FMUL.FTZ R26, R26, 1.2207031431898940355e-05 ;  /* 0x374ccccd1a1a8820 */ /* 0x000fe20000410000 */
[----:B------:R-:W-:-:S05]  /*2ff0*/  @!P0 FMUL.FTZ R27, R27, 1.2207031431898940355e-05 ;  /* 0x374ccccd1b1b8820 */ /* 0x000fca0000410000 */
[----:B------:R-:W-:Y:S01]  /*3000*/  @!P0 STS.64 [R52], R26 ;  /* 0x0000001a34008388 */ /* 0x000fe20000000a00 */
[----:B------:R-:W-:Y:S01]  /*3010*/  BAR.SYNC.DEFER_BLOCKING 0x0 ;  /* 0x0000000000007b1d */ /* 0x000fe20000010000 */
[----:B0-----:R-:W-:-:S04]  /*3020*/  IADD3 R50, P0, PT, R50, UR6, RZ ;  /* 0x0000000632327c10 */ /* 0x001fc8000ff1e0ff */
[----:B------:R-:W-:Y:S01]  /*3030*/  IADD3.X R51, PT, PT, R51, UR7, RZ, P0, !PT ;  /* 0x0000000733337c10 */ /* 0x000fe200087fe4ff */
        /* <DEDUP_REMOVED lines=49> */
[----:B------:R-:W-:-:S02]  /*3350*/  F2FP.BF16.F32.PACK_AB R4, R4, R5 ;  /* 0x000000050404723e */ /* 0x000fc400000010ff */
[----:B------:R-:W-:Y:S02]  /*3360*/  F2FP.BF16.F32.PACK_AB R5, R6, R9 ;  /* 0x000000090605723e */ /* 0x000fe400000010ff */
[----:B------:R-:W-:Y:S02]  /*3370*/  F2FP.BF16.F32.PACK_AB R8, R8, R13 ;  /* 0x0000000d0808723e */ /* 0x000fe400000010ff */
[----:B------:R-:W-:Y:S01]  /*3380*/  F2FP.BF16.F32.PACK_AB R44, R0, R49 ;  /* 0x00000031002c723e */ /* 0x000fe200000010ff */
[----:B------:R0:W-:Y:S01]  /*3390*/  STG.E.64 desc[UR14][R50.64+0x2800], R4 ;  /* 0x0028000432007986 */ /* 0x0001e2000c101b0e */
[----:B------:R-:W-:Y:S02]  /*33a0*/  F2FP.BF16.F32.PACK_AB R45, R2, R45 ;  /* 0x0000002d022d723e */ /* 0x000fe400000010ff */
[----:B------:R-:W-:Y:S02]  /*33b0*/  F2FP.BF16.F32.PACK_AB R9, R10, R17 ;  /* 0x000000110a09723e */ /* 0x000fe400000010ff */
[----:B------:R-:W-:Y:S01]  /*33c0*/  F2FP.BF16.F32.PACK_AB R12, R12, R21 ;  /* 0x000000150c0c723e */ /* 0x000fe200000010ff */
[----:B------:R0:W-:Y:S01]  /*33d0*/  STG.E.64 desc[UR14][R50.64], R44 ;  /* 0x0000002c32007986 */ /* 0x0001e2000c101b0e */
[----:B------:R-:W-:-:S03]  /*33e0*/  F2FP.BF16.F32.PACK_AB R13, R48, R25 ;  /* 0x00000019300d723e */ /* 0x000fc600000010ff */
[----:B------:R0:W-:Y:S04]  /*33f0*/  STG.E.64 desc[UR14][R50.64+0x5000], R8 ;  /* 0x0050000832007986 */ /* 0x0001e8000c101b0e */
[----:B------:R0:W-:Y:S01]  /*3400*/  STG.E.64 desc[UR14][R50.64+0x7800], R12 ;  /* 0x0078000c32007986 */ /* 0x0001e2000c101b0e */
[----:B------:R-:W-:Y:S05]  /*3410*/  BRA.U !UP0, `(.L_x_245) ;  /* 0xffffffcd08a47547 */ /* 0x000fea000b83ffff */
.L_x_234:
[----:B------:R-:W-:-:S04]  /*3420*/  ULEA UR6, UR10, UR9, 0x6 ;  /* 0x000000090a067291 */ /* 0x000fc8000f8e30ff */
[----:B------:R-:W-:-:S04]  /*3430*/  USHF.L.U32 UR6, UR6, 0x5, URZ ;  /* 0x0000000506067899 */ /* 0x000fc800080006ff */
[----:B------:R-:W-:-:S06]  /*3440*/  UISETP.GT.AND UP0, UPT, UR6, 0x4ff, UPT ;  /* 0x000004ff0600788c */ /* 0x000fcc000bf04270 */
[----:B------:R-:W-:-:S13]  /*3450*/  PLOP3.LUT P0, PT, PT, PT, UP0, 0x80, 0x8 ;  /* 0x000000000008781c */ /* 0x000fda0003f0f008 */
[----:B------:R-:W-:Y:S05]  /*3460*/  @P0 EXIT ;  /* 0x000000000000094d */ /* 0x000fea0003800000 */
[----:B------:R-:W1:Y:S01]  /*3470*/  S2R R33, SR_TID.X ;  /* 0x0000000000217919 */ /* 0x000e620000002100 */
        /* <DEDUP_REMOVED lines=9> */
[----:B-1----:R-:W-:-:S03]  /*3510*/  SHF.R.U32.HI R0, RZ, 0x5, R33 ;  /* 0x00000005ff007819 */ /* 0x002fc60000011621 */
[----:B------:R-:W-:Y:S01]  /*3520*/  UIADD3.X UR5, UPT, UPT, URZ, UR9, URZ, UP0, !UPT ;  /* 0x00000009ff057290 */ /* 0x000fe200087fe4ff */
[----:B------:R-:W-:Y:S02]  /*3530*/  SHF.R.U32.HI R26, RZ, 0x4, R33 ;  /* 0x00000004ff1a7819 */ /* 0x000fe40000011621 */
[----:B------:R-:W-:Y:S02]  /*3540*/  LOP3.LUT R24, RZ, R0, RZ, 0x33, !PT ;  /* 0x00000000ff187212 */ /* 0x000fe400078e33ff */
[----:B------:R-:W-:Y:S02]  /*3550*/  LEA R27, R0, UR7, 0x7 ;  /* 0x00000007001b7c11 */ /* 0x000fe4000f8e38ff */
[----:B------:R-:W-:Y:S02]  /*3560*/  IADD3 R24, P0, PT, R24, UR10, RZ ;  /* 0x0000000a18187c10 */ /* 0x000fe4000ff1e0ff */
[----:B------:R-:W-:Y:S02]  /*3570*/  LOP3.LUT R29, R33, 0x1f, RZ, 0xc0, !PT ;  /* 0x0000001f211d7812 */ /* 0x000fe400078ec0ff */
[----:B------:R-:W-:-:S02]  /*3580*/  IADD3.X R25, PT, PT, R25, -0x1, RZ, P0, !PT ;  /* 0xffffffff19197810 */ /* 0x000fc400007fe4ff */
[C---:B0-----:R-:W-:Y:S02]  /*3590*/  LOP3.LUT R44, R33.reuse, 0xf, RZ, 0xc0, !PT ;  /* 0x0000000f212c7812 */ /* 0x041fe400078ec0ff */
        /* <DEDUP_REMOVED lines=20> */
[----:B------:R-:W-:-:S02]  /*36e0*/  IADD3.X R4, PT, PT, RZ, -0x1, RZ, P2, !PT ;  /* 0xffffffffff047810 */ /* 0x000fc400017fe4ff */
[----:B------:R-:W-:Y:S02]  /*36f0*/  IADD3 R31, PT, PT, R31, UR7, RZ ;  /* 0x000000071f1f7c10 */ /* 0x000fe4000fffe0ff */
[----:B------:R-:W-:Y:S02]  /*3700*/  ISETP.GE.U32.AND.EX P0, PT, R4, RZ, PT, P0 ;  /* 0x000000ff0400720c */ /* 0x000fe40003f06100 */
[----:B------:R-:W-:Y:S02]  /*3710*/  LOP3.LUT R33, R2, 0x1f, R33, 0xf8, !PT ;  /* 0x0000001f02217812 */ /* 0x000fe400078ef821 */
[----:B------:R-:W-:Y:S02]  /*3720*/  LOP3.LUT R32, R42, 0xfffffff8, RZ, 0xc0, !PT ;  /* 0xfffffff82a207812 */ /* 0x000fe400078ec0ff */
[----:B------:R-:W-:-:S07]  /*3730*/  LOP3.LUT R34, R34, 0x3fffffff, RZ, 0xc0, !PT ;  /* 0x3fffffff22227812 */ /* 0x000fce00078ec0ff */
.L_x_257:
        /* <DEDUP_REMOVED lines=26> */
.L_x_250:
        /* <DEDUP_REMOVED lines=33> */
.L_x_249:
[----:B------:R-:W-:Y:S05]  /*3af0*/  BSYNC.RECONVERGENT B1 ;  /* 0x0000000000017941 */ /* 0x000fea0003800200 */
.L_x_248:
        /* <DEDUP_REMOVED lines=25> */
.L_x_252:
[----:B------:R-:W-:Y:S05]  /*3c90*/  BSYNC.RECONVERGENT B1 ;  /* 0x0000000000017941 */ /* 0x000fea0003800200 */
.L_x_251:
        /* <DEDUP_REMOVED lines=28> */
.L_x_247:
[----:B------:R-:W-:Y:S05]  /*3e60*/  BSYNC.RECONVERGENT B0 ;  /* 0x0000000000007941 */ /* 0x000fea0003800200 */
.L_x_246:
[----:B------:R0:W-:Y:S01]  /*3e70*/  STS [R27], R35 ;  /* 0x000000231b007388 */ /* 0x0001e20000000800 */
[----:B------:R-:W1:Y:S01]  /*3e80*/  LDC.64 R6, c[0x0][0x388] ;  /* 0x0000e200ff067b82 */ /* 0x000e620000000a00 */
[----:B------:R-:W-:Y:S02]  /*3e90*/  ISETP.GT.U32.AND P1, PT, R44, 0x9, PT ;  /* 0x000000092c00780c */ /* 0x000fe40003f24070 */
[----:B------:R0:W-:Y:S01]  /*3ea0*/  STS [R27+0x500], R36 ;  /* 0x000500241b007388 */ /* 0x0001e20000000800 */
[----:B------:R-:W-:-:S04]  /*3eb0*/  MOV R9, R26 ;  /* 0x0000001a00097202 */ /* 0x000fc80000000f00 */
[----:B------:R-:W2:Y:S08]  /*3ec0*/  LDC.64 R4, c[0x0][0x390] ;  /* 0x0000e400ff047b82 */ /* 0x000eb00000000a00 */
[----:B0-----:R-:W-:Y:S06]  /*3ed0*/  BAR.SYNC.DEFER_BLOCKING 0x0 ;  /* 0x0000000000007b1d */ /* 0x001fec0000010000 */
.L_x_256:
        /* <DEDUP_REMOVED lines=9> */
[----:B------:R-:W-:Y:S02]  /*3f70*/  MOV R15, 0xffff ;  /* 0x0000ffff000f7802 */ /* 0x000fe40000000f00 */
[----:B------:R-:W-:Y:S02]  /*3f80*/  MOV R17, 0xffff ;  /* 0x0000ffff00117802 */ /* 0x000fe40000000f00 */
[----:B------:R-:W-:Y:S01]  /*3f90*/  MOV R16, 0xffff ;  /* 0x0000ffff00107802 */ /* 0x000fe20000000f00 */
[----:B0--3--:R-:W0:Y:S01]  /*3fa0*/  SHFL.BFLY PT, R11, R8, 0x8, 0x101f ;  /* 0x0d101f00080b7f89 */ /* 0x009e2200000e0000 */
[----:B------:R-:W-:Y:S02]  /*3fb0*/  MOV R18, 0xffff ;  /* 0x0000ffff00127802 */ /* 0x000fe40000000f00 */
[----:B------:R-:W-:Y:S01]  /*3fc0*/  MOV R19, 0xffff ;  /* 0x0000ffff00137802 */ /* 0x000fe20000000f00 */
[----:B----4-:R-:W3:Y:S01]  /*3fd0*/  SHFL.BFLY PT, R13, R10, 0x8, 0x101f ;  /* 0x0d101f000a0d7f89 */ /* 0x010ee200000e0000 */
[----:B------:R-:W-:-:S02]  /*3fe0*/  MOV R21, 0xffff ;  /* 0x0000ffff00157802 */ /* 0x000fc40000000f00 */
        /* <DEDUP_REMOVED lines=15> */
.L_x_267:
        /* <DEDUP_REMOVED lines=10> */
.L_x_255:
[----:B------:R-:W-:Y:S05]  /*4180*/  BSYNC.RECONVERGENT B0 ;  /* 0x0000000000007941 */ /* 0x000fea0003800200 */
.L_x_254:
        /* <DEDUP_REMOVED lines=9> */
.L_x_253:
        /* <DEDUP_REMOVED lines=8> */
.L_x_259:
[----:B------:R-:W-:Y:S05]  /*42a0*/  BSYNC B0 ;  /* 0x0000000000007941 */ /* 0x000fea0003800000 */
.L_x_258:
        /* <DEDUP_REMOVED lines=8> */
.L_x_260:
[----:B------:R-:W-:Y:S01]  /*4330*/  FADD.FTZ R11, R11, R8 ;  /* 0x000000080b0b7221 */ /* 0x000fe20000010000 */
[----:B------:R-:W-:-:S04]  /*4340*/  HFMA2 R20, -RZ, RZ, 0, 2.384185791015625e-07 ;  /* 0x00000004ff147431 */ /* 0x000fc800000001ff */
[----:B------:R-:W-:Y:S02]  /*4350*/  MOV R19, R11 ;  /* 0x0000000b00137202 */ /* 0x000fe40000000f00 */
[----:B------:R-:W-:-:S07]  /*4360*/  MOV R13, R18 ;  /* 0x00000012000d7202 */ /* 0x000fce0000000f00 */
[----:B------:R-:W-:Y:S05]  /*4370*/  WARPSYNC.COLLECTIVE R16, `(.L_x_261) ;  /* 0x0000000010087348 */ /* 0x000fea0003c00000 */
[----:B------:R0:W1:Y:S02]  /*4380*/  SHFL.BFLY P3, R18, R19, R20, R21 ;  /* 0x0c00001413127389 */ /* 0x0000640000060015 */
[----:B01----:R-:W-:Y:S05]  /*4390*/  ENDCOLLECTIVE ;  /* 0x000000000000791b */ /* 0x003fea0003800000 */
.L_x_261:
[----:B------:R-:W-:-:S05]  /*43a0*/  FADD.FTZ R13, R13, R10 ;  /* 0x0000000a0d0d7221 */ /* 0x000fca0000010000 */
[----:B------:R-:W-:Y:S02]  /*43b0*/  MOV R19, R13 ;  /* 0x0000000d00137202 */ /* 0x000fe40000000f00 */
[----:B------:R-:W-:-:S07]  /*43c0*/  MOV R12, R18 ;  /* 0x00000012000c7202 */ /* 0x000fce0000000f00 */
[----:B------:R-:W-:Y:S05]  /*43d0*/  WARPSYNC.COLLECTIVE R16, `(.L_x_262) ;  /* 0x0000000010087348 */ /* 0x000fea0003c00000 */
[----:B------:R0:W1:Y:S02]  /*43e0*/  SHFL.BFLY P3, R18, R19, R20, R21 ;  /* 0x0c00001413127389 */ /* 0x0000640000060015 */
[----:B01----:R-:W-:Y:S05]  /*43f0*/  ENDCOLLECTIVE ;  /* 0x000000000000791b */ /* 0x003fea0003800000 */
.L_x_262:
[----:B------:R-:W-:Y:S01]  /*4400*/  FADD.FTZ R12, R11, R12 ;  /* 0x0000000c0b0c7221 */ /* 0x000fe20000010000 */
[----:B------:R-:W-:-:S04]  /*4410*/  HFMA2 R20, -RZ, RZ, 0, 1.1920928955078125e-07 ;  /* 0x00000002ff147431 */ /* 0x000fc800000001ff */
[----:B------:R-:W-:Y:S02]  /*4420*/  MOV R19, R12 ;  /* 0x0000000c00137202 */ /* 0x000fe40000000f00 */
[----:B------:R-:W-:-:S07]  /*4430*/  MOV R14, R18 ;  /* 0x00000012000e7202 */ /* 0x000fce0000000f00 */
[----:B------:R-:W-:Y:S05]  /*4440*/  WARPSYNC.COLLECTIVE R16, `(.L_x_263) ;  /* 0x0000000010087348 */ /* 0x000fea0003c00000 */
[----:B------:R0:W1:Y:S02]  /*4450*/  SHFL.BFLY P3, R18, R19, R20, R21 ;  /* 0x0c00001413127389 */ /* 0x0000640000060015 */
[----:B01----:R-:W-:Y:S05]  /*4460*/  ENDCOLLECTIVE ;  /* 0x000000000000791b */ /* 0x003fea0003800000 */
.L_x_263:
[----:B------:R-:W-:-:S05]  /*4470*/  FADD.FTZ R14, R13, R14 ;  /* 0x0000000e0d0e7221 */ /* 0x000fca0000010000 */
[----:B------:R-:W-:Y:S02]  /*4480*/  MOV R19, R14 ;  /* 0x0000000e00137202 */ /* 0x000fe40000000f00 */
[----:B------:R-:W-:-:S07]  /*4490*/  MOV R15, R18 ;  /* 0x00000012000f7202 */ /* 0x000fce0000000f00 */
[----:B------:R-:W-:Y:S05]  /*44a0*/  WARPSYNC.COLLECTIVE R16, `(.L_x_264) ;  /* 0x0000000010087348 */ /* 0x000fea0003c00000 */
[----:B------:R0:W1:Y:S02]  /*44b0*/  SHFL.BFLY P3, R18, R19, R20, R21 ;  /* 0x0c00001413127389 */ /* 0x0000640000060015 */
[----:B01----:R-:W-:Y:S05]  /*44c0*/  ENDCOLLECTIVE ;  /* 0x000000000000791b */ /* 0x003fea0003800000 */
.L_x_264:
[----:B------:R-:W-:Y:S01]  /*44d0*/  FADD.FTZ R15, R12, R15 ;  /* 0x0000000f0c0f7221 */ /* 0x000fe20000010000 */
[----:B------:R-:W-:-:S04]  /*44e0*/  HFMA2 R20, -RZ, RZ, 0, 5.9604644775390625e-08 ;  /* 0x00000001ff147431 */ /* 0x000fc800000001ff */
[----:B------:R-:W-:Y:S02]  /*44f0*/  MOV R19, R15 ;  /* 0x0000000f00137202 */ /* 0x000fe40000000f00 */
[----:B------:R-:W-:-:S07]  /*4500*/  MOV R17, R18 ;  /* 0x0000001200117202 */ /* 0x000fce0000000f00 */
[----:B------:R-:W-:Y:S05]  /*4510*/  WARPSYNC.COLLECTIVE R16, `(.L_x_265) ;  /* 0x0000000010087348 */ /* 0x000fea0003c00000 */
[----:B------:R0:W1:Y:S02]  /*4520*/  SHFL.BFLY P3, R18, R19, R20, R21 ;  /* 0x0c00001413127389 */ /* 0x0000640000060015 */
[----:B01----:R-:W-:Y:S05]  /*4530*/  ENDCOLLECTIVE ;  /* 0x000000000000791b */ /* 0x003fea0003800000 */
.L_x_265:
[----:B------:R-:W-:-:S05]  /*4540*/  FADD.FTZ R17, R14, R17 ;  /* 0x000000110e117221 */ /* 0x000fca0000010000 */
[----:B------:R-:W-:Y:S02]  /*4550*/  MOV R19, R17 ;  /* 0x0000001100137202 */ /* 0x000fe40000000f00 */
[----:B------:R-:W-:-:S07]  /*4560*/  MOV R8, R18 ;  /* 0x0000001200087202 */ /* 0x000fce0000000f00 */
[----:B------:R-:W-:Y:S05]  /*4570*/  WARPSYNC.COLLECTIVE R16, `(.L_x_266) ;  /* 0x0000000010087348 */ /* 0x000fea0003c00000 */
[----:B------:R0:W1:Y:S02]  /*4580*/  SHFL.BFLY P3, R18, R19, R20, R21 ;  /* 0x0c00001413127389 */ /* 0x0000640000060015 */
[----:B01----:R-:W-:Y:S05]  /*4590*/  ENDCOLLECTIVE ;  /* 0x000000000000791b */ /* 0x003fea0003800000 */
.L_x_266:
[----:B------:R-:W-:Y:S01]  /*45a0*/  FADD.FTZ R8, R15, R8 ;  /* 0x000000080f087221 */ /* 0x000fe20000010000 */
[----:B------:R-:W-:Y:S01]  /*45b0*/  MOV R10, R18 ;  /* 0x00000012000a7202 */ /* 0x000fe20000000f00 */
[----:B------:R-:W-:Y:S06]  /*45c0*/  BRA `(.L_x_267) ;  /* 0xfffffff800c47947 */ /* 0x000fec000383ffff */
.L_x_268:
        /* <DEDUP_REMOVED lines=11> */
.L_x_1234:


//--------------------- .text._ZN13group_norm_v218gn_bwd_cuda_kernelI13__nv_bfloat16Li320ELi1ELi16ELi80ELi1024ELb1ELb1ELi32ELi320ELi320ELi4ELb1ELi4ELb0ELb0ELNS_15WgradSyncMethodE3ENS_16CompileConditionILi1000EEEEEvPT_S6_S6_PKS5_S8_S8_S8_PKfflPfPj --------------------------
	.section	.text._ZN13group_norm_v218gn_bwd_cuda_kernelI13__nv_bfloat16Li320ELi1ELi16ELi80ELi1024ELb1ELb1ELi32ELi320ELi320ELi4ELb1ELi4ELb0ELb0ELNS_15WgradSyncMethodE3ENS_16CompileConditionILi1000EEEEEvPT_S6_S6_PKS5_S8_S8_S8_PKfflPfPj,"ax",@progbits
	.align	128
        .global         _ZN13group_norm_v218gn_bwd_cuda_kernelI13__nv_bfloat16Li320ELi1ELi16ELi80ELi1024ELb1ELb1ELi32ELi320ELi320ELi4ELb1ELi4ELb0ELb0ELNS_15WgradSyncMethodE3ENS_16CompileConditionILi1000EEEEEvPT_S6_S6_PKS5_S8_S8_S8_PKfflPfPj
        .type           _ZN13group_norm_v218gn_bwd_cuda_kernelI13__nv_bfloat16Li320ELi1ELi16ELi80ELi1024ELb1ELb1ELi32ELi320ELi320ELi4ELb1ELi4ELb0ELb0ELNS_15WgradSyncMethodE3ENS_16CompileConditionILi1000EEEEEvPT_S6_S6_PKS5_S8_S8_S8_PKfflPfPj,@function
        .size           _ZN13group_norm_v218gn_bwd_cuda_kernelI13__nv_bfloat16Li320ELi1ELi16ELi80ELi1024ELb1ELb1ELi32ELi320ELi320ELi4ELb1ELi4ELb0ELb0ELNS_15WgradSyncMethodE3ENS_16CompileConditionILi1000EEEEEvPT_S6_S6_PKS5_S8_S8_S8_PKfflPfPj,(.L_x_1235 - _ZN13group_norm_v218gn_bwd_cuda_kernelI13__nv_bfloat16Li320ELi1ELi16ELi80ELi1024ELb1ELb1ELi32ELi320ELi320ELi4ELb1ELi4ELb0ELb0ELNS_15WgradSyncMethodE3ENS_16CompileConditionILi1000EEEEEvPT_S6_S6_PKS5_S8_S8_S8_PKfflPfPj)
        .other          _ZN13group_norm_v218gn_bwd_cuda_kernelI13__nv_bfloat16Li320ELi1ELi16ELi80ELi1024ELb1ELb1ELi32ELi320ELi320ELi4ELb1ELi4ELb0ELb0ELNS_15WgradSyncMethodE3ENS_16CompileConditionILi1000EEEEEvPT_S6_S6_PKS5_S8_S8_S8_PKfflPfPj,@"STO_CUDA_ENTRY STV_DEFAULT"
_ZN13group_norm_v218gn_bwd_cuda_kernelI13__nv_bfloat16Li320ELi1ELi16ELi80ELi1024ELb1ELb1ELi32ELi320ELi320ELi4ELb1ELi4ELb0ELb0ELNS_15WgradSyncMethodE3ENS_16CompileConditionILi1000EEEEEvPT_S6_S6_PKS5_S8_S8_S8_PKfflPfPj:
.text._ZN13group_norm_v218gn_bwd_cuda_kernelI13__nv_bfloat16Li320ELi1ELi16ELi80ELi1024ELb1ELb1ELi32ELi320ELi320ELi4ELb1ELi4ELb0ELb0ELNS_15WgradSyncMethodE3ENS_16CompileConditionILi1000EEEEEvPT_S6_S6_PKS5_S8_S8_S8_PKfflPfPj:
        /* <DEDUP_REMOVED lines=26> */
.L_x_271:
[----:B------:R-:W2:Y:S04]  /*01a0*/  LD.E.STRONG.GPU R8, desc[UR10][R6.64+0x10] ;  /* 0x0000100a06087980 */ /* 0x000ea8000c10f900 */
[----:B--2---:R-:W-:Y:S01]  /*01b0*/  CCTL.IVALL ;  /* 0x00000000ff00798f */ /* 0x004fe20002000000 */
[----:B------:R-:W-:Y:S05]  /*01c0*/  YIELD ;  /* 0x0000000000007946 */ /* 0x000fea0003800000 */
[----:B-----5:R-:W-:-:S04]  /*01d0*/  LOP3.LUT R8, R8, R3, RZ, 0x3c, !PT ;  /* 0x0000000308087212 */ /* 0x020fc800078e3cff */
[----:B------:R-:W-:-:S13]  /*01e0*/  ISETP.GT.AND P0, PT, R8, -0x1, PT ;  /* 0xffffffff0800780c */ /* 0x000fda0003f04270 */
[----:B------:R-:W-:Y:S05]  /*01f0*/  @P0 BRA `(.L_x_271) ;  /* 0xfffffffc00e80947 */ /* 0x000fea000383ffff */
.L_x_270:
[----:B------:R-:W-:Y:S05]  /*0200*/  WARPSYNC.ALL ;  /* 0x0000000000007948 */ /* 0x000fea0003800000 */
[----:B------:R-:W-:Y:S06]  /*0210*/  BAR.SYNC.DEFER_BLOCKING 0x0 ;  /* 0x0000000000007b1d */ /* 0x000fec0000010000 */
[----:B------:R-:W-:Y:S05]  /*0220*/  BRA `(.L_x_272) ;  /* 0x0000004400a87947 */ /* 0x000fea0003800000 */
.L_x_269:
[----:B------:R-:W0:Y:S01]  /*0230*/  S2R R5, SR_TID.X ;  /* 0x0000000000057919 */ /* 0x000e220000002100 */
[----:B------:R-:W1:Y:S01]  /*0240*/  LDC.64 R34, c[0x0][0x3a8] ;  /* 0x0000ea00ff227b82 */ /* 0x000e620000000a00 */
[----:B------:R-:W-:-:S07]  /*0250*/  IMAD R12, R4, 0x140, RZ ;  /* 0x00000140040c7824 */ /* 0x000fce00078e02ff */
[----:B------:R-:W2:Y:S08]  /*0260*/  LDC.64 R38, c[0x0][0x3b0] ;  /* 0x0000ec00ff267b82 */ /* 0x000eb00000000a00 */
[----:B------:R-:W3:Y:S01]  /*0270*/  S2UR UR6, SR_CgaCtaId ;  /* 0x00000000000679c3 */ /* 0x000ee20000008800 */
[----:B------:R-:W-:Y:S01]  /*0280*/  SHF.R.U32.HI R7, RZ, 0x2, R0 ;  /* 0x00000002ff077819 */ /* 0x000fe20000011600 */
[----:B------:R-:W-:-:S06]  /*0290*/  UMOV UR4, 0x400 ;  /* 0x0000040000047882 */ /* 0x000fcc0000000000 */
[----:B------:R-:W4:Y:S01]  /*02a0*/  LDC.64 R150, c[0x0][0x3d0] ;  /* 0x0000f400ff967b82 */ /* 0x000f220000000a00 */
[----:B0-----:R-:W-:-:S07]  /*02b0*/  LOP3.LUT R3, R5, 0xffff, RZ, 0xc0, !PT ;  /* 0x0000ffff05037812 */ /* 0x001fce00078ec0ff */
[----:B------:R-:W0:Y:S01]  /*02c0*/  LDC.64 R152, c[0x0][0x3d8] ;  /* 0x0000f600ff987b82 */ /* 0x000e220000000a00 */
[----:B------:R-:W-:-:S07]  /*02d0*/  IMAD R3, R3, 0x334, RZ ;  /* 0x0000033403037824 */ /* 0x000fce00078e02ff */
[----:B------:R-:W5:Y:S01]  /*02e0*/  LDC.64 R148, c[0x0][0x3d8] ;  /* 0x0000f600ff947b82 */ /* 0x000f620000000a00 */
        /* <DEDUP_REMOVED lines=8> */
[----:B-1----:R-:W-:-:S04]  /*0370*/  IMAD.WIDE.U32 R34, R6, 0x2, R34 ;  /* 0x0000000206227825 */ /* 0x002fc800078e0022 */
[----:B--2---:R-:W-:Y:S02]  /*0380*/  IMAD.WIDE.U32 R38, R6, 0x2, R38 ;  /* 0x0000000206267825 */ /* 0x004fe400078e0026 */
[----:B------:R-:W2:Y:S04]  /*0390*/  LDG.E.64.CONSTANT R34, desc[UR10][R34.64] ;  /* 0x0000000a22227981 */ /* 0x000ea8000c1e9b00 */
[----:B------:R-:W2:Y:S01]  /*03a0*/  LDG.E.64.CONSTANT R38, desc[UR10][R38.64] ;  /* 0x0000000a26267981 */ /* 0x000ea2000c1e9b00 */
[----:B------:R-:W-:Y:S01]  /*03b0*/  LOP3.LUT P1, RZ, R7, R2, RZ, 0xfc, !PT ;  /* 0x0000000207ff7212 */ /* 0x000fe2000782fcff */
[----:B---3--:R-:W-:Y:S01]  /*03c0*/  ULEA UR8, UR6, UR4, 0x18 ;  /* 0x0000000406087291 */ /* 0x008fe2000f8ec0ff */
[----:B------:R-:W-:Y:S01]  /*03d0*/  SHF.R.U32.HI R7, RZ, 0x2, R5 ;  /* 0x00000002ff077819 */ /* 0x000fe20000011605 */
[----:B------:R-:W-:Y:S01]  /*03e0*/  UIADD3 UR5, UPT, UPT, UR4, 0x2800, URZ ;  /* 0x0000280004057890 */ /* 0x000fe2000fffe0ff */
[----:B------:R-:W-:Y:S01]  /*03f0*/  SHF.L.U32 R3, R0, 0x3, RZ ;  /* 0x0000000300037819 */ /* 0x000fe200000006ff */
[----:B------:R-:W-:Y:S01]  /*0400*/  UIADD3 UR4, UPT, UPT, UR4, 0x3480, URZ ;  /* 0x0000348004047890 */ /* 0x000fe2000fffe0ff */
[----:B------:R-:W-:Y:S01]  /*0410*/  LEA R13, R4, R7, 0x2 ;  /* 0x00000007040d7211 */ /* 0x000fe200078e10ff */
[----:B------:R-:W-:Y:S01]  /*0420*/  ULEA UR5, UR6, UR5, 0x18 ;  /* 0x0000000506057291 */ /* 0x000fe2000f8ec0ff */
[----:B------:R-:W-:Y:S01]  /*0430*/  SHF.L.U32 R42, R5, 0x1, RZ ;  /* 0x00000001052a7819 */ /* 0x000fe200000006ff */
[----:B------:R-:W-:Y:S01]  /*0440*/  ULEA UR4, UR6, UR4, 0x18 ;  /* 0x0000000406047291 */ /* 0x000fe2000f8ec0ff */
[----:B------:R-:W-:Y:S01]  /*0450*/  LOP3.LUT R3, R3, 0x7ffe0, RZ, 0xc0, !PT ;  /* 0x0007ffe003037812 */ /* 0x000fe200078ec0ff */
[----:B------:R-:W-:Y:S01]  /*0460*/  IMAD R13, R13, 0x50, -R12 ;  /* 0x000000500d0d7824 */ /* 0x000fe200078e0a0c */
[----:B------:R-:W-:-:S02]  /*0470*/  LOP3.LUT R14, R42, 0x18, RZ, 0xc0, !PT ;  /* 0x000000182a0e7812 */ /* 0x000fc400078ec0ff */
[----:B------:R-:W-:Y:S02]  /*0480*/  CS2R R80, SRZ ;  /* 0x0000000000507805 */ /* 0x000fe4000001ff00 */
[----:B------:R-:W-:Y:S02]  /*0490*/  LEA R11, R5, UR8, 0x5 ;  /* 0x00000008050b7c11 */ /* 0x000fe4000f8e28ff */
[----:B------:R-:W-:Y:S02]  /*04a0*/  CS2R R78, SRZ ;  /* 0x00000000004e7805 */ /* 0x000fe4000001ff00 */
[----:B------:R-:W-:Y:S02]  /*04b0*/  LOP3.LUT R10, R3, 0x1f, R2, 0xf8, !PT ;  /* 0x0000001f030a7812 */ /* 0x000fe400078ef802 */
[----:B------:R-:W-:Y:S02]  /*04c0*/  CS2R R76, SRZ ;  /* 0x00000000004c7805 */ /* 0x000fe4000001ff00 */
[----:B------:R-:W-:-:S02]  /*04d0*/  LOP3.LUT R18, R42, 0x18, RZ, 0xc, !PT ;  /* 0x000000182a127812 */ /* 0x000fc400078e0cff */
[----:B------:R-:W-:Y:S02]  /*04e0*/  CS2R R74, SRZ ;  /* 0x00000000004a7805 */ /* 0x000fe4000001ff00 */
[----:B------:R-:W-:Y:S01]  /*04f0*/  LOP3.LUT R16, R14, 0x8, RZ, 0x3c, !PT ;  /* 0x000000080e107812 */ /* 0x000fe200078e3cff */
[----:B------:R-:W-:Y:S01]  /*0500*/  IMAD R3, R10, 0x500, R5 ;  /* 0x000005000a037824 */ /* 0x000fe200078e0205 */
[----:B------:R-:W-:Y:S01]  /*0510*/  IADD3 R8, PT, PT, R11, R14, RZ ;  /* 0x0000000e0b087210 */ /* 0x000fe20007ffe0ff */
[----:B-----5:R-:W-:Y:S01]  /*0520*/  IMAD.WIDE.U32 R148, R4, 0x4, R148 ;  /* 0x0000000404947825 */ /* 0x020fe200078e0094 */
[C---:B------:R-:W-:Y:S02]  /*0530*/  IADD3 R28, PT, PT, R13.reuse, 0x24, RZ ;  /* 0x000000240d1c7810 */ /* 0x040fe40007ffe0ff */
[----:B------:R-:W-:Y:S02]  /*0540*/  IADD3 R30, PT, PT, R13, 0x28, RZ ;  /* 0x000000280d1e7810 */ /* 0x000fe40007ffe0ff */
[----:B------:R-:W-:-:S02]  /*0550*/  LOP3.LUT R14, R14, 0x10, RZ, 0x3c, !PT ;  /* 0x000000100e0e7812 */ /* 0x000fc400078e3cff */
[C---:B------:R-:W-:Y:S02]  /*0560*/  IADD3 R9, PT, PT, R11.reuse, R18, RZ ;  /* 0x000000120b097210 */ /* 0x040fe40007ffe0ff */
[----:B------:R-:W-:Y:S02]  /*0570*/  IADD3 R10, PT, PT, R11, R16, RZ ;  /* 0x000000100b0a7210 */ /* 0x000fe40007ffe0ff */
[----:B------:R-:W-:Y:S01]  /*0580*/  MOV R64, UR5 ;  /* 0x0000000500407c02 */ /* 0x000fe20008000f00 */
[----:B------:R-:W1:Y:S01]  /*0590*/  LDCU UR5, c[0x0][0x374] ;  /* 0x00006e80ff0577ac */ /* 0x000e620008000800 */
[C---:B------:R-:W-:Y:S02]  /*05a0*/  IADD3 R20, PT, PT, R13.reuse, 0x14, RZ ;  /* 0x000000140d147810 */ /* 0x040fe40007ffe0ff */
[C---:B------:R-:W-:Y:S02]  /*05b0*/  IADD3 R40, PT, PT, R13.reuse, 0x38, RZ ;  /* 0x000000380d287810 */ /* 0x040fe40007ffe0ff */
[----:B------:R-:W-:-:S02]  /*05c0*/  IADD3 R44, PT, PT, R13, 0x40, RZ ;  /* 0x000000400d2c7810 */ /* 0x000fc40007ffe0ff */
[----:B------:R-:W-:Y:S02]  /*05d0*/  SHF.R.U32.HI R29, RZ, 0x2, R28 ;  /* 0x00000002ff1d7819 */ /* 0x000fe4000001161c */
[----:B------:R-:W-:Y:S02]  /*05e0*/  SHF.R.U32.HI R31, RZ, 0x2, R30 ;  /* 0x00000002ff1f7819 */ /* 0x000fe4000001161e */
[----:B------:R-:W-:Y:S02]  /*05f0*/  IADD3 R11, PT, PT, R11, R14, RZ ;  /* 0x0000000e0b0b7210 */ /* 0x000fe40007ffe0ff */
[----:B------:R-:W-:Y:S02]  /*0600*/  IADD3 R43, PT, PT, R13, 0x3c, RZ ;  /* 0x0000003c0d2b7810 */ /* 0x000fe40007ffe0ff */
[----:B------:R-:W-:Y:S02]  /*0610*/  SHF.L.U32 R14, R5, 0x3, RZ ;  /* 0x00000003050e7819 */ /* 0x000fe400000006ff */
[----:B------:R-:W-:-:S02]  /*0620*/  IADD3 R24, PT, PT, R13, 0x1c, RZ ;  /* 0x0000001c0d187810 */ /* 0x000fc40007ffe0ff */
[----:B------:R-:W-:Y:S02]  /*0630*/  SHF.R.U32.HI R21, RZ, 0x2, R20 ;  /* 0x00000002ff157819 */ /* 0x000fe40000011614 */
[----:B------:R-:W-:Y:S01]  /*0640*/  SHF.R.U32.HI R41, RZ, 0x2, R40 ;  /* 0x00000002ff297819 */ /* 0x000fe20000011628 */
[----:B------:R-:W-:Y:S01]  /*0650*/  IMAD R40, R29, 0x28, R64 ;  /* 0x000000281d287824 */ /* 0x000fe200078e0240 */
[----:B------:R-:W-:Y:S01]  /*0660*/  SHF.R.U32.HI R45, RZ, 0x2, R44 ;  /* 0x00000002ff2d7819 */ /* 0x000fe2000001162c */
[--C-:B------:R-:W-:Y:S01]  /*0670*/  IMAD R44, R31, 0x28, R64.reuse ;  /* 0x000000281f2c7824 */ /* 0x100fe200078e0240 */
[----:B------:R-:W-:Y:S01]  /*0680*/  LOP3.LUT R15, R13, 0x4, RZ, 0xfc, !PT ;  /* 0x000000040d0f7812 */ /* 0x000fe200078efcff */
[--C-:B------:R-:W-:Y:S01]  /*0690*/  IMAD R52, R41, 0x28, R64.reuse ;  /* 0x0000002829347824 */ /* 0x100fe200078e0240 */
[----:B------:R-:W-:Y:S01]  /*06a0*/  SHF.R.U32.HI R43, RZ, 0x2, R43 ;  /* 0x00000002ff2b7819 */ /* 0x000fe2000001162b */
[--C-:B------:R-:W-:Y:S01]  /*06b0*/  IMAD R56, R45, 0x28, R64.reuse ;  /* 0x000000282d387824 */ /* 0x100fe200078e0240 */
[----:B------:R-:W-:Y:S01]  /*06c0*/  IADD3 R18, PT, PT, R13, 0x10, RZ ;  /* 0x000000100d127810 */ /* 0x000fe20007ffe0ff */
[----:B------:R-:W-:Y:S01]  /*06d0*/  HFMA2 R41, -RZ, RZ, 0, 0 ;  /* 0x00000000ff297431 */ /* 0x000fe200000001ff */
[----:B------:R-:W-:Y:S01]  /*06e0*/  LOP3.LUT R31, R14, 0x18, RZ, 0xc0, !PT ;  /* 0x000000180e1f7812 */ /* 0x000fe200078ec0ff */
[----:B------:R-:W-:Y:S01]  /*06f0*/  IMAD R54, R43, 0x28, R64 ;  /* 0x000000282b367824 */ /* 0x000fe200078e0240 */
[----:B------:R-:W-:-:S02]  /*0700*/  IADD3 R3, PT, PT, R3, R12, RZ ;  /* 0x0000000c03037210 */ /* 0x000fc40007ffe0ff */
[----:B------:R-:W-:Y:S01]  /*0710*/  SHF.R.U32.HI R25, RZ, 0x2, R24 ;  /* 0x00000002ff197819 */ /* 0x000fe20000011618 */
[--C-:B------:R-:W-:Y:S01]  /*0720*/  IMAD R24, R21, 0x28, R64.reuse ;  /* 0x0000002815187824 */ /* 0x100fe200078e0240 */
[----:B------:R-:W-:Y:S02]  /*0730*/  LOP3.LUT R16, R13, 0x8, RZ, 0xfc, !PT ;  /* 0x000000080d107812 */ /* 0x000fe400078efcff */
[----:B------:R-:W-:Y:S01]  /*0740*/  SHF.R.U32.HI R15, RZ, 0x2, R15 ;  /* 0x00000002ff0f7819 */ /* 0x000fe2000001160f */
[----:B------:R-:W-:Y:S01]  /*0750*/  IMAD R28, R25, 0x28, R64 ;  /* 0x00000028191c7824 */ /* 0x000fe200078e0240 */
[----:B------:R-:W-:Y:S02]  /*0760*/  IADD3 R22, PT, PT, R13, 0x18, RZ ;  /* 0x000000180d167810 */ /* 0x000fe40007ffe0ff */
[----:B------:R-:W-:Y:S02]  /*0770*/  SHF.R.U32.HI R19, RZ, 0x2, R18 ;  /* 0x00000002ff137819 */ /* 0x000fe40000011612 */
[----:B------:R-:W-:-:S02]  /*0780*/  IADD3 R21, PT, PT, R31, R40, RZ ;  /* 0x000000281f157210 */ /* 0x000fc40007ffe0ff */
[----:B------:R-:W-:Y:S02]  /*0790*/  SHF.R.U32.HI R40, RZ, 0x4, R5 ;  /* 0x00000004ff287819 */ /* 0x000fe40000011605 */
[----:B------:R-:W-:Y:S02]  /*07a0*/  LOP3.LUT R43, R6, 0xffff, RZ, 0xc0, !PT ;  /* 0x0000ffff062b7812 */ /* 0x000fe400078ec0ff */
[C---:B------:R-:W-:Y:S02]  /*07b0*/  LOP3.LUT R17, R13.reuse, 0xc, RZ, 0xfc, !PT ;  /* 0x0000000c0d117812 */ /* 0x040fe400078efcff */
[----:B------:R-:W-:Y:S01]  /*07c0*/  IADD3 R26, PT, PT, R13, 0x20, RZ ;  /* 0x000000200d1a7810 */ /* 0x000fe20007ffe0ff */
[----:B------:R-:W-:Y:S01]  /*07d0*/  IMAD R43, R43, 0x667, RZ ;  /* 0x000006672b2b7824 */ /* 0x000fe200078e02ff */
[C---:B------:R-:W-:Y:S02]  /*07e0*/  IADD3 R32, PT, PT, R13.reuse, 0x2c, RZ ;  /* 0x0000002c0d207810 */ /* 0x040fe40007ffe0ff */
[----:B------:R-:W-:-:S02]  /*07f0*/  IADD3 R36, PT, PT, R13, 0x30, RZ ;  /* 0x000000300d247810 */ /* 0x000fc40007ffe0ff */
[C---:B------:R-:W-:Y:S02]  /*0800*/  IADD3 R37, PT, PT, R13.reuse, 0x34, RZ ;  /* 0x000000340d257810 */ /* 0x040fe40007ffe0ff */
[C---:B------:R-:W-:Y:S02]  /*0810*/  IADD3 R46, PT, PT, R13.reuse, 0x44, RZ ;  /* 0x000000440d2e7810 */ /* 0x040fe40007ffe0ff */
[C---:B------:R-:W-:Y:S02]  /*0820*/  IADD3 R48, PT, PT, R13.reuse, 0x48, RZ ;  /* 0x000000480d307810 */ /* 0x040fe40007ffe0ff */
[----:B------:R-:W-:Y:S02]  /*0830*/  SHF.R.U32.HI R12, RZ, 0x2, R13 ;  /* 0x00000002ff0c7819 */ /* 0x000fe4000001160d */
[----:B------:R-:W-:Y:S02]  /*0840*/  IADD3 R50, PT, PT, R13, 0x4c, RZ ;  /* 0x0000004c0d327810 */ /* 0x000fe40007ffe0ff */
[----:B------:R-:W-:Y:S01]  /*0850*/  SHF.L.U32 R3, R3, 0x1, RZ ;  /* 0x0000000103037819 */ /* 0x000fe200000006ff */
[----:B------:R-:W-:Y:S01]  /*0860*/  IMAD R12, R12, 0x28, R64 ;  /* 0x000000280c0c7824 */ /* 0x000fe200078e0240 */
[----:B------:R-:W-:Y:S01]  /*0870*/  SHF.R.U32.HI R13, RZ, 0x2, R16 ;  /* 0x00000002ff0d7819 */ /* 0x000fe20000011610 */
[----:B------:R-:W-:Y:S01]  /*0880*/  IMAD R16, R15, 0x28, R64 ;  /* 0x000000280f107824 */ /* 0x000fe200078e0240 */
[----:B------:R-:W-:Y:S01]  /*0890*/  SHF.R.U32.HI R23, RZ, 0x2, R22 ;  /* 0x00000002ff177819 */ /* 0x000fe20000011616 */
[----:B------:R-:W-:Y:S01]  /*08a0*/  IMAD R22, R19, 0x28, R64 ;  /* 0x0000002813167824 */ /* 0x000fe200078e0240 */
[----:B------:R-:W-:Y:S01]  /*08b0*/  LOP3.LUT R40, R40, R5, RZ, 0x3c, !PT ;  /* 0x0000000528287212 */ /* 0x000fe200078e3cff */
[----:B----4-:R-:W-:Y:S01]  /*08c0*/  IMAD.WIDE.U32 R150, R3, 0x4, R150 ;  /* 0x0000000403967825 */ /* 0x010fe200078e0096 */
[----:B------:R-:W-:-:S02]  /*08d0*/  SHF.R.U32.HI R32, RZ, 0x2, R32 ;  /* 0x00000002ff207819 */ /* 0x000fc40000011620 */
[----:B------:R-:W-:Y:S01]  /*08e0*/  SHF.R.U32.HI R36, RZ, 0x2, R36 ;  /* 0x00000002ff247819 */ /* 0x000fe20000011624 */
[----:B------:R-:W-:Y:S01]  /*08f0*/  IMAD R18, R13, 0x28, R64 ;  /* 0x000000280d127824 */ /* 0x000fe200078e0240 */
[----:B------:R-:W-:Y:S02]  /*0900*/  SHF.R.U32.HI R37, RZ, 0x2, R37 ;  /* 0x00000002ff257819 */ /* 0x000fe40000011625 */
[----:B------:R-:W-:Y:S02]  /*0910*/  SHF.R.U32.HI R17, RZ, 0x2, R17 ;  /* 0x00000002ff117819 */ /* 0x000fe40000011611 */
[----:B------:R-:W-:Y:S02]  /*0920*/  SHF.L.U32 R3, R2, 0x1, RZ ;  /* 0x0000000102037819 */ /* 0x000fe400000006ff */
[----:B------:R-:W-:Y:S01]  /*0930*/  SHF.R.U32.HI R27, RZ, 0x2, R26 ;  /* 0x00000002ff1b7819 */ /* 0x000fe2000001161a */
[--C-:B------:R-:W-:Y:S01]  /*0940*/  IMAD R20, R17, 0x28, R64.reuse ;  /* 0x0000002811147824 */ /* 0x100fe200078e0240 */
[----:B------:R-:W-:Y:S01]  /*0950*/  IADD3 R13, PT, PT, R31, R16, RZ ;  /* 0x000000101f0d7210 */ /* 0x000fe20007ffe0ff */
[--C-:B------:R-:W-:Y:S01]  /*0960*/  IMAD R26, R23, 0x28, R64.reuse ;  /* 0x00000028171a7824 */ /* 0x100fe200078e0240 */
[----:B------:R-:W-:Y:S01]  /*0970*/  SHF.L.U32 R40, R40, 0x3, RZ ;  /* 0x0000000328287819 */ /* 0x000fe200000006ff */
[----:B------:R-:W-:Y:S01]  /*0980*/  IMAD R30, R27, 0x28, R64 ;  /* 0x000000281b1e7824 */ /* 0x000fe200078e0240 */
[----:B------:R-:W-:Y:S01]  /*0990*/  SHF.R.U32.HI R47, RZ, 0x2, R46 ;  /* 0x00000002ff2f7819 */ /* 0x000fe2000001162e */
[----:B------:R-:W-:Y:S01]  /*09a0*/  IMAD R46, R32, 0x28, R64 ;  /* 0x00000028202e7824 */ /* 0x000fe200078e0240 */
[----:B------:R-:W-:Y:S01]  /*09b0*/  SHF.R.U32.HI R49, RZ, 0x2, R48 ;  /* 0x00000002ff317819 */ /* 0x000fe20000011630 */
[----:B------:R-:W-:Y:S01]  /*09c0*/  IMAD R48, R36, 0x28, R64 ;  /* 0x0000002824307824 */ /* 0x000fe200078e0240 */
[----:B------:R-:W-:Y:S01]  /*09d0*/  SHF.R.U32.HI R51, RZ, 0x2, R50 ;  /* 0x00000002ff337819 */ /* 0x000fe20000011632 */
[--C-:B------:R-:W-:Y:S01]  /*09e0*/  IMAD R50, R37, 0x28, R64.reuse ;  /* 0x0000002825327824 */ /* 0x100fe200078e0240 */
[----:B------:R-:W-:Y:S01]  /*09f0*/  IADD3 R16, PT, PT, R31, R22, RZ ;  /* 0x000000161f107210 */ /* 0x000fe20007ffe0ff */
[--C-:B------:R-:W-:Y:S01]  /*0a00*/  IMAD R36, R53, 0x28, R64.reuse ;  /* 0x0000002835247824 */ /* 0x100fe200078e0240 */
[----:B------:R-:W-:Y:S01]  /*0a10*/  IADD3 R22, PT, PT, R31, R44, RZ ;  /* 0x0000002c1f167210 */ /* 0x000fe20007ffe0ff */
[--C-:B------:R-:W-:Y:S01]  /*0a20*/  IMAD R58, R47, 0x28, R64.reuse ;  /* 0x000000282f3a7824 */ /* 0x100fe200078e0240 */
[----:B0-----:R-:W-:Y:S01]  /*0a30*/  LEA R152, P0, R0, R152, 0x2 ;  /* 0x0000009800987211 */ /* 0x001fe200078010ff */
[--C-:B------:R-:W-:Y:S01]  /*0a40*/  IMAD R60, R49, 0x28, R64.reuse ;  /* 0x00000028313c7824 */ /* 0x100fe200078e0240 */
[----:B------:R-:W-:Y:S01]  /*0a50*/  SHF.R.U32.HI R43, RZ, 0x11, R43 ;  /* 0x00000011ff2b7819 */ /* 0x000fe2000001162b */
[----:B------:R-:W-:Y:S01]  /*0a60*/  IMAD R62, R51, 0x28, R64 ;  /* 0x00000028333e7824 */ /* 0x000fe200078e0240 */
[----:B------:R-:W-:-:S02]  /*0a70*/  SHF.L.U32 R32, R2, 0x5, RZ ;  /* 0x0000000502207819 */ /* 0x000fc400000006ff */
[----:B------:R-:W-:Y:S01]  /*0a80*/  LOP3.LUT R44, R3, 0x3e, RZ, 0xc0, !PT ;  /* 0x0000003e032c7812 */ /* 0x000fe200078ec0ff */
[----:B------:R-:W-:Y:S01]  /*0a90*/  IMAD R51, R4, -0x4, R43 ;  /* 0xfffffffc04337824 */ /* 0x000fe200078e022b */
[----:B------:R-:W-:Y:S02]  /*0aa0*/  LOP3.LUT R3, R40, 0x18, RZ, 0xc0, !PT ;  /* 0x0000001828037812 */ /* 0x000fe400078ec0ff */
[C---:B------:R-:W-:Y:S02]  /*0ab0*/  IADD3 R17, PT, PT, R31.reuse, R24, RZ ;  /* 0x000000181f117210 */ /* 0x040fe40007ffe0ff */
[----:B------:R-:W-:Y:S02]  /*0ac0*/  LEA.HI.X R153, R0, R153, RZ, 0x2, P0 ;  /* 0x0000009900997211 */ /* 0x000fe400000f14ff */
[C---:B------:R-:W-:Y:S02]  /*0ad0*/  IADD3 R23, PT, PT, R31.reuse, R46, RZ ;  /* 0x0000002e1f177210 */ /* 0x040fe40007ffe0ff */
[----:B------:R-:W-:-:S02]  /*0ae0*/  IADD3 R24, PT, PT, R31, R48, RZ ;  /* 0x000000301f187210 */ /* 0x000fc40007ffe0ff */
[----:B------:R-:W-:Y:S02]  /*0af0*/  IADD3 R25, PT, PT, R31, R50, RZ ;  /* 0x000000321f197210 */ /* 0x000fe40007ffe0ff */
[C---:B------:R-:W-:Y:S02]  /*0b00*/  LOP3.LUT R32, R33.reuse, 0x3e0, R32, 0xf8, !PT ;  /* 0x000003e021207812 */ /* 0x040fe400078ef820 */
[----:B------:R-:W-:Y:S02]  /*0b10*/  ISETP.NE.AND P0, PT, R2, RZ, PT ;  /* 0x000000ff0200720c */ /* 0x000fe40003f05270 */
[----:B------:R-:W-:Y:S02]  /*0b20*/  MOV R45, 0x7fffffe1 ;  /* 0x7fffffe1002d7802 */ /* 0x000fe40000000f00 */
[----:B------:R-:W-:Y:S02]  /*0b30*/  LEA R33, R33, R36, 0x3 ;  /* 0x0000002421217211 */ /* 0x000fe400078e18ff */
[----:B------:R-:W-:-:S02]  /*0b40*/  IADD3 R46, PT, PT, R3, UR8, RZ ;  /* 0x00000008032e7c10 */ /* 0x000fc4000fffe0ff */
[C---:B------:R-:W-:Y:S02]  /*0b50*/  IADD3 R14, PT, PT, R31.reuse, R18, RZ ;  /* 0x000000121f0e7210 */ /* 0x040fe40007ffe0ff */
[C---:B------:R-:W-:Y:S02]  /*0b60*/  IADD3 R15, PT, PT, R31.reuse, R20, RZ ;  /* 0x000000141f0f7210 */ /* 0x040fe40007ffe0ff */
[C---:B------:R-:W-:Y:S02]  /*0b70*/  IADD3 R18, PT, PT, R31.reuse, R26, RZ ;  /* 0x0000001a1f127210 */ /* 0x040fe40007ffe0ff */
[C---:B------:R-:W-:Y:S02]  /*0b80*/  IADD3 R19, PT, PT, R31.reuse, R28, RZ ;  /* 0x0000001c1f137210 */ /* 0x040fe40007ffe0ff */
[----:B------:R-:W-:Y:S02]  /*0b90*/  IADD3 R20, PT, PT, R31, R30, RZ ;  /* 0x0000001e1f147210 */ /* 0x000fe40007ffe0ff */
[----:B------:R-:W-:-:S02]  /*0ba0*/  IADD3 R12, PT, PT, R12, R31, RZ ;  /* 0x0000001f0c0c7210 */ /* 0x000fc40007ffe0ff */
[C---:B------:R-:W-:Y:S02]  /*0bb0*/  IADD3 R26, PT, PT, R31.reuse, R52, RZ ;  /* 0x000000341f1a7210 */ /* 0x040fe40007ffe0ff */
[C---:B------:R-:W-:Y:S02]  /*0bc0*/  IADD3 R27, PT, PT, R31.reuse, R54, RZ ;  /* 0x000000361f1b7210 */ /* 0x040fe40007ffe0ff */
[C---:B------:R-:W-:Y:S02]  /*0bd0*/  IADD3 R28, PT, PT, R31.reuse, R56, RZ ;  /* 0x000000381f1c7210 */ /* 0x040fe40007ffe0ff */
[C---:B------:R-:W-:Y:S02]  /*0be0*/  IADD3 R29, PT, PT, R31.reuse, R58, RZ ;  /* 0x0000003a1f1d7210 */ /* 0x040fe40007ffe0ff */
[----:B------:R-:W-:Y:S02]  /*0bf0*/  IADD3 R30, PT, PT, R31, R60, RZ ;  /* 0x0000003c1f1e7210 */ /* 0x000fe40007ffe0ff */
[----:B------:R-:W-:-:S02]  /*0c00*/  SEL R40, R45, 0x1, !P0 ;  /* 0x000000012d287807 */ /* 0x000fc40004000000 */
[----:B------:R-:W-:Y:S02]  /*0c10*/  IADD3 R31, PT, PT, R31, R62, RZ ;  /* 0x0000003e1f1f7210 */ /* 0x000fe40007ffe0ff */
[----:B------:R-:W-:Y:S02]  /*0c20*/  LOP3.LUT R42, R42, 0xfe, RZ, 0xc0, !PT ;  /* 0x000000fe2a2a7812 */ /* 0x000fe400078ec0ff */
[----:B------:R-:W-:Y:S02]  /*0c30*/  LEA R44, R5, R44, 0x4 ;  /* 0x0000002c052c7211 */ /* 0x000fe400078e20ff */
[----:B------:R-:W-:Y:S02]  /*0c40*/  SEL R45, R45, 0x1, !P1 ;  /* 0x000000012d2d7807 */ /* 0x000fe40004800000 */
[----:B------:R-:W-:Y:S02]  /*0c50*/  LEA R46, R7, R46, 0x5 ;  /* 0x0000002e072e7211 */ /* 0x000fe400078e28ff */
[----:B------:R-:W-:-:S02]  /*0c60*/  LEA R51, R51, UR4, 0x3 ;  /* 0x0000000433337c11 */ /* 0x000fc4000f8e18ff */
[----:B--2---:R-:W-:Y:S02]  /*0c70*/  PRMT R47, R34, 0x7632, R47 ;  /* 0x00007632222f7816 */ /* 0x004fe4000000002f */
[----:B------:R-:W-:Y:S02]  /*0c80*/  PRMT R48, R35, 0x7632, R48 ;  /* 0x0000763223307816 */ /* 0x000fe40000000030 */
[C---:B------:R-:W-:Y:S02]  /*0c90*/  PRMT R50, R38.reuse, 0x7632, R50 ;  /* 0x0000763226327816 */ /* 0x040fe40000000032 */
[C---:B------:R-:W-:Y:S02]  /*0ca0*/  PRMT R49, R39.reuse, 0x7632, R49 ;  /* 0x0000763227317816 */ /* 0x040fe40000000031 */
[----:B------:R-:W-:Y:S01]  /*0cb0*/  SHF.L.U32 R36, R39, 0x10, RZ ;  /* 0x0000001027247819 */ /* 0x000fe200000006ff */
[----:B------:R-:W-:Y:S01]  /*0cc0*/  HFMA2 R39, -RZ, RZ, 0, 0 ;  /* 0x00000000ff277431 */ /* 0x000fe200000001ff */
[----:B------:R-:W-:-:S02]  /*0cd0*/  SHF.L.U32 R37, R38, 0x10, RZ ;  /* 0x0000001026257819 */ /* 0x000fc400000006ff */
[----:B------:R-:W-:Y:S02]  /*0ce0*/  SHF.L.U32 R34, R34, 0x10, RZ ;  /* 0x0000001022227819 */ /* 0x000fe400000006ff */
[----:B------:R-:W-:Y:S02]  /*0cf0*/  SHF.L.U32 R35, R35, 0x10, RZ ;  /* 0x0000001023237819 */ /* 0x000fe400000006ff */
[----:B------:R-:W-:Y:S02]  /*0d00*/  MOV R38, R0 ;  /* 0x0000000000267202 */ /* 0x000fe40000000f00 */
[----:B------:R-:W-:Y:S02]  /*0d10*/  SHF.L.U32 R47, R47, 0x10, RZ ;  /* 0x000000102f2f7819 */ /* 0x000fe400000006ff */
[----:B------:R-:W-:Y:S02]  /*0d20*/  SHF.L.U32 R48, R48, 0x10, RZ ;  /* 0x0000001030307819 */ /* 0x000fe400000006ff */
[----:B------:R-:W-:-:S02]  /*0d30*/  SHF.L.U32 R50, R50, 0x10, RZ ;  /* 0x0000001032327819 */ /* 0x000fc400000006ff */
[----:B-1----:R-:W-:-:S07]  /*0d40*/  SHF.L.U32 R49, R49, 0x10, RZ ;  /* 0x0000001031317819 */ /* 0x002fce00000006ff */
.L_x_284:
[----:B0-----:R-:W0:Y:S01]  /*0d50*/  LDCU.64 UR12, c[0x0][0x3b8] ;  /* 0x00007700ff0c77ac */ /* 0x001e220008000a00 */
[--C-:B------:R-:W-:Y:S02]  /*0d60*/  SHF.R.U64 R3, R38, 0x2, R41.reuse ;  /* 0x0000000226037819 */ /* 0x100fe40000001229 */
[----:B-1----:R-:W-:Y:S01]  /*0d70*/  SHF.R.U32.HI R56, RZ, 0x2, R41 ;  /* 0x00000002ff387819 */ /* 0x002fe20000011629 */
[----:B------:R-:W1:Y:S01]  /*0d80*/  LDCU.64 UR14, c[0x0][0x3a0] ;  /* 0x00007400ff0e77ac */ /* 0x000e620008000a00 */
[C---:B------:R-:W-:Y:S02]  /*0d90*/  SHF.L.U32 R52, R3.reuse, 0x5, RZ ;  /* 0x0000000503347819 */ /* 0x040fe400000006ff */
[----:B------:R-:W-:Y:S01]  /*0da0*/  SHF.L.U64.HI R53, R3, 0x5, R56 ;  /* 0x0000000503357819 */ /* 0x000fe20000010238 */
[----:B------:R-:W-:Y:S01]  /*0db0*/  IMAD R57, R56, 0x140000, RZ ;  /* 0x0014000038397824 */ /* 0x000fe200078e02ff */
[----:B------:R-:W-:Y:S01]  /*0dc0*/  MOV R54, R6 ;  /* 0x0000000600367202 */ /* 0x000fe20000000f00 */
[----:B------:R-:W2:Y:S01]  /*0dd0*/  LDCU UR6, c[0x0][0x3c0] ;  /* 0x00007800ff0677ac */ /* 0x000ea20008000800 */
[----:B------:R-:W-:Y:S01]  /*0de0*/  MOV R55, RZ ;  /* 0x000000ff00377202 */ /* 0x000fe20000000f00 */
[----:B------:R-:W-:-:S04]  /*0df0*/  IMAD.WIDE.U32 R52, R43, 0x2, R52 ;  /* 0x000000022b347825 */ /* 0x000fc800078e0034 */
[----:B------:R-:W-:Y:S01]  /*0e00*/  IMAD.WIDE.U32 R54, R3, 0x140000, R54 ;  /* 0x0014000003367825 */ /* 0x000fe200078e0036 */
[----:B0-----:R-:W-:-:S03]  /*0e10*/  LEA R82, P0, R52, UR12, 0x2 ;  /* 0x0000000c34527c11 */ /* 0x001fc6000f8010ff */
[----:B------:R-:W-:Y:S01]  /*0e20*/  IMAD R3, R32, 0x500, RZ ;  /* 0x0000050020037824 */ /* 0x000fe200078e02ff */
[----:B------:R-:W-:Y:S01]  /*0e30*/  LEA.HI.X R83, R52, UR13, R53, 0x2, P0 ;  /* 0x0000000d34537c11 */ /* 0x000fe200080f1435 */
[----:B------:R-:W0:Y:S03]  /*0e40*/  LDCU.64 UR12, c[0x0][0x398] ;  /* 0x00007300ff0c77ac */ /* 0x000e260008000a00 */
[----:B------:R-:W-:Y:S02]  /*0e50*/  IADD3 R3, P1, PT, R3, R54, RZ ;  /* 0x0000003603037210 */ /* 0x000fe40007f3e0ff */
[----:B------:R-:W2:Y:S02]  /*0e60*/  LDG.E.64.CONSTANT R82, desc[UR10][R82.64] ;  /* 0x0000000a52527981 */ /* 0x000ea4000c1e9b00 */
[----:B------:R-:W-:Y:S02]  /*0e70*/  IADD3.X R54, PT, PT, R55, R57, RZ, P1, !PT ;  /* 0x0000003937367210 */ /* 0x000fe40000ffe4ff */
[----:B------:R-:W-:-:S02]  /*0e80*/  SHF.L.U32 R52, R3, 0x1, RZ ;  /* 0x0000000103347819 */ /* 0x000fc400000006ff */
[----:B------:R-:W-:Y:S02]  /*0e90*/  SHF.L.U64.HI R53, R3, 0x1, R54 ;  /* 0x0000000103357819 */ /* 0x000fe40000010236 */
[----:B-1----:R-:W-:-:S04]  /*0ea0*/  IADD3 R56, P0, PT, R52, UR14, RZ ;  /* 0x0000000e34387c10 */ /* 0x002fc8000ff1e0ff */
[----:B------:R-:W-:-:S05]  /*0eb0*/  IADD3.X R57, PT, PT, R53, UR15, RZ, P0, !PT ;  /* 0x0000000f35397c10 */ /* 0x000fca00087fe4ff */
[----:B------:R-:W3:Y:S04]  /*0ec0*/  LDG.E.64.CONSTANT R104, desc[UR10][R56.64+0x2800] ;  /* 0x0028000a38687981 */ /* 0x000ee8000c1e9b00 */
[----:B------:R-:W4:Y:S04]  /*0ed0*/  LDG.E.64.CONSTANT R84, desc[UR10][R56.64+0x5000] ;  /* 0x0050000a38547981 */ /* 0x000f28000c1e9b00 */
[----:B------:R-:W5:Y:S04]  /*0ee0*/  LDG.E.64.CONSTANT R86, desc[UR10][R56.64+0x7800] ;  /* 0x0078000a38567981 */ /* 0x000f68000c1e9b00 */
[----:B------:R-:W5:Y:S04]  /*0ef0*/  LDG.E.64.CONSTANT R88, desc[UR10][R56.64+0xa000] ;  /* 0x00a0000a38587981 */ /* 0x000f68000c1e9b00 */
[----:B------:R-:W5:Y:S04]  /*0f00*/  LDG.E.64.CONSTANT R70, desc[UR10][R56.64] ;  /* 0x0000000a38467981 */ /* 0x000f68000c1e9b00 */
[----:B------:R-:W5:Y:S01]  /*0f10*/  LDG.E.64.CONSTANT R90, desc[UR10][R56.64+0xc800] ;  /* 0x00c8000a385a7981 */ /* 0x000f62000c1e9b00 */
[----:B0-----:R-:W-:-:S03]  /*0f20*/  IADD3 R118, P0, PT, R52, UR12, RZ ;  /* 0x0000000c34767c10 */ /* 0x001fc6000ff1e0ff */
[----:B------:R-:W5:Y:S01]  /*0f30*/  LDG.E.64.CONSTANT R98, desc[UR10][R56.64+0xf000] ;  /* 0x00f0000a38627981 */ /* 0x000f62000c1e9b00 */
[----:B------:R-:W-:-:S03]  /*0f40*/  IADD3.X R119, PT, PT, R53, UR13, RZ, P0, !PT ;  /* 0x0000000d35777c10 */ /* 0x000fc600087fe4ff */
[----:B------:R0:W5:Y:S04]  /*0f50*/  LDG.E.64.CONSTANT R100, desc[UR10][R56.64+0x11800] ;  /* 0x0118000a38647981 */ /* 0x000168000c1e9b00 */
[----:B------:R-:W5:Y:S04]  /*0f60*/  LDG.E.64.CONSTANT R92, desc[UR10][R118.64] ;  /* 0x0000000a765c7981 */ /* 0x000f68000c1e9b00 */
[----:B------:R-:W5:Y:S04]  /*0f70*/  LDG.E.64.CONSTANT R94, desc[UR10][R118.64+0x2800] ;  /* 0x0028000a765e7981 */ /* 0x000f68000c1e9b00 */
[----:B------:R-:W5:Y:S04]  /*0f80*/  LDG.E.64.CONSTANT R96, desc[UR10][R118.64+0x5000] ;  /* 0x0050000a76607981 */ /* 0x000f68000c1e9b00 */
[----:B------:R-:W5:Y:S01]  /*0f90*/  LDG.E.64.CONSTANT R102, desc[UR10][R118.64+0x7800] ;  /* 0x0078000a76667981 */ /* 0x000f62000c1e9b00 */
[----:B--2---:R-:W-:-:S06]  /*0fa0*/  FADD.FTZ R54, R83, UR6 ;  /* 0x0000000653367e21 */ /* 0x004fcc0008010000 */
[----:B------:R-:W1:Y:S01]  /*0fb0*/  MUFU.RSQ R54, R54 ;  /* 0x0000003600367308 */ /* 0x000e620000001400 */
[----:B---3--:R-:W-:Y:S02]  /*0fc0*/  SHF.L.U32 R59, R104, 0x10, RZ ;  /* 0x00000010683b7819 */ /* 0x008fe400000006ff */
[----:B0-----:R-:W-:-:S03]  /*0fd0*/  SHF.L.U32 R57, R105, 0x10, RZ ;  /* 0x0000001069397819 */ /* 0x001fc600000006ff */
[C---:B------:R-:W-:Y:S02]  /*0fe0*/  FADD.FTZ R59, -R82.reuse, R59 ;  /* 0x0000003b523b7221 */ /* 0x040fe40000010100 */
[----:B------:R-:W-:Y:S02]  /*0ff0*/  FADD.FTZ R57, -R82, R57 ;  /* 0x0000003952397221 */ /* 0x000fe40000010100 */
[----:B-1----:R-:W-:Y:S01]  /*1000*/  FMUL.FTZ R56, R54, R59 ;  /* 0x0000003b36387220 */ /* 0x002fe20000410000 */
[----:B----4-:R-:W-:Y:S01]  /*1010*/  SHF.L.U32 R59, R84, 0x10, RZ ;  /* 0x00000010543b7819 */ /* 0x010fe200000006ff */
[----:B------:R-:W-:Y:S01]  /*1020*/  FMUL.FTZ R58, R54, R57 ;  /* 0x00000039363a7220 */ /* 0x000fe20000410000 */
[----:B------:R-:W-:-:S03]  /*1030*/  SHF.L.U32 R57, R85, 0x10, RZ ;  /* 0x0000001055397819 */ /* 0x000fc600000006ff */
[C---:B------:R-:W-:Y:S02]  /*1040*/  FADD.FTZ R59, -R82.reuse, R59 ;  /* 0x0000003b523b7221 */ /* 0x040fe40000010100 */
[----:B------:R-:W-:Y:S02]  /*1050*/  FADD.FTZ R57, -R82, R57 ;  /* 0x0000003952397221 */ /* 0x000fe40000010100 */
[----:B------:R-:W-:Y:S01]  /*1060*/  FMUL.FTZ R60, R54, R59 ;  /* 0x0000003b363c7220 */ /* 0x000fe20000410000 */
[----:B-----5:R-:W-:Y:S01]  /*1070*/  SHF.L.U32 R59, R86, 0x10, RZ ;  /* 0x00000010563b7819 */ /* 0x020fe200000006ff */
[----:B------:R-:W-:Y:S01]  /*1080*/  FMUL.FTZ R62, R54, R57 ;  /* 0x00000039363e7220 */ /* 0x000fe20000410000 */
[----:B------:R-:W-:-:S03]  /*1090*/  SHF.L.U32 R57, R87, 0x10, RZ ;  /* 0x0000001057397819 */ /* 0x000fc600000006ff */
[C---:B------:R-:W-:Y:S02]  /*10a0*/  FADD.FTZ R59, -R82.reuse, R59 ;  /* 0x0000003b523b7221 */ /* 0x040fe40000010100 */
[----:B------:R-:W-:Y:S02]  /*10b0*/  FADD.FTZ R57, -R82, R57 ;  /* 0x0000003952397221 */ /* 0x000fe40000010100 */
[----:B------:R-:W-:Y:S01]  /*10c0*/  FMUL.FTZ R64, R54, R59 ;  /* 0x0000003b36407220 */ /* 0x000fe20000410000 */
[----:B------:R-:W-:Y:S01]  /*10d0*/  SHF.L.U32 R59, R88, 0x10, RZ ;  /* 0x00000010583b7819 */ /* 0x000fe200000006ff */
[----:B------:R-:W-:Y:S01]  /*10e0*/  FMUL.FTZ R66, R54, R57 ;  /* 0x0000003936427220 */ /* 0x000fe20000410000 */
[C---:B------:R-:W-:Y:S02]  /*10f0*/  PRMT R57, R70.reuse, 0x7632, R57 ;  /* 0x0000763246397816 */ /* 0x040fe40000000039 */
[----:B------:R-:W-:Y:S01]  /*1100*/  SHF.L.U32 R3, R70, 0x10, RZ ;  /* 0x0000001046037819 */ /* 0x000fe200000006ff */
[----:B------:R-:W-:Y:S01]  /*1110*/  FADD.FTZ R59, -R82, R59 ;  /* 0x0000003b523b7221 */ /* 0x000fe20000010100 */
[----:B------:R-:W-:-:S02]  /*1120*/  SHF.L.U32 R55, R71, 0x10, RZ ;  /* 0x0000001047377819 */ /* 0x000fc400000006ff */
[----:B------:R-:W-:Y:S02]  /*1130*/  SHF.L.U32 R63, R89, 0x10, RZ ;  /* 0x00000010593f7819 */ /* 0x000fe400000006ff */
[----:B------:R-:W-:Y:S01]  /*1140*/  SHF.L.U32 R57, R57, 0x10, RZ ;  /* 0x0000001039397819 */ /* 0x000fe200000006ff */
[----:B------:R-:W-:Y:S01]  /*1150*/  FADD.FTZ R3, -R82, R3 ;  /* 0x0000000352037221 */ /* 0x000fe20000010100 */
[----:B------:R-:W-:Y:S01]  /*1160*/  PRMT R71, R71, 0x7632, R71 ;  /* 0x0000763247477816 */ /* 0x000fe20000000047 */
[----:B------:R-:W-:Y:S01]  /*1170*/  FMUL.FTZ R68, R54, R59 ;  /* 0x0000003b36447220 */ /* 0x000fe20000410000 */
[C---:B------:R-:W-:Y:S01]  /*1180*/  FADD.FTZ R59, -R82.reuse, R63 ;  /* 0x0000003f523b7221 */ /* 0x040fe20000010100 */
[----:B------:R-:W-:Y:S01]  /*1190*/  FADD.FTZ R57, -R82, R57 ;  /* 0x0000003952397221 */ /* 0x000fe20000010100 */
[----:B------:R-:W-:Y:S01]  /*11a0*/  SHF.L.U32 R71, R71, 0x10, RZ ;  /* 0x0000001047477819 */ /* 0x000fe200000006ff */
[----:B------:R-:W-:Y:S01]  /*11b0*/  FMUL.FTZ R3, R54, R3 ;  /* 0x0000000336037220 */ /* 0x000fe20000410000 */
[----:B------:R-:W-:Y:S01]  /*11c0*/  FADD.FTZ R55, -R82, R55 ;  /* 0x0000003752377221 */ /* 0x000fe20000010100 */
[C---:B------:R-:W-:Y:S01]  /*11d0*/  FMUL.FTZ R70, R54.reuse, R59 ;  /* 0x0000003b36467220 */ /* 0x040fe20000410000 */
[----:B------:R-:W-:Y:S01]  /*11e0*/  FMUL.FTZ R57, R54, R57 ;  /* 0x0000003936397220 */ /* 0x000fe20000410000 */
[----:B------:R-:W-:Y:S01]  /*11f0*/  FFMA.FTZ R112, R34, R3, R37 ;  /* 0x0000000322707223 */ /* 0x000fe20000010025 */
[----:B------:R-:W-:Y:S01]  /*1200*/  FADD.FTZ R59, -R82, R71 ;  /* 0x00000047523b7221 */ /* 0x000fe20000010100 */
[----:B------:R-:W-:Y:S01]  /*1210*/  FMUL.FTZ R55, R54, R55 ;  /* 0x0000003736377220 */ /* 0x000fe20000410000 */
[----:B------:R-:W-:Y:S01]  /*1220*/  FFMA.FTZ R126, R47, R57, R50 ;  /* 0x000000392f7e7223 */ /* 0x000fe20000010032 */
[----:B------:R-:W-:Y:S01]  /*1230*/  FMUL.FTZ R106, R112, -1.4426950216293334961 ;  /* 0xbfb8aa3b706a7820 */ /* 0x000fe20000410000 */
[----:B------:R-:W-:Y:S01]  /*1240*/  FMUL.FTZ R59, R54, R59 ;  /* 0x0000003b363b7220 */ /* 0x000fe20000410000 */
[----:B------:R-:W-:Y:S01]  /*1250*/  FFMA.FTZ R122, R35, R55, R36 ;  /* 0x00000037237a7223 */ /* 0x000fe20000010024 */
[----:B------:R-:W-:-:S02]  /*1260*/  FMUL.FTZ R121, R126, -1.4426950216293334961 ;  /* 0xbfb8aa3b7e797820 */ /* 0x000fc40000410000 */
[----:B------:R-:W-:Y:S01]  /*1270*/  FFMA.FTZ R124, R48, R59, R49 ;  /* 0x0000003b307c7223 */ /* 0x000fe20000010031 */
[----:B------:R-:W-:Y:S01]  /*1280*/  FMUL.FTZ R108, R122, -1.4426950216293334961 ;  /* 0xbfb8aa3b7a6c7820 */ /* 0x000fe20000410000 */
[----:B------:R-:W0:Y:S01]  /*1290*/  MUFU.EX2 R106, R106 ;  /* 0x0000006a006a7308 */ /* 0x000e220000000800 */
[----:B------:R-:W-:Y:S01]  /*12a0*/  SHF.L.U32 R65, R90, 0x10, RZ ;  /* 0x000000105a417819 */ /* 0x000fe200000006ff */
[----:B------:R-:W-:-:S06]  /*12b0*/  FMUL.FTZ R128, R124, -1.4426950216293334961 ;  /* 0xbfb8aa3b7c807820 */ /* 0x000fcc0000410000 */
[----:B------:R-:W1:Y:S01]  /*12c0*/  MUFU.EX2 R121, R121 ;  /* 0x0000007900797308 */ /* 0x000e620000000800 */
[----:B------:R-:W-:-:S07]  /*12d0*/  FADD.FTZ R65, -R82, R65 ;  /* 0x0000004152417221 */ /* 0x000fce0000010100 */
[----:B------:R-:W2:Y:S01]  /*12e0*/  MUFU.EX2 R108, R108 ;  /* 0x0000006c006c7308 */ /* 0x000ea20000000800 */
[----:B------:R-:W-:-:S07]  /*12f0*/  FMUL.FTZ R72, R54, R65 ;  /* 0x0000004136487220 */ /* 0x000fce0000410000 */
[----:B------:R-:W3:Y:S01]  /*1300*/  MUFU.EX2 R128, R128 ;  /* 0x0000008000807308 */ /* 0x000ee20000000800 */
[----:B------:R-:W-:Y:S01]  /*1310*/  PRMT R104, R104, 0x7632, R104 ;  /* 0x0000763268687816 */ /* 0x000fe20000000068 */
[--C-:B------:R-:W-:Y:S01]  /*1320*/  FFMA.FTZ R65, R34, R72, R37.reuse ;  /* 0x0000004822417223 */ /* 0x100fe20000010025 */
[----:B0-----:R-:W-:Y:S01]  /*1330*/  FADD.FTZ R120, R106, 1 ;  /* 0x3f8000006a787421 */ /* 0x001fe20000010000 */
[----:B------:R-:W-:Y:S01]  /*1340*/  FFMA.FTZ R61, R34, R56, R37 ;  /* 0x00000038223d7223 */ /* 0x000fe20000010025 */
[----:B------:R-:W-:Y:S01]  /*1350*/  SHF.L.U32 R129, R104, 0x10, RZ ;  /* 0x0000001068817819 */ /* 0x000fe200000006ff */
[----:B------:R-:W-:Y:S01]  /*1360*/  FMUL.FTZ R127, R65, -1.4426950216293334961 ;  /* 0xbfb8aa3b417f7820 */ /* 0x000fe20000410000 */
[----:B------:R-:W-:Y:S01]  /*1370*/  PRMT R105, R105, 0x7632, R105 ;  /* 0x0000763269697816 */ /* 0x000fe20000000069 */
[----:B-1----:R-:W-:Y:S01]  /*1380*/  FADD.FTZ R104, R121, 1 ;  /* 0x3f80000079687421 */ /* 0x002fe20000010000 */
[----:B------:R-:W0:Y:S01]  /*1390*/  MUFU.RCP R125, R120 ;  /* 0x00000078007d7308 */ /* 0x000e220000001000 */
[----:B------:R-:W-:Y:S01]  /*13a0*/  FMUL.FTZ R123, R61, -1.4426950216293334961 ;  /* 0xbfb8aa3b3d7b7820 */ /* 0x000fe20000410000 */
[----:B------:R-:W-:Y:S01]  /*13b0*/  FFMA.FTZ R116, R35, R58, R36 ;  /* 0x0000003a23747223 */ /* 0x000fe20000010024 */
[----:B--2---:R-:W-:Y:S01]  /*13c0*/  FADD.FTZ R108, R108, 1 ;  /* 0x3f8000006c6c7421 */ /* 0x004fe20000010000 */
[----:B------:R-:W-:-:S02]  /*13d0*/  SHF.L.U32 R105, R105, 0x10, RZ ;  /* 0x0000001069697819 */ /* 0x000fc400000006ff */
[----:B------:R-:W-:Y:S02]  /*13e0*/  FMUL.FTZ R110, R116, -1.4426950216293334961 ;  /* 0xbfb8aa3b746e7820 */ /* 0x000fe40000410000 */
[----:B------:R-:W-:Y:S01]  /*13f0*/  MUFU.EX2 R71, R127 ;  /* 0x0000007f00477308 */ /* 0x000fe20000000800 */
[----:B---3--:R-:W-:Y:S01]  /*1400*/  FADD.FTZ R128, R128, 1 ;  /* 0x3f80000080807421 */ /* 0x008fe20000010000 */
[C---:B------:R-:W-:Y:S01]  /*1410*/  FADD.FTZ R129, -R82.reuse, R129 ;  /* 0x0000008152817221 */ /* 0x040fe20000010100 */
[----:B------:R-:W-:-:S05]  /*1420*/  FADD.FTZ R105, -R82, R105 ;  /* 0x0000006952697221 */ /* 0x000fca0000010100 */
[----:B------:R1:W2:Y:S01]  /*1430*/  MUFU.RCP R127, R108 ;  /* 0x0000006c007f7308 */ /* 0x0002a20000001000 */
[----:B------:R-:W-:-:S07]  /*1440*/  FMUL.FTZ R106, R54, R129 ;  /* 0x00000081366a7220 */ /* 0x000fce0000410000 */
[----:B------:R-:W3:Y:S01]  /*1450*/  MUFU.RCP R104, R104 ;  /* 0x0000006800687308 */ /* 0x000ee20000001000 */
[----:B-1----:R-:W-:-:S07]  /*1460*/  FMUL.FTZ R108, R54, R105 ;  /* 0x00000069366c7220 */ /* 0x002fce0000410000 */
[----:B------:R-:W1:Y:S01]  /*1470*/  MUFU.EX2 R123, R123 ;  /* 0x0000007b007b7308 */ /* 0x000e620000000800 */
[----:B------:R-:W-:Y:S01]  /*1480*/  FFMA.FTZ R120, R47, R106, R50 ;  /* 0x0000006a2f787223 */ /* 0x000fe20000010032 */
[----:B------:R-:W-:-:S06]  /*1490*/  FFMA.FTZ R121, R48, R108, R49 ;  /* 0x0000006c30797223 */ /* 0x000fcc0000010031 */
[----:B------:R-:W4:Y:S01]  /*14a0*/  MUFU.RCP R128, R128 ;  /* 0x0000008000807308 */ /* 0x000f220000001000 */
[----:B0-----:R-:W-:-:S07]  /*14b0*/  FADD.FTZ R105, -R125, 1 ;  /* 0x3f8000007d697421 */ /* 0x001fce0000010100 */
[----:B------:R-:W0:Y:S01]  /*14c0*/  MUFU.EX2 R110, R110 ;  /* 0x0000006e006e7308 */ /* 0x000e220000000800 */
[----:B------:R-:W-:Y:S01]  /*14d0*/  FMUL.FTZ R131, R120, -1.4426950216293334961 ;  /* 0xbfb8aa3b78837820 */ /* 0x000fe20000410000 */
[----:B------:R-:W-:Y:S01]  /*14e0*/  FMUL.FTZ R132, R121, -1.4426950216293334961 ;  /* 0xbfb8aa3b79847820 */ /* 0x000fe20000410000 */
[----:B------:R-:W-:Y:S01]  /*14f0*/  FFMA.FTZ R112, R112, R105, 1 ;  /* 0x3f80000070707423 */ /* 0x000fe20000010069 */
[----:B--2---:R-:W-:Y:S01]  /*1500*/  FADD.FTZ R129, -R127, 1 ;  /* 0x3f8000007f817421 */ /* 0x004fe20000010100 */
[----:B---3--:R-:W-:Y:S01]  /*1510*/  FADD.FTZ R105, -R104, 1 ;  /* 0x3f80000068697421 */ /* 0x008fe20000010100 */
[----:B-1----:R-:W-:Y:S01]  /*1520*/  FADD.FTZ R130, R123, 1 ;  /* 0x3f8000007b827421 */ /* 0x002fe20000010000 */
[----:B------:R-:W-:Y:S01]  /*1530*/  FMUL.FTZ R112, R125, R112 ;  /* 0x000000707d707220 */ /* 0x000fe20000410000 */
[----:B------:R-:W1:Y:S01]  /*1540*/  MUFU.EX2 R131, R131 ;  /* 0x0000008300837308 */ /* 0x000e620000000800 */
[----:B------:R-:W-:Y:S01]  /*1550*/  FFMA.FTZ R122, R122, R129, 1 ;  /* 0x3f8000007a7a7423 */ /* 0x000fe20000010081 */
[----:B------:R-:W-:Y:S01]  /*1560*/  FFMA.FTZ R105, R126, R105, 1 ;  /* 0x3f8000007e697423 */ /* 0x000fe20000010069 */
[----:B----4-:R-:W-:-:S05]  /*1570*/  FADD.FTZ R129, -R128, 1 ;  /* 0x3f80000080817421 */ /* 0x010fca0000010100 */
[----:B------:R-:W2:Y:S01]  /*1580*/  MUFU.EX2 R132, R132 ;  /* 0x0000008400847308 */ /* 0x000ea20000000800 */
[----:B0-----:R-:W-:Y:S01]  /*1590*/  FADD.FTZ R110, R110, 1 ;  /* 0x3f8000006e6e7421 */ /* 0x001fe20000010000 */
[----:B------:R-:W-:Y:S01]  /*15a0*/  FMUL.FTZ R123, R127, R122 ;  /* 0x0000007a7f7b7220 */ /* 0x000fe20000410000 */
[----:B------:R-:W-:Y:S01]  /*15b0*/  FFMA.FTZ R129, R124, R129, 1 ;  /* 0x3f8000007c817423 */ /* 0x000fe20000010081 */
[----:B------:R-:W-:Y:S02]  /*15c0*/  FMUL.FTZ R127, R104, R105 ;  /* 0x00000069687f7220 */ /* 0x000fe40000410000 */
[----:B------:R-:W3:Y:S02]  /*15d0*/  LDG.E.64.CONSTANT R104, desc[UR10][R118.64+0xa000] ;  /* 0x00a0000a76687981 */ /* 0x000ee4000c1e9b00 */
[----:B------:R-:W0:Y:S01]  /*15e0*/  MUFU.RCP R125, R130 ;  /* 0x00000082007d7308 */ /* 0x000e220000001000 */
[----:B------:R-:W-:-:S07]  /*15f0*/  PRMT R85, R85, 0x7632, R85 ;  /* 0x0000763255557816 */ /* 0x000fce0000000055 */
[----:B------:R-:W4:Y:S01]  /*1600*/  MUFU.RCP R124, R110 ;  /* 0x0000006e007c7308 */ /* 0x000f220000001000 */
[----:B------:R-:W-:Y:S02]  /*1610*/  SHF.L.U32 R85, R85, 0x10, RZ ;  /* 0x0000001055557819 */ /* 0x000fe400000006ff */
[----:B------:R-:W-:Y:S02]  /*1620*/  PRMT R84, R84, 0x7632, R84 ;  /* 0x0000763254547816 */ /* 0x000fe40000000054 */
[----:B------:R-:W-:Y:S01]  /*1630*/  SHF.L.U32 R137, R92, 0x10, RZ ;  /* 0x000000105c897819 */ /* 0x000fe200000006ff */
[----:B------:R-:W-:Y:S01]  /*1640*/  FFMA.FTZ R117, R34, R60, R37 ;  /* 0x0000003c22757223 */ /* 0x000fe20000010025 */
[----:B------:R-:W-:Y:S01]  /*1650*/  FMUL.FTZ R128, R128, R129 ;  /* 0x0000008180807220 */ /* 0x000fe20000410000 */
[----:B-1----:R-:W-:Y:S01]  /*1660*/  FADD.FTZ R126, R131, 1 ;  /* 0x3f800000837e7421 */ /* 0x002fe20000010000 */
[----:B--2---:R-:W-:Y:S01]  /*1670*/  FADD.FTZ R132, R132, 1 ;  /* 0x3f80000084847421 */ /* 0x004fe20000010000 */
[----:B------:R-:W-:Y:S01]  /*1680*/  FADD.FTZ R85, -R82, R85 ;  /* 0x0000005552557221 */ /* 0x000fe20000010100 */
[----:B------:R-:W-:Y:S01]  /*1690*/  SHF.L.U32 R129, R84, 0x10, RZ ;  /* 0x0000001054817819 */ /* 0x000fe200000006ff */
[----:B------:R-:W-:Y:S01]  /*16a0*/  FFMA.FTZ R115, R35, R62, R36 ;  /* 0x0000003e23737223 */ /* 0x000fe20000010024 */
[----:B------:R-:W-:Y:S01]  /*16b0*/  PRMT R92, R92, 0x7632, R92 ;  /* 0x000076325c5c7816 */ /* 0x000fe2000000005c */
[----:B0-----:R-:W-:Y:S01]  /*16c0*/  FADD.FTZ R84, -R125, 1 ;  /* 0x3f8000007d547421 */ /* 0x001fe20000010100 */
[----:B------:R-:W-:Y:S01]  /*16d0*/  SHF.L.U32 R146, R93, 0x10, RZ ;  /* 0x000000105d927819 */ /* 0x000fe200000006ff */
[----:B------:R-:W-:Y:S01]  /*16e0*/  FMUL.FTZ R137, R137, R112 ;  /* 0x0000007089897220 */ /* 0x000fe20000410000 */
[----:B------:R-:W-:Y:S01]  /*16f0*/  FMUL.FTZ R114, R117, -1.4426950216293334961 ;  /* 0xbfb8aa3b75727820 */ /* 0x000fe20000410000 */
[----:B------:R-:W-:Y:S01]  /*1700*/  FMUL.FTZ R112, R54, R85 ;  /* 0x0000005536707220 */ /* 0x000fe20000410000 */
[----:B------:R-:W-:Y:S01]  /*1710*/  SHF.L.U32 R92, R92, 0x10, RZ ;  /* 0x000000105c5c7819 */ /* 0x000fe200000006ff */
[----:B------:R-:W-:Y:S01]  /*1720*/  FMUL.FTZ R83, R115, -1.4426950216293334961 ;  /* 0xbfb8aa3b73537820 */ /* 0x000fe20000410000 */
[----:B------:R-:W-:Y:S01]  /*1730*/  MUFU.RCP R126, R126 ;  /* 0x0000007e007e7308 */ /* 0x000fe20000001000 */
[----:B----4-:R-:W-:Y:S01]  /*1740*/  FADD.FTZ R85, -R124, 1 ;  /* 0x3f8000007c557421 */ /* 0x010fe20000010100 */
[----:B------:R-:W-:Y:S01]  /*1750*/  FFMA.FTZ R84, R61, R84, 1 ;  /* 0x3f8000003d547423 */ /* 0x000fe20000010054 */
[----:B------:R-:W-:Y:S01]  /*1760*/  FMUL.FTZ R146, R146, R123 ;  /* 0x0000007b92927220 */ /* 0x000fe20000410000 */
[----:B------:R-:W-:-:S04]  /*1770*/  FFMA.FTZ R123, R48, R112, R49 ;  /* 0x00000070307b7223 */ /* 0x000fc80000010031 */
[----:B------:R-:W0:Y:S01]  /*1780*/  MUFU.RCP R132, R132 ;  /* 0x0000008400847308 */ /* 0x000e220000001000 */
[----:B------:R-:W-:Y:S01]  /*1790*/  FMUL.FTZ R144, R92, R127 ;  /* 0x0000007f5c907220 */ /* 0x000fe20000410000 */
[----:B------:R-:W-:Y:S01]  /*17a0*/  FFMA.FTZ R127, R116, R85, 1 ;  /* 0x3f800000747f7423 */ /* 0x000fe20000010055 */
[----:B------:R-:W-:Y:S01]  /*17b0*/  FMUL.FTZ R92, R125, R84 ;  /* 0x000000547d5c7220 */ /* 0x000fe20000410000 */
[----:B------:R-:W-:Y:S01]  /*17c0*/  FMUL.FTZ R131, R123, -1.4426950216293334961 ;  /* 0xbfb8aa3b7b837820 */ /* 0x000fe20000410000 */
[----:B------:R-:W2:Y:S03]  /*17d0*/  LDG.E.64.CONSTANT R84, desc[UR10][R118.64+0xc800] ;  /* 0x00c8000a76547981 */ /* 0x000ea6000c1e9b00 */
[----:B------:R-:W1:Y:S01]  /*17e0*/  MUFU.EX2 R114, R114 ;  /* 0x0000007200727308 */ /* 0x000e620000000800 */
[----:B------:R-:W-:-:S07]  /*17f0*/  PRMT R93, R93, 0x7632, R93 ;  /* 0x000076325d5d7816 */ /* 0x000fce000000005d */
[----:B------:R-:W4:Y:S01]  /*1800*/  MUFU.EX2 R83, R83 ;  /* 0x0000005300537308 */ /* 0x000f220000000800 */
[----:B------:R-:W-:Y:S01]  /*1810*/  SHF.L.U32 R93, R93, 0x10, RZ ;  /* 0x000000105d5d7819 */ /* 0x000fe200000006ff */
[----:B0-----:R-:W-:-:S06]  /*1820*/  FADD.FTZ R116, -R132, 1 ;  /* 0x3f80000084747421 */ /* 0x001fcc0000010100 */
[----:B------:R-:W0:Y:S01]  /*1830*/  MUFU.EX2 R131, R131 ;  /* 0x0000008300837308 */ /* 0x000e220000000800 */
[----:B------:R-:W-:Y:S01]  /*1840*/  FMUL.FTZ R61, R93, R128 ;  /* 0x000000805d3d7220 */ /* 0x000fe20000410000 */
[----:B------:R-:W-:Y:S01]  /*1850*/  FADD.FTZ R93, -R126, 1 ;  /* 0x3f8000007e5d7421 */ /* 0x000fe20000010100 */
[----:B------:R-:W-:Y:S01]  /*1860*/  SHF.L.U32 R125, R91, 0x10, RZ ;  /* 0x000000105b7d7819 */ /* 0x000fe200000006ff */
[----:B-1----:R-:W-:Y:S01]  /*1870*/  FADD.FTZ R114, R114, 1 ;  /* 0x3f80000072727421 */ /* 0x002fe20000010000 */
[----:B------:R-:W-:Y:S01]  /*1880*/  SHF.L.U32 R133, R94, 0x10, RZ ;  /* 0x000000105e857819 */ /* 0x000fe200000006ff */
[----:B------:R-:W-:Y:S01]  /*1890*/  FFMA.FTZ R93, R120, R93, 1 ;  /* 0x3f800000785d7423 */ /* 0x000fe2000001005d */
[----:B------:R-:W-:Y:S01]  /*18a0*/  FFMA.FTZ R121, R121, R116, 1 ;  /* 0x3f80000079797423 */ /* 0x000fe20000010074 */
[----:B------:R-:W-:Y:S01]  /*18b0*/  PRMT R94, R94, 0x7632, R94 ;  /* 0x000076325e5e7816 */ /* 0x000fe2000000005e */
[----:B----4-:R-:W-:Y:S01]  /*18c0*/  FADD.FTZ R116, R83, 1 ;  /* 0x3f80000053747421 */ /* 0x010fe20000010000 */
[----:B------:R-:W-:Y:S01]  /*18d0*/  FADD.FTZ R125, -R82, R125 ;  /* 0x0000007d527d7221 */ /* 0x000fe20000010100 */
[----:B------:R-:W1:Y:S01]  /*18e0*/  MUFU.RCP R120, R114 ;  /* 0x0000007200787308 */ /* 0x000e620000001000 */
[----:B------:R-:W-:Y:S01]  /*18f0*/  FMUL.FTZ R93, R126, R93 ;  /* 0x0000005d7e5d7220 */ /* 0x000fe20000410000 */
[----:B------:R-:W-:Y:S01]  /*1900*/  SHF.L.U32 R94, R94, 0x10, RZ ;  /* 0x000000105e5e7819 */ /* 0x000fe200000006ff */
[----:B------:R-:W-:Y:S01]  /*1910*/  FMUL.FTZ R132, R132, R121 ;  /* 0x0000007984847220 */ /* 0x000fe20000410000 */
[----:B------:R-:W-:-:S04]  /*1920*/  FMUL.FTZ R133, R133, R92 ;  /* 0x0000005c85857220 */ /* 0x000fc80000410000 */
[----:B------:R4:W-:Y:S02]  /*1930*/  MUFU.RCP R121, R116 ;  /* 0x0000007400797308 */ /* 0x0009e40000001000 */
[----:B----4-:R-:W-:Y:S01]  /*1940*/  FMUL.FTZ R116, R54, R125 ;  /* 0x0000007d36747220 */ /* 0x010fe20000410000 */
[----:B0-----:R-:W-:Y:S01]  /*1950*/  FADD.FTZ R125, R131, 1 ;  /* 0x3f800000837d7421 */ /* 0x001fe20000010000 */
[----:B------:R-:W-:Y:S02]  /*1960*/  FMUL.FTZ R131, R94, R93 ;  /* 0x0000005d5e837220 */ /* 0x000fe40000410000 */
[----:B------:R-:W4:Y:S01]  /*1970*/  LDG.E.64.CONSTANT R92, desc[UR10][R118.64+0xf000] ;  /* 0x00f0000a765c7981 */ /* 0x000f22000c1e9b00 */
[----:B------:R-:W-:-:S04]  /*1980*/  PRMT R86, R86, 0x7632, R86 ;  /* 0x0000763256567816 */ /* 0x000fc80000000056 */
[----:B------:R-:W-:Y:S01]  /*1990*/  SHF.L.U32 R135, R86, 0x10, RZ ;  /* 0x0000001056877819 */ /* 0x000fe200000006ff */
[----:B-1----:R-:W-:Y:S01]  /*19a0*/  FADD.FTZ R86, -R120, 1 ;  /* 0x3f80000078567421 */ /* 0x002fe20000010100 */
[----:B------:R-:W-:-:S03]  /*19b0*/  PRMT R88, R87, 0x7632, R88 ;  /* 0x0000763257587816 */ /* 0x000fc60000000058 */
[----:B------:R-:W-:Y:S02]  /*19c0*/  FFMA.FTZ R117, R117, R86, 1 ;  /* 0x3f80000075757423 */ /* 0x000fe40000010056 */
[----:B------:R0:W5:Y:S01]  /*19d0*/  LDG.E.64.CONSTANT R86, desc[UR10][R118.64+0x11800] ;  /* 0x0118000a76567981 */ /* 0x000162000c1e9b00 */
[----:B------:R-:W-:-:S04]  /*19e0*/  FADD.FTZ R129, -R82, R129 ;  /* 0x0000008152817221 */ /* 0x000fc80000010100 */
[----:B------:R-:W-:-:S04]  /*19f0*/  FMUL.FTZ R110, R54, R129 ;  /* 0x00000081366e7220 */ /* 0x000fc80000410000 */
[----:B------:R-:W-:-:S04]  /*1a00*/  FFMA.FTZ R122, R47, R110, R50 ;  /* 0x0000006e2f7a7223 */ /* 0x000fc80000010032 */
[----:B------:R-:W-:-:S04]  /*1a10*/  FMUL.FTZ R129, R122, -1.4426950216293334961 ;  /* 0xbfb8aa3b7a817820 */ /* 0x000fc80000410000 */
[----:B------:R1:W0:Y:S01]  /*1a20*/  MUFU.EX2 R130, R129 ;  /* 0x0000008100827308 */ /* 0x0002220000000800 */
[----:B------:R-:W-:Y:S01]  /*1a30*/  FFMA.FTZ R107, R34, R64, R37 ;  /* 0x00000040226b7223 */ /* 0x000fe20000010025 */
[----:B------:R-:W-:Y:S01]  /*1a40*/  PRMT R83, R95, 0x7632, R83 ;  /* 0x000076325f537816 */ /* 0x000fe20000000053 */
[----:B------:R-:W-:Y:S02]  /*1a50*/  FFMA.FTZ R109, R35, R66, R36 ;  /* 0x00000042236d7223 */ /* 0x000fe40000010024 */
[----:B------:R-:W-:Y:S01]  /*1a60*/  FMUL.FTZ R113, R107, -1.4426950216293334961 ;  /* 0xbfb8aa3b6b717820 */ /* 0x000fe20000410000 */
[----:B-1----:R-:W-:Y:S01]  /*1a70*/  SHF.L.U32 R129, R95, 0x10, RZ ;  /* 0x000000105f817819 */ /* 0x002fe200000006ff */
[----:B------:R-:W-:Y:S01]  /*1a80*/  FMUL.FTZ R111, R109, -1.4426950216293334961 ;  /* 0xbfb8aa3b6d6f7820 */ /* 0x000fe20000410000 */
[----:B0-----:R-:W-:Y:S01]  /*1a90*/  FADD.FTZ R95, R130, 1 ;  /* 0x3f800000825f7421 */ /* 0x001fe20000010000 */
[----:B------:R-:W-:Y:S02]  /*1aa0*/  FADD.FTZ R135, -R82, R135 ;  /* 0x0000008752877221 */ /* 0x000fe40000010100 */
[----:B------:R-:W-:Y:S01]  /*1ab0*/  MUFU.EX2 R113, R113 ;  /* 0x0000007100717308 */ /* 0x000fe20000000800 */
[----:B------:R-:W-:-:S07]  /*1ac0*/  FMUL.FTZ R124, R124, R127 ;  /* 0x0000007f7c7c7220 */ /* 0x000fce0000410000 */
[----:B------:R-:W0:Y:S01]  /*1ad0*/  MUFU.RCP R95, R95 ;  /* 0x0000005f005f7308 */ /* 0x000e220000001000 */
[----:B------:R-:W-:Y:S01]  /*1ae0*/  FMUL.FTZ R114, R54, R135 ;  /* 0x0000008736727220 */ /* 0x000fe20000410000 */
[----:B------:R-:W-:-:S06]  /*1af0*/  SHF.L.U32 R135, R88, 0x10, RZ ;  /* 0x0000001058877819 */ /* 0x000fcc00000006ff */
[----:B------:R-:W1:Y:S01]  /*1b00*/  MUFU.RCP R125, R125 ;  /* 0x0000007d007d7308 */ /* 0x000e620000001000 */
[----:B------:R-:W-:-:S07]  /*1b10*/  FFMA.FTZ R126, R47, R114, R50 ;  /* 0x000000722f7e7223 */ /* 0x000fce0000010032 */
[----:B------:R-:W1:Y:S01]  /*1b20*/  MUFU.EX2 R111, R111 ;  /* 0x0000006f006f7308 */ /* 0x000e620000000800 */
[----:B------:R-:W-:Y:S01]  /*1b30*/  FMUL.FTZ R129, R129, R124 ;  /* 0x0000007c81817220 */ /* 0x000fe20000410000 */
[----:B------:R-:W-:Y:S01]  /*1b40*/  FADD.FTZ R124, -R121, 1 ;  /* 0x3f800000797c7421 */ /* 0x000fe20000010100 */
[----:B------:R-:W-:Y:S01]  /*1b50*/  FMUL.FTZ R130, R126, -1.4426950216293334961 ;  /* 0xbfb8aa3b7e827820 */ /* 0x000fe20000410000 */
[----:B------:R-:W-:Y:S02]  /*1b60*/  FADD.FTZ R135, -R82, R135 ;  /* 0x0000008752877221 */ /* 0x000fe40000010100 */
[----:B------:R-:W-:Y:S01]  /*1b70*/  FFMA.FTZ R124, R115, R124, 1 ;  /* 0x3f800000737c7423 */ /* 0x000fe2000001007c */
[----:B0-----:R-:W-:Y:S01]  /*1b80*/  FADD.FTZ R115, -R95, 1 ;  /* 0x3f8000005f737421 */ /* 0x001fe20000010100 */
[----:B------:R-:W-:Y:S01]  /*1b90*/  FMUL.FTZ R118, R54, R135 ;  /* 0x0000008736767220 */ /* 0x000fe20000410000 */
[----:B------:R-:W-:Y:S01]  /*1ba0*/  FMUL.FTZ R120, R120, R117 ;  /* 0x0000007578787220 */ /* 0x000fe20000410000 */
[----:B------:R-:W0:Y:S01]  /*1bb0*/  MUFU.EX2 R130, R130 ;  /* 0x0000008200827308 */ /* 0x000e220000000800 */
[----:B-1----:R-:W-:Y:S01]  /*1bc0*/  FADD.FTZ R128, -R125, 1 ;  /* 0x3f8000007d807421 */ /* 0x002fe20000010100 */
[----:B------:R-:W-:Y:S01]  /*1bd0*/  FADD.FTZ R117, R113, 1 ;  /* 0x3f80000071757421 */ /* 0x000fe20000010000 */
[----:B------:R-:W-:Y:S01]  /*1be0*/  FFMA.FTZ R122, R122, R115, 1 ;  /* 0x3f8000007a7a7423 */ /* 0x000fe20000010073 */
[----:B------:R-:W-:Y:S01]  /*1bf0*/  FADD.FTZ R113, R111, 1 ;  /* 0x3f8000006f717421 */ /* 0x000fe20000010000 */
[----:B------:R-:W-:Y:S01]  /*1c00*/  FFMA.FTZ R111, R48, R118, R49 ;  /* 0x00000076306f7223 */ /* 0x000fe20000010031 */
[----:B------:R-:W-:Y:S01]  /*1c10*/  FFMA.FTZ R128, R123, R128, 1 ;  /* 0x3f8000007b807423 */ /* 0x000fe20000010080 */
[----:B------:R-:W-:Y:S01]  /*1c20*/  FMUL.FTZ R123, R95, R122 ;  /* 0x0000007a5f7b7220 */ /* 0x000fe20000410000 */
[----:B------:R-:W-:Y:S01]  /*1c30*/  SHF.L.U32 R115, R98, 0x10, RZ ;  /* 0x0000001062737819 */ /* 0x000fe200000006ff */
[----:B------:R-:W-:Y:S01]  /*1c40*/  FMUL.FTZ R95, R111, -1.4426950216293334961 ;  /* 0xbfb8aa3b6f5f7820 */ /* 0x000fe20000410000 */
[----:B------:R-:W1:Y:S03]  /*1c50*/  MUFU.RCP R117, R117 ;  /* 0x0000007500757308 */ /* 0x000e660000001000 */
[----:B------:R-:W-:-:S05]  /*1c60*/  FADD.FTZ R115, -R82, R115 ;  /* 0x0000007352737221 */ /* 0x000fca0000010100 */
[----:B------:R-:W1:Y:S01]  /*1c70*/  MUFU.RCP R113, R113 ;  /* 0x0000007100717308 */ /* 0x000e620000001000 */
[----:B------:R-:W-:Y:S01]  /*1c80*/  FMUL.FTZ R122, R54, R115 ;  /* 0x00000073367a7220 */ /* 0x000fe20000410000 */
[----:B0-----:R-:W-:-:S06]  /*1c90*/  FADD.FTZ R115, R130, 1 ;  /* 0x3f80000082737421 */ /* 0x001fcc0000010000 */
[----:B------:R-:W0:Y:S01]  /*1ca0*/  MUFU.EX2 R95, R95 ;  /* 0x0000005f005f7308 */ /* 0x000e220000000800 */
[----:B------:R-:W-:Y:S01]  /*1cb0*/  FMUL.FTZ R124, R121, R124 ;  /* 0x0000007c797c7220 */ /* 0x000fe20000410000 */
[----:B------:R-:W-:Y:S01]  /*1cc0*/  FMUL.FTZ R128, R125, R128 ;  /* 0x000000807d807220 */ /* 0x000fe20000410000 */
[C---:B------:R-:W-:Y:S02]  /*1cd0*/  SHF.L.U32 R121, R97.reuse, 0x10, RZ ;  /* 0x0000001061797819 */ /* 0x040fe400000006ff */
[----:B------:R-:W-:Y:S02]  /*1ce0*/  SHF.L.U32 R125, R96, 0x10, RZ ;  /* 0x00000010607d7819 */ /* 0x000fe400000006ff */
[----:B------:R-:W-:Y:S01]  /*1cf0*/  PRMT R97, R97, 0x7632, R97 ;  /* 0x0000763261617816 */ /* 0x000fe20000000061 */
[----:B------:R-:W0:Y:S01]  /*1d00*/  MUFU.RCP R115, R115 ;  /* 0x0000007300737308 */ /* 0x000e220000001000 */
[----:B------:R-:W-:Y:S01]  /*1d10*/  FMUL.FTZ R121, R121, R124 ;  /* 0x0000007c79797220 */ /* 0x000fe20000410000 */
[----:B------:R-:W-:Y:S01]  /*1d20*/  FMUL.FTZ R125, R125, R120 ;  /* 0x000000787d7d7220 */ /* 0x000fe20000410000 */
[----:B------:R-:W-:Y:S01]  /*1d30*/  SHF.L.U32 R97, R97, 0x10, RZ ;  /* 0x0000001061617819 */ /* 0x000fe200000006ff */
[----:B-1----:R-:W-:Y:S01]  /*1d40*/  FADD.FTZ R120, -R117, 1 ;  /* 0x3f80000075787421 */ /* 0x002fe20000010100 */
[----:B------:R-:W-:Y:S01]  /*1d50*/  SHF.L.U32 R135, R99, 0x10, RZ ;  /* 0x0000001063877819 */ /* 0x000fe200000006ff */
[----:B------:R-:W-:Y:S01]  /*1d60*/  FADD.FTZ R124, -R113, 1 ;  /* 0x3f800000717c7421 */ /* 0x000fe20000010100 */
[----:B0-----:R-:W-:Y:S01]  /*1d70*/  FADD.FTZ R155, R95, 1 ;  /* 0x3f8000005f9b7421 */ /* 0x001fe20000010000 */
[----:B------:R-:W-:Y:S01]  /*1d80*/  FMUL.FTZ R119, R97, R128 ;  /* 0x0000008061777220 */ /* 0x000fe20000410000 */
[----:B------:R-:W-:Y:S01]  /*1d90*/  FFMA.FTZ R120, R107, R120, 1 ;  /* 0x3f8000006b787423 */ /* 0x000fe20000010078 */
[----:B------:R-:W-:Y:S01]  /*1da0*/  FFMA.FTZ R128, R109, R124, 1 ;  /* 0x3f8000006d807423 */ /* 0x000fe2000001007c */
[----:B------:R-:W-:Y:S01]  /*1db0*/  FADD.FTZ R135, -R82, R135 ;  /* 0x0000008752877221 */ /* 0x000fe20000010100 */
[----:B------:R-:W-:Y:S01]  /*1dc0*/  SHF.L.U32 R109, R101, 0x10, RZ ;  /* 0x00000010656d7819 */ /* 0x000fe200000006ff */
[----:B------:R-:W0:Y:S01]  /*1dd0*/  MUFU.RCP R155, R155 ;  /* 0x0000009b009b7308 */ /* 0x000e220000001000 */
[----:B------:R-:W-:Y:S01]  /*1de0*/  PRMT R89, R88, 0x7632, R89 ;  /* 0x0000763258597816 */ /* 0x000fe20000000059 */
[----:B------:R-:W-:Y:S01]  /*1df0*/  FMUL.FTZ R117, R117, R120 ;  /* 0x0000007875757220 */ /* 0x000fe20000410000 */
[----:B------:R-:W-:Y:S01]  /*1e00*/  SHF.L.U32 R127, R83, 0x10, RZ ;  /* 0x00000010537f7819 */ /* 0x000fe200000006ff */
[----:B------:R-:W-:Y:S01]  /*1e10*/  FMUL.FTZ R120, R54, R135 ;  /* 0x0000008736787220 */ /* 0x000fe20000410000 */
[----:B------:R-:W-:Y:S01]  /*1e20*/  PRMT R90, R89, 0x7632, R90 ;  /* 0x00007632595a7816 */ /* 0x000fe2000000005a */
[----:B------:R-:W-:Y:S01]  /*1e30*/  FADD.FTZ R135, -R82, R109 ;  /* 0x0000006d52877221 */ /* 0x000fe20000010100 */
[----:B------:R-:W-:Y:S01]  /*1e40*/  FADD.FTZ R109, -R115, 1 ;  /* 0x3f800000736d7421 */ /* 0x000fe20000010100 */
[----:B------:R-:W-:Y:S01]  /*1e50*/  SHF.L.U32 R89, R89, 0x10, RZ ;  /* 0x0000001059597819 */ /* 0x000fe200000006ff */
[----:B------:R-:W-:Y:S01]  /*1e60*/  FFMA.FTZ R63, R34, R68, R37 ;  /* 0x00000044223f7223 */ /* 0x000fe20000010025 */
[----:B------:R-:W-:Y:S01]  /*1e70*/  FMUL.FTZ R127, R127, R132 ;  /* 0x000000847f7f7220 */ /* 0x000fe20000410000 */
[----:B------:R-:W-:Y:S01]  /*1e80*/  FFMA.FTZ R67, R35, R70, R36 ;  /* 0x0000004623437223 */ /* 0x000fe20000010024 */
[----:B------:R-:W-:Y:S01]  /*1e90*/  FFMA.FTZ R132, R126, R109, 1 ;  /* 0x3f8000007e847423 */ /* 0x000fe2000001006d */
[----:B------:R-:W-:Y:S01]  /*1ea0*/  FADD.FTZ R109, -R82, R89 ;  /* 0x00000059526d7221 */ /* 0x000fe20000010100 */
[----:B------:R-:W-:Y:S01]  /*1eb0*/  FMUL.FTZ R73, R63, -1.4426950216293334961 ;  /* 0xbfb8aa3b3f497820 */ /* 0x000fe20000410000 */
[----:B------:R-:W-:Y:S01]  /*1ec0*/  SHF.L.U32 R139, R90, 0x10, RZ ;  /* 0x000000105a8b7819 */ /* 0x000fe200000006ff */
[----:B------:R-:W-:Y:S01]  /*1ed0*/  FMUL.FTZ R69, R67, -1.4426950216293334961 ;  /* 0xbfb8aa3b43457820 */ /* 0x000fe20000410000 */
[----:B------:R-:W-:Y:S01]  /*1ee0*/  FMUL.FTZ R130, R54, R109 ;  /* 0x0000006d36827220 */ /* 0x000fe20000410000 */
[----:B------:R-:W-:Y:S01]  /*1ef0*/  FMUL.FTZ R113, R113, R128 ;  /* 0x0000008071717220 */ /* 0x000fe20000410000 */
[----:B0-----:R-:W-:Y:S01]  /*1f00*/  FADD.FTZ R128, -R155, 1 ;  /* 0x3f8000009b807421 */ /* 0x001fe20000010100 */
[----:B------:R-:W-:Y:S01]  /*1f10*/  FADD.FTZ R141, -R82, R139 ;  /* 0x0000008b528d7221 */ /* 0x000fe20000010100 */
[----:B------:R-:W0:Y:S01]  /*1f20*/  MUFU.EX2 R73, R73 ;  /* 0x0000004900497308 */ /* 0x000e220000000800 */
[----:B------:R-:W-:Y:S01]  /*1f30*/  FFMA.FTZ R139, R47, R130, R50 ;  /* 0x000000822f8b7223 */ /* 0x000fe20000010032 */
[----:B------:R-:W-:Y:S01]  /*1f40*/  FFMA.FTZ R83, R35, R116, R36 ;  /* 0x0000007423537223 */ /* 0x000fe20000010024 */
[----:B------:R-:W-:Y:S01]  /*1f50*/  FFMA.FTZ R134, R111, R128, 1 ;  /* 0x3f8000006f867423 */ /* 0x000fe20000010080 */
[----:B------:R-:W-:Y:S01]  /*1f60*/  FMUL.FTZ R128, R54, R141 ;  /* 0x0000008d36807220 */ /* 0x000fe20000410000 */
[----:B------:R-:W-:-:S03]  /*1f70*/  FMUL.FTZ R111, R139, -1.4426950216293334961 ;  /* 0xbfb8aa3b8b6f7820 */ /* 0x000fc60000410000 */
[----:B------:R-:W1:Y:S01]  /*1f80*/  MUFU.EX2 R69, R69 ;  /* 0x0000004500457308 */ /* 0x000e620000000800 */
[----:B------:R-:W-:Y:S01]  /*1f90*/  FMUL.FTZ R94, R83, -1.4426950216293334961 ;  /* 0xbfb8aa3b535e7820 */ /* 0x000fe20000410000 */
[----:B------:R-:W-:-:S06]  /*1fa0*/  FFMA.FTZ R141, R48, R128, R49 ;  /* 0x00000080308d7223 */ /* 0x000fcc0000010031 */
[----:B------:R-:W1:Y:S01]  /*1fb0*/  MUFU.EX2 R111, R111 ;  /* 0x0000006f006f7308 */ /* 0x000e620000000800 */
[----:B------:R-:W-:Y:S01]  /*1fc0*/  FMUL.FTZ R154, R141, -1.4426950216293334961 ;  /* 0xbfb8aa3b8d9a7820 */ /* 0x000fe20000410000 */
[----:B0-----:R-:W-:-:S06]  /*1fd0*/  FADD.FTZ R158, R73, 1 ;  /* 0x3f800000499e7421 */ /* 0x001fcc0000010000 */
[----:B------:R-:W0:Y:S01]  /*1fe0*/  MUFU.EX2 R94, R94 ;  /* 0x0000005e005e7308 */ /* 0x000e220000000800 */
[C---:B------:R-:W-:Y:S01]  /*1ff0*/  SHF.L.U32 R160, R102.reuse, 0x10, RZ ;  /* 0x0000001066a07819 */ /* 0x040fe200000006ff */
[----:B-1----:R-:W-:Y:S01]  /*2000*/  FADD.FTZ R69, R69, 1 ;  /* 0x3f80000045457421 */ /* 0x002fe20000010000 */
[----:B------:R-:W-:Y:S02]  /*2010*/  PRMT R102, R102, 0x7632, R102 ;  /* 0x0000763266667816 */ /* 0x000fe40000000066 */
[----:B------:R-:W-:-:S03]  /*2020*/  PRMT R90, R90, 0x7632, R90 ;  /* 0x000076325a5a7816 */ /* 0x000fc6000000005a */
[----:B------:R-:W1:Y:S01]  /*2030*/  MUFU.EX2 R154, R154 ;  /* 0x0000009a009a7308 */ /* 0x000e620000000800 */
[----:B------:R-:W-:Y:S01]  /*2040*/  SHF.L.U32 R102, R102, 0x10, RZ ;  /* 0x0000001066667819 */ /* 0x000fe200000006ff */
[----:B------:R-:W-:Y:S01]  /*2050*/  FMUL.FTZ R115, R115, R132 ;  /* 0x0000008473737220 */ /* 0x000fe20000410000 */
[----:B------:R-:W-:Y:S01]  /*2060*/  SHF.L.U32 R143, R90, 0x10, RZ ;  /* 0x000000105a8f7819 */ /* 0x000fe200000006ff */
[----:B------:R-:W-:Y:S01]  /*2070*/  FADD.FTZ R73, R71, 1 ;  /* 0x3f80000047497421 */ /* 0x000fe20000010000 */
[----:B------:R-:W-:-:S03]  /*2080*/  PRMT R91, R91, 0x7632, R91 ;  /* 0x000076325b5b7816 */ /* 0x000fc6000000005b */
[----:B------:R-:W3:Y:S01]  /*2090*/  MUFU.RCP R158, R158 ;  /* 0x0000009e009e7308 */ /* 0x000ee20000001000 */
[----:B------:R-:W-:Y:S01]  /*20a0*/  FMUL.FTZ R115, R102, R115 ;  /* 0x0000007366737220 */ /* 0x000fe20000410000 */
[----:B------:R-:W-:Y:S01]  /*20b0*/  FADD.FTZ R71, R111, 1 ;  /* 0x3f8000006f477421 */ /* 0x000fe20000010000 */
[----:B------:R-:W-:Y:S01]  /*20c0*/  SHF.L.U32 R107, R100, 0x10, RZ ;  /* 0x00000010646b7819 */ /* 0x000fe200000006ff */
[----:B0-----:R-:W-:-:S04]  /*20d0*/  FADD.FTZ R102, R94, 1 ;  /* 0x3f8000005e667421 */ /* 0x001fc80000010000 */
[----:B------:R-:W0:Y:S01]  /*20e0*/  MUFU.RCP R69, R69 ;  /* 0x0000004500457308 */ /* 0x000e220000001000 */
[----:B------:R-:W-:Y:S01]  /*20f0*/  PRMT R96, R96, 0x7632, R96 ;  /* 0x0000763260607816 */ /* 0x000fe20000000060 */
[C---:B------:R-:W-:Y:S01]  /*2100*/  FADD.FTZ R143, -R82.reuse, R143 ;  /* 0x0000008f528f7221 */ /* 0x040fe20000010100 */
[----:B------:R-:W-:Y:S02]  /*2110*/  SHF.L.U32 R91, R91, 0x10, RZ ;  /* 0x000000105b5b7819 */ /* 0x000fe400000006ff */
[C---:B------:R-:W-:Y:S02]  /*2120*/  SHF.L.U32 R94, R103.reuse, 0x10, RZ ;  /* 0x00000010675e7819 */ /* 0x040fe400000006ff */
[----:B------:R-:W-:Y:S01]  /*2130*/  PRMT R103, R103, 0x7632, R103 ;  /* 0x0000763267677816 */ /* 0x000fe20000000067 */
[----:B------:R-:W-:Y:S01]  /*2140*/  FADD.FTZ R107, -R82, R107 ;  /* 0x0000006b526b7221 */ /* 0x000fe20000010100 */
[----:B------:R-:W-:Y:S01]  /*2150*/  SHF.L.U32 R96, R96, 0x10, RZ ;  /* 0x0000001060607819 */ /* 0x000fe200000006ff */
[----:B------:R-:W-:Y:S01]  /*2160*/  FMUL.FTZ R132, R54, R143 ;  /* 0x0000008f36847220 */ /* 0x000fe20000410000 */
[----:B------:R-:W-:Y:S01]  /*2170*/  FMUL.FTZ R117, R160, R117 ;  /* 0x00000075a0757220 */ /* 0x000fe20000410000 */
[----:B------:R-:W2:Y:S01]  /*2180*/  MUFU.RCP R71, R71 ;  /* 0x0000004700477308 */ /* 0x000ea20000001000 */
[----:B------:R-:W-:Y:S01]  /*2190*/  FADD.FTZ R91, -R82, R91 ;  /* 0x0000005b525b7221 */ /* 0x000fe20000010100 */
[----:B------:R-:W-:Y:S01]  /*21a0*/  SHF.L.U32 R160, R103, 0x10, RZ ;  /* 0x0000001067a07819 */ /* 0x000fe200000006ff */
[----:B------:R-:W-:Y:S01]  /*21b0*/  FMUL.FTZ R155, R155, R134 ;  /* 0x000000869b9b7220 */ /* 0x000fe20000410000 */
[----:B-1----:R-:W-:Y:S01]  /*21c0*/  FADD.FTZ R103, R154, 1 ;  /* 0x3f8000009a677421 */ /* 0x002fe20000010000 */
[----:B------:R-:W-:Y:S01]  /*21d0*/  FMUL.FTZ R124, R54, R107 ;  /* 0x0000006b367c7220 */ /* 0x000fe20000410000 */
[----:B------:R-:W-:Y:S01]  /*21e0*/  FFMA.FTZ R90, R47, R132, R50 ;  /* 0x000000842f5a7223 */ /* 0x000fe20000010032 */
[----:B------:R-:W-:Y:S01]  /*21f0*/  FMUL.FTZ R123, R96, R123 ;  /* 0x0000007b607b7220 */ /* 0x000fe20000410000 */
[----:B------:R-:W-:Y:S01]  /*2200*/  FMUL.FTZ R134, R54, R91 ;  /* 0x0000005b36867220 */ /* 0x000fe20000410000 */
[--C-:B------:R-:W-:Y:S01]  /*2210*/  FFMA.FTZ R96, R34, R122, R37.reuse ;  /* 0x0000007a22607223 */ /* 0x100fe20000010025 */
[----:B------:R-:W-:Y:S01]  /*2220*/  FMUL.FTZ R111, R160, R155 ;  /* 0x0000009ba06f7220 */ /* 0x000fe20000410000 */
[----:B------:R-:W-:Y:S01]  /*2230*/  FFMA.FTZ R95, R35, R120, R36 ;  /* 0x00000078235f7223 */ /* 0x000fe20000010024 */
[----:B------:R-:W-:Y:S01]  /*2240*/  PRMT R98, R98, 0x7632, R98 ;  /* 0x0000763262627816 */ /* 0x000fe20000000062 */
[----:B---3--:R-:W-:Y:S01]  /*2250*/  FADD.FTZ R160, -R158, 1 ;  /* 0x3f8000009ea07421 */ /* 0x008fe20000010100 */
[----:B------:R-:W-:Y:S01]  /*2260*/  FFMA.FTZ R88, R34, R124, R37 ;  /* 0x0000007c22587223 */ /* 0x000fe20000010025 */
[----:B------:R-:W-:Y:S01]  /*2270*/  FMUL.FTZ R156, R90, -1.4426950216293334961 ;  /* 0xbfb8aa3b5a9c7820 */ /* 0x000fe20000410000 */
[----:B0-----:R-:W-:Y:S01]  /*2280*/  FADD.FTZ R154, -R69, 1 ;  /* 0x3f800000459a7421 */ /* 0x001fe20000010100 */
[----:B------:R-:W-:Y:S01]  /*2290*/  FFMA.FTZ R91, R48, R134, R49 ;  /* 0x00000086305b7223 */ /* 0x000fe20000010031 */
[----:B------:R-:W0:Y:S01]  /*22a0*/  MUFU.RCP R103, R103 ;  /* 0x0000006700677308 */ /* 0x000e220000001000 */
[----:B------:R-:W-:Y:S01]  /*22b0*/  FMUL.FTZ R97, R96, -1.4426950216293334961 ;  /* 0xbfb8aa3b60617820 */ /* 0x000fe20000410000 */
[----:B------:R-:W-:Y:S01]  /*22c0*/  PRMT R99, R99, 0x7632, R99 ;  /* 0x0000763263637816 */ /* 0x000fe20000000063 */
[----:B------:R-:W-:Y:S01]  /*22d0*/  FMUL.FTZ R107, R95, -1.4426950216293334961 ;  /* 0xbfb8aa3b5f6b7820 */ /* 0x000fe20000410000 */
[----:B------:R-:W-:Y:S01]  /*22e0*/  FMUL.FTZ R126, R54, R135 ;  /* 0x00000087367e7220 */ /* 0x000fe20000410000 */
[----:B------:R-:W-:Y:S01]  /*22f0*/  SHF.L.U32 R143, R98, 0x10, RZ ;  /* 0x00000010628f7819 */ /* 0x000fe200000006ff */
[----:B------:R-:W-:Y:S01]  /*2300*/  FFMA.FTZ R63, R63, R160, 1 ;  /* 0x3f8000003f3f7423 */ /* 0x000fe200000100a0 */
[----:B------:R-:W-:Y:S01]  /*2310*/  FMUL.FTZ R135, R88, -1.4426950216293334961 ;  /* 0xbfb8aa3b58877820 */ /* 0x000fe20000410000 */
[----:B------:R-:W-:Y:S01]  /*2320*/  FFMA.FTZ R154, R67, R154, 1 ;  /* 0x3f800000439a7423 */ /* 0x000fe2000001009a */
[----:B------:R-:W-:Y:S01]  /*2330*/  FMUL.FTZ R157, R91, -1.4426950216293334961 ;  /* 0xbfb8aa3b5b9d7820 */ /* 0x000fe20000410000 */
[----:B------:R-:W1:Y:S01]  /*2340*/  MUFU.EX2 R156, R156 ;  /* 0x0000009c009c7308 */ /* 0x000e620000000800 */
[----:B------:R-:W-:Y:S01]  /*2350*/  SHF.L.U32 R99, R99, 0x10, RZ ;  /* 0x0000001063637819 */ /* 0x000fe200000006ff */
[----:B------:R-:W-:Y:S01]  /*2360*/  FMUL.FTZ R158, R158, R63 ;  /* 0x0000003f9e9e7220 */ /* 0x000fe20000410000 */
[----:B------:R-:W-:Y:S01]  /*2370*/  FADD.FTZ R143, -R82, R143 ;  /* 0x0000008f528f7221 */ /* 0x000fe20000010100 */
[----:B------:R-:W-:Y:S01]  /*2380*/  FMUL.FTZ R63, R69, R154 ;  /* 0x0000009a453f7220 */ /* 0x000fe20000410000 */
[----:B------:R-:W-:Y:S01]  /*2390*/  PRMT R100, R100, 0x7632, R100 ;  /* 0x0000763264647816 */ /* 0x000fe20000000064 */
[----:B--2---:R-:W-:Y:S01]  /*23a0*/  FADD.FTZ R154, -R71, 1 ;  /* 0x3f800000479a7421 */ /* 0x004fe20000010100 */
[----:B------:R-:W-:Y:S01]  /*23b0*/  PRMT R101, R101, 0x7632, R101 ;  /* 0x0000763265657816 */ /* 0x000fe20000000065 */
[----:B------:R-:W2:Y:S01]  /*23c0*/  MUFU.EX2 R97, R97 ;  /* 0x0000006100617308 */ /* 0x000ea20000000800 */
[----:B------:R-:W-:Y:S01]  /*23d0*/  FADD.FTZ R99, -R82, R99 ;  /* 0x0000006352637221 */ /* 0x000fe20000010100 */
[----:B------:R-:W-:Y:S01]  /*23e0*/  FMUL.FTZ R136, R54, R143 ;  /* 0x0000008f36887220 */ /* 0x000fe20000410000 */
[----:B------:R-:W-:Y:S01]  /*23f0*/  SHF.L.U32 R143, R100, 0x10, RZ ;  /* 0x00000010648f7819 */ /* 0x000fe200000006ff */
[----:B------:R-:W-:-:S04]  /*2400*/  FFMA.FTZ R154, R139, R154, 1 ;  /* 0x3f8000008b9a7423 */ /* 0x000fc8000001009a */
[----:B------:R-:W3:Y:S01]  /*2410*/  MUFU.EX2 R107, R107 ;  /* 0x0000006b006b7308 */ /* 0x000ee20000000800 */
[----:B------:R-:W-:Y:S01]  /*2420*/  SHF.L.U32 R101, R101, 0x10, RZ ;  /* 0x0000001065657819 */ /* 0x000fe200000006ff */
[----:B------:R-:W-:-:S06]  /*2430*/  FMUL.FTZ R138, R54, R99 ;  /* 0x00000063368a7220 */ /* 0x000fcc0000410000 */
[----:B------:R-:W3:Y:S01]  /*2440*/  MUFU.EX2 R135, R135 ;  /* 0x0000008700877308 */ /* 0x000ee20000000800 */
[----:B------:R-:W-:-:S07]  /*2450*/  FMUL.FTZ R67, R71, R154 ;  /* 0x0000009a47437220 */ /* 0x000fce0000410000 */
[----:B------:R-:W3:Y:S01]  /*2460*/  MUFU.EX2 R157, R157 ;  /* 0x0000009d009d7308 */ /* 0x000ee20000000800 */
[----:B------:R-:W-:Y:S01]  /*2470*/  FFMA.FTZ R89, R35, R126, R36 ;  /* 0x0000007e23597223 */ /* 0x000fe20000010024 */
[C---:B------:R-:W-:Y:S01]  /*2480*/  FADD.FTZ R143, -R82.reuse, R143 ;  /* 0x0000008f528f7221 */ /* 0x040fe20000010100 */
[----:B------:R-:W-:Y:S01]  /*2490*/  FADD.FTZ R147, -R82, R101 ;  /* 0x0000006552937221 */ /* 0x000fe20000010100 */
[----:B0-----:R-:W-:Y:S01]  /*24a0*/  FADD.FTZ R154, -R103, 1 ;  /* 0x3f800000679a7421 */ /* 0x001fe20000010100 */
[--C-:B------:R-:W-:Y:S01]  /*24b0*/  FFMA.FTZ R98, R47, R136, R50.reuse ;  /* 0x000000882f627223 */ /* 0x100fe20000010032 */
[----:B------:R-:W-:Y:S01]  /*24c0*/  FFMA.FTZ R82, R48, R138, R49 ;  /* 0x0000008a30527223 */ /* 0x000fe20000010031 */
[----:B------:R-:W-:Y:S01]  /*24d0*/  FMUL.FTZ R109, R89, -1.4426950216293334961 ;  /* 0xbfb8aa3b596d7820 */ /* 0x000fe20000410000 */
[----:B------:R-:W-:Y:S01]  /*24e0*/  FMUL.FTZ R142, R54, R143 ;  /* 0x0000008f368e7220 */ /* 0x000fe20000410000 */
[----:B------:R-:W0:Y:S01]  /*24f0*/  MUFU.RCP R102, R102 ;  /* 0x0000006600667308 */ /* 0x000e220000001000 */
[----:B------:R-:W-:Y:S01]  /*2500*/  FFMA.FTZ R154, R141, R154, 1 ;  /* 0x3f8000008d9a7423 */ /* 0x000fe2000001009a */
[----:B------:R-:W-:Y:S01]  /*2510*/  FMUL.FTZ R145, R98, -1.4426950216293334961 ;  /* 0xbfb8aa3b62917820 */ /* 0x000fe20000410000 */
[----:B------:R-:W-:Y:S01]  /*2520*/  FMUL.FTZ R101, R82, -1.4426950216293334961 ;  /* 0xbfb8aa3b52657820 */ /* 0x000fe20000410000 */
[----:B-1----:R-:W-:Y:S01]  /*2530*/  FADD.FTZ R139, R156, 1 ;  /* 0x3f8000009c8b7421 */ /* 0x002fe20000010000 */
[----:B------:R-:W-:Y:S01]  /*2540*/  FMUL.FTZ R113, R94, R113 ;  /* 0x000000715e717220 */ /* 0x000fe20000410000 */
[----:B--2---:R-:W-:Y:S01]  /*2550*/  FADD.FTZ R94, R97, 1 ;  /* 0x3f800000615e7421 */ /* 0x004fe20000010000 */
[----:B------:R-:W-:Y:S01]  /*2560*/  FFMA.FTZ R99, R47, R142, R50 ;  /* 0x0000008e2f637223 */ /* 0x000fe20000010032 */
[----:B---3--:R-:W-:Y:S01]  /*2570*/  FADD.FTZ R97, R107, 1 ;  /* 0x3f8000006b617421 */ /* 0x008fe20000010000 */
[----:B------:R-:W-:Y:S01]  /*2580*/  FMUL.FTZ R160, R103, R154 ;  /* 0x0000009a67a07220 */ /* 0x000fe20000410000 */
[----:B------:R-:W-:Y:S01]  /*2590*/  FADD.FTZ R107, R135, 1 ;  /* 0x3f800000876b7421 */ /* 0x000fe20000010000 */
[----:B------:R-:W1:Y:S01]  /*25a0*/  MUFU.RCP R103, R139 ;  /* 0x0000008b00677308 */ /* 0x000e620000001000 */
[----:B------:R-:W-:Y:S01]  /*25b0*/  FADD.FTZ R135, R157, 1 ;  /* 0x3f8000009d877421 */ /* 0x000fe20000010000 */
[----:B------:R-:W-:Y:S01]  /*25c0*/  FMUL.FTZ R143, R99, -1.4426950216293334961 ;  /* 0xbfb8aa3b638f7820 */ /* 0x000fe20000410000 */
[----:B------:R-:W-:-:S05]  /*25d0*/  FMUL.FTZ R140, R54, R147 ;  /* 0x00000093368c7220 */ /* 0x000fca0000410000 */
[----:B------:R-:W2:Y:S01]  /*25e0*/  MUFU.EX2 R109, R109 ;  /* 0x0000006d006d7308 */ /* 0x000ea20000000800 */
[----:B------:R-:W-:-:S07]  /*25f0*/  SHF.L.U32 R156, R105, 0x10, RZ ;  /* 0x00000010699c7819 */ /* 0x000fce00000006ff */
[----:B------:R-:W3:Y:S01]  /*2600*/  MUFU.RCP R73, R73 ;  /* 0x0000004900497308 */ /* 0x000ee20000001000 */
[----:B------:R-:W-:-:S07]  /*2610*/  SHF.L.U32 R71, R104, 0x10, RZ ;  /* 0x0000001068477819 */ /* 0x000fce00000006ff */
[----:B------:R-:W4:Y:S01]  /*2620*/  MUFU.EX2 R145, R145 ;  /* 0x0000009100917308 */ /* 0x000f220000000800 */
[----:B------:R-:W-:-:S07]  /*2630*/  PRMT R104, R104, 0x7632, R104 ;  /* 0x0000763268687816 */ /* 0x000fce0000000068 */
[----:B------:R-:W5:Y:S01]  /*2640*/  MUFU.EX2 R101, R101 ;  /* 0x0000006500657308 */ /* 0x000f620000000800 */
[----:B------:R-:W-:Y:S01]  /*2650*/  FFMA.FTZ R100, R48, R140, R49 ;  /* 0x0000008c30647223 */ /* 0x000fe20000010031 */
[----:B------:R-:W-:Y:S01]  /*2660*/  FMUL.FTZ R63, R156, R63 ;  /* 0x0000003f9c3f7220 */ /* 0x000fe20000410000 */
[----:B------:R-:W-:-:S05]  /*2670*/  SHF.L.U32 R154, R104, 0x10, RZ ;  /* 0x00000010689a7819 */ /* 0x000fca00000006ff */
[----:B------:R-:W5:Y:S01]  /*2680*/  MUFU.RCP R135, R135 ;  /* 0x0000008700877308 */ /* 0x000f620000001000 */
[----:B0-----:R-:W-:Y:S01]  /*2690*/  FADD.FTZ R156, -R102, 1 ;  /* 0x3f800000669c7421 */ /* 0x001fe20000010100 */
[----:B------:R-:W-:-:S06]  /*26a0*/  FMUL.FTZ R147, R100, -1.4426950216293334961 ;  /* 0xbfb8aa3b64937820 */ /* 0x000fcc0000410000 */
[----:B------:R-:W0:Y:S01]  /*26b0*/  MUFU.EX2 R143, R143 ;  /* 0x0000008f008f7308 */ /* 0x000e220000000800 */
[----:B------:R-:W-:Y:S01]  /*26c0*/  PRMT R69, R105, 0x7632, R69 ;  /* 0x0000763269457816 */ /* 0x000fe20000000045 */
[----:B------:R-:W-:Y:S01]  /*26d0*/  FFMA.FTZ R105, R83, R156, 1 ;  /* 0x3f80000053697423 */ /* 0x000fe2000001009c */
[----:B------:R-:W-:Y:S01]  /*26e0*/  FMUL.FTZ R67, R154, R67 ;  /* 0x000000439a437220 */ /* 0x000fe20000410000 */
[----:B-1----:R-:W-:Y:S01]  /*26f0*/  FADD.FTZ R83, -R103, 1 ;  /* 0x3f80000067537421 */ /* 0x002fe20000010100 */
[----:B--2---:R-:W-:Y:S01]  /*2700*/  FADD.FTZ R104, R109, 1 ;  /* 0x3f8000006d687421 */ /* 0x004fe20000010000 */
[----:B---3--:R-:W-:Y:S01]  /*2710*/  FADD.FTZ R154, -R73, 1 ;  /* 0x3f800000499a7421 */ /* 0x008fe20000010100 */
[----:B----4-:R-:W-:Y:S01]  /*2720*/  FADD.FTZ R145, R145, 1 ;  /* 0x3f80000091917421 */ /* 0x010fe20000010000 */
[----:B------:R-:W1:Y:S01]  /*2730*/  MUFU.EX2 R147, R147 ;  /* 0x0000009300937308 */ /* 0x000e620000000800 */
[----:B-----5:R-:W-:Y:S01]  /*2740*/  FADD.FTZ R109, R101, 1 ;  /* 0x3f800000656d7421 */ /* 0x020fe20000010000 */
[----:B------:R-:W-:Y:S01]  /*2750*/  FFMA.FTZ R154, R65, R154, 1 ;  /* 0x3f800000419a7423 */ /* 0x000fe2000001009a */
[----:B------:R-:W-:Y:S01]  /*2760*/  FFMA.FTZ R90, R90, R83, 1 ;  /* 0x3f8000005a5a7423 */ /* 0x000fe20000010053 */
[----:B------:R-:W-:-:S04]  /*2770*/  FADD.FTZ R156, -R135, 1 ;  /* 0x3f800000879c7421 */ /* 0x000fc80000010100 */
[----:B------:R-:W2:Y:S01]  /*2780*/  MUFU.RCP R65, R145 ;  /* 0x0000009100417308 */ /* 0x000ea20000001000 */
[----:B0-----:R-:W-:Y:S01]  /*2790*/  FADD.FTZ R101, R143, 1 ;  /* 0x3f8000008f657421 */ /* 0x001fe20000010000 */
[----:B------:R-:W-:-:S06]  /*27a0*/  FFMA.FTZ R156, R91, R156, 1 ;  /* 0x3f8000005b9c7423 */ /* 0x000fcc000001009c */
[----:B------:R2:W0:Y:S01]  /*27b0*/  MUFU.RCP R83, R109 ;  /* 0x0000006d00537308 */ /* 0x0004220000001000 */
[C---:B------:R-:W-:Y:S02]  /*27c0*/  SHF.L.U32 R91, R84.reuse, 0x10, RZ ;  /* 0x00000010545b7819 */ /* 0x040fe400000006ff */
[----:B------:R-:W-:Y:S01]  /*27d0*/  PRMT R84, R84, 0x7632, R84 ;  /* 0x0000763254547816 */ /* 0x000fe20000000054 */
[----:B------:R-:W-:Y:S01]  /*27e0*/  FMUL.FTZ R154, R73, R154 ;  /* 0x0000009a499a7220 */ /* 0x000fe20000410000 */
[----:B------:R-:W-:Y:S01]  /*27f0*/  FMUL.FTZ R105, R102, R105 ;  /* 0x0000006966697220 */ /* 0x000fe20000410000 */
[C---:B------:R-:W-:Y:S02]  /*2800*/  PRMT R73, R85.reuse, 0x7632, R73 ;  /* 0x0000763255497816 */ /* 0x040fe40000000049 */
[----:B------:R-:W3:Y:S01]  /*2810*/  MUFU.RCP R94, R94 ;  /* 0x0000005e005e7308 */ /* 0x000ee20000001000 */
[----:B------:R-:W-:Y:S01]  /*2820*/  SHF.L.U32 R102, R85, 0x10, RZ ;  /* 0x0000001055667819 */ /* 0x000fe200000006ff */
[----:B------:R-:W-:Y:S01]  /*2830*/  FMUL.FTZ R90, R103, R90 ;  /* 0x0000005a675a7220 */ /* 0x000fe20000410000 */
[----:B------:R-:W-:Y:S01]  /*2840*/  SHF.L.U32 R85, R84, 0x10, RZ ;  /* 0x0000001054557819 */ /* 0x000fe200000006ff */
[----:B-1----:R-:W-:-:S04]  /*2850*/  FADD.FTZ R147, R147, 1 ;  /* 0x3f80000093937421 */ /* 0x002fc80000010000 */
[----:B------:R-:W1:Y:S01]  /*2860*/  MUFU.RCP R97, R97 ;  /* 0x0000006100617308 */ /* 0x000e620000001000 */
[----:B------:R-:W-:-:S07]  /*2870*/  SHF.L.U32 R103, R73, 0x10, RZ ;  /* 0x0000001049677819 */ /* 0x000fce00000006ff */
[----:B------:R-:W4:Y:S01]  /*2880*/  MUFU.RCP R107, R107 ;  /* 0x0000006b006b7308 */ /* 0x000f220000001000 */
[----:B------:R-:W-:-:S07]  /*2890*/  FMUL.FTZ R156, R135, R156 ;  /* 0x0000009c879c7220 */ /* 0x000fce0000410000 */
[----:B------:R-:W5:Y:S01]  /*28a0*/  MUFU.RCP R101, R101 ;  /* 0x0000006500657308 */ /* 0x000f620000001000 */
[----:B------:R-:W-:Y:S01]  /*28b0*/  FMUL.FTZ R73, R85, R90 ;  /* 0x0000005a55497220 */ /* 0x000fe20000410000 */
[----:B--2---:R-:W-:Y:S01]  /*28c0*/  FADD.FTZ R109, -R65, 1 ;  /* 0x3f800000416d7421 */ /* 0x004fe20000010100 */
[----:B0-----:R-:W-:-:S05]  /*28d0*/  FADD.FTZ R135, -R83, 1 ;  /* 0x3f80000053877421 */ /* 0x001fca0000010100 */
[----:B------:R-:W0:Y:S01]  /*28e0*/  MUFU.RCP R85, R147 ;  /* 0x0000009300557308 */ /* 0x000e220000001000 */
[----:B------:R-:W-:Y:S01]  /*28f0*/  FFMA.FTZ R98, R98, R109, 1 ;  /* 0x3f80000062627423 */ /* 0x000fe2000001006d */
[----:B------:R-:W-:-:S06]  /*2900*/  FFMA.FTZ R82, R82, R135, 1 ;  /* 0x3f80000052527423 */ /* 0x000fcc0000010087 */
[----:B------:R-:W2:Y:S01]  /*2910*/  MUFU.RCP R104, R104 ;  /* 0x0000006800687308 */ /* 0x000ea20000001000 */
[----:B------:R-:W-:Y:S01]  /*2920*/  FMUL.FTZ R91, R91, R154 ;  /* 0x0000009a5b5b7220 */ /* 0x000fe20000410000 */
[----:B------:R-:W-:Y:S01]  /*2930*/  FMUL.FTZ R84, R102, R105 ;  /* 0x0000006966547220 */ /* 0x000fe20000410000 */
[----:B---3--:R-:W-:Y:S01]  /*2940*/  FADD.FTZ R105, -R94, 1 ;  /* 0x3f8000005e697421 */ /* 0x008fe20000010100 */
[----:B------:R-:W-:Y:S01]  /*2950*/  FMUL.FTZ R98, R65, R98 ;  /* 0x0000006241627220 */ /* 0x000fe20000410000 */
[----:B------:R-:W-:Y:S01]  /*2960*/  FMUL.FTZ R154, R83, R82 ;  /* 0x00000052539a7220 */ /* 0x000fe20000410000 */
[----:B-1----:R-:W-:Y:S01]  /*2970*/  FADD.FTZ R90, -R97, 1 ;  /* 0x3f800000615a7421 */ /* 0x002fe20000010100 */
[----:B----4-:R-:W-:Y:S01]  /*2980*/  FADD.FTZ R65, -R107, 1 ;  /* 0x3f8000006b417421 */ /* 0x010fe20000010100 */
[----:B-----5:R-:W-:Y:S01]  /*2990*/  FADD.FTZ R82, -R101, 1 ;  /* 0x3f80000065527421 */ /* 0x020fe20000010100 */
[----:B------:R-:W-:Y:S01]  /*29a0*/  FFMA.FTZ R105, R96, R105, 1 ;  /* 0x3f80000060697423 */ /* 0x000fe20000010069 */
[----:B------:R-:W-:Y:S01]  /*29b0*/  FFMA.FTZ R90, R95, R90, 1 ;  /* 0x3f8000005f5a7423 */ /* 0x000fe2000001005a */
[----:B------:R-:W-:Y:S01]  /*29c0*/  FFMA.FTZ R88, R88, R65, 1 ;  /* 0x3f80000058587423 */ /* 0x000fe20000010041 */
[----:B------:R-:W-:Y:S01]  /*29d0*/  FFMA.FTZ R82, R99, R82, 1 ;  /* 0x3f80000063527423 */ /* 0x000fe20000010052 */
[----:B------:R-:W-:Y:S01]  /*29e0*/  PRMT R65, R92, 0x7632, R65 ;  /* 0x000076325c417816 */ /* 0x000fe20000000041 */
[----:B------:R-:W-:Y:S01]  /*29f0*/  FMUL.FTZ R96, R94, R105 ;  /* 0x000000695e607220 */ /* 0x000fe20000410000 */
[----:B------:R-:W-:Y:S01]  /*2a00*/  FMUL.FTZ R102, R97, R90 ;  /* 0x0000005a61667220 */ /* 0x000fe20000410000 */
[----:B0-----:R-:W-:Y:S01]  /*2a10*/  FADD.FTZ R83, -R85, 1 ;  /* 0x3f80000055537421 */ /* 0x001fe20000010100 */
[----:B------:R-:W-:Y:S01]  /*2a20*/  FMUL.FTZ R94, R101, R82 ;  /* 0x00000052655e7220 */ /* 0x000fe20000410000 */
[----:B--2---:R-:W-:Y:S01]  /*2a30*/  FADD.FTZ R90, -R104, 1 ;  /* 0x3f800000685a7421 */ /* 0x004fe20000010100 */
[----:B------:R-:W-:-:S02]  /*2a40*/  PRMT R82, R93, 0x7632, R82 ;  /* 0x000076325d527816 */ /* 0x000fc40000000052 */
[----:B------:R-:W-:Y:S01]  /*2a50*/  SHF.L.U32 R65, R65, 0x10, RZ ;  /* 0x0000001041417819 */ /* 0x000fe200000006ff */
[----:B------:R-:W-:Y:S01]  /*2a60*/  FMUL.FTZ R103, R103, R156 ;  /* 0x0000009c67677220 */ /* 0x000fe20000410000 */
[----:B------:R-:W-:Y:S01]  /*2a70*/  FFMA.FTZ R156, R100, R83, 1 ;  /* 0x3f800000649c7423 */ /* 0x000fe20000010053 */
[----:B------:R-:W-:Y:S01]  /*2a80*/  FFMA.FTZ R89, R89, R90, 1 ;  /* 0x3f80000059597423 */ /* 0x000fe2000001005a */
[----:B------:R-:W-:Y:S01]  /*2a90*/  SHF.L.U32 R83, R82, 0x10, RZ ;  /* 0x0000001052537819 */ /* 0x000fe200000006ff */
[----:B------:R-:W-:Y:S01]  /*2aa0*/  FMUL.FTZ R82, R65, R98 ;  /* 0x0000006241527220 */ /* 0x000fe20000410000 */
[----:B------:R-:W-:Y:S01]  /*2ab0*/  FFMA.FTZ R65, R3, R137, R80 ;  /* 0x0000008903417223 */ /* 0x000fe20000010050 */
[----:B------:R-:W-:Y:S01]  /*2ac0*/  FADD.FTZ R80, R137, R81 ;  /* 0x0000005189507221 */ /* 0x000fe20000010000 */
[----:B------:R-:W-:Y:S01]  /*2ad0*/  FMUL.FTZ R90, R104, R89 ;  /* 0x00000059685a7220 */ /* 0x000fe20000410000 */
[----:B------:R-:W-:Y:S01]  /*2ae0*/  SHF.L.U32 R89, R93, 0x10, RZ ;  /* 0x000000105d597819 */ /* 0x000fe200000006ff */
[----:B------:R-:W-:Y:S01]  /*2af0*/  FFMA.FTZ R93, R55, R146, R76 ;  /* 0x00000092375d7223 */ /* 0x000fe2000001004c */
[----:B------:R-:W-:Y:S01]  /*2b00*/  FMUL.FTZ R100, R107, R88 ;  /* 0x000000586b647220 */ /* 0x000fe20000410000 */
[----:B------:R-:W-:Y:S01]  /*2b10*/  FADD.FTZ R76, R146, R77 ;  /* 0x0000004d924c7221 */ /* 0x000fe20000010000 */
[----:B------:R-:W-:Y:S01]  /*2b20*/  FADD.FTZ R80, R80, R133 ;  /* 0x0000008550507221 */ /* 0x000fe20000010000 */
[----:B------:R-:W-:Y:S01]  /*2b30*/  FMUL.FTZ R88, R85, R156 ;  /* 0x0000009c55587220 */ /* 0x000fe20000410000 */
[C---:B------:R-:W-:Y:S01]  /*2b40*/  SHF.L.U32 R85, R86.reuse, 0x10, RZ ;  /* 0x0000001056557819 */ /* 0x040fe200000006ff */
[-C--:B------:R-:W-:Y:S01]  /*2b50*/  FFMA.FTZ R81, R57, R144.reuse, R78 ;  /* 0x0000009039517223 */ /* 0x080fe2000001004e */
[----:B------:R-:W-:Y:S01]  /*2b60*/  PRMT R86, R86, 0x7632, R86 ;  /* 0x0000763256567816 */ /* 0x000fe20000000056 */
[----:B------:R-:W-:Y:S01]  /*2b70*/  FADD.FTZ R78, R144, R79 ;  /* 0x0000004f904e7221 */ /* 0x000fe20000010000 */
[----:B------:R-:W-:Y:S01]  /*2b80*/  FFMA.FTZ R93, R58, R129, R93 ;  /* 0x000000813a5d7223 */ /* 0x000fe2000001005d */
[----:B------:R-:W-:Y:S01]  /*2b90*/  FADD.FTZ R76, R76, R129 ;  /* 0x000000814c4c7221 */ /* 0x000fe20000010000 */
[----:B------:R-:W-:Y:S01]  /*2ba0*/  FADD.FTZ R80, R80, R125 ;  /* 0x0000007d50507221 */ /* 0x000fe20000010000 */
[----:B------:R-:W-:Y:S01]  /*2bb0*/  FFMA.FTZ R79, R59, R61, R74 ;  /* 0x0000003d3b4f7223 */ /* 0x000fe2000001004a */
[----:B------:R-:W-:Y:S01]  /*2bc0*/  FMUL.FTZ R137, R34, R137 ;  /* 0x0000008922897220 */ /* 0x000fe20000410000 */
[----:B------:R-:W-:Y:S01]  /*2bd0*/  FADD.FTZ R74, R61, R75 ;  /* 0x0000004b3d4a7221 */ /* 0x000fe20000010000 */
[----:B------:R-:W-:Y:S01]  /*2be0*/  SHF.L.U32 R105, R92, 0x10, RZ ;  /* 0x000000105c697819 */ /* 0x000fe200000006ff */
[----:B------:R-:W-:Y:S01]  /*2bf0*/  FFMA.FTZ R93, R62, R121, R93 ;  /* 0x000000793e5d7223 */ /* 0x000fe2000001005d */
[----:B------:R-:W-:Y:S01]  /*2c00*/  SHF.L.U32 R75, R86, 0x10, RZ ;  /* 0x00000010564b7819 */ /* 0x000fe200000006ff */
[----:B------:R-:W-:Y:S01]  /*2c10*/  FADD.FTZ R86, R76, R121 ;  /* 0x000000794c567221 */ /* 0x000fe20000010000 */
[----:B------:R-:W-:Y:S01]  /*2c20*/  FADD.FTZ R92, R80, R117 ;  /* 0x00000075505c7221 */ /* 0x000fe20000010000 */
[----:B------:R-:W-:Y:S01]  /*2c30*/  FMUL.FTZ R135, R47, R144 ;  /* 0x000000902f877220 */ /* 0x000fe20000410000 */
[----:B------:R-:W-:Y:S01]  /*2c40*/  FADD.FTZ R76, RZ, R137 ;  /* 0x00000089ff4c7221 */ /* 0x000fe20000010000 */
[----:B------:R-:W-:Y:S01]  /*2c50*/  FFMA.FTZ R80, R3, R137, RZ ;  /* 0x0000008903507223 */ /* 0x000fe200000100ff */
[----:B------:R-:W-:Y:S01]  /*2c60*/  FFMA.FTZ R95, R66, R113, R93 ;  /* 0x00000071425f7223 */ /* 0x000fe2000001005d */
        /* <DEDUP_REMOVED lines=8> */
[----:B------:R-:W-:Y:S01]  /*2cf0*/  FADD.FTZ R96, R86, R113 ;  /* 0x0000007156607221 */ /* 0x000fe20000010000 */
[-C--:B------:R-:W-:Y:S01]  /*2d00*/  FFMA.FTZ R65, R56, R133.reuse, R65 ;  /* 0x0000008538417223 */ /* 0x080fe20000010041 */
[----:B------:R-:W-:Y:S01]  /*2d10*/  FADD.FTZ R86, R78, R131 ;  /* 0x000000834e567221 */ /* 0x000fe20000010000 */
[----:B------:R-:W-:Y:S01]  /*2d20*/  FMUL.FTZ R133, R34, R133 ;  /* 0x0000008522857220 */ /* 0x000fe20000410000 */
[----:B------:R-:W-:Y:S01]  /*2d30*/  FADD.FTZ R78, R93, R102 ;  /* 0x000000665d4e7221 */ /* 0x000fe20000010000 */
[----:B------:R-:W-:Y:S01]  /*2d40*/  FFMA.FTZ R61, R59, R102, R80 ;  /* 0x000000663b3d7223 */ /* 0x000fe20000010050 */
[-C--:B------:R-:W-:Y:S01]  /*2d50*/  FFMA.FTZ R81, R106, R131.reuse, R81 ;  /* 0x000000836a517223 */ /* 0x080fe20000010051 */
[----:B------:R-:W-:Y:S01]  /*2d60*/  FMUL.FTZ R131, R47, R131 ;  /* 0x000000832f837220 */ /* 0x000fe20000410000 */
[----:B------:R-:W-:Y:S01]  /*2d70*/  FADD.FTZ R78, R78, R133 ;  /* 0x000000854e4e7221 */ /* 0x000fe20000010000 */
[----:B------:R-:W-:Y:S01]  /*2d80*/  FFMA.FTZ R61, R56, R133, R61 ;  /* 0x00000085383d7223 */ /* 0x000fe2000001003d */
[----:B------:R-:W-:-:S02]  /*2d90*/  FMUL.FTZ R129, R35, R129 ;  /* 0x0000008123817220 */ /* 0x000fc40000410000 */
[----:B------:R-:W-:Y:S01]  /*2da0*/  FADD.FTZ R78, R78, R131 ;  /* 0x000000834e4e7221 */ /* 0x000fe20000010000 */
[----:B------:R-:W-:Y:S01]  /*2db0*/  FFMA.FTZ R61, R106, R131, R61 ;  /* 0x000000836a3d7223 */ /* 0x000fe2000001003d */
        /* <DEDUP_REMOVED lines=9> */
[-C--:B------:R-:W-:Y:S01]  /*2e50*/  FFMA.FTZ R81, R110, R123.reuse, R81 ;  /* 0x0000007b6e517223 */ /* 0x080fe20000010051 */
[----:B------:R-:W-:Y:S01]  /*2e60*/  FADD.FTZ R86, R86, R123 ;  /* 0x0000007b56567221 */ /* 0x000fe20000010000 */
        /* <DEDUP_REMOVED lines=24> */
[----:B------:R-:W-:Y:S01]  /*2ff0*/  FMUL.FTZ R71, R71, R158 ;  /* 0x0000009e47477220 */ /* 0x000fe20000410000 */
        /* <DEDUP_REMOVED lines=10> */
[-C--:B------:R-:W-:Y:S01]  /*30a0*/  FFMA.FTZ R95, R130, R67.reuse, R95 ;  /* 0x00000043825f7223 */ /* 0x080fe2000001005f */
[----:B------:R-:W-:Y:S01]  /*30b0*/  FADD.FTZ R86, R86, R67 ;  /* 0x0000004356567221 */ /* 0x000fe20000010000 */
[----:B------:R-:W-:Y:S01]  /*30c0*/  FMUL.FTZ R67, R47, R67 ;  /* 0x000000432f437220 */ /* 0x000fe20000410000 */
[----:B------:R-:W-:Y:S01]  /*30d0*/  FADD.FTZ R78, R78, R65 ;  /* 0x000000414e4e7221 */ /* 0x000fe20000010000 */
[----:B------:R-:W-:Y:S01]  /*30e0*/  FFMA.FTZ R81, R68, R65, R81 ;  /* 0x0000004144517223 */ /* 0x000fe20000010051 */
[----:B------:R-:W-:Y:S01]  /*30f0*/  FADD.FTZ R76, R92, R71 ;  /* 0x000000475c4c7221 */ /* 0x000fe20000010000 */
[----:B------:R-:W-:Y:S01]  /*3100*/  FMUL.FTZ R69, R69, R160 ;  /* 0x000000a045457220 */ /* 0x000fe20000410000 */
[----:B------:R-:W-:Y:S01]  /*3110*/  FADD.FTZ R71, R96, R63 ;  /* 0x0000003f60477221 */ /* 0x000fe20000010000 */
[----:B------:R-:W-:Y:S01]  /*3120*/  FMUL.FTZ R63, R35, R63 ;  /* 0x0000003f233f7220 */ /* 0x000fe20000410000 */
[----:B------:R-:W-:Y:S01]  /*3130*/  FADD.FTZ R78, R78, R67 ;  /* 0x000000434e4e7221 */ /* 0x000fe20000010000 */
[----:B------:R-:W-:Y:S01]  /*3140*/  FFMA.FTZ R81, R130, R67, R81 ;  /* 0x0000004382517223 */ /* 0x000fe20000010051 */
[-C--:B------:R-:W-:Y:S01]  /*3150*/  FFMA.FTZ R77, R72, R91.reuse, R77 ;  /* 0x0000005b484d7223 */ /* 0x080fe2000001004d */
[----:B------:R-:W-:Y:S01]  /*3160*/  FADD.FTZ R76, R76, R91 ;  /* 0x0000005b4c4c7221 */ /* 0x000fe20000010000 */
[----:B------:R-:W-:Y:S01]  /*3170*/  FMUL.FTZ R61, R34, R91 ;  /* 0x0000005b223d7220 */ /* 0x000fe20000410000 */
[-C--:B------:R-:W-:Y:S01]  /*3180*/  FFMA.FTZ R97, R128, R69.reuse, R93 ;  /* 0x0000004580617223 */ /* 0x080fe2000001005d */
[----:B------:R-:W-:Y:S01]  /*3190*/  FADD.FTZ R80, R74, R69 ;  /* 0x000000454a507221 */ /* 0x000fe20000010000 */
[----:B------:R-:W-:Y:S01]  /*31a0*/  FMUL.FTZ R69, R48, R69 ;  /* 0x0000004530457220 */ /* 0x000fe20000410000 */
[----:B------:R-:W-:Y:S01]  /*31b0*/  FADD.FTZ R78, R78, R63 ;  /* 0x0000003f4e4e7221 */ /* 0x000fe20000010000 */
[----:B------:R-:W-:Y:S01]  /*31c0*/  FFMA.FTZ R91, R70, R63, R81 ;  /* 0x0000003f465b7223 */ /* 0x000fe20000010051 */
[----:B------:R-:W-:-:S02]  /*31d0*/  FADD.FTZ R74, R71, R84 ;  /* 0x00000054474a7221 */ /* 0x000fc40000010000 */
[----:B------:R-:W-:Y:S01]  /*31e0*/  FADD.FTZ R78, R78, R69 ;  /* 0x000000454e4e7221 */ /* 0x000fe20000010000 */
[----:B------:R-:W-:Y:S01]  /*31f0*/  FFMA.FTZ R93, R128, R69, R91 ;  /* 0x00000045805d7223 */ /* 0x000fe2000001005b */
[-C--:B------:R-:W-:Y:S01]  /*3200*/  FFMA.FTZ R79, R116, R84.reuse, R79 ;  /* 0x00000054744f7223 */ /* 0x080fe2000001004f */
[----:B------:R-:W-:Y:S01]  /*3210*/  FMUL.FTZ R71, R35, R84 ;  /* 0x0000005423477220 */ /* 0x000fe20000410000 */
[-C--:B------:R-:W-:Y:S01]  /*3220*/  FFMA.FTZ R81, R132, R73.reuse, R95 ;  /* 0x0000004984517223 */ /* 0x080fe2000001005f */
[----:B------:R-:W-:Y:S01]  /*3230*/  FADD.FTZ R91, R86, R73 ;  /* 0x00000049565b7221 */ /* 0x000fe20000010000 */
[----:B------:R-:W-:Y:S01]  /*3240*/  FMUL.FTZ R73, R47, R73 ;  /* 0x000000492f497220 */ /* 0x000fe20000410000 */
[----:B------:R-:W-:Y:S01]  /*3250*/  FADD.FTZ R84, R78, R61 ;  /* 0x0000003d4e547221 */ /* 0x000fe20000010000 */
[----:B------:R-:W-:-:S03]  /*3260*/  FFMA.FTZ R95, R72, R61, R93 ;  /* 0x0000003d485f7223 */ /* 0x000fc6000001005d */
        /* <DEDUP_REMOVED lines=24> */
[C---:B------:R-:W-:Y:S01]  /*33f0*/  PRMT R75, R87.reuse, 0x7632, R75 ;  /* 0x00007632574b7816 */ /* 0x040fe2000000004b */
[----:B------:R-:W-:Y:S01]  /*3400*/  FMUL.FTZ R145, R34, R85 ;  /* 0x0000005522917220 */ /* 0x000fe20000410000 */
[----:B------:R-:W-:Y:S01]  /*3410*/  SHF.L.U32 R87, R87, 0x10, RZ ;  /* 0x0000001057577819 */ /* 0x000fe200000006ff */
[----:B------:R-:W-:Y:S01]  /*3420*/  FADD.FTZ R84, R84, R147 ;  /* 0x0000009354547221 */ /* 0x000fe20000010000 */
[----:B------:R-:W-:Y:S01]  /*3430*/  FFMA.FTZ R95, R138, R147, R95 ;  /* 0x000000938a5f7223 */ /* 0x000fe2000001005f */
[----:B------:R-:W-:Y:S01]  /*3440*/  IADD3 R38, P1, PT, R38, 0x4, RZ ;  /* 0x0000000426267810 */ /* 0x000fe20007f3e0ff */
[----:B------:R-:W-:Y:S01]  /*3450*/  FMUL.FTZ R143, R47, R94 ;  /* 0x0000005e2f8f7220 */ /* 0x000fe20000410000 */
[----:B------:R-:W-:Y:S01]  /*3460*/  SHF.L.U32 R75, R75, 0x10, RZ ;  /* 0x000000104b4b7819 */ /* 0x000fe200000006ff */
[----:B------:R-:W-:Y:S01]  /*3470*/  FMUL.FTZ R90, R87, R90 ;  /* 0x0000005a575a7220 */ /* 0x000fe20000410000 */
[----:B------:R-:W-:Y:S01]  /*3480*/  FADD.FTZ R84, R84, R145 ;  /* 0x0000009154547221 */ /* 0x000fe20000010000 */
[----:B------:R-:W-:Y:S01]  /*3490*/  FFMA.FTZ R95, R124, R145, R95 ;  /* 0x000000917c5f7223 */ /* 0x000fe2000001005f */
[----:B------:R-:W-:-:S02]  /*34a0*/  ISETP.GE.U32.AND P0, PT, R38, UR9, PT ;  /* 0x0000000926007c0c */ /* 0x000fc4000bf06070 */
[----:B------:R-:W-:Y:S01]  /*34b0*/  IADD3.X R41, PT, PT, RZ, R41, RZ, P1, !PT ;  /* 0x00000029ff297210 */ /* 0x000fe20000ffe4ff */
[----:B------:R-:W-:Y:S01]  /*34c0*/  FMUL.FTZ R88, R75, R88 ;  /* 0x000000584b587220 */ /* 0x000fe20000410000 */
[----:B------:R-:W-:Y:S01]  /*34d0*/  FMUL.FTZ R141, R35, R90 ;  /* 0x0000005a238d7220 */ /* 0x000fe20000410000 */
[----:B------:R-:W-:Y:S01]  /*34e0*/  FADD.FTZ R84, R84, R143 ;  /* 0x0000008f54547221 */ /* 0x000fe20000010000 */
[----:B------:R-:W-:Y:S01]  /*34f0*/  FFMA.FTZ R95, R142, R143, R95 ;  /* 0x0000008f8e5f7223 */ /* 0x000fe2000001005f */
[----:B------:R-:W-:Y:S01]  /*3500*/  ISETP.GE.AND.EX P0, PT, R41, UR7, PT, P0 ;  /* 0x0000000729007c0c */ /* 0x000fe2000bf06300 */
[----:B------:R-:W-:Y:S01]  /*3510*/  FMUL.FTZ R139, R48, R88 ;  /* 0x00000058308b7220 */ /* 0x000fe20000410000 */
[----:B------:R-:W-:Y:S01]  /*3520*/  FADD.FTZ R84, R84, R141 ;  /* 0x0000008d54547221 */ /* 0x000fe20000010000 */
[----:B------:R-:W-:Y:S01]  /*3530*/  FFMA.FTZ R75, R126, R141, R95 ;  /* 0x0000008d7e4b7223 */ /* 0x000fe2000001005f */
[----:B------:R-:W-:Y:S01]  /*3540*/  FFMA.FTZ R87, R120, R89, R79 ;  /* 0x0000005978577223 */ /* 0x000fe2000001004f */
[----:B------:R-:W-:Y:S01]  /*3550*/  FADD.FTZ R89, R74, R89 ;  /* 0x000000594a597221 */ /* 0x000fe20000010000 */
[----:B------:R-:W-:Y:S01]  /*3560*/  FADD.FTZ R74, R84, R139 ;  /* 0x0000008b544a7221 */ /* 0x000fe20000010000 */
[----:B------:R-:W-:Y:S01]  /*3570*/  FFMA.FTZ R75, R140, R139, R75 ;  /* 0x0000008b8c4b7223 */ /* 0x000fe2000001004b */
[----:B------:R-:W-:Y:S01]  /*3580*/  FFMA.FTZ R79, R136, R82, R81 ;  /* 0x00000052884f7223 */ /* 0x000fe20000010051 */
[----:B------:R-:W-:Y:S01]  /*3590*/  FFMA.FTZ R93, R138, R83, R93 ;  /* 0x000000538a5d7223 */ /* 0x000fe2000001005d */
[----:B------:R-:W-:Y:S01]  /*35a0*/  FADD.FTZ R91, R91, R82 ;  /* 0x000000525b5b7221 */ /* 0x000fe20000010000 */
[----:B------:R-:W-:Y:S01]  /*35b0*/  FADD.FTZ R83, R78, R83 ;  /* 0x000000534e537221 */ /* 0x000fe20000010000 */
[----:B------:R0:W-:Y:S01]  /*35c0*/  STS.64 [R33], R74 ;  /* 0x0000004a21007388 */ /* 0x0001e20000000a00 */
[----:B------:R-:W-:Y:S01]  /*35d0*/  FFMA.FTZ R80, R124, R85, R77 ;  /* 0x000000557c507223 */ /* 0x000fe2000001004d */
[----:B------:R-:W-:Y:S01]  /*35e0*/  FADD.FTZ R81, R76, R85 ;  /* 0x000000554c517221 */ /* 0x000fe20000010000 */
[----:B------:R-:W-:Y:S01]  /*35f0*/  FFMA.FTZ R78, R142, R94, R79 ;  /* 0x0000005e8e4e7223 */ /* 0x000fe2000001004f */
[----:B------:R-:W-:Y:S01]  /*3600*/  FFMA.FTZ R76, R126, R90, R87 ;  /* 0x0000005a7e4c7223 */ /* 0x000fe20000010057 */
[----:B------:R-:W-:Y:S01]  /*3610*/  FADD.FTZ R77, R89, R90 ;  /* 0x0000005a594d7221 */ /* 0x000fe20000010000 */
[----:B------:R-:W-:Y:S01]  /*3620*/  BAR.SYNC.DEFER_BLOCKING 0x0 ;  /* 0x0000000000007b1d */ /* 0x000fe20000010000 */
[----:B------:R-:W-:Y:S01]  /*3630*/  ISETP.GT.U32.AND P1, PT, R5, 0xf, PT ;  /* 0x0000000f0500780c */ /* 0x000fe20003f24070 */
[----:B------:R-:W-:Y:S01]  /*3640*/  FADD.FTZ R79, R91, R94 ;  /* 0x0000005e5b4f7221 */ /* 0x000fe20000010000 */
[----:B0-----:R-:W-:Y:S01]  /*3650*/  FFMA.FTZ R74, R140, R88, R93 ;  /* 0x000000588c4a7223 */ /* 0x001fe2000001005d */
[----:B------:R-:W-:Y:S01]  /*3660*/  FADD.FTZ R75, R83, R88 ;  /* 0x00000058534b7221 */ /* 0x000fe20000010000 */
[----:B------:R-:W-:Y:S01]  /*3670*/  CS2R R92, SRZ ;  /* 0x00000000005c7805 */ /* 0x000fe2000001ff00 */
[----:B------:R-:W-:Y:S08]  /*3680*/  @!P0 BRA `(.L_x_273) ;  /* 0x0000000000488947 */ /* 0x000ff00003800000 */
        /* <DEDUP_REMOVED lines=18> */
.L_x_273:
[----:B------:R-:W-:Y:S04]  /*37b0*/  BSSY.RECONVERGENT B0, `(.L_x_274) ;  /* 0x000003e000007945 */ /* 0x000fe80003800200 */
[----:B------:R-:W-:Y:S05]  /*37c0*/  @P1 BRA `(.L_x_275) ;  /* 0x0000000000f01947 */ /* 0x000fea0003800000 */
[----:B------:R-:W1:Y:S04]  /*37d0*/  LDS.64 R94, [R12] ;  /* 0x000000000c5e7984 */ /* 0x000e680000000a00 */
[----:B------:R-:W2:Y:S04]  /*37e0*/  LDS.64 R96, [R13] ;  /* 0x000000000d607984 */ /* 0x000ea80000000a00 */
[----:B------:R-:W3:Y:S04]  /*37f0*/  LDS.64 R98, [R14] ;  /* 0x000000000e627984 */ /* 0x000ee80000000a00 */
[----:B------:R-:W4:Y:S04]  /*3800*/  LDS.64 R82, [R15] ;  /* 0x000000000f527984 */ /* 0x000f280000000a00 */
[----:B------:R-:W5:Y:S04]  /*3810*/  LDS.64 R100, [R16] ;  /* 0x0000000010647984 */ /* 0x000f680000000a00 */
[----:B------:R-:W5:Y:S04]  /*3820*/  LDS.64 R84, [R17] ;  /* 0x0000000011547984 */ /* 0x000f680000000a00 */
[----:B------:R-:W5:Y:S04]  /*3830*/  LDS.64 R86, [R18] ;  /* 0x0000000012567984 */ /* 0x000f680000000a00 */
[----:B0-----:R-:W0:Y:S04]  /*3840*/  LDS.64 R88, [R19] ;  /* 0x0000000013587984 */ /* 0x001e280000000a00 */
[----:B------:R-:W0:Y:S04]  /*3850*/  LDS.64 R90, [R20] ;  /* 0x00000000145a7984 */ /* 0x000e280000000a00 */
[----:B------:R-:W0:Y:S01]  /*3860*/  LDS.64 R92, [R21] ;  /* 0x00000000155c7984 */ /* 0x000e220000000a00 */
[----:B-1----:R-:W-:Y:S01]  /*3870*/  FADD.FTZ R155, RZ, R94 ;  /* 0x0000005eff9b7221 */ /* 0x002fe20000010000 */
[----:B------:R-:W-:-:S02]  /*3880*/  FADD.FTZ R144, RZ, R95 ;  /* 0x0000005fff907221 */ /* 0x000fc40000010000 */
[----:B------:R-:W1:Y:S01]  /*3890*/  LDS.64 R94, [R22] ;  /* 0x00000000165e7984 */ /* 0x000e620000000a00 */
[----:B--2---:R-:W-:Y:S01]  /*38a0*/  FADD.FTZ R155, R155, R96 ;  /* 0x000000609b9b7221 */ /* 0x004fe20000010000 */
[----:B------:R-:W-:Y:S02]  /*38b0*/  FADD.FTZ R144, R144, R97 ;  /* 0x0000006190907221 */ /* 0x000fe40000010000 */
[----:B------:R-:W2:Y:S01]  /*38c0*/  LDS.64 R96, [R23] ;  /* 0x0000000017607984 */ /* 0x000ea20000000a00 */
[----:B---3--:R-:W-:Y:S01]  /*38d0*/  FADD.FTZ R155, R155, R98 ;  /* 0x000000629b9b7221 */ /* 0x008fe20000010000 */
[----:B------:R-:W-:Y:S02]  /*38e0*/  FADD.FTZ R144, R144, R99 ;  /* 0x0000006390907221 */ /* 0x000fe40000010000 */
[----:B------:R-:W3:Y:S01]  /*38f0*/  LDS.64 R98, [R24] ;  /* 0x0000000018627984 */ /* 0x000ee20000000a00 */
[----:B----4-:R-:W-:Y:S01]  /*3900*/  FADD.FTZ R155, R155, R82 ;  /* 0x000000529b9b7221 */ /* 0x010fe20000010000 */
[----:B------:R-:W-:-:S02]  /*3910*/  FADD.FTZ R144, R144, R83 ;  /* 0x0000005390907221 */ /* 0x000fc40000010000 */
[----:B------:R-:W4:Y:S01]  /*3920*/  LDS.64 R82, [R25] ;  /* 0x0000000019527984 */ /* 0x000f220000000a00 */
[----:B-----5:R-:W-:Y:S01]  /*3930*/  FADD.FTZ R155, R155, R100 ;  /* 0x000000649b9b7221 */ /* 0x020fe20000010000 */
[----:B------:R-:W-:Y:S02]  /*3940*/  FADD.FTZ R144, R144, R101 ;  /* 0x0000006590907221 */ /* 0x000fe40000010000 */
[----:B------:R-:W5:Y:S01]  /*3950*/  LDS.64 R100, [R26] ;  /* 0x000000001a647984 */ /* 0x000f620000000a00 */
[----:B------:R-:W-:Y:S01]  /*3960*/  FADD.FTZ R155, R155, R84 ;  /* 0x000000549b9b7221 */ /* 0x000fe20000010000 */
[----:B------:R-:W-:Y:S02]  /*3970*/  FADD.FTZ R144, R144, R85 ;  /* 0x0000005590907221 */ /* 0x000fe40000010000 */
[----:B------:R-:W5:Y:S01]  /*3980*/  LDS.64 R84, [R27] ;  /* 0x000000001b547984 */ /* 0x000f620000000a00 */
[----:B------:R-:W-:Y:S01]  /*3990*/  FADD.FTZ R155, R155, R86 ;  /* 0x000000569b9b7221 */ /* 0x000fe20000010000 */
[----:B------:R-:W-:-:S02]  /*39a0*/  FADD.FTZ R144, R144, R87 ;  /* 0x0000005790907221 */ /* 0x000fc40000010000 */
[----:B------:R-:W5:Y:S01]  /*39b0*/  LDS.64 R86, [R28] ;  /* 0x000000001c567984 */ /* 0x000f620000000a00 */
[----:B0-----:R-:W-:Y:S01]  /*39c0*/  FADD.FTZ R155, R155, R88 ;  /* 0x000000589b9b7221 */ /* 0x001fe20000010000 */
[----:B------:R-:W-:Y:S02]  /*39d0*/  FADD.FTZ R144, R144, R89 ;  /* 0x0000005990907221 */ /* 0x000fe40000010000 */
[----:B------:R-:W0:Y:S01]  /*39e0*/  LDS.64 R88, [R29] ;  /* 0x000000001d587984 */ /* 0x000e220000000a00 */
[----:B------:R-:W-:Y:S01]  /*39f0*/  FADD.FTZ R155, R155, R90 ;  /* 0x0000005a9b9b7221 */ /* 0x000fe20000010000 */
[----:B------:R-:W-:Y:S02]  /*3a00*/  FADD.FTZ R144, R144, R91 ;  /* 0x0000005b90907221 */ /* 0x000fe40000010000 */
[----:B------:R-:W0:Y:S01]  /*3a10*/  LDS.64 R90, [R30] ;  /* 0x000000001e5a7984 */ /* 0x000e220000000a00 */
[----:B------:R-:W-:Y:S01]  /*3a20*/  FADD.FTZ R155, R155, R92 ;  /* 0x0000005c9b9b7221 */ /* 0x000fe20000010000 */
[----:B------:R-:W-:-:S02]  /*3a30*/  FADD.FTZ R144, R144, R93 ;  /* 0x0000005d90907221 */ /* 0x000fc40000010000 */
[----:B------:R-:W0:Y:S01]  /*3a40*/  LDS.64 R92, [R31] ;  /* 0x000000001f5c7984 */ /* 0x000e220000000a00 */
[----:B-1----:R-:W-:Y:S01]  /*3a50*/  FADD.FTZ R155, R155, R94 ;  /* 0x0000005e9b9b7221 */ /* 0x002fe20000010000 */
[----:B------:R-:W-:-:S03]  /*3a60*/  FADD.FTZ R144, R144, R95 ;  /* 0x0000005f90907221 */ /* 0x000fc60000010000 */
        /* <DEDUP_REMOVED lines=12> */
[----:B0-----:R-:W-:Y:S01]  /*3b30*/  FADD.FTZ R155, R155, R88 ;  /* 0x000000589b9b7221 */ /* 0x001fe20000010000 */
[----:B------:R-:W-:-:S03]  /*3b40*/  FADD.FTZ R144, R144, R89 ;  /* 0x0000005990907221 */ /* 0x000fc60000010000 */
[----:B------:R-:W-:Y:S01]  /*3b50*/  FADD.FTZ R155, R155, R90 ;  /* 0x0000005a9b9b7221 */ /* 0x000fe20000010000 */
[----:B------:R-:W-:-:S03]  /*3b60*/  FADD.FTZ R144, R144, R91 ;  /* 0x0000005b90907221 */ /* 0x000fc60000010000 */
[----:B------:R-:W-:Y:S01]  /*3b70*/  FADD.FTZ R92, R155, R92 ;  /* 0x0000005c9b5c7221 */ /* 0x000fe20000010000 */
[----:B------:R-:W-:-:S07]  /*3b80*/  FADD.FTZ R93, R144, R93 ;  /* 0x0000005d905d7221 */ /* 0x000fce0000010000 */
.L_x_275:
[----:B------:R-:W-:Y:S05]  /*3b90*/  BSYNC.RECONVERGENT B0 ;  /* 0x0000000000007941 */ /* 0x000fea0003800200 */
.L_x_274:
[----:B------:R-:W1:Y:S01]  /*3ba0*/  SHFL.BFLY PT, R83, R92, 0x2, 0x1f ;  /* 0x0c401f005c537f89 */ /* 0x000e6200000e0000 */
[----:B------:R-:W-:-:S03]  /*3bb0*/  LOP3.LUT P0, RZ, R5, 0x3f3, RZ, 0xc0, !PT ;  /* 0x000003f305ff7812 */ /* 0x000fc6000780c0ff */
[----:B------:R-:W2:Y:S10]  /*3bc0*/  SHFL.BFLY PT, R82, R93, 0x2, 0x1f ;  /* 0x0c401f005d527f89 */ /* 0x000eb400000e0000 */
[----:B------:R-:W3:Y:S01]  /*3bd0*/  @!P0 LDC.64 R84, c[0x0][0x3d0] ;  /* 0x0000f400ff548b82 */ /* 0x000ee20000000a00 */
[----:B0-----:R-:W-:-:S05]  /*3be0*/  @!P0 IMAD R89, R39, UR5, R0 ;  /* 0x0000000527598c24 */ /* 0x001fca000f8e0200 */
[----:B------:R-:W-:Y:S01]  /*3bf0*/  @!P0 LEA R89, R89, R44, 0x8 ;  /* 0x0000002c59598211 */ /* 0x000fe200078e40ff */
[----:B-1----:R-:W-:Y:S01]  /*3c00*/  FADD.FTZ R86, R83, R92 ;  /* 0x0000005c53567221 */ /* 0x002fe20000010000 */
[----:B--2---:R-:W-:-:S04]  /*3c10*/  FADD.FTZ R87, R82, R93 ;  /* 0x0000005d52577221 */ /* 0x004fc80000010000 */
[----:B------:R-:W0:Y:S04]  /*3c20*/  SHFL.BFLY PT, R83, R86, 0x1, 0x1f ;  /* 0x0c201f0056537f89 */ /* 0x000e2800000e0000 */
[----:B------:R-:W1:Y:S01]  /*3c30*/  SHFL.BFLY PT, R88, R87, 0x1, 0x1f ;  /* 0x0c201f0057587f89 */ /* 0x000e6200000e0000 */
[----:B---3--:R-:W-:-:S04]  /*3c40*/  @!P0 IMAD.WIDE.U32 R84, R89, 0x4, R84 ;  /* 0x0000000459548825 */ /* 0x008fc800078e0054 */
[----:B0-----:R-:W-:Y:S01]  /*3c50*/  FADD.FTZ R82, R86, R83 ;  /* 0x0000005356527221 */ /* 0x001fe20000010000 */
[----:B-1----:R-:W-:-:S05]  /*3c60*/  FADD.FTZ R83, R87, R88 ;  /* 0x0000005857537221 */ /* 0x002fca0000010000 */
        /* <DEDUP_REMOVED lines=11> */
.L_x_278:
[----:B------:R-:W2:Y:S04]  /*3d20*/  LD.E.STRONG.GPU R83, desc[UR10][R148.64+0x10] ;  /* 0x0000100a94537980 */ /* 0x000ea8000c10f900 */
[----:B--2---:R-:W-:Y:S01]  /*3d30*/  CCTL.IVALL ;  /* 0x00000000ff00798f */ /* 0x004fe20002000000 */
[----:B------:R-:W-:Y:S05]  /*3d40*/  YIELD ;  /* 0x0000000000007946 */ /* 0x000fea0003800000 */
[----:B-----5:R-:W-:-:S04]  /*3d50*/  LOP3.LUT R83, R83, R82, RZ, 0x3c, !PT ;  /* 0x0000005253537212 */ /* 0x020fc800078e3cff */
[----:B------:R-:W-:-:S13]  /*3d60*/  ISETP.GT.AND P1, PT, R83, -0x1, PT ;  /* 0xffffffff5300780c */ /* 0x000fda0003f24270 */
[----:B------:R-:W-:Y:S05]  /*3d70*/  @P1 BRA `(.L_x_278) ;  /* 0xfffffffc00e81947 */ /* 0x000fea000383ffff */
.L_x_277:
[----:B------:R-:W-:Y:S05]  /*3d80*/  WARPSYNC.ALL ;  /* 0x0000000000007948 */ /* 0x000fea0003800000 */
[----:B------:R-:W-:Y:S06]  /*3d90*/  BAR.SYNC.DEFER_BLOCKING 0x0 ;  /* 0x0000000000007b1d */ /* 0x000fec0000010000 */
[----:B------:R-:W-:Y:S05]  /*3da0*/  BRA `(.L_x_279) ;  /* 0x00000000003c7947 */ /* 0x000fea0003800000 */
.L_x_276:
[----:B------:R-:W-:Y:S01]  /*3db0*/  BAR.SYNC.DEFER_BLOCKING 0x0 ;  /* 0x0000000000007b1d */ /* 0x000fe20000010000 */
[----:B------:R-:W-:-:S13]  /*3dc0*/  ISETP.NE.AND P1, PT, R5, RZ, PT ;  /* 0x000000ff0500720c */ /* 0x000fda0003f25270 */
[----:B------:R-:W-:Y:S05]  /*3dd0*/  @P1 BRA `(.L_x_280) ;  /* 0x0000000000281947 */ /* 0x000fea0003800000 */
[----:B------:R-:W-:Y:S06]  /*3de0*/  MEMBAR.ALL.GPU ;  /* 0x0000000000007992 */ /* 0x000fec000000a000 */
[----:B------:R-:W-:-:S00]  /*3df0*/  ERRBAR ;  /* 0x00000000000079ab */ /* 0x000fc00000000000 */
[----:B------:R-:W-:Y:S06]  /*3e00*/  CGAERRBAR ;  /* 0x00000000000075ab */ /* 0x000fec0000000000 */
[----:B------:R0:W5:Y:S02]  /*3e10*/  ATOM.E.ADD.STRONG.GPU PT, R82, desc[UR10][R152.64], R40 ;  /* 0x800000289852798a */ /* 0x00016400081ef10a */
.L_x_281:
[----:B------:R-:W2:Y:S04]  /*3e20*/  LD.E.STRONG.GPU R83, desc[UR10][R152.64] ;  /* 0x0000000a98537980 */ /* 0x000ea8000c10f900 */
[----:B--2---:R-:W-:Y:S01]  /*3e30*/  CCTL.IVALL ;  /* 0x00000000ff00798f */ /* 0x004fe20002000000 */
[----:B------:R-:W-:Y:S05]  /*3e40*/  YIELD ;  /* 0x0000000000007946 */ /* 0x000fea0003800000 */
[----:B-----5:R-:W-:-:S04]  /*3e50*/  LOP3.LUT R83, R83, R82, RZ, 0x3c, !PT ;  /* 0x0000005253537212 */ /* 0x020fc800078e3cff */
[----:B------:R-:W-:-:S13]  /*3e60*/  ISETP.GT.AND P1, PT, R83, -0x1, PT ;  /* 0xffffffff5300780c */ /* 0x000fda0003f24270 */
[----:B------:R-:W-:Y:S05]  /*3e70*/  @P1 BRA `(.L_x_281) ;  /* 0xfffffffc00e81947 */ /* 0x000fea000383ffff */
.L_x_280:
[----:B------:R-:W-:Y:S05]  /*3e80*/  WARPSYNC.ALL ;  /* 0x0000000000007948 */ /* 0x000fea0003800000 */
[----:B------:R-:W-:Y:S06]  /*3e90*/  BAR.SYNC.DEFER_BLOCKING 0x0 ;  /* 0x0000000000007b1d */ /* 0x000fec0000010000 */
.L_x_279:
        /* <DEDUP_REMOVED lines=11> */
.L_x_283:
[----:B------:R-:W-:Y:S05]  /*3f50*/  BSYNC.RECONVERGENT B0 ;  /* 0x0000000000007941 */ /* 0x000fea0003800200 */
.L_x_282:
        /* <DEDUP_REMOVED lines=23> */
[----:B------:R-:W-:Y:S01]  /*40d0*/  @!P1 FMUL.FTZ R82, R83, 1.2207031431898940355e-05 ;  /* 0x374ccccd53529820 */ /* 0x000fe20000410000 */
[----:B------:R-:W-:-:S05]  /*40e0*/  @!P1 FMUL.FTZ R83, R84, 1.2207031431898940355e-05 ;  /* 0x374ccccd54539820 */ /* 0x000fca0000410000 */
[----:B------:R-:W-:Y:S01]  /*40f0*/  @!P1 STS.64 [R7+UR4], R82 ;  /* 0x0000005207009988 */ /* 0x000fe20008000a04 */
        /* <DEDUP_REMOVED lines=17> */
[--C-:B------:R-:W-:Y:S01]  /*4210*/  FADD.FTZ R117, R117, -R84.reuse ;  /* 0x8000005475757221 */ /* 0x100fe20000010000 */
[--C-:B------:R-:W-:Y:S01]  /*4220*/  FADD.FTZ R113, R113, -R84.reuse ;  /* 0x8000005471717221 */ /* 0x100fe20000010000 */
[--C-:B------:R-:W-:Y:S01]  /*4230*/  FADD.FTZ R61, R61, -R84.reuse ;  /* 0x800000543d3d7221 */ /* 0x100fe20000010000 */
        /* <DEDUP_REMOVED lines=25> */
[----:B------:R-:W-:Y:S01]  /*43d0*/  FFMA.FTZ R57, R57, -R85, R88 ;  /* 0x8000005539397223 */ /* 0x000fe20000010058 */
[C---:B------:R-:W-:Y:S01]  /*43e0*/  FMUL.FTZ R55, R54.reuse, R55 ;  /* 0x0000003736377220 */ /* 0x040fe20000410000 */
[----:B------:R-:W-:Y:S01]  /*43f0*/  FMUL.FTZ R58, R54, R59 ;  /* 0x0000003b363a7220 */ /* 0x000fe20000410000 */
[----:B------:R-:W-:Y:S01]  /*4400*/  FADD.FTZ R139, R139, -R84 ;  /* 0x800000548b8b7221 */ /* 0x000fe20000010000 */
        /* <DEDUP_REMOVED lines=26> */
[----:B------:R-:W-:Y:S01]  /*45b0*/  FMUL.FTZ R56, R54, R57 ;  /* 0x0000003936387220 */ /* 0x000fe20000410000 */
[-C--:B------:R-:W-:Y:S01]  /*45c0*/  FFMA.FTZ R143, R142, -R85.reuse, R143 ;  /* 0x800000558e8f7223 */ /* 0x080fe2000001008f */
[-C--:B------:R-:W-:Y:S01]  /*45d0*/  FFMA.FTZ R141, R126, -R85.reuse, R141 ;  /* 0x800000557e8d7223 */ /* 0x080fe2000001008d */
[----:B------:R-:W-:Y:S01]  /*45e0*/  FFMA.FTZ R139, R140, -R85, R139 ;  /* 0x800000558c8b7223 */ /* 0x000fe2000001008b */
        /* <DEDUP_REMOVED lines=46> */
.L_x_272:
        /* <DEDUP_REMOVED lines=8> */
[----:B------:R-:W2:Y:S01]  /*4950*/  S2R R17, SR_TID.X ;  /* 0x0000000000117919 */ /* 0x000ea20000002100 */
[----:B------:R-:W3:Y:S01]  /*4960*/  LDC.64 R2, c[0x0][0x3c8] ;  /* 0x0000f200ff027b82 */ /* 0x000ee20000000a00 */
[----:B------:R-:W4:Y:S01]  /*4970*/  LDCU.64 UR4, c[0x0][0x3d0] ;  /* 0x00007a00ff0477ac */ /* 0x000f220008000a00 */
[----:B------:R-:W-:-:S06]  /*4980*/  UMOV UR6, 0x400 ;  /* 0x0000040000067882 */ /* 0x000fcc0000000000 */
[----:B------:R-:W5:Y:S01]  /*4990*/  S2UR UR7, SR_CgaCtaId ;  /* 0x00000000000779c3 */ /* 0x000f620000008800 */
[----:B----4-:R-:W-:-:S04]  /*49a0*/  UIADD3 UR4, UP0, UPT, UR4, 0x66000, URZ ;  /* 0x0006600004047890 */ /* 0x010fc8000ff1e0ff */
[----:B------:R-:W-:Y:S01]  /*49b0*/  UIADD3.X UR5, UPT, UPT, URZ, UR5, URZ, UP0, !UPT ;  /* 0x00000005ff057290 */ /* 0x000fe200087fe4ff */
[----:B---3--:R-:W-:-:S04]  /*49c0*/  ISETP.LT.U32.AND P0, PT, R2, 0x1, PT ;  /* 0x000000010200780c */ /* 0x008fc80003f01070 */
[C---:B------:R-:W-:Y:S02]  /*49d0*/  ISETP.LT.AND.EX P0, PT, R3.reuse, RZ, PT, P0 ;  /* 0x000000ff0300720c */ /* 0x040fe40003f01300 */
[----:B--2---:R-:W-:Y:S01]  /*49e0*/  SHF.R.U32.HI R4, RZ, 0x5, R17 ;  /* 0x00000005ff047819 */ /* 0x004fe20000011611 */
[----:B-----5:R-:W-:Y:S01]  /*49f0*/  ULEA UR6, UR7, UR6, 0x18 ;  /* 0x0000000607067291 */ /* 0x020fe2000f8ec0ff */
[----:B0-----:R-:W-:Y:S02]  /*4a00*/  SEL R6, R2, 0x1, P0 ;  /* 0x0000000102067807 */ /* 0x001fe40000000000 */
[----:B------:R-:W-:Y:S02]  /*4a10*/  LOP3.LUT R2, RZ, R4, RZ, 0x33, !PT ;  /* 0x00000004ff027212 */ /* 0x000fe400078e33ff */
[----:B------:R-:W-:Y:S02]  /*4a20*/  SEL R3, R3, RZ, P0 ;  /* 0x000000ff03037207 */ /* 0x000fe40000000000 */
[----:B------:R-:W-:-:S02]  /*4a30*/  SHF.L.U32 R5, R6, 0x5, RZ ;  /* 0x0000000506057819 */ /* 0x000fc400000006ff */
[----:B------:R-:W-:Y:S02]  /*4a40*/  SHF.L.U64.HI R6, R6, 0x5, R3 ;  /* 0x0000000506067819 */ /* 0x000fe40000010203 */
[----:B------:R-:W-:Y:S02]  /*4a50*/  IADD3 R7, P0, PT, R2, R5, RZ ;  /* 0x0000000502077210 */ /* 0x000fe40007f1e0ff */
[----:B------:R-:W-:Y:S02]  /*4a60*/  SHF.R.U32.HI R9, RZ, 0x4, R17 ;  /* 0x00000004ff097819 */ /* 0x000fe40000011611 */
[----:B------:R-:W-:Y:S02]  /*4a70*/  IADD3.X R8, PT, PT, R6, -0x1, RZ, P0, !PT ;  /* 0xffffffff06087810 */ /* 0x000fe400007fe4ff */
        /* <DEDUP_REMOVED lines=30> */
.L_x_296:
[----:B------:R-:W-:Y:S01]  /*4c60*/  ISETP.GT.U32.AND P1, PT, R5, R4, PT ;  /* 0x000000040500720c */ /* 0x000fe20003f24070 */
[----:B------:R-:W-:Y:S01]  /*4c70*/  BSSY.RECONVERGENT B0, `(.L_x_285) ;  /* 0x0000072000007945 */ /* 0x000fe20003800200 */
[----:B0-----:R-:W-:Y:S02]  /*4c80*/  CS2R R22, SRZ ;  /* 0x0000000000167805 */ /* 0x001fe4000001ff00 */
[----:B------:R-:W-:-:S13]  /*4c90*/  ISETP.GT.AND.EX P1, PT, R6, RZ, PT, P1 ;  /* 0x000000ff0600720c */ /* 0x000fda0003f24310 */
[----:B--23--:R-:W-:Y:S05]  /*4ca0*/  @!P1 BRA `(.L_x_286) ;  /* 0x0000000400b89947 */ /* 0x00cfea0003800000 */
        /* <DEDUP_REMOVED lines=20> */
.L_x_289:
        /* <DEDUP_REMOVED lines=33> */
.L_x_288:
[----:B------:R-:W-:Y:S05]  /*5000*/  BSYNC.RECONVERGENT B1 ;  /* 0x0000000000017941 */ /* 0x000fea0003800200 */
.L_x_287:
        /* <DEDUP_REMOVED lines=25> */
.L_x_291:
[----:B------:R-:W-:Y:S05]  /*51a0*/  BSYNC.RECONVERGENT B1 ;  /* 0x0000000000017941 */ /* 0x000fea0003800200 */
.L_x_290:
[----:B------:R-:W-:Y:S05]  /*51b0*/  @!P1 BRA `(.L_x_286) ;  /* 0x0000000000749947 */ /* 0x000fea0003800000 */
[C---:B------:R-:W-:Y:S02]  /*51c0*/  LOP3.LUT P2, RZ, R47.reuse, 0x3, RZ, 0xc0, !PT ;  /* 0x000000032fff7812 */ /* 0x040fe4000784c0ff */
[----:B------:R-:W-:-:S11]  /*51d0*/  LOP3.LUT P1, RZ, R47, 0x1, RZ, 0xc0, !PT ;  /* 0x000000012fff7812 */ /* 0x000fd6000782c0ff */
[----:B------:R-:W0:Y:S01]  /*51e0*/  @P2 LDC.64 R24, c[0x0][0x3d0] ;  /* 0x0000f400ff182b82 */ /* 0x000e220000000a00 */
[----:B------:R-:W-:Y:S01]  /*51f0*/  @P2 MOV R12, R16 ;  /* 0x00000010000c2202 */ /* 0x000fe20000000f00 */
[----:B------:R-:W-:Y:S01]  /*5200*/  @P2 IMAD R19, R38, 0x500, RZ ;  /* 0x0000050026132824 */ /* 0x000fe200078e02ff */
[----:B------:R-:W-:-:S05]  /*5210*/  @P2 MOV R13, R17 ;  /* 0x00000011000d2202 */ /* 0x000fca0000000f00 */
[----:B------:R-:W2:Y:S01]  /*5220*/  @!P1 LDC.64 R26, c[0x0][0x3d0] ;  /* 0x0000f400ff1a9b82 */ /* 0x000ea20000000a00 */
        /* <DEDUP_REMOVED lines=11> */
[----:B--2---:R-:W-:-:S03]  /*52e0*/  @!P1 LEA R14, P3, R12, R26, 0x3 ;  /* 0x0000001a0c0e9211 */ /* 0x004fc600078618ff */
        /* <DEDUP_REMOVED lines=10> */
.L_x_286:
[----:B------:R-:W-:Y:S05]  /*5390*/  BSYNC.RECONVERGENT B0 ;  /* 0x0000000000007941 */ /* 0x000fea0003800200 */
.L_x_285:
[----:B------:R0:W-:Y:S01]  /*53a0*/  STS [R10], R23 ;  /* 0x000000170a007388 */ /* 0x0001e20000000800 */
[----:B------:R-:W2:Y:S01]  /*53b0*/  LDC.64 R16, c[0x0][0x388] ;  /* 0x0000e200ff107b82 */ /* 0x000ea20000000a00 */
[----:B------:R-:W-:Y:S02]  /*53c0*/  ISETP.GT.U32.AND P1, PT, R48, 0x9, PT ;  /* 0x000000093000780c */ /* 0x000fe40003f24070 */
[----:B------:R0:W-:Y:S01]  /*53d0*/  STS [R10+0x500], R22 ;  /* 0x000500160a007388 */ /* 0x0001e20000000800 */
[----:B------:R-:W-:-:S04]  /*53e0*/  MOV R24, R9 ;  /* 0x0000000900187202 */ /* 0x000fc80000000f00 */
[----:B------:R-:W3:Y:S08]  /*53f0*/  LDC.64 R18, c[0x0][0x390] ;  /* 0x0000e400ff127b82 */ /* 0x000ef00000000a00 */
[----:B0-----:R-:W-:Y:S06]  /*5400*/  BAR.SYNC.DEFER_BLOCKING 0x0 ;  /* 0x0000000000007b1d */ /* 0x001fec0000010000 */
.L_x_295:
[----:B0-----:R-:W-:Y:S02]  /*5410*/  @!P1 LOP3.LUT R14, R24, 0x1e, R45, 0x78, !PT ;  /* 0x0000001e180e9812 */ /* 0x001fe400078e782d */
[----:B------:R-:W-:Y:S01]  /*5420*/  CS2R R12, SRZ ;  /* 0x00000000000c7805 */ /* 0x000fe2000001ff00 */
[----:B------:R-:W-:Y:S01]  /*5430*/  UMOV UR6, 0xffff ;  /* 0x0000ffff00067882 */ /* 0x000fe20000000000 */
[----:B------:R-:W-:Y:S02]  /*5440*/  ISETP.NE.AND P2, PT, R48, RZ, PT ;  /* 0x000000ff3000720c */ /* 0x000fe40003f45270 */
[----:B------:R-:W-:-:S05]  /*5450*/  @!P1 LEA R14, R14, R21, 0x2 ;  /* 0x000000150e0e9211 */ /* 0x000fca00078e10ff */
[----:B------:R0:W4:Y:S04]  /*5460*/  @!P1 LDS R12, [R14] ;  /* 0x000000000e0c9984 */ /* 0x0001280000000800 */
[----:B------:R0:W0:Y:S01]  /*5470*/  @!P1 LDS R13, [R14+0x500] ;  /* 0x000500000e0d9984 */ /* 0x0000220000000800 */
[----:B------:R-:W-:Y:S05]  /*5480*/  BRA.DIV UR6, `(.L_x_292) ;  /* 0x0000000206b07947 */ /* 0x000fea000b800000 */
[----:B------:R-:W-:Y:S02]  /*5490*/  MOV R25, 0xffff ;  /* 0x0000ffff00197802 */ /* 0x000fe40000000f00 */
[----:B------:R-:W-:Y:S02]  /*54a0*/  MOV R26, 0xffff ;  /* 0x0000ffff001a7802 */ /* 0x000fe40000000f00 */
[----:B------:R-:W-:Y:S01]  /*54b0*/  MOV R28, 0xffff ;  /* 0x0000ffff001c7802 */ /* 0x000fe20000000f00 */
[----:B----4-:R-:W4:Y:S01]  /*54c0*/  SHFL.BFLY PT, R15, R12, 0x8, 0x101f ;  /* 0x0d101f000c0f7f89 */ /* 0x010f2200000e0000 */
[----:B------:R-:W-:Y:S02]  /*54d0*/  MOV R27, 0xffff ;  /* 0x0000ffff001b7802 */ /* 0x000fe40000000f00 */
[----:B------:R-:W-:Y:S01]  /*54e0*/  MOV R29, 0xffff ;  /* 0x0000ffff001d7802 */ /* 0x000fe20000000f00 */
[----:B0-----:R-:W0:Y:S01]  /*54f0*/  SHFL.BFLY PT, R14, R13, 0x8, 0x101f ;  /* 0x0d101f000d0e7f89 */ /* 0x001e2200000e0000 */
[----:B------:R-:W-:-:S02]  /*5500*/  MOV R30, 0xffff ;  /* 0x0000ffff001e7802 */ /* 0x000fc40000000f00 */
[----:B------:R-:W-:Y:S01]  /*5510*/  MOV R32, 0xffff ;  /* 0x0000ffff00207802 */ /* 0x000fe20000000f00 */
[----:B----4-:R-:W-:Y:S01]  /*5520*/  FADD.FTZ R15, R15, R12 ;  /* 0x0000000c0f0f7221 */ /* 0x010fe20000010000 */
[----:B0-----:R-:W-:-:S04]  /*5530*/  FADD.FTZ R14, R14, R13 ;  /* 0x0000000d0e0e7221 */ /* 0x001fc80000010000 */
[----:B------:R-:W0:Y:S01]  /*5540*/  SHFL.BFLY PT, R22, R15, 0x4, 0x101f ;  /* 0x0c901f000f167f89 */ /* 0x000e2200000e0000 */
[----:B------:R-:W-:-:S03]  /*5550*/  MOV R13, 0xffff ;  /* 0x0000ffff000d7802 */ /* 0x000fc60000000f00 */
[----:B------:R-:W4:Y:S01]  /*5560*/  SHFL.BFLY PT, R23, R14, 0x4, 0x101f ;  /* 0x0c901f000e177f89 */ /* 0x000f2200000e0000 */
[----:B0-----:R-:W-:Y:S01]  /*5570*/  FADD.FTZ R22, R15, R22 ;  /* 0x000000160f167221 */ /* 0x001fe20000010000 */
[----:B----4-:R-:W-:-:S04]  /*5580*/  FADD.FTZ R23, R14, R23 ;  /* 0x000000170e177221 */ /* 0x010fc80000010000 */
[----:B------:R-:W0:Y:S04]  /*5590*/  SHFL.BFLY PT, R25, R22, 0x2, 0x101f ;  /* 0x0c501f0016197f89 */ /* 0x000e2800000e0000 */
[----:B------:R-:W4:Y:S01]  /*55a0*/  SHFL.BFLY PT, R12, R23, 0x2, 0x101f ;  /* 0x0c501f00170c7f89 */ /* 0x000f2200000e0000 */
[----:B0-----:R-:W-:Y:S01]  /*55b0*/  FADD.FTZ R25, R22, R25 ;  /* 0x0000001916197221 */ /* 0x001fe20000010000 */
[----:B----4-:R-:W-:-:S04]  /*55c0*/  FADD.FTZ R12, R23, R12 ;  /* 0x0000000c170c7221 */ /* 0x010fc80000010000 */
[----:B------:R-:W0:Y:S04]  /*55d0*/  SHFL.BFLY PT, R26, R25, 0x1, 0x101f ;  /* 0x0c301f00191a7f89 */ /* 0x000e2800000e0000 */
[----:B------:R4:W1:Y:S02]  /*55e0*/  SHFL.BFLY PT, R13, R12, 0x1, 0x101f ;  /* 0x0c301f000c0d7f89 */ /* 0x00086400000e0000 */
[----:B0---4-:R-:W-:-:S07]  /*55f0*/  FADD.FTZ R26, R25, R26 ;  /* 0x0000001a191a7221 */ /* 0x011fce0000010000 */
.L_x_306:
[----:B------:R-:W-:Y:S01]  /*5600*/  BSSY.RECONVERGENT B0, `(.L_x_293) ;  /* 0x000000b000007945 */ /* 0x000fe20003800200 */
[----:B-1----:R-:W-:-:S03]  /*5610*/  FADD.FTZ R13, R12, R13 ;  /* 0x0000000d0c0d7221 */ /* 0x002fc60000010000 */
[----:B------:R-:W-:Y:S05]  /*5620*/  @P2 BRA `(.L_x_294) ;  /* 0x0000000000202947 */ /* 0x000fea0003800000 */
[----:B------:R-:W-:Y:S02]  /*5630*/  F2FP.BF16.F32.PACK_AB R12, R13, R26 ;  /* 0x0000001a0d0c723e */ /* 0x000fe400000010ff */
[----:B------:R-:W-:Y:S02]  /*5640*/  IADD3 R15, PT, PT, R24, R11, RZ ;  /* 0x0000000b180f7210 */ /* 0x000fe40007ffe0ff */
[C---:B------:R-:W-:Y:S02]  /*5650*/  PRMT R22, R12.reuse, 0x7610, R22 ;  /* 0x000076100c167816 */ /* 0x040fe40000000016 */
[----:B------:R-:W-:Y:S01]  /*5660*/  PRMT R23, R12, 0x7632, R23 ;  /* 0x000076320c177816 */ /* 0x000fe20000000017 */
[----:B--2---:R-:W-:-:S04]  /*5670*/  IMAD.WIDE R12, R15, 0x2, R16 ;  /* 0x000000020f0c7825 */ /* 0x004fc800078e0210 */
[----:B---3--:R-:W-:Y:S01]  /*5680*/  IMAD.WIDE R14, R15, 0x2, R18 ;  /* 0x000000020f0e7825 */ /* 0x008fe200078e0212 */
[----:B------:R0:W-:Y:S04]  /*5690*/  STG.E.U16 desc[UR10][R12.64], R22 ;  /* 0x000000160c007986 */ /* 0x0001e8000c10150a */
[----:B------:R0:W-:Y:S02]  /*56a0*/  STG.E.U16 desc[UR10][R14.64], R23 ;  /* 0x000000170e007986 */ /* 0x0001e4000c10150a */
.L_x_294:
[----:B------:R-:W-:Y:S05]  /*56b0*/  BSYNC.RECONVERGENT B0 ;  /* 0x0000000000007941 */ /* 0x000fea0003800200 */
.L_x_293:
        /* <DEDUP_REMOVED lines=9> */
.L_x_292:
[----:B------:R-:W-:Y:S01]  /*5750*/  HFMA2 R29, -RZ, RZ, 0, 4.76837158203125e-07 ;  /* 0x00000008ff1d7431 */ /* 0x000fe200000001ff */
[----:B------:R-:W-:Y:S01]  /*5760*/  BSSY B0, `(.L_x_297) ;  /* 0x0000007000007945 */ /* 0x000fe20003800000 */
[----:B----4-:R-:W-:Y:S02]  /*5770*/  MOV R30, R12 ;  /* 0x0000000c001e7202 */ /* 0x010fe40000000f00 */
[----:B------:R-:W-:Y:S02]  /*5780*/  MOV R32, 0x101f ;  /* 0x0000101f00207802 */ /* 0x000fe40000000f00 */
[----:B------:R-:W-:-:S07]  /*5790*/  MOV R27, 0xffff ;  /* 0x0000ffff001b7802 */ /* 0x000fce0000000f00 */
[----:B0123--:R-:W-:Y:S05]  /*57a0*/  WARPSYNC.COLLECTIVE R27, `(.L_x_298) ;  /* 0x000000001b087348 */ /* 0x00ffea0003c00000 */
[----:B------:R4:W0:Y:S02]  /*57b0*/  SHFL.BFLY P3, R28, R30, R29, R32 ;  /* 0x0c00001d1e1c7389 */ /* 0x0008240000060020 */
[----:B01234-:R-:W-:Y:S05]  /*57c0*/  ENDCOLLECTIVE ;  /* 0x000000000000791b */ /* 0x01ffea0003800000 */
.L_x_298:
[----:B------:R-:W-:Y:S05]  /*57d0*/  BSYNC B0 ;  /* 0x0000000000007941 */ /* 0x000fea0003800000 */
.L_x_297:
        /* <DEDUP_REMOVED lines=8> */
.L_x_299:
[----:B------:R-:W-:Y:S01]  /*5860*/  FADD.FTZ R15, R15, R12 ;  /* 0x0000000c0f0f7221 */ /* 0x000fe20000010000 */
[----:B------:R-:W-:-:S04]  /*5870*/  HFMA2 R29, -RZ, RZ, 0, 2.384185791015625e-07 ;  /* 0x00000004ff1d7431 */ /* 0x000fc800000001ff */
[----:B------:R-:W-:Y:S02]  /*5880*/  MOV R30, R15 ;  /* 0x0000000f001e7202 */ /* 0x000fe40000000f00 */
[----:B------:R-:W-:-:S07]  /*5890*/  MOV R14, R28 ;  /* 0x0000001c000e7202 */ /* 0x000fce0000000f00 */
[----:B------:R-:W-:Y:S05]  /*58a0*/  WARPSYNC.COLLECTIVE R27, `(.L_x_300) ;  /* 0x000000001b087348 */ /* 0x000fea0003c00000 */
[----:B------:R0:W1:Y:S02]  /*58b0*/  SHFL.BFLY P3, R28, R30, R29, R32 ;  /* 0x0c00001d1e1c7389 */ /* 0x0000640000060020 */
[----:B01----:R-:W-:Y:S05]  /*58c0*/  ENDCOLLECTIVE ;  /* 0x000000000000791b */ /* 0x003fea0003800000 */
.L_x_300:
[----:B------:R-:W-:-:S05]  /*58d0*/  FADD.FTZ R14, R14, R13 ;  /* 0x0000000d0e0e7221 */ /* 0x000fca0000010000 */
[----:B------:R-:W-:Y:S02]  /*58e0*/  MOV R30, R14 ;  /* 0x0000000e001e7202 */ /* 0x000fe40000000f00 */
[----:B------:R-:W-:-:S07]  /*58f0*/  MOV R22, R28 ;  /* 0x0000001c00167202 */ /* 0x000fce0000000f00 */
[----:B------:R-:W-:Y:S05]  /*5900*/  WARPSYNC.COLLECTIVE R27, `(.L_x_301) ;  /* 0x000000001b087348 */ /* 0x000fea0003c00000 */
[----:B------:R0:W1:Y:S02]  /*5910*/  SHFL.BFLY P3, R28, R30, R29, R32 ;  /* 0x0c00001d1e1c7389 */ /* 0x0000640000060020 */
[----:B01----:R-:W-:Y:S05]  /*5920*/  ENDCOLLECTIVE ;  /* 0x000000000000791b */ /* 0x003fea0003800000 */
.L_x_301:
[----:B------:R-:W-:Y:S01]  /*5930*/  FADD.FTZ R22, R15, R22 ;  /* 0x000000160f167221 */ /* 0x000fe20000010000 */
[----:B------:R-:W-:-:S04]  /*5940*/  HFMA2 R29, -RZ, RZ, 0, 1.1920928955078125e-07 ;  /* 0x00000002ff1d7431 */ /* 0x000fc800000001ff */
[----:B------:R-:W-:Y:S02]  /*5950*/  MOV R30, R22 ;  /* 0x00000016001e7202 */ /* 0x000fe40000000f00 */
[----:B------:R-:W-:-:S07]  /*5960*/  MOV R23, R28 ;  /* 0x0000001c00177202 */ /* 0x000fce0000000f00 */
[----:B------:R-:W-:Y:S05]  /*5970*/  WARPSYNC.COLLECTIVE R27, `(.L_x_302) ;  /* 0x000000001b087348 */ /* 0x000fea0003c00000 */
[----:B------:R0:W1:Y:S02]  /*5980*/  SHFL.BFLY P3, R28, R30, R29, R32 ;  /* 0x0c00001d1e1c7389 */ /* 0x0000640000060020 */
[----:B01----:R-:W-:Y:S05]  /*5990*/  ENDCOLLECTIVE ;  /* 0x000000000000791b */ /* 0x003fea0003800000 */
.L_x_302:
[----:B------:R-:W-:-:S05]  /*59a0*/  FADD.FTZ R23, R14, R23 ;  /* 0x000000170e177221 */ /* 0x000fca0000010000 */
[----:B------:R-:W-:Y:S02]  /*59b0*/  MOV R30, R23 ;  /* 0x00000017001e7202 */ /* 0x000fe40000000f00 */
[----:B------:R-:W-:-:S07]  /*59c0*/  MOV R25, R28 ;  /* 0x0000001c00197202 */ /* 0x000fce0000000f00 */
[----:B------:R-:W-:Y:S05]  /*59d0*/  WARPSYNC.COLLECTIVE R27, `(.L_x_303) ;  /* 0x000000001b087348 */ /* 0x000fea0003c00000 */
[----:B------:R0:W1:Y:S02]  /*59e0*/  SHFL.BFLY P3, R28, R30, R29, R32 ;  /* 0x0c00001d1e1c7389 */ /* 0x0000640000060020 */
[----:B01----:R-:W-:Y:S05]  /*59f0*/  ENDCOLLECTIVE ;  /* 0x000000000000791b */ /* 0x003fea0003800000 */
.L_x_303:
[----:B------:R-:W-:Y:S01]  /*5a00*/  FADD.FTZ R25, R22, R25 ;  /* 0x0000001916197221 */ /* 0x000fe20000010000 */
[----:B------:R-:W-:-:S04]  /*5a10*/  HFMA2 R29, -RZ, RZ, 0, 5.9604644775390625e-08 ;  /* 0x00000001ff1d7431 */ /* 0x000fc800000001ff */
[----:B------:R-:W-:Y:S02]  /*5a20*/  MOV R30, R25 ;  /* 0x00000019001e7202 */ /* 0x000fe40000000f00 */
[----:B------:R-:W-:-:S07]  /*5a30*/  MOV R12, R28 ;  /* 0x0000001c000c7202 */ /* 0x000fce0000000f00 */
[----:B------:R-:W-:Y:S05]  /*5a40*/  WARPSYNC.COLLECTIVE R27, `(.L_x_304) ;  /* 0x000000001b087348 */ /* 0x000fea0003c00000 */
[----:B------:R0:W1:Y:S02]  /*5a50*/  SHFL.BFLY P3, R28, R30, R29, R32 ;  /* 0x0c00001d1e1c7389 */ /* 0x0000640000060020 */
[----:B01----:R-:W-:Y:S05]  /*5a60*/  ENDCOLLECTIVE ;  /* 0x000000000000791b */ /* 0x003fea0003800000 */
.L_x_304:
[----:B------:R-:W-:-:S05]  /*5a70*/  FADD.FTZ R12, R23, R12 ;  /* 0x0000000c170c7221 */ /* 0x000fca0000010000 */
[----:B------:R-:W-:Y:S02]  /*5a80*/  MOV R30, R12 ;  /* 0x0000000c001e7202 */ /* 0x000fe40000000f00 */
[----:B------:R-:W-:-:S07]  /*5a90*/  MOV R26, R28 ;  /* 0x0000001c001a7202 */ /* 0x000fce0000000f00 */
[----:B------:R-:W-:Y:S05]  /*5aa0*/  WARPSYNC.COLLECTIVE R27, `(.L_x_305) ;  /* 0x000000001b087348 */ /* 0x000fea0003c00000 */
[----:B------:R0:W1:Y:S02]  /*5ab0*/  SHFL.BFLY P3, R28, R30, R29, R32 ;  /* 0x0c00001d1e1c7389 */ /* 0x0000640000060020 */
[----:B01----:R-:W-:Y:S05]  /*5ac0*/  ENDCOLLECTIVE ;  /* 0x000000000000791b */ /* 0x003fea0003800000 */
.L_x_305:
[----:B------:R-:W-:Y:S01]  /*5ad0*/  FADD.FTZ R26, R25, R26 ;  /* 0x0000001a191a7221 */ /* 0x000fe20000010000 */
[----:B------:R-:W-:Y:S01]  /*5ae0*/  MOV R13, R28 ;  /* 0x0000001c000d7202 */ /* 0x000fe20000000f00 */
[----:B------:R-:W-:Y:S06]  /*5af0*/  BRA `(.L_x_306) ;  /* 0xfffffff800c07947 */ /* 0x000fec000383ffff */
.L_x_307:
        /* <DEDUP_REMOVED lines=16> */
.L_x_1235:


//--------------------- .text._ZN13group_norm_v218gn_bwd_cuda_kernelI13__nv_bfloat16Li320ELi1ELi16ELi80ELi1024ELb1ELb1ELi64ELi320ELi320ELi4ELb1ELi8ELb0ELb0ELNS_15WgradSyncMethodE3ENS_16CompileConditionILi1000EEEEEvPT_S6_S6_PKS5_S8_S8_S8_PKfflPfPj --------------------------
	.section	.text._ZN13group_norm_v218gn_bwd_cuda_kernelI13__nv_bfloat16Li320ELi1ELi16ELi80ELi1024ELb1ELb1ELi64ELi320ELi320ELi4ELb1ELi8ELb0ELb0ELNS_15WgradSyncMethodE3ENS_16CompileConditionILi1000EEEEEvPT_S6_S6_PKS5_S8_S8_S8_PKfflPfPj,"ax",@progbits
	.align	128
        .global         _ZN13group_norm_v218gn_bwd_cuda_kernelI13__nv_bfloat16Li320ELi1ELi16ELi80ELi1024ELb1ELb1ELi64ELi320ELi320ELi4ELb1ELi8ELb0ELb0ELNS_15WgradSyncMethodE3ENS_16CompileConditionILi1000EEEEEvPT_S6_S6_PKS5_S8_S8_S8_PKfflPfPj
        .type           _ZN13group_norm_v218gn_bwd_cuda_kernelI13__nv_bfloat16Li320ELi1ELi16ELi80ELi1024ELb1ELb1ELi64ELi320ELi320ELi4ELb1ELi8ELb0ELb0ELNS_15WgradSyncMethodE3ENS_16CompileConditionILi1000EEEEEvPT_S6_S6_PKS5_S8_S8_S8_PKfflPfPj,@function
        .size           _ZN13group_norm_v218gn_bwd_cuda_kernelI13__nv_bfloat16Li320ELi1ELi16ELi80ELi1024ELb1ELb1ELi64ELi320ELi320ELi4ELb1ELi8ELb0ELb0ELNS_15WgradSyncMethodE3ENS_16CompileConditionILi1000EEEEEvPT_S6_S6_PKS5_S8_S8_S8_PKfflPfPj,(.L_x_1236 - _ZN13group_norm_v218gn_bwd_cuda_kernelI13__nv_bfloat16Li320ELi1ELi16ELi80ELi1024ELb1ELb1ELi64ELi320ELi320ELi4ELb1ELi8ELb0ELb0ELNS_15WgradSyncMethodE3ENS_16CompileConditionILi1000EEEEEvPT_S6_S6_PKS5_S8_S8_S8_PKfflPfPj)
        .other          _ZN13group_norm_v218gn_bwd_cuda_kernelI13__nv_bfloat16Li320ELi1ELi16ELi80ELi1024ELb1ELb1ELi64ELi320ELi320ELi4ELb1ELi8ELb0ELb0ELNS_15WgradSyncMethodE3ENS_16CompileConditionILi1000EEEEEvPT_S6_S6_PKS5_S8_S8_S8_PKfflPfPj,@"STO_CUDA_ENTRY STV_DEFAULT"
_ZN13group_norm_v218gn_bwd_cuda_kernelI13__nv_bfloat16Li320ELi1ELi16ELi80ELi1024ELb1ELb1ELi64ELi320ELi320ELi4ELb1ELi8ELb0ELb0ELNS_15WgradSyncMethodE3ENS_16CompileConditionILi1000EEEEEvPT_S6_S6_PKS5_S8_S8_S8_PKfflPfPj:
.text._ZN13group_norm_v218gn_bwd_cuda_kernelI13__nv_bfloat16Li320ELi1ELi16ELi80ELi1024ELb1ELb1ELi64ELi320ELi320ELi4ELb1ELi8ELb0ELb0ELNS_15WgradSyncMethodE3ENS_16CompileConditionILi1000EEEEEvPT_S6_S6_PKS5_S8_S8_S8_PKfflPfPj:
        /* <DEDUP_REMOVED lines=28> */
.L_x_310:
[----:B0-----:R-:W2:Y:S04]  /*01c0*/  LD.E.STRONG.GPU R5, desc[UR16][R2.64+0x20] ;  /* 0x0000201002057980 */ /* 0x001ea8000c10f900 */
[----:B--2---:R-:W-:Y:S01]  /*01d0*/  CCTL.IVALL ;  /* 0x00000000ff00798f */ /* 0x004fe20002000000 */
[----:B------:R-:W-:Y:S05]  /*01e0*/  YIELD ;  /* 0x0000000000007946 */ /* 0x000fea0003800000 */
[----:B-----5:R-:W-:-:S04]  /*01f0*/  LOP3.LUT R5, R5, R0, RZ, 0x3c, !PT ;  /* 0x0000000005057212 */ /* 0x020fc800078e3cff */
[----:B------:R-:W-:-:S13]  /*0200*/  ISETP.GT.AND P0, PT, R5, -0x1, PT ;  /* 0xffffffff0500780c */ /* 0x000fda0003f04270 */
[----:B------:R-:W-:Y:S05]  /*0210*/  @P0 BRA `(.L_x_310) ;  /* 0xfffffffc00e80947 */ /* 0x000fea000383ffff */
.L_x_309:
[----:B------:R-:W-:Y:S05]  /*0220*/  WARPSYNC.ALL ;  /* 0x0000000000007948 */ /* 0x000fea0003800000 */
[----:B------:R-:W-:Y:S06]  /*0230*/  BAR.SYNC.DEFER_BLOCKING 0x0 ;  /* 0x0000000000007b1d */ /* 0x000fec0000010000 */
[----:B------:R-:W-:Y:S05]  /*0240*/  BRA `(.L_x_311) ;  /* 0x0000007800a87947 */ /* 0x000fea0003800000 */
.L_x_308:
[----:B------:R-:W0:Y:S01]  /*0250*/  S2R R12, SR_TID.X ;  /* 0x00000000000c7919 */ /* 0x000e220000002100 */
[----:B------:R-:W1:Y:S01]  /*0260*/  LDC.64 R4, c[0x0][0x3a8] ;  /* 0x0000ea00ff047b82 */ /* 0x000e620000000a00 */
[----:B------:R-:W-:-:S07]  /*0270*/  UIMAD UR5, UR15, 0x140, URZ ;  /* 0x000001400f0578a4 */ /* 0x000fce000f8e02ff */
[----:B------:R-:W2:Y:S01]  /*0280*/  LDC.64 R2, c[0x0][0x3b0] ;  /* 0x0000ec00ff027b82 */ /* 0x000ea20000000a00 */
[----:B------:R-:W4:Y:S01]  /*0290*/  S2R R11, SR_CgaCtaId ;  /* 0x00000000000b7919 */ /* 0x000f220000008800 */
[----:B------:R-:W-:Y:S01]  /*02a0*/  USHF.L.U32 UR4, UR11, 0x2, URZ ;  /* 0x000000020b047899 */ /* 0x000fe200080006ff */
[----:B------:R-:W-:Y:S01]  /*02b0*/  MOV R7, UR15 ;  /* 0x0000000f00077c02 */ /* 0x000fe20008000f00 */
[----:B------:R-:W5:Y:S01]  /*02c0*/  LDCU.128 UR24, c[0x0][0x3d0] ;  /* 0x00007a00ff1877ac */ /* 0x000f620008000c00 */
[----:B------:R-:W3:Y:S01]  /*02d0*/  LDCU.64 UR6, c[0x0][0x3d8] ;  /* 0x00007b00ff0677ac */ /* 0x000ee20008000a00 */
        /* <DEDUP_REMOVED lines=10> */
[----:B-1----:R-:W-:-:S04]  /*0380*/  IMAD.WIDE.U32 R4, R9, 0x2, R4 ;  /* 0x0000000209047825 */ /* 0x002fc800078e0004 */
[----:B--2---:R-:W-:Y:S02]  /*0390*/  IMAD.WIDE.U32 R2, R9, 0x2, R2 ;  /* 0x0000000209027825 */ /* 0x004fe400078e0002 */
[----:B------:R-:W2:Y:S04]  /*03a0*/  LDG.E.64.CONSTANT R4, desc[UR16][R4.64] ;  /* 0x0000001004047981 */ /* 0x000ea8000c1e9b00 */
[----:B------:R-:W2:Y:S01]  /*03b0*/  LDG.E.64.CONSTANT R2, desc[UR16][R2.64] ;  /* 0x0000001002027981 */ /* 0x000ea2000c1e9b00 */
[----:B------:R-:W-:Y:S01]  /*03c0*/  ULOP3.LUT UR4, UR4, 0x3fff0, URZ, 0xc0, !UPT ;  /* 0x0003fff004047892 */ /* 0x000fe2000f8ec0ff */
[----:B------:R-:W-:Y:S01]  /*03d0*/  SHF.R.U32.HI R6, RZ, 0x2, R12 ;  /* 0x00000002ff067819 */ /* 0x000fe2000001160c */
[----:B---3--:R-:W-:Y:S01]  /*03e0*/  ULEA UR6, UP0, UR11, UR6, 0x2 ;  /* 0x000000060b067291 */ /* 0x008fe2000f8010ff */
[----:B------:R-:W-:Y:S01]  /*03f0*/  MOV R0, 0x400 ;  /* 0x0000040000007802 */ /* 0x000fe20000000f00 */
[----:B------:R-:W-:Y:S01]  /*0400*/  ULOP3.LUT UR4, UR4, 0xf, UR19, 0xf8, !UPT ;  /* 0x0000000f04047892 */ /* 0x000fe2000f8ef813 */
[----:B------:R-:W-:-:S02]  /*0410*/  LEA R6, R7, R6, 0x2 ;  /* 0x0000000607067211 */ /* 0x000fc400078e10ff */
[----:B------:R-:W-:Y:S02]  /*0420*/  CS2R R78, SRZ ;  /* 0x00000000004e7805 */ /* 0x000fe4000001ff00 */
[----:B------:R-:W-:Y:S02]  /*0430*/  MOV R7, UR5 ;  /* 0x0000000500077c02 */ /* 0x000fe40008000f00 */
[----:B------:R-:W-:Y:S02]  /*0440*/  CS2R R80, SRZ ;  /* 0x0000000000507805 */ /* 0x000fe4000001ff00 */
[----:B------:R-:W-:Y:S02]  /*0450*/  IADD3 R0, PT, PT, R0, 0x2800, RZ ;  /* 0x0000280000007810 */ /* 0x000fe40007ffe0ff */
[----:B------:R-:W-:Y:S02]  /*0460*/  CS2R R82, SRZ ;  /* 0x0000000000527805 */ /* 0x000fe4000001ff00 */
[----:B------:R-:W-:Y:S01]  /*0470*/  MOV R8, UR4 ;  /* 0x0000000400087c02 */ /* 0x000fe20008000f00 */
[----:B------:R-:W-:Y:S01]  /*0480*/  IMAD R7, R6, 0x50, -R7 ;  /* 0x0000005006077824 */ /* 0x000fe200078e0a07 */
[----:B----4-:R-:W-:-:S02]  /*0490*/  LEA R0, R11, R0, 0x18 ;  /* 0x000000000b007211 */ /* 0x010fc400078ec0ff */
[----:B------:R-:W-:Y:S02]  /*04a0*/  CS2R R84, SRZ ;  /* 0x0000000000547805 */ /* 0x000fe4000001ff00 */
[----:B------:R-:W-:Y:S01]  /*04b0*/  SHF.L.U32 R10, R12, 0x3, RZ ;  /* 0x000000030c0a7819 */ /* 0x000fe200000006ff */
[----:B------:R-:W-:Y:S01]  /*04c0*/  IMAD R6, R8, 0x500, R12 ;  /* 0x0000050008067824 */ /* 0x000fe200078e020c */
[C---:B------:R-:W-:Y:S01]  /*04d0*/  LOP3.LUT R8, R7.reuse, 0x4, RZ, 0xfc, !PT ;  /* 0x0000000407087812 */ /* 0x040fe200078efcff */
[----:B-----5:R-:W-:Y:S01]  /*04e0*/  UIMAD.WIDE.U32 UR8, UR15, 0x4, UR26 ;  /* 0x000000040f0878a5 */ /* 0x020fe2000f8e001a */
[----:B------:R-:W-:Y:S01]  /*04f0*/  SHF.R.U32.HI R11, RZ, 0x2, R7 ;  /* 0x00000002ff0b7819 */ /* 0x000fe20000011607 */
[----:B------:R-:W-:Y:S01]  /*0500*/  ULEA.HI.X UR7, UR11, UR7, URZ, 0x2, UP0 ;  /* 0x000000070b077291 */ /* 0x000fe200080f14ff */
[C---:B------:R-:W-:Y:S01]  /*0510*/  LOP3.LUT R12, R7.reuse, 0x8, RZ, 0xfc, !PT ;  /* 0x00000008070c7812 */ /* 0x040fe200078efcff */
[----:B------:R-:W0:Y:S01]  /*0520*/  LDCU UR20, c[0x0][0x374] ;  /* 0x00006e80ff1477ac */ /* 0x000e220008000800 */
[----:B------:R-:W-:-:S02]  /*0530*/  LOP3.LUT R14, R7, 0xc, RZ, 0xfc, !PT ;  /* 0x0000000c070e7812 */ /* 0x000fc400078efcff */
[C---:B------:R-:W-:Y:S01]  /*0540*/  IADD3 R16, PT, PT, R7.reuse, 0x10, RZ ;  /* 0x0000001007107810 */ /* 0x040fe20007ffe0ff */
[----:B------:R-:W-:Y:S01]  /*0550*/  UMOV UR4, URZ ;  /* 0x000000ff00047c82 */ /* 0x000fe20008000000 */
[C---:B------:R-:W-:Y:S01]  /*0560*/  IADD3 R18, PT, PT, R7.reuse, 0x14, RZ ;  /* 0x0000001407127810 */ /* 0x040fe20007ffe0ff */
[----:B------:R-:W-:Y:S01]  /*0570*/  UMOV UR12, UR11 ;  /* 0x0000000b000c7c82 */ /* 0x000fe20008000000 */
[C---:B------:R-:W-:Y:S02]  /*0580*/  IADD3 R20, PT, PT, R7.reuse, 0x18, RZ ;  /* 0x0000001807147810 */ /* 0x040fe40007ffe0ff */
[C---:B------:R-:W-:Y:S02]  /*0590*/  IADD3 R22, PT, PT, R7.reuse, 0x1c, RZ ;  /* 0x0000001c07167810 */ /* 0x040fe40007ffe0ff */
[C---:B------:R-:W-:Y:S02]  /*05a0*/  IADD3 R24, PT, PT, R7.reuse, 0x20, RZ ;  /* 0x0000002007187810 */ /* 0x040fe40007ffe0ff */
[----:B------:R-:W-:-:S02]  /*05b0*/  IADD3 R26, PT, PT, R7, 0x24, RZ ;  /* 0x00000024071a7810 */ /* 0x000fc40007ffe0ff */
[C---:B------:R-:W-:Y:S02]  /*05c0*/  IADD3 R28, PT, PT, R7.reuse, 0x28, RZ ;  /* 0x00000028071c7810 */ /* 0x040fe40007ffe0ff */
[C---:B------:R-:W-:Y:S02]  /*05d0*/  IADD3 R30, PT, PT, R7.reuse, 0x2c, RZ ;  /* 0x0000002c071e7810 */ /* 0x040fe40007ffe0ff */
[C---:B------:R-:W-:Y:S02]  /*05e0*/  IADD3 R32, PT, PT, R7.reuse, 0x30, RZ ;  /* 0x0000003007207810 */ /* 0x040fe40007ffe0ff */
[C---:B------:R-:W-:Y:S02]  /*05f0*/  IADD3 R34, PT, PT, R7.reuse, 0x34, RZ ;  /* 0x0000003407227810 */ /* 0x040fe40007ffe0ff */
[C---:B------:R-:W-:Y:S02]  /*0600*/  IADD3 R36, PT, PT, R7.reuse, 0x38, RZ ;  /* 0x0000003807247810 */ /* 0x040fe40007ffe0ff */
[----:B------:R-:W-:-:S02]  /*0610*/  IADD3 R38, PT, PT, R7, 0x3c, RZ ;  /* 0x0000003c07267810 */ /* 0x000fc40007ffe0ff */
[C---:B------:R-:W-:Y:S02]  /*0620*/  IADD3 R40, PT, PT, R7.reuse, 0x40, RZ ;  /* 0x0000004007287810 */ /* 0x040fe40007ffe0ff */
[C---:B------:R-:W-:Y:S02]  /*0630*/  IADD3 R42, PT, PT, R7.reuse, 0x44, RZ ;  /* 0x00000044072a7810 */ /* 0x040fe40007ffe0ff */
[C---:B------:R-:W-:Y:S02]  /*0640*/  IADD3 R44, PT, PT, R7.reuse, 0x48, RZ ;  /* 0x00000048072c7810 */ /* 0x040fe40007ffe0ff */
[----:B------:R-:W-:Y:S02]  /*0650*/  IADD3 R46, PT, PT, R7, 0x4c, RZ ;  /* 0x0000004c072e7810 */ /* 0x000fe40007ffe0ff */
[----:B------:R-:W-:Y:S01]  /*0660*/  SHF.R.U32.HI R7, RZ, 0x2, R8 ;  /* 0x00000002ff077819 */ /* 0x000fe20000011608 */
[----:B------:R-:W-:Y:S01]  /*0670*/  IMAD R8, R11, 0x28, R0 ;  /* 0x000000280b087824 */ /* 0x000fe200078e0200 */
[----:B------:R-:W-:-:S02]  /*0680*/  SHF.R.U32.HI R13, RZ, 0x2, R12 ;  /* 0x00000002ff0d7819 */ /* 0x000fc4000001160c */
        /* <DEDUP_REMOVED lines=36> */
[----:B------:R-:W-:Y:S01]  /*08d0*/  LOP3.LUT R9, R9, 0xffff, RZ, 0xc0, !PT ;  /* 0x0000ffff09097812 */ /* 0x000fe200078ec0ff */
[----:B------:R-:W-:Y:S01]  /*08e0*/  IMAD R48, R11, 0x28, R0 ;  /* 0x000000280b307824 */ /* 0x000fe200078e0200 */
[----:B------:R-:W-:Y:S01]  /*08f0*/  IADD3 R0, PT, PT, R6, UR5, RZ ;  /* 0x0000000506007c10 */ /* 0x000fe2000fffe0ff */
[----:B------:R-:W-:Y:S01]  /*0900*/  UMOV UR5, URZ ;  /* 0x000000ff00057c82 */ /* 0x000fe20008000000 */
[----:B------:R-:W-:Y:S01]  /*0910*/  IADD3 R8, PT, PT, R8, R13, RZ ;  /* 0x0000000d08087210 */ /* 0x000fe20007ffe0ff */
[----:B------:R-:W-:Y:S01]  /*0920*/  IMAD R9, R9, 0x667, RZ ;  /* 0x0000066709097824 */ /* 0x000fe200078e02ff */
[----:B------:R-:W-:-:S02]  /*0930*/  SHF.L.U32 R11, R0, 0x1, RZ ;  /* 0x00000001000b7819 */ /* 0x000fc400000006ff */
[C---:B------:R-:W-:Y:S01]  /*0940*/  IADD3 R0, PT, PT, R13.reuse, R12, RZ ;  /* 0x0000000c0d007210 */ /* 0x040fe20007ffe0ff */
[----:B------:R1:W-:Y:S01]  /*0950*/  STL [R1+0x5c], R8 ;  /* 0x00005c0801007387 */ /* 0x0003e20000100800 */
[----:B------:R-:W-:Y:S02]  /*0960*/  IADD3 R10, PT, PT, R13, R14, RZ ;  /* 0x0000000e0d0a7210 */ /* 0x000fe40007ffe0ff */
[----:B------:R-:W-:Y:S01]  /*0970*/  MOV R6, UR24 ;  /* 0x0000001800067c02 */ /* 0x000fe20008000f00 */
[----:B------:R3:W-:Y:S01]  /*0980*/  STL [R1+0x58], R0 ;  /* 0x0000580001007387 */ /* 0x0007e20000100800 */
[----:B------:R-:W-:-:S03]  /*0990*/  MOV R7, UR25 ;  /* 0x0000001900077c02 */ /* 0x000fc60008000f00 */
[----:B------:R4:W-:Y:S01]  /*09a0*/  STL [R1+0x54], R10 ;  /* 0x0000540a01007387 */ /* 0x0009e20000100800 */
[----:B-1----:R-:W-:Y:S01]  /*09b0*/  IADD3 R8, PT, PT, R13, R16, RZ ;  /* 0x000000100d087210 */ /* 0x002fe20007ffe0ff */
[----:B------:R-:W-:Y:S01]  /*09c0*/  IMAD.WIDE.U32 R6, R11, 0x4, R6 ;  /* 0x000000040b067825 */ /* 0x000fe200078e0006 */
[----:B---3--:R-:W-:-:S03]  /*09d0*/  IADD3 R0, PT, PT, R13, R18, RZ ;  /* 0x000000120d007210 */ /* 0x008fc60007ffe0ff */
[----:B------:R1:W-:Y:S01]  /*09e0*/  STL [R1+0x50], R8 ;  /* 0x0000500801007387 */ /* 0x0003e20000100800 */
[----:B----4-:R-:W-:-:S03]  /*09f0*/  IADD3 R10, PT, PT, R13, R20, RZ ;  /* 0x000000140d0a7210 */ /* 0x010fc60007ffe0ff */
[----:B------:R3:W-:Y:S04]  /*0a00*/  STL [R1+0x4c], R0 ;  /* 0x00004c0001007387 */ /* 0x0007e80000100800 */
[----:B------:R4:W-:Y:S01]  /*0a10*/  STL [R1+0x48], R10 ;  /* 0x0000480a01007387 */ /* 0x0009e20000100800 */
[C---:B-1----:R-:W-:Y:S02]  /*0a20*/  IADD3 R8, PT, PT, R13.reuse, R22, RZ ;  /* 0x000000160d087210 */ /* 0x042fe40007ffe0ff */
        /* <DEDUP_REMOVED lines=22> */
[----:B------:R-:W-:Y:S01]  /*0b90*/  STL [R1+0x18], R10 ;  /* 0x0000180a01007387 */ /* 0x000fe20000100800 */
[C---:B-1----:R-:W-:Y:S02]  /*0ba0*/  IADD3 R8, PT, PT, R13.reuse, R46, RZ ;  /* 0x0000002e0d087210 */ /* 0x042fe40007ffe0ff */
[----:B---3--:R-:W-:-:S03]  /*0bb0*/  IADD3 R0, PT, PT, R13, R48, RZ ;  /* 0x000000300d007210 */ /* 0x008fc60007ffe0ff */
[----:B------:R-:W-:Y:S04]  /*0bc0*/  STL [R1+0x14], R8 ;  /* 0x0000140801007387 */ /* 0x000fe80000100800 */
[----:B------:R1:W-:Y:S04]  /*0bd0*/  STL [R1+0x10], R0 ;  /* 0x0000100001007387 */ /* 0x0003e80000100800 */
[----:B------:R3:W-:Y:S01]  /*0be0*/  STL.64 [R1+0x8], R6 ;  /* 0x0000080601007387 */ /* 0x0007e20000100a00 */
[----:B-1----:R-:W-:-:S05]  /*0bf0*/  SHF.R.U32.HI R0, RZ, 0x11, R9 ;  /* 0x00000011ff007819 */ /* 0x002fca0000011609 */
[----:B------:R3:W-:Y:S01]  /*0c00*/  STL [R1], R0 ;  /* 0x0000000001007387 */ /* 0x0007e20000100800 */
[----:B--2---:R-:W-:Y:S02]  /*0c10*/  PRMT R66, R4, 0x7632, R66 ;  /* 0x0000763204427816 */ /* 0x004fe40000000042 */
[----:B------:R-:W-:Y:S02]  /*0c20*/  PRMT R67, R5, 0x7632, R67 ;  /* 0x0000763205437816 */ /* 0x000fe40000000043 */
[----:B------:R-:W-:Y:S02]  /*0c30*/  PRMT R65, R2, 0x7632, R65 ;  /* 0x0000763202417816 */ /* 0x000fe40000000041 */
[----:B------:R-:W-:Y:S02]  /*0c40*/  PRMT R64, R3, 0x7632, R64 ;  /* 0x0000763203407816 */ /* 0x000fe40000000040 */
[----:B------:R-:W-:Y:S02]  /*0c50*/  SHF.L.U32 R71, R4, 0x10, RZ ;  /* 0x0000001004477819 */ /* 0x000fe400000006ff */
[----:B------:R-:W-:-:S02]  /*0c60*/  SHF.L.U32 R70, R5, 0x10, RZ ;  /* 0x0000001005467819 */ /* 0x000fc400000006ff */
[----:B------:R-:W-:Y:S02]  /*0c70*/  SHF.L.U32 R69, R2, 0x10, RZ ;  /* 0x0000001002457819 */ /* 0x000fe400000006ff */
[----:B------:R-:W-:Y:S02]  /*0c80*/  SHF.L.U32 R68, R3, 0x10, RZ ;  /* 0x0000001003447819 */ /* 0x000fe400000006ff */
[----:B------:R-:W-:Y:S02]  /*0c90*/  SHF.L.U32 R66, R66, 0x10, RZ ;  /* 0x0000001042427819 */ /* 0x000fe400000006ff */
[----:B------:R-:W-:Y:S02]  /*0ca0*/  SHF.L.U32 R67, R67, 0x10, RZ ;  /* 0x0000001043437819 */ /* 0x000fe400000006ff */
[----:B------:R-:W-:Y:S02]  /*0cb0*/  SHF.L.U32 R65, R65, 0x10, RZ ;  /* 0x0000001041417819 */ /* 0x000fe400000006ff */
[----:B0--3--:R-:W-:-:S07]  /*0cc0*/  SHF.L.U32 R64, R64, 0x10, RZ ;  /* 0x0000001040407819 */ /* 0x009fce00000006ff */
.L_x_321:
[----:B0-----:R-:W2:Y:S01]  /*0cd0*/  LDL R8, [R1] ;  /* 0x0000000001087983 */ /* 0x001ea20000100800 */
[----:B------:R-:W0:Y:S01]  /*0ce0*/  S2R R2, SR_TID.X ;  /* 0x0000000000027919 */ /* 0x000e220000002100 */
[----:B------:R-:W-:Y:S02]  /*0cf0*/  USHF.L.U32 UR14, UR19, 0x6, URZ ;  /* 0x00000006130e7899 */ /* 0x000fe400080006ff */
[----:B------:R-:W-:Y:S02]  /*0d00*/  USHF.R.U64 UR22, UR12, 0x2, UR5 ;  /* 0x000000020c167899 */ /* 0x000fe40008001205 */
[----:B------:R-:W-:Y:S02]  /*0d10*/  USHF.R.U32.HI UR10, URZ, 0x2, UR5 ;  /* 0x00000002ff0a7899 */ /* 0x000fe40008011605 */
[----:B------:R-:W-:Y:S01]  /*0d20*/  UIMAD UR28, UR15, 0x140, URZ ;  /* 0x000001400f1c78a4 */ /* 0x000fe2000f8e02ff */
[----:B------:R-:W1:Y:S01]  /*0d30*/  LDCU.64 UR24, c[0x0][0x3b8] ;  /* 0x00007700ff1877ac */ /* 0x000e620008000a00 */
[----:B------:R-:W3:Y:S01]  /*0d40*/  LDCU.64 UR26, c[0x0][0x3a0] ;  /* 0x00007400ff1a77ac */ /* 0x000ee20008000a00 */
[----:B0-----:R-:W-:-:S05]  /*0d50*/  LOP3.LUT R0, R2, 0xffff, RZ, 0xc0, !PT ;  /* 0x0000ffff02007812 */ /* 0x001fca00078ec0ff */
[----:B------:R-:W-:-:S05]  /*0d60*/  IMAD R0, R0, 0x334, RZ ;  /* 0x0000033400007824 */ /* 0x000fca00078e02ff */
[----:B------:R-:W-:-:S04]  /*0d70*/  SHF.R.U32.HI R165, RZ, 0x10, R0 ;  /* 0x00000010ffa57819 */ /* 0x000fc80000011600 */
[----:B------:R-:W-:-:S05]  /*0d80*/  PRMT R0, R165, 0x9910, RZ ;  /* 0x00009910a5007816 */ /* 0x000fca00000000ff */
[----:B------:R-:W-:-:S05]  /*0d90*/  IMAD R0, R0, 0x50, RZ ;  /* 0x0000005000007824 */ /* 0x000fca00078e02ff */
[----:B------:R-:W-:-:S04]  /*0da0*/  IADD3 R0, PT, PT, RZ, -R0, RZ ;  /* 0x80000000ff007210 */ /* 0x000fc80007ffe0ff */
[----:B------:R-:W-:Y:S01]  /*0db0*/  PRMT R0, R0, 0x7710, RZ ;  /* 0x0000771000007816 */ /* 0x000fe200000000ff */
[----:B------:R-:W-:-:S03]  /*0dc0*/  HFMA2 R5, -RZ, RZ, 0, 0 ;  /* 0x00000000ff057431 */ /* 0x000fc600000001ff */
[----:B------:R-:W-:Y:S01]  /*0dd0*/  IADD3 R0, PT, PT, R0, R2, RZ ;  /* 0x0000000200007210 */ /* 0x000fe20007ffe0ff */
[----:B------:R-:W-:Y:S01]  /*0de0*/  USHF.L.U64.HI UR21, UR22, 0x5, UR10 ;  /* 0x0000000516157899 */ /* 0x000fe2000801020a */
[----:B------:R-:W-:Y:S02]  /*0df0*/  MOV R6, UR14 ;  /* 0x0000000e00067c02 */ /* 0x000fe40008000f00 */
[----:B------:R-:W-:Y:S01]  /*0e00*/  LOP3.LUT R122, R0, 0xffff, RZ, 0xc0, !PT ;  /* 0x0000ffff007a7812 */ /* 0x000fe200078ec0ff */
[----:B------:R-:W-:Y:S02]  /*0e10*/  USHF.L.U32 UR18, UR22, 0x5, URZ ;  /* 0x0000000516127899 */ /* 0x000fe400080006ff */
[----:B------:R-:W-:Y:S02]  /*0e20*/  MOV R7, UR22 ;  /* 0x0000001600077c02 */ /* 0x000fe40008000f00 */
[----:B------:R-:W-:Y:S02]  /*0e30*/  LEA R4, R122, UR28, 0x2 ;  /* 0x0000001c7a047c11 */ /* 0x000fe4000f8e10ff */
[----:B------:R-:W-:-:S02]  /*0e40*/  LOP3.LUT R0, R165, 0x3c0, R6, 0xf8, !PT ;  /* 0x000003c0a5007812 */ /* 0x000fc400078ef806 */
[----:B------:R-:W-:Y:S01]  /*0e50*/  MOV R2, UR18 ;  /* 0x0000001200027c02 */ /* 0x000fe20008000f00 */
[----:B------:R-:W-:Y:S01]  /*0e60*/  IMAD.WIDE.U32 R4, R7, 0x140000, R4 ;  /* 0x0014000007047825 */ /* 0x000fe200078e0004 */
[----:B------:R-:W-:-:S03]  /*0e70*/  MOV R3, UR21 ;  /* 0x0000001500037c02 */ /* 0x000fc60008000f00 */
[----:B------:R-:W-:Y:S01]  /*0e80*/  IMAD R7, R0, 0x500, RZ ;  /* 0x0000050000077824 */ /* 0x000fe200078e02ff */
[----:B------:R-:W-:-:S04]  /*0e90*/  UIMAD UR10, UR10, 0x140000, URZ ;  /* 0x001400000a0a78a4 */ /* 0x000fc8000f8e02ff */
[----:B------:R-:W-:-:S04]  /*0ea0*/  IADD3 R164, P1, PT, R7, R4, RZ ;  /* 0x0000000407a47210 */ /* 0x000fc80007f3e0ff */
[----:B------:R-:W-:Y:S02]  /*0eb0*/  IADD3.X R5, PT, PT, R5, UR10, RZ, P1, !PT ;  /* 0x0000000a05057c10 */ /* 0x000fe40008ffe4ff */
[C---:B------:R-:W-:Y:S01]  /*0ec0*/  SHF.L.U32 R163, R164.reuse, 0x1, RZ ;  /* 0x00000001a4a37819 */ /* 0x040fe200000006ff */
[----:B------:R-:W0:Y:S01]  /*0ed0*/  LDCU UR10, c[0x0][0x3c0] ;  /* 0x00007800ff0a77ac */ /* 0x000e220008000800 */
[----:B------:R-:W-:Y:S01]  /*0ee0*/  SHF.L.U64.HI R164, R164, 0x1, R5 ;  /* 0x00000001a4a47819 */ /* 0x000fe20000010205 */
[----:B--2---:R-:W-:-:S03]  /*0ef0*/  IMAD.WIDE.U32 R2, R8, 0x2, R2 ;  /* 0x0000000208027825 */ /* 0x004fc600078e0002 */
[----:B-1----:R-:W-:-:S04]  /*0f00*/  LEA R6, P0, R2, UR24, 0x2 ;  /* 0x0000001802067c11 */ /* 0x002fc8000f8010ff */
[----:B------:R-:W-:Y:S01]  /*0f10*/  LEA.HI.X R7, R2, UR25, R3, 0x2, P0 ;  /* 0x0000001902077c11 */ /* 0x000fe200080f1403 */
[----:B------:R-:W1:Y:S01]  /*0f20*/  LDCU.64 UR24, c[0x0][0x398] ;  /* 0x00007300ff1877ac */ /* 0x000e620008000a00 */
[----:B---3--:R-:W-:-:S04]  /*0f30*/  IADD3 R10, P0, PT, R163, UR26, RZ ;  /* 0x0000001aa30a7c10 */ /* 0x008fc8000ff1e0ff */
[----:B------:R-:W-:Y:S01]  /*0f40*/  IADD3.X R11, PT, PT, R164, UR27, RZ, P0, !PT ;  /* 0x0000001ba40b7c10 */ /* 0x000fe200087fe4ff */
[----:B------:R-:W0:Y:S04]  /*0f50*/  LDG.E.64.CONSTANT R6, desc[UR16][R6.64] ;  /* 0x0000001006067981 */ /* 0x000e28000c1e9b00 */
[----:B------:R-:W2:Y:S04]  /*0f60*/  LDG.E.64.CONSTANT R30, desc[UR16][R10.64] ;  /* 0x000000100a1e7981 */ /* 0x000ea8000c1e9b00 */
[----:B------:R-:W3:Y:S04]  /*0f70*/  LDG.E.64.CONSTANT R26, desc[UR16][R10.64+0x2800] ;  /* 0x002800100a1a7981 */ /* 0x000ee8000c1e9b00 */
[----:B------:R-:W4:Y:S04]  /*0f80*/  LDG.E.64.CONSTANT R12, desc[UR16][R10.64+0x5000] ;  /* 0x005000100a0c7981 */ /* 0x000f28000c1e9b00 */
        /* <DEDUP_REMOVED lines=8> */
[----:B-1----:R-:W-:-:S04]  /*1010*/  IADD3 R2, P0, PT, R163, UR24, RZ ;  /* 0x00000018a3027c10 */ /* 0x002fc8000ff1e0ff */
[----:B------:R-:W-:-:S05]  /*1020*/  IADD3.X R3, PT, PT, R164, UR25, RZ, P0, !PT ;  /* 0x00000019a4037c10 */ /* 0x000fca00087fe4ff */
[----:B------:R-:W5:Y:S04]  /*1030*/  LDG.E.64.CONSTANT R36, desc[UR16][R2.64+0x2800] ;  /* 0x0028001002247981 */ /* 0x000f68000c1e9b00 */
[----:B------:R-:W5:Y:S01]  /*1040*/  LDG.E.64.CONSTANT R34, desc[UR16][R2.64+0x5000] ;  /* 0x0050001002227981 */ /* 0x000f62000c1e9b00 */
[----:B------:R-:W1:Y:S01]  /*1050*/  S2R R126, SR_CgaCtaId ;  /* 0x00000000007e7919 */ /* 0x000e620000008800 */
[----:B--2---:R-:W-:Y:S01]  /*1060*/  SHF.L.U32 R5, R30, 0x10, RZ ;  /* 0x000000101e057819 */ /* 0x004fe200000006ff */
[----:B0-----:R-:W-:-:S04]  /*1070*/  FADD.FTZ R7, R7, UR10 ;  /* 0x0000000a07077e21 */ /* 0x001fc80008010000 */
[----:B------:R-:W-:Y:S02]  /*1080*/  FADD.FTZ R0, -R6, R5 ;  /* 0x0000000506007221 */ /* 0x000fe40000010100 */
[----:B------:R-:W2:Y:S01]  /*1090*/  LDG.E.64.CONSTANT R4, desc[UR16][R2.64] ;  /* 0x0000001002047981 */ /* 0x000ea2000c1e9b00 */
[----:B------:R0:W1:Y:S01]  /*10a0*/  MUFU.RSQ R63, R7 ;  /* 0x00000007003f7308 */ /* 0x0000620000001400 */
[----:B------:R-:W-:-:S05]  /*10b0*/  SHF.L.U32 R33, R31, 0x10, RZ ;  /* 0x000000101f217819 */ /* 0x000fca00000006ff */
[----:B------:R-:W-:Y:S01]  /*10c0*/  FADD.FTZ R32, -R6, R33 ;  /* 0x0000002106207221 */ /* 0x000fe20000010100 */
[----:B---3--:R-:W-:Y:S02]  /*10d0*/  SHF.L.U32 R33, R26, 0x10, RZ ;  /* 0x000000101a217819 */ /* 0x008fe400000006ff */
[----:B0-----:R-:W-:Y:S01]  /*10e0*/  SHF.L.U32 R7, R27, 0x10, RZ ;  /* 0x000000101b077819 */ /* 0x001fe200000006ff */
[----:B-1----:R-:W-:Y:S02]  /*10f0*/  FMUL.FTZ R149, R63, R32 ;  /* 0x000000203f957220 */ /* 0x002fe40000410000 */
[----:B------:R-:W-:-:S04]  /*1100*/  FADD.FTZ R32, -R6, R33 ;  /* 0x0000002106207221 */ /* 0x000fc80000010100 */
[----:B------:R-:W-:Y:S01]  /*1110*/  FMUL.FTZ R147, R63, R32 ;  /* 0x000000203f937220 */ /* 0x000fe20000410000 */
[----:B------:R-:W-:Y:S01]  /*1120*/  FADD.FTZ R32, -R6, R7 ;  /* 0x0000000706207221 */ /* 0x000fe20000010100 */
[----:B----4-:R-:W-:-:S05]  /*1130*/  SHF.L.U32 R7, R12, 0x10, RZ ;  /* 0x000000100c077819 */ /* 0x010fca00000006ff */
[----:B------:R-:W-:Y:S01]  /*1140*/  FADD.FTZ R62, -R6, R7 ;  /* 0x00000007063e7221 */ /* 0x000fe20000010100 */
[----:B------:R-:W-:Y:S01]  /*1150*/  SHF.L.U32 R7, R13, 0x10, RZ ;  /* 0x000000100d077819 */ /* 0x000fe200000006ff */
[----:B------:R-:W-:-:S04]  /*1160*/  FMUL.FTZ R145, R63, R32 ;  /* 0x000000203f917220 */ /* 0x000fc80000410000 */
[----:B------:R-:W-:Y:S01]  /*1170*/  FADD.FTZ R32, -R6, R7 ;  /* 0x0000000706207221 */ /* 0x000fe20000010100 */
[----:B-----5:R-:W-:-:S05]  /*1180*/  SHF.L.U32 R7, R24, 0x10, RZ ;  /* 0x0000001018077819 */ /* 0x020fca00000006ff */
[----:B------:R-:W-:Y:S01]  /*1190*/  FADD.FTZ R60, -R6, R7 ;  /* 0x00000007063c7221 */ /* 0x000fe20000010100 */
[----:B------:R-:W-:Y:S01]  /*11a0*/  SHF.L.U32 R7, R25, 0x10, RZ ;  /* 0x0000001019077819 */ /* 0x000fe200000006ff */
[----:B------:R-:W-:-:S04]  /*11b0*/  FMUL.FTZ R61, R63, R32 ;  /* 0x000000203f3d7220 */ /* 0x000fc80000410000 */
[----:B------:R-:W-:Y:S01]  /*11c0*/  FADD.FTZ R32, -R6, R7 ;  /* 0x0000000706207221 */ /* 0x000fe20000010100 */
[----:B------:R-:W-:-:S05]  /*11d0*/  SHF.L.U32 R7, R14, 0x10, RZ ;  /* 0x000000100e077819 */ /* 0x000fca00000006ff */
        /* <DEDUP_REMOVED lines=19> */
[----:B------:R-:W-:-:S03]  /*1310*/  SHF.L.U32 R7, R28, 0x10, RZ ;  /* 0x000000101c077819 */ /* 0x000fc600000006ff */
[----:B------:R-:W-:Y:S02]  /*1320*/  FMUL.FTZ R51, R63, R32 ;  /* 0x000000203f337220 */ /* 0x000fe40000410000 */
[C---:B------:R-:W-:Y:S01]  /*1330*/  FADD.FTZ R50, -R6.reuse, R7 ;  /* 0x0000000706327221 */ /* 0x040fe20000010100 */
[----:B------:R-:W-:Y:S01]  /*1340*/  SHF.L.U32 R7, R29, 0x10, RZ ;  /* 0x000000101d077819 */ /* 0x000fe200000006ff */
[----:B------:R-:W3:Y:S04]  /*1350*/  LDG.E.64.CONSTANT R32, desc[UR16][R2.64+0x7800] ;  /* 0x0078001002207981 */ /* 0x000ee8000c1e9b00 */
[----:B------:R-:W-:Y:S01]  /*1360*/  FADD.FTZ R42, -R6, R7 ;  /* 0x00000007062a7221 */ /* 0x000fe20000010100 */
[----:B------:R-:W-:-:S05]  /*1370*/  SHF.L.U32 R7, R8, 0x10, RZ ;  /* 0x0000001008077819 */ /* 0x000fca00000006ff */
[----:B------:R-:W-:Y:S01]  /*1380*/  FADD.FTZ R48, -R6, R7 ;  /* 0x0000000706307221 */ /* 0x000fe20000010100 */
[----:B------:R-:W-:Y:S01]  /*1390*/  SHF.L.U32 R7, R9, 0x10, RZ ;  /* 0x0000001009077819 */ /* 0x000fe200000006ff */
[----:B------:R-:W-:Y:S01]  /*13a0*/  FMUL.FTZ R49, R63, R42 ;  /* 0x0000002a3f317220 */ /* 0x000fe20000410000 */
[----:B------:R-:W-:-:S03]  /*13b0*/  PRMT R30, R30, 0x7632, R30 ;  /* 0x000076321e1e7816 */ /* 0x000fc6000000001e */
[----:B------:R-:W-:Y:S01]  /*13c0*/  FADD.FTZ R42, -R6, R7 ;  /* 0x00000007062a7221 */ /* 0x000fe20000010100 */
[----:B------:R-:W-:Y:S02]  /*13d0*/  SHF.L.U32 R7, R22, 0x10, RZ ;  /* 0x0000001016077819 */ /* 0x000fe400000006ff */
[----:B------:R-:W-:-:S03]  /*13e0*/  PRMT R8, R31, 0x7632, R8 ;  /* 0x000076321f087816 */ /* 0x000fc60000000008 */
[----:B------:R-:W-:Y:S01]  /*13f0*/  FADD.FTZ R46, -R6, R7 ;  /* 0x00000007062e7221 */ /* 0x000fe20000010100 */
[----:B------:R-:W-:Y:S02]  /*1400*/  SHF.L.U32 R7, R30, 0x10, RZ ;  /* 0x000000101e077819 */ /* 0x000fe400000006ff */
[----:B------:R-:W4:Y:S01]  /*1410*/  LDG.E.64.CONSTANT R30, desc[UR16][R2.64+0xa000] ;  /* 0x00a00010021e7981 */ /* 0x000f22000c1e9b00 */
[----:B------:R-:W-:Y:S02]  /*1420*/  SHF.L.U32 R43, R8, 0x10, RZ ;  /* 0x00000010082b7819 */ /* 0x000fe400000006ff */
[----:B------:R-:W-:-:S03]  /*1430*/  PRMT R26, R26, 0x7632, R26 ;  /* 0x000076321a1a7816 */ /* 0x000fc6000000001a */
[----:B------:R-:W-:Y:S01]  /*1440*/  FADD.FTZ R148, -R6, R43 ;  /* 0x0000002b06947221 */ /* 0x000fe20000010100 */
[----:B------:R-:W-:Y:S02]  /*1450*/  SHF.L.U32 R43, R26, 0x10, RZ ;  /* 0x000000101a2b7819 */ /* 0x000fe400000006ff */
[----:B------:R-:W-:-:S03]  /*1460*/  PRMT R8, R27, 0x7632, R8 ;  /* 0x000076321b087816 */ /* 0x000fc60000000008 */
[----:B------:R-:W-:Y:S01]  /*1470*/  FADD.FTZ R146, -R6, R43 ;  /* 0x0000002b06927221 */ /* 0x000fe20000010100 */
[----:B------:R-:W-:Y:S02]  /*1480*/  SHF.L.U32 R43, R8, 0x10, RZ ;  /* 0x00000010082b7819 */ /* 0x000fe400000006ff */
[----:B------:R-:W-:Y:S01]  /*1490*/  PRMT R12, R12, 0x7632, R12 ;  /* 0x000076320c0c7816 */ /* 0x000fe2000000000c */
[----:B------:R-:W-:Y:S01]  /*14a0*/  FMUL.FTZ R0, R63, R0 ;  /* 0x000000003f007220 */ /* 0x000fe20000410000 */
[----:B------:R-:W-:Y:S01]  /*14b0*/  PRMT R8, R13, 0x7632, R8 ;  /* 0x000076320d087816 */ /* 0x000fe20000000008 */
[----:B------:R-:W-:Y:S01]  /*14c0*/  FADD.FTZ R144, -R6, R43 ;  /* 0x0000002b06907221 */ /* 0x000fe20000010100 */
[----:B------:R-:W-:Y:S02]  /*14d0*/  SHF.L.U32 R43, R12, 0x10, RZ ;  /* 0x000000100c2b7819 */ /* 0x000fe400000006ff */
[----:B------:R-:W5:Y:S01]  /*14e0*/  LDG.E.64.CONSTANT R12, desc[UR16][R2.64+0xc800] ;  /* 0x00c80010020c7981 */ /* 0x000f62000c1e9b00 */
[----:B------:R-:W-:Y:S01]  /*14f0*/  FFMA.FTZ R39, R71, R0, R69 ;  /* 0x0000000047277223 */ /* 0x000fe20000010045 */
[----:B------:R-:W-:-:S03]  /*1500*/  FFMA.FTZ R38, R70, R149, R68 ;  /* 0x0000009546267223 */ /* 0x000fc60000010044 */
[----:B------:R-:W-:Y:S01]  /*1510*/  FMUL.FTZ R41, R39, -1.4426950216293334961 ;  /* 0xbfb8aa3b27297820 */ /* 0x000fe20000410000 */
[----:B------:R-:W-:Y:S01]  /*1520*/  PRMT R25, R25, 0x7632, R25 ;  /* 0x0000763219197816 */ /* 0x000fe20000000019 */
[----:B------:R-:W-:Y:S01]  /*1530*/  FADD.FTZ R150, -R6, R7 ;  /* 0x0000000706967221 */ /* 0x000fe20000010100 */
[----:B------:R-:W-:-:S03]  /*1540*/  FMUL.FTZ R40, R38, -1.4426950216293334961 ;  /* 0xbfb8aa3b26287820 */ /* 0x000fc60000410000 */
[----:B------:R-:W0:Y:S01]  /*1550*/  MUFU.EX2 R41, R41 ;  /* 0x0000002900297308 */ /* 0x000e220000000800 */
[----:B------:R-:W-:Y:S01]  /*1560*/  SHF.L.U32 R25, R25, 0x10, RZ ;  /* 0x0000001019197819 */ /* 0x000fe200000006ff */
[C---:B------:R-:W-:Y:S01]  /*1570*/  FMUL.FTZ R150, R63.reuse, R150 ;  /* 0x000000963f967220 */ /* 0x040fe20000410000 */
[----:B------:R-:W-:-:S03]  /*1580*/  FMUL.FTZ R47, R63, R42 ;  /* 0x0000002a3f2f7220 */ /* 0x000fc60000410000 */
[----:B------:R-:W-:Y:S01]  /*1590*/  FFMA.FTZ R115, R66, R150, R65 ;  /* 0x0000009642737223 */ /* 0x000fe20000010041 */
[--C-:B------:R-:W-:Y:S01]  /*15a0*/  FADD.FTZ R124, -R6, R25.reuse ;  /* 0x00000019067c7221 */ /* 0x100fe20000010100 */
[----:B------:R-:W1:Y:S01]  /*15b0*/  MUFU.EX2 R40, R40 ;  /* 0x0000002800287308 */ /* 0x000e620000000800 */
[----:B------:R-:W-:Y:S01]  /*15c0*/  PRMT R25, R14, 0x7632, R25 ;  /* 0x000076320e197816 */ /* 0x000fe20000000019 */
[----:B------:R-:W-:Y:S01]  /*15d0*/  FMUL.FTZ R42, R115, -1.4426950216293334961 ;  /* 0xbfb8aa3b732a7820 */ /* 0x000fe20000410000 */
[----:B------:R-:W-:Y:S02]  /*15e0*/  FMUL.FTZ R148, R63, R148 ;  /* 0x000000943f947220 */ /* 0x000fe40000410000 */
[----:B------:R-:W-:Y:S02]  /*15f0*/  SHF.L.U32 R25, R25, 0x10, RZ ;  /* 0x0000001019197819 */ /* 0x000fe400000006ff */
[----:B------:R-:W-:Y:S01]  /*1600*/  FFMA.FTZ R125, R67, R148, R64 ;  /* 0x00000094437d7223 */ /* 0x000fe20000010040 */
[----:B------:R-:W1:Y:S01]  /*1610*/  MUFU.EX2 R27, R42 ;  /* 0x0000002a001b7308 */ /* 0x000e620000000800 */
[----:B0-----:R-:W-:Y:S01]  /*1620*/  FADD.FTZ R137, R41, 1 ;  /* 0x3f80000029897421 */ /* 0x001fe20000010000 */
[----:B------:R-:W-:Y:S01]  /*1630*/  FADD.FTZ R41, -R6, R25 ;  /* 0x0000001906297221 */ /* 0x000fe20000010100 */
[----:B------:R-:W-:Y:S01]  /*1640*/  MOV R25, 0x400 ;  /* 0x0000040000197802 */ /* 0x000fe20000000f00 */
[----:B------:R-:W-:-:S03]  /*1650*/  FMUL.FTZ R26, R125, -1.4426950216293334961 ;  /* 0xbfb8aa3b7d1a7820 */ /* 0x000fc60000410000 */
[----:B------:R-:W-:Y:S01]  /*1660*/  IADD3 R25, PT, PT, R25, 0x2800, RZ ;  /* 0x0000280019197810 */ /* 0x000fe20007ffe0ff */
[----:B-1----:R-:W-:Y:S02]  /*1670*/  FADD.FTZ R123, R40, 1 ;  /* 0x3f800000287b7421 */ /* 0x002fe40000010000 */
[----:B------:R-:W0:Y:S01]  /*1680*/  MUFU.EX2 R26, R26 ;  /* 0x0000001a001a7308 */ /* 0x000e220000000800 */
[----:B------:R-:W-:Y:S02]  /*1690*/  LEA R25, R126, R25, 0x18 ;  /* 0x000000197e197211 */ /* 0x000fe400078ec0ff */
[----:B------:R-:W-:-:S05]  /*16a0*/  SHF.L.U32 R117, R8, 0x10, RZ ;  /* 0x0000001008757819 */ /* 0x000fca00000006ff */
[----:B------:R-:W1:Y:S01]  /*16b0*/  MUFU.RCP R137, R137 ;  /* 0x0000008900897308 */ /* 0x000e620000001000 */
[----:B------:R-:W-:Y:S01]  /*16c0*/  IMAD R122, R122, 0x28, R25 ;  /* 0x000000287a7a7824 */ /* 0x000fe200078e0219 */
[----:B------:R-:W-:Y:S01]  /*16d0*/  PRMT R8, R15, 0x7632, R8 ;  /* 0x000076320f087816 */ /* 0x000fe20000000008 */
[----:B------:R-:W-:Y:S01]  /*16e0*/  FADD.FTZ R25, R27, 1 ;  /* 0x3f8000001b197421 */ /* 0x000fe20000010000 */
[----:B------:R-:W5:Y:S04]  /*16f0*/  LDG.E.64.CONSTANT R14, desc[UR16][R2.64+0xf000] ;  /* 0x00f00010020e7981 */ /* 0x000f68000c1e9b00 */
[----:B------:R-:W1:Y:S01]  /*1700*/  MUFU.RCP R123, R123 ;  /* 0x0000007b007b7308 */ /* 0x000e620000001000 */
[----:B------:R-:W-:Y:S01]  /*1710*/  FFMA.FTZ R127, R71, R147, R69 ;  /* 0x00000093477f7223 */ /* 0x000fe20000010045 */
[----:B------:R-:W-:Y:S01]  /*1720*/  SHF.L.U32 R40, R8, 0x10, RZ ;  /* 0x0000001008287819 */ /* 0x000fe200000006ff */
[----:B0-----:R-:W-:-:S05]  /*1730*/  FADD.FTZ R26, R26, 1 ;  /* 0x3f8000001a1a7421 */ /* 0x001fca0000010000 */
[----:B------:R-:W0:Y:S01]  /*1740*/  MUFU.RCP R25, R25 ;  /* 0x0000001900197308 */ /* 0x000e220000001000 */
[----:B------:R-:W-:Y:S01]  /*1750*/  PRMT R8, R20, 0x7632, R8 ;  /* 0x0000763214087816 */ /* 0x000fe20000000008 */
[----:B-1----:R-:W-:Y:S01]  /*1760*/  FADD.FTZ R20, -R137, 1 ;  /* 0x3f80000089147421 */ /* 0x002fe20000010100 */
[----:B------:R-:W-:Y:S01]  /*1770*/  FMUL.FTZ R72, R127, -1.4426950216293334961 ;  /* 0xbfb8aa3b7f487820 */ /* 0x000fe20000410000 */
[----:B------:R-:W-:Y:S02]  /*1780*/  LEA R165, R165, R122, 0x3 ;  /* 0x0000007aa5a57211 */ /* 0x000fe400078e18ff */
[----:B------:R-:W-:Y:S02]  /*1790*/  SHF.L.U32 R122, R8, 0x10, RZ ;  /* 0x00000010087a7819 */ /* 0x000fe400000006ff */
[----:B------:R1:W1:Y:S01]  /*17a0*/  MUFU.RCP R138, R26 ;  /* 0x0000001a008a7308 */ /* 0x0002620000001000 */
[----:B------:R-:W-:Y:S01]  /*17b0*/  FADD.FTZ R27, -R123, 1 ;  /* 0x3f8000007b1b7421 */ /* 0x000fe20000010100 */
[----:B------:R-:W-:Y:S01]  /*17c0*/  FFMA.FTZ R20, R39, R20, 1 ;  /* 0x3f80000027147423 */ /* 0x000fe20000010014 */
[----:B------:R-:W-:-:S02]  /*17d0*/  PRMT R8, R21, 0x7632, R8 ;  /* 0x0000763215087816 */ /* 0x000fc40000000008 */
[----:B------:R-:W-:Y:S01]  /*17e0*/  FFMA.FTZ R21, R38, R27, 1 ;  /* 0x3f80000026157423 */ /* 0x000fe2000001001b */
[----:B------:R-:W-:Y:S01]  /*17f0*/  FFMA.FTZ R92, R70, R145, R68 ;  /* 0x00000091465c7223 */ /* 0x000fe20000010044 */
[----:B------:R-:W-:Y:S01]  /*1800*/  FMUL.FTZ R137, R137, R20 ;  /* 0x0000001489897220 */ /* 0x000fe20000410000 */
[----:B------:R-:W1:Y:S01]  /*1810*/  MUFU.EX2 R72, R72 ;  /* 0x0000004800487308 */ /* 0x000e620000000800 */
[----:B------:R-:W-:Y:S01]  /*1820*/  FMUL.FTZ R20, R123, R21 ;  /* 0x000000157b147220 */ /* 0x000fe20000410000 */
[----:B0-----:R-:W-:Y:S01]  /*1830*/  FADD.FTZ R21, -R25, 1 ;  /* 0x3f80000019157421 */ /* 0x001fe20000010100 */
[----:B------:R-:W-:Y:S01]  /*1840*/  FMUL.FTZ R76, R92, -1.4426950216293334961 ;  /* 0xbfb8aa3b5c4c7820 */ /* 0x000fe20000410000 */
[----:B-1----:R-:W5:Y:S02]  /*1850*/  LDG.E.64.CONSTANT R26, desc[UR16][R2.64+0x11800] ;  /* 0x01180010021a7981 */ /* 0x002f64000c1e9b00 */
[----:B------:R-:W-:Y:S01]  /*1860*/  FFMA.FTZ R21, R115, R21, 1 ;  /* 0x3f80000073157423 */ /* 0x000fe20000010015 */
[----:B------:R-:W-:-:S02]  /*1870*/  FMUL.FTZ R144, R63, R144 ;  /* 0x000000903f907220 */ /* 0x000fc40000410000 */
[----:B------:R-:W0:Y:S01]  /*1880*/  MUFU.EX2 R76, R76 ;  /* 0x0000004c004c7308 */ /* 0x000e220000000800 */
[----:B------:R-:W-:Y:S01]  /*1890*/  FMUL.FTZ R21, R25, R21 ;  /* 0x0000001519157220 */ /* 0x000fe20000410000 */
[----:B------:R-:W-:Y:S01]  /*18a0*/  FADD.FTZ R25, -R138, 1 ;  /* 0x3f8000008a197421 */ /* 0x000fe20000010100 */
[C---:B------:R-:W-:Y:S01]  /*18b0*/  FMUL.FTZ R146, R63.reuse, R146 ;  /* 0x000000923f927220 */ /* 0x040fe20000410000 */
[----:B------:R-:W-:Y:S01]  /*18c0*/  FMUL.FTZ R62, R63, R62 ;  /* 0x0000003e3f3e7220 */ /* 0x000fe20000410000 */
[----:B------:R-:W-:Y:S01]  /*18d0*/  FADD.FTZ R42, -R6, R43 ;  /* 0x0000002b062a7221 */ /* 0x000fe20000010100 */
[----:B------:R-:W-:Y:S01]  /*18e0*/  FFMA.FTZ R25, R125, R25, 1 ;  /* 0x3f8000007d197423 */ /* 0x000fe20000010019 */
[----:B------:R-:W-:Y:S01]  /*18f0*/  FFMA.FTZ R134, R67, R144, R64 ;  /* 0x0000009043867223 */ /* 0x000fe20000010040 */
[----:B------:R-:W-:Y:S01]  /*1900*/  FADD.FTZ R72, R72, 1 ;  /* 0x3f80000048487421 */ /* 0x000fe20000010000 */
[----:B------:R-:W-:Y:S01]  /*1910*/  FFMA.FTZ R133, R66, R146, R65 ;  /* 0x0000009242857223 */ /* 0x000fe20000010041 */
[----:B------:R-:W-:Y:S01]  /*1920*/  PRMT R24, R24, 0x7632, R24 ;  /* 0x0000763218187816 */ /* 0x000fe20000000018 */
[----:B------:R-:W-:Y:S01]  /*1930*/  FFMA.FTZ R75, R71, R62, R69 ;  /* 0x0000003e474b7223 */ /* 0x000fe20000010045 */
[----:B------:R-:W-:Y:S01]  /*1940*/  FMUL.FTZ R45, R63, R42 ;  /* 0x0000002a3f2d7220 */ /* 0x000fe20000410000 */
[----:B------:R-:W-:Y:S01]  /*1950*/  FMUL.FTZ R42, R134, -1.4426950216293334961 ;  /* 0xbfb8aa3b862a7820 */ /* 0x000fe20000410000 */
[----:B------:R-:W-:Y:S01]  /*1960*/  FMUL.FTZ R138, R138, R25 ;  /* 0x000000198a8a7220 */ /* 0x000fe20000410000 */
[----:B------:R-:W-:Y:S01]  /*1970*/  FMUL.FTZ R136, R133, -1.4426950216293334961 ;  /* 0xbfb8aa3b85887820 */ /* 0x000fe20000410000 */
[----:B------:R2:W1:Y:S01]  /*1980*/  MUFU.RCP R25, R72 ;  /* 0x0000004800197308 */ /* 0x0004620000001000 */
[----:B------:R-:W-:Y:S01]  /*1990*/  FMUL.FTZ R120, R75, -1.4426950216293334961 ;  /* 0xbfb8aa3b4b787820 */ /* 0x000fe20000410000 */
[----:B------:R-:W-:Y:S01]  /*19a0*/  SHF.L.U32 R43, R24, 0x10, RZ ;  /* 0x00000010182b7819 */ /* 0x000fe200000006ff */
[----:B0-----:R-:W-:-:S05]  /*19b0*/  FADD.FTZ R76, R76, 1 ;  /* 0x3f8000004c4c7421 */ /* 0x001fca0000010000 */
[----:B------:R-:W0:Y:S01]  /*19c0*/  MUFU.EX2 R24, R42 ;  /* 0x0000002a00187308 */ /* 0x000e220000000800 */
[----:B------:R-:W-:-:S07]  /*19d0*/  FFMA.FTZ R74, R70, R61, R68 ;  /* 0x0000003d464a7223 */ /* 0x000fce0000010044 */
[----:B------:R-:W0:Y:S01]  /*19e0*/  MUFU.EX2 R136, R136 ;  /* 0x0000008800887308 */ /* 0x000e220000000800 */
[----:B------:R-:W-:-:S07]  /*19f0*/  FMUL.FTZ R95, R74, -1.4426950216293334961 ;  /* 0xbfb8aa3b4a5f7820 */ /* 0x000fce0000410000 */
[----:B------:R-:W0:Y:S01]  /*1a00*/  MUFU.EX2 R120, R120 ;  /* 0x0000007800787308 */ /* 0x000e220000000800 */
[----:B------:R-:W-:Y:S01]  /*1a10*/  FADD.FTZ R44, -R6, R117 ;  /* 0x00000075062c7221 */ /* 0x000fe20000010100 */
[----:B------:R-:W-:Y:S01]  /*1a20*/  SHF.L.U32 R38, R8, 0x10, RZ ;  /* 0x0000001008267819 */ /* 0x000fe200000006ff */
[C---:B------:R-:W-:Y:S02]  /*1a30*/  FMUL.FTZ R60, R63.reuse, R60 ;  /* 0x0000003c3f3c7220 */ /* 0x040fe40000410000 */
[----:B------:R-:W-:Y:S01]  /*1a40*/  FMUL.FTZ R44, R63, R44 ;  /* 0x0000002c3f2c7220 */ /* 0x000fe20000410000 */
[C---:B--2---:R-:W-:Y:S02]  /*1a50*/  SHF.L.U32 R72, R4.reuse, 0x10, RZ ;  /* 0x0000001004487819 */ /* 0x044fe400000006ff */
[----:B------:R-:W-:-:S03]  /*1a60*/  PRMT R125, R4, 0x7632, R125 ;  /* 0x00007632047d7816 */ /* 0x000fc6000000007d */
[----:B------:R-:W-:Y:S02]  /*1a70*/  FMUL.FTZ R72, R72, R137 ;  /* 0x0000008948487220 */ /* 0x000fe40000410000 */
[----:B------:R2:W0:Y:S01]  /*1a80*/  MUFU.RCP R137, R76 ;  /* 0x0000004c00897308 */ /* 0x0004220000001000 */
[----:B------:R-:W-:Y:S02]  /*1a90*/  SHF.L.U32 R125, R125, 0x10, RZ ;  /* 0x000000107d7d7819 */ /* 0x000fe400000006ff */
[----:B--2---:R-:W-:-:S03]  /*1aa0*/  SHF.L.U32 R76, R5, 0x10, RZ ;  /* 0x00000010054c7819 */ /* 0x004fc600000006ff */
[----:B------:R-:W-:Y:S02]  /*1ab0*/  FMUL.FTZ R125, R125, R21 ;  /* 0x000000157d7d7220 */ /* 0x000fe40000410000 */
[----:B------:R-:W-:Y:S01]  /*1ac0*/  FMUL.FTZ R76, R76, R20 ;  /* 0x000000144c4c7220 */ /* 0x000fe20000410000 */
[----:B-1----:R-:W-:Y:S01]  /*1ad0*/  FADD.FTZ R20, -R25, 1 ;  /* 0x3f80000019147421 */ /* 0x002fe20000010100 */
[----:B0-----:R-:W-:Y:S01]  /*1ae0*/  FADD.FTZ R21, R24, 1 ;  /* 0x3f80000018157421 */ /* 0x001fe20000010000 */
[----:B------:R-:W0:Y:S02]  /*1af0*/  MUFU.EX2 R95, R95 ;  /* 0x0000005f005f7308 */ /* 0x000e240000000800 */
[----:B------:R-:W-:Y:S01]  /*1b00*/  FFMA.FTZ R24, R127, R20, 1 ;  /* 0x3f8000007f187423 */ /* 0x000fe20000010014 */
[----:B------:R-:W-:Y:S01]  /*1b10*/  PRMT R8, R5, 0x7632, R8 ;  /* 0x0000763205087816 */ /* 0x000fe20000000008 */
[----:B------:R-:W-:Y:S01]  /*1b20*/  FADD.FTZ R4, R136, 1 ;  /* 0x3f80000088047421 */ /* 0x000fe20000010000 */
[----:B------:R-:W-:Y:S01]  /*1b30*/  FFMA.FTZ R119, R66, R45, R65 ;  /* 0x0000002d42777223 */ /* 0x000fe20000010041 */
[----:B------:R-:W-:Y:S01]  /*1b40*/  FADD.FTZ R136, R120, 1 ;  /* 0x3f80000078887421 */ /* 0x000fe20000010000 */
[----:B------:R-:W-:Y:S01]  /*1b50*/  FMUL.FTZ R120, R25, R24 ;  /* 0x0000001819787220 */ /* 0x000fe20000410000 */
[----:B------:R1:W-:Y:S01]  /*1b60*/  MUFU.RCP R5, R21 ;  /* 0x0000001500057308 */ /* 0x0003e20000001000 */
[----:B------:R-:W-:Y:S01]  /*1b70*/  FFMA.FTZ R118, R67, R44, R64 ;  /* 0x0000002c43767223 */ /* 0x000fe20000010040 */
[----:B------:R-:W-:Y:S01]  /*1b80*/  SHF.L.U32 R127, R8, 0x10, RZ ;  /* 0x00000010087f7819 */ /* 0x000fe200000006ff */
[----:B------:R-:W2:Y:S01]  /*1b90*/  LDG.E.64.CONSTANT R24, desc[UR16][R2.64+0x14000] ;  /* 0x0140001002187981 */ /* 0x000ea2000c1e9b00 */
[----:B------:R-:W-:Y:S01]  /*1ba0*/  FFMA.FTZ R100, R71, R60, R69 ;  /* 0x0000003c47647223 */ /* 0x000fe20000010045 */
[----:B------:R-:W-:Y:S01]  /*1bb0*/  FMUL.FTZ R135, R119, -1.4426950216293334961 ;  /* 0xbfb8aa3b77877820 */ /* 0x000fe20000410000 */
[----:B------:R-:W-:Y:S01]  /*1bc0*/  FMUL.FTZ R128, R118, -1.4426950216293334961 ;  /* 0xbfb8aa3b76807820 */ /* 0x000fe20000410000 */
[----:B------:R-:W-:Y:S01]  /*1bd0*/  FMUL.FTZ R127, R127, R138 ;  /* 0x0000008a7f7f7220 */ /* 0x000fe20000410000 */
[----:B------:R-:W0:Y:S01]  /*1be0*/  MUFU.RCP R4, R4 ;  /* 0x0000000400047308 */ /* 0x000e220000001000 */
[----:B------:R-:W-:Y:S01]  /*1bf0*/  FMUL.FTZ R99, R100, -1.4426950216293334961 ;  /* 0xbfb8aa3b64637820 */ /* 0x000fe20000410000 */
[----:B------:R-:W-:Y:S01]  /*1c00*/  FADD.FTZ R138, -R137, 1 ;  /* 0x3f800000898a7421 */ /* 0x000fe20000010100 */
[----:B------:R-:W-:Y:S01]  /*1c10*/  FFMA.FTZ R101, R70, R59, R68 ;  /* 0x0000003b46657223 */ /* 0x000fe20000010044 */
[----:B------:R-:W-:Y:S01]  /*1c20*/  FADD.FTZ R116, -R6, R43 ;  /* 0x0000002b06747221 */ /* 0x000fe20000010100 */
[----:B------:R-:W-:Y:S01]  /*1c30*/  FMUL.FTZ R42, R63, R124 ;  /* 0x0000007c3f2a7220 */ /* 0x000fe20000410000 */
[----:B------:R-:W-:Y:S01]  /*1c40*/  FFMA.FTZ R138, R92, R138, 1 ;  /* 0x3f8000005c8a7423 */ /* 0x000fe2000001008a */
[----:B-1----:R-:W2:Y:S01]  /*1c50*/  LDG.E.64.CONSTANT R20, desc[UR16][R10.64+0x1b800] ;  /* 0x01b800100a147981 */ /* 0x002ea2000c1e9b00 */
[----:B------:R-:W1:Y:S01]  /*1c60*/  MUFU.EX2 R135, R135 ;  /* 0x0000008700877308 */ /* 0x000e620000000800 */
[----:B0-----:R-:W-:Y:S01]  /*1c70*/  FADD.FTZ R92, R95, 1 ;  /* 0x3f8000005f5c7421 */ /* 0x001fe20000010000 */
[----:B------:R-:W-:-:S06]  /*1c80*/  FMUL.FTZ R95, R137, R138 ;  /* 0x0000008a895f7220 */ /* 0x000fcc0000410000 */
[----:B------:R-:W0:Y:S08]  /*1c90*/  MUFU.EX2 R128, R128 ;  /* 0x0000008000807308 */ /* 0x000e300000000800 */
[----:B------:R-:W0:Y:S01]  /*1ca0*/  MUFU.EX2 R99, R99 ;  /* 0x0000006300637308 */ /* 0x000e220000000800 */
[----:B------:R-:W-:Y:S01]  /*1cb0*/  FMUL.FTZ R98, R101, -1.4426950216293334961 ;  /* 0xbfb8aa3b65627820 */ /* 0x000fe20000410000 */
[----:B------:R-:W-:-:S06]  /*1cc0*/  FADD.FTZ R138, -R4, 1 ;  /* 0x3f800000048a7421 */ /* 0x000fcc0000010100 */
[----:B------:R1:W-:Y:S02]  /*1cd0*/  MUFU.RCP R137, R92 ;  /* 0x0000005c00897308 */ /* 0x0003e40000001000 */
[----:B-1----:R-:W-:-:S04]  /*1ce0*/  FADD.FTZ R92, -R5, 1 ;  /* 0x3f800000055c7421 */ /* 0x002fc80000010100 */
[----:B------:R-:W-:Y:S01]  /*1cf0*/  FFMA.FTZ R134, R134, R92, 1 ;  /* 0x3f80000086867423 */ /* 0x000fe2000001005c */
[----:B------:R-:W-:Y:S01]  /*1d00*/  SHF.L.U32 R92, R36, 0x10, RZ ;  /* 0x00000010245c7819 */ /* 0x000fe200000006ff */
[----:B------:R-:W1:Y:S01]  /*1d10*/  MUFU.EX2 R98, R98 ;  /* 0x0000006200627308 */ /* 0x000e620000000800 */
[----:B------:R-:W-:Y:S01]  /*1d20*/  FFMA.FTZ R133, R133, R138, 1 ;  /* 0x3f80000085857423 */ /* 0x000fe2000001008a */
[----:B------:R-:W-:Y:S01]  /*1d30*/  FADD.FTZ R135, R135, 1 ;  /* 0x3f80000087877421 */ /* 0x000fe20000010000 */
[----:B------:R-:W-:Y:S01]  /*1d40*/  FMUL.FTZ R43, R63, R116 ;  /* 0x000000743f2b7220 */ /* 0x000fe20000410000 */
[----:B------:R-:W-:Y:S01]  /*1d50*/  FMUL.FTZ R92, R92, R120 ;  /* 0x000000785c5c7220 */ /* 0x000fe20000410000 */
[----:B------:R-:W-:Y:S01]  /*1d60*/  SHF.L.U32 R120, R37, 0x10, RZ ;  /* 0x0000001025787819 */ /* 0x000fe200000006ff */
[----:B0-----:R-:W-:Y:S01]  /*1d70*/  FADD.FTZ R128, R128, 1 ;  /* 0x3f80000080807421 */ /* 0x001fe20000010000 */
[----:B------:R-:W-:Y:S01]  /*1d80*/  FFMA.FTZ R117, R67, R42, R64 ;  /* 0x0000002a43757223 */ /* 0x000fe20000010040 */
[----:B------:R-:W0:Y:S01]  /*1d90*/  MUFU.RCP R136, R136 ;  /* 0x0000008800887308 */ /* 0x000e220000001000 */
[----:B------:R-:W-:Y:S01]  /*1da0*/  FADD.FTZ R138, R99, 1 ;  /* 0x3f800000638a7421 */ /* 0x000fe20000010000 */
[----:B------:R-:W-:Y:S01]  /*1db0*/  FMUL.FTZ R99, R4, R133 ;  /* 0x0000008504637220 */ /* 0x000fe20000410000 */
[----:B------:R-:W-:Y:S01]  /*1dc0*/  FMUL.FTZ R134, R5, R134 ;  /* 0x0000008605867220 */ /* 0x000fe20000410000 */
[----:B------:R-:W-:Y:S01]  /*1dd0*/  PRMT R37, R36, 0x7632, R37 ;  /* 0x0000763224257816 */ /* 0x000fe20000000025 */
[----:B------:R-:W2:Y:S01]  /*1de0*/  LDG.E.64.CONSTANT R4, desc[UR16][R10.64+0x1e000] ;  /* 0x01e000100a047981 */ /* 0x000ea2000c1e9b00 */
[----:B------:R-:W-:-:S02]  /*1df0*/  FFMA.FTZ R116, R66, R43, R65 ;  /* 0x0000002b42747223 */ /* 0x000fc40000010041 */
[----:B------:R-:W3:Y:S01]  /*1e00*/  MUFU.RCP R36, R135 ;  /* 0x0000008700247308 */ /* 0x000ee20000001000 */
[----:B------:R-:W-:Y:S01]  /*1e10*/  FMUL.FTZ R58, R63, R58 ;  /* 0x0000003a3f3a7220 */ /* 0x000fe20000410000 */
[----:B------:R-:W-:Y:S01]  /*1e20*/  FMUL.FTZ R132, R117, -1.4426950216293334961 ;  /* 0xbfb8aa3b75847820 */ /* 0x000fe20000410000 */
[----:B------:R-:W-:Y:S01]  /*1e30*/  FMUL.FTZ R95, R120, R95 ;  /* 0x0000005f785f7220 */ /* 0x000fe20000410000 */
[----:B------:R-:W-:-:S04]  /*1e40*/  PRMT R120, R37, 0x7632, R120 ;  /* 0x0000763225787816 */ /* 0x000fc80000000078 */
[----:B------:R1:W4:Y:S01]  /*1e50*/  MUFU.RCP R135, R128 ;  /* 0x0000008000877308 */ /* 0x0003220000001000 */
[----:B------:R-:W-:Y:S01]  /*1e60*/  FMUL.FTZ R121, R116, -1.4426950216293334961 ;  /* 0xbfb8aa3b74797820 */ /* 0x000fe20000410000 */
[----:B------:R-:W-:Y:S01]  /*1e70*/  FFMA.FTZ R103, R71, R58, R69 ;  /* 0x0000003a47677223 */ /* 0x000fe20000010045 */
[----:B------:R-:W-:Y:S02]  /*1e80*/  SHF.L.U32 R37, R37, 0x10, RZ ;  /* 0x0000001025257819 */ /* 0x000fe400000006ff */
[----:B------:R-:W-:Y:S01]  /*1e90*/  SHF.L.U32 R120, R120, 0x10, RZ ;  /* 0x0000001078787819 */ /* 0x000fe200000006ff */
[----:B------:R-:W-:Y:S02]  /*1ea0*/  FMUL.FTZ R114, R103, -1.4426950216293334961 ;  /* 0xbfb8aa3b67727820 */ /* 0x000fe40000410000 */
[----:B------:R-:W4:Y:S01]  /*1eb0*/  MUFU.EX2 R132, R132 ;  /* 0x0000008400847308 */ /* 0x000f220000000800 */
[----:B-1----:R-:W-:Y:S01]  /*1ec0*/  FMUL.FTZ R128, R37, R99 ;  /* 0x0000006325807220 */ /* 0x002fe20000410000 */
[----:B------:R-:W-:Y:S01]  /*1ed0*/  FADD.FTZ R40, -R6, R40 ;  /* 0x0000002806287221 */ /* 0x000fe20000010100 */
[----:B------:R-:W-:Y:S01]  /*1ee0*/  FMUL.FTZ R120, R120, R134 ;  /* 0x0000008678787220 */ /* 0x000fe20000410000 */
[----:B------:R-:W-:Y:S01]  /*1ef0*/  FADD.FTZ R99, R98, 1 ;  /* 0x3f80000062637421 */ /* 0x000fe20000010000 */
[----:B------:R-:W-:-:S03]  /*1f00*/  FADD.FTZ R134, -R137, 1 ;  /* 0x3f80000089867421 */ /* 0x000fc60000010100 */
[----:B------:R-:W1:Y:S01]  /*1f10*/  MUFU.EX2 R121, R121 ;  /* 0x0000007900797308 */ /* 0x000e620000000800 */
[----:B------:R-:W-:Y:S01]  /*1f20*/  FFMA.FTZ R111, R70, R57, R68 ;  /* 0x00000039466f7223 */ /* 0x000fe20000010044 */
[----:B0-----:R-:W-:Y:S01]  /*1f30*/  FADD.FTZ R37, -R136, 1 ;  /* 0x3f80000088257421 */ /* 0x001fe20000010100 */
[----:B------:R-:W-:Y:S01]  /*1f40*/  PRMT R8, R18, 0x7632, R8 ;  /* 0x0000763212087816 */ /* 0x000fe20000000008 */
[----:B------:R-:W-:Y:S01]  /*1f50*/  FMUL.FTZ R40, R63, R40 ;  /* 0x000000283f287220 */ /* 0x000fe20000410000 */
[----:B------:R-:W-:-:S03]  /*1f60*/  FMUL.FTZ R113, R111, -1.4426950216293334961 ;  /* 0xbfb8aa3b6f717820 */ /* 0x000fc60000410000 */
[----:B------:R-:W0:Y:S01]  /*1f70*/  MUFU.EX2 R114, R114 ;  /* 0x0000007200727308 */ /* 0x000e220000000800 */
[----:B------:R-:W-:Y:S01]  /*1f80*/  FFMA.FTZ R98, R75, R37, 1 ;  /* 0x3f8000004b627423 */ /* 0x000fe20000010025 */
[----:B------:R-:W-:Y:S01]  /*1f90*/  FFMA.FTZ R126, R67, R40, R64 ;  /* 0x00000028437e7223 */ /* 0x000fe20000010040 */
[----:B---3--:R-:W-:-:S05]  /*1fa0*/  FADD.FTZ R37, -R36, 1 ;  /* 0x3f80000024257421 */ /* 0x008fca0000010100 */
[----:B------:R3:W-:Y:S01]  /*1fb0*/  MUFU.RCP R18, R99 ;  /* 0x0000006300127308 */ /* 0x0007e20000001000 */
[----:B------:R-:W-:Y:S01]  /*1fc0*/  SHF.L.U32 R75, R8, 0x10, RZ ;  /* 0x00000010084b7819 */ /* 0x000fe200000006ff */
[----:B------:R-:W-:Y:S01]  /*1fd0*/  FMUL.FTZ R131, R126, -1.4426950216293334961 ;  /* 0xbfb8aa3b7e837820 */ /* 0x000fe20000410000 */
[----:B---3--:R-:W-:Y:S01]  /*1fe0*/  FFMA.FTZ R99, R74, R134, 1 ;  /* 0x3f8000004a637423 */ /* 0x008fe20000010086 */
[----:B----4-:R-:W-:Y:S01]  /*1ff0*/  FADD.FTZ R74, -R135, 1 ;  /* 0x3f800000874a7421 */ /* 0x010fe20000010100 */
[----:B------:R-:W-:-:S03]  /*2000*/  FFMA.FTZ R119, R119, R37, 1 ;  /* 0x3f80000077777423 */ /* 0x000fc60000010025 */
[----:B------:R-:W-:Y:S01]  /*2010*/  FFMA.FTZ R118, R118, R74, 1 ;  /* 0x3f80000076767423 */ /* 0x000fe2000001004a */
[----:B------:R-:W3:Y:S01]  /*2020*/  MUFU.EX2 R113, R113 ;  /* 0x0000007100717308 */ /* 0x000ee20000000800 */
[----:B------:R-:W-:Y:S01]  /*2030*/  FADD.FTZ R132, R132, 1 ;  /* 0x3f80000084847421 */ /* 0x000fe20000010000 */
[----:B------:R-:W-:Y:S01]  /*2040*/  FMUL.FTZ R41, R63, R41 ;  /* 0x000000293f297220 */ /* 0x000fe20000410000 */
[----:B------:R-:W-:Y:S01]  /*2050*/  FADD.FTZ R37, -R6, R75 ;  /* 0x0000004b06257221 */ /* 0x000fe20000010100 */
[----:B------:R-:W-:Y:S01]  /*2060*/  FMUL.FTZ R118, R135, R118 ;  /* 0x0000007687767220 */ /* 0x000fe20000410000 */
[----:B------:R-:W4:Y:S01]  /*2070*/  LDG.E.64.CONSTANT R74, desc[UR16][R2.64+0x16800] ;  /* 0x01680010024a7981 */ /* 0x000f22000c1e9b00 */
[----:B------:R-:W-:Y:S01]  /*2080*/  PRMT R9, R34, 0x7632, R9 ;  /* 0x0000763222097816 */ /* 0x000fe20000000009 */
[----:B-1----:R-:W-:Y:S01]  /*2090*/  FADD.FTZ R121, R121, 1 ;  /* 0x3f80000079797421 */ /* 0x002fe20000010000 */
[----:B------:R-:W1:Y:S01]  /*20a0*/  MUFU.RCP R133, R138 ;  /* 0x0000008a00857308 */ /* 0x000e620000001000 */
[----:B------:R-:W-:Y:S01]  /*20b0*/  SHF.L.U32 R135, R35, 0x10, RZ ;  /* 0x0000001023877819 */ /* 0x000fe200000006ff */
[----:B------:R-:W-:Y:S01]  /*20c0*/  FMUL.FTZ R99, R137, R99 ;  /* 0x0000006389637220 */ /* 0x000fe20000410000 */
[----:B------:R-:W-:Y:S01]  /*20d0*/  FMUL.FTZ R119, R36, R119 ;  /* 0x0000007724777220 */ /* 0x000fe20000410000 */
[----:B------:R-:W-:Y:S01]  /*20e0*/  FFMA.FTZ R124, R66, R41, R65 ;  /* 0x00000029427c7223 */ /* 0x000fe20000010041 */
[----:B------:R-:W-:-:S03]  /*20f0*/  PRMT R8, R35, 0x7632, R8 ;  /* 0x0000763223087816 */ /* 0x000fc60000000008 */
[----:B------:R3:W1:Y:S01]  /*2100*/  MUFU.RCP R36, R132 ;  /* 0x0000008400247308 */ /* 0x0006620000001000 */
[----:B------:R-:W-:Y:S01]  /*2110*/  SHF.L.U32 R35, R9, 0x10, RZ ;  /* 0x0000001009237819 */ /* 0x000fe200000006ff */
[----:B------:R-:W-:Y:S01]  /*2120*/  FMUL.FTZ R99, R135, R99 ;  /* 0x0000006387637220 */ /* 0x000fe20000410000 */
[----:B0-----:R-:W-:Y:S01]  /*2130*/  FADD.FTZ R135, R114, 1 ;  /* 0x3f80000072877421 */ /* 0x001fe20000010000 */
[----:B------:R-:W-:-:S04]  /*2140*/  FMUL.FTZ R56, R63, R56 ;  /* 0x000000383f387220 */ /* 0x000fc80000410000 */
[----:B------:R-:W0:Y:S01]  /*2150*/  MUFU.EX2 R131, R131 ;  /* 0x0000008300837308 */ /* 0x000e220000000800 */
[----:B------:R-:W-:Y:S01]  /*2160*/  FMUL.FTZ R130, R124, -1.4426950216293334961 ;  /* 0xbfb8aa3b7c827820 */ /* 0x000fe20000410000 */
[----:B------:R-:W-:-:S06]  /*2170*/  FMUL.FTZ R119, R35, R119 ;  /* 0x0000007723777220 */ /* 0x000fcc0000410000 */
[----:B------:R-:W0:Y:S01]  /*2180*/  MUFU.RCP R134, R121 ;  /* 0x0000007900867308 */ /* 0x000e220000001000 */
[----:B------:R-:W-:Y:S01]  /*2190*/  FFMA.FTZ R105, R71, R56, R69 ;  /* 0x0000003847697223 */ /* 0x000fe20000010045 */
[----:B---3--:R-:W-:Y:S01]  /*21a0*/  SHF.L.U32 R132, R34, 0x10, RZ ;  /* 0x0000001022847819 */ /* 0x008fe200000006ff */
[----:B------:R-:W-:-:S05]  /*21b0*/  FMUL.FTZ R98, R136, R98 ;  /* 0x0000006288627220 */ /* 0x000fca0000410000 */
[----:B------:R3:W-:Y:S01]  /*21c0*/  MUFU.RCP R35, R135 ;  /* 0x0000008700237308 */ /* 0x0007e20000001000 */
[----:B------:R-:W-:Y:S01]  /*21d0*/  FMUL.FTZ R112, R105, -1.4426950216293334961 ;  /* 0xbfb8aa3b69707820 */ /* 0x000fe20000410000 */
[----:B------:R-:W-:Y:S01]  /*21e0*/  FADD.FTZ R113, R113, 1 ;  /* 0x3f80000071717421 */ /* 0x000fe20000010000 */
[----:B------:R-:W-:Y:S01]  /*21f0*/  FMUL.FTZ R98, R132, R98 ;  /* 0x0000006284627220 */ /* 0x000fe20000410000 */
[----:B---3--:R-:W-:-:S04]  /*2200*/  FADD.FTZ R135, -R18, 1 ;  /* 0x3f80000012877421 */ /* 0x008fc80000010100 */
[----:B------:R-:W3:Y:S01]  /*2210*/  MUFU.EX2 R130, R130 ;  /* 0x0000008200827308 */ /* 0x000ee20000000800 */
[----:B------:R-:W-:Y:S01]  /*2220*/  FFMA.FTZ R109, R70, R55, R68 ;  /* 0x00000037466d7223 */ /* 0x000fe20000010044 */
[----:B------:R-:W-:Y:S01]  /*2230*/  FFMA.FTZ R135, R101, R135, 1 ;  /* 0x3f80000065877423 */ /* 0x000fe20000010087 */
[----:B-1----:R-:W-:Y:S01]  /*2240*/  FADD.FTZ R132, -R133, 1 ;  /* 0x3f80000085847421 */ /* 0x002fe20000010100 */
[----:B------:R-:W-:Y:S02]  /*2250*/  FADD.FTZ R101, -R36, 1 ;  /* 0x3f80000024657421 */ /* 0x000fe40000010100 */
[----:B------:R-:W-:Y:S01]  /*2260*/  FMUL.FTZ R135, R18, R135 ;  /* 0x0000008712877220 */ /* 0x000fe20000410000 */
[----:B0-----:R-:W-:Y:S01]  /*2270*/  FADD.FTZ R18, R131, 1 ;  /* 0x3f80000083127421 */ /* 0x001fe20000010000 */
[----:B------:R-:W0:Y:S01]  /*2280*/  MUFU.EX2 R112, R112 ;  /* 0x0000007000707308 */ /* 0x000e220000000800 */
[----:B------:R-:W-:Y:S01]  /*2290*/  FMUL.FTZ R102, R109, -1.4426950216293334961 ;  /* 0xbfb8aa3b6d667820 */ /* 0x000fe20000410000 */
[----:B------:R-:W-:Y:S01]  /*22a0*/  FFMA.FTZ R132, R100, R132, 1 ;  /* 0x3f80000064847423 */ /* 0x000fe20000010084 */
[----:B------:R-:W-:Y:S01]  /*22b0*/  FADD.FTZ R100, -R134, 1 ;  /* 0x3f80000086647421 */ /* 0x000fe20000010100 */
[----:B------:R-:W-:-:S04]  /*22c0*/  FFMA.FTZ R101, R117, R101, 1 ;  /* 0x3f80000075657423 */ /* 0x000fc80000010065 */
[----:B------:R-:W1:Y:S01]  /*22d0*/  MUFU.RCP R113, R113 ;  /* 0x0000007100717308 */ /* 0x000e620000001000 */
[----:B------:R-:W-:Y:S01]  /*22e0*/  FADD.FTZ R38, -R6, R38 ;  /* 0x0000002606267221 */ /* 0x000fe20000010100 */
[----:B------:R-:W-:Y:S01]  /*22f0*/  FFMA.FTZ R100, R116, R100, 1 ;  /* 0x3f80000074647423 */ /* 0x000fe20000010064 */
[----:B------:R-:W-:Y:S01]  /*2300*/  FMUL.FTZ R116, R36, R101 ;  /* 0x0000006524747220 */ /* 0x000fe20000410000 */
[----:B------:R-:W-:-:S04]  /*2310*/  PRMT R36, R32, 0x7632, R36 ;  /* 0x0000763220247816 */ /* 0x000fc80000000024 */
[----:B------:R-:W5:Y:S01]  /*2320*/  MUFU.RCP R18, R18 ;  /* 0x0000001200127308 */ /* 0x000f620000001000 */
[----:B------:R-:W-:Y:S01]  /*2330*/  FMUL.FTZ R38, R63, R38 ;  /* 0x000000263f267220 */ /* 0x000fe20000410000 */
[----:B---3--:R-:W-:Y:S01]  /*2340*/  FADD.FTZ R130, R130, 1 ;  /* 0x3f80000082827421 */ /* 0x008fe20000010000 */
[----:B------:R-:W-:-:S05]  /*2350*/  SHF.L.U32 R101, R32, 0x10, RZ ;  /* 0x0000001020657819 */ /* 0x000fca00000006ff */
[----:B------:R-:W3:Y:S01]  /*2360*/  MUFU.EX2 R102, R102 ;  /* 0x0000006600667308 */ /* 0x000ee20000000800 */
[----:B------:R-:W-:Y:S01]  /*2370*/  FMUL.FTZ R132, R133, R132 ;  /* 0x0000008485847220 */ /* 0x000fe20000410000 */
[----:B------:R-:W-:Y:S01]  /*2380*/  SHF.L.U32 R32, R33, 0x10, RZ ;  /* 0x0000001021207819 */ /* 0x000fe200000006ff */
[----:B------:R-:W-:Y:S01]  /*2390*/  FMUL.FTZ R54, R63, R54 ;  /* 0x000000363f367220 */ /* 0x000fe20000410000 */
[----:B------:R-:W-:Y:S01]  /*23a0*/  SHF.L.U32 R36, R36, 0x10, RZ ;  /* 0x0000001024247819 */ /* 0x000fe200000006ff */
[----:B------:R-:W-:Y:S01]  /*23b0*/  FMUL.FTZ R117, R134, R100 ;  /* 0x0000006486757220 */ /* 0x000fe20000410000 */
[----:B------:R-:W-:Y:S01]  /*23c0*/  FFMA.FTZ R123, R67, R38, R64 ;  /* 0x00000026437b7223 */ /* 0x000fe20000010040 */
[----:B------:R-:W-:Y:S01]  /*23d0*/  FMUL.FTZ R100, R101, R132 ;  /* 0x0000008465647220 */ /* 0x000fe20000410000 */
[----:B------:R-:W3:Y:S01]  /*23e0*/  MUFU.RCP R130, R130 ;  /* 0x0000008200827308 */ /* 0x000ee20000001000 */
[----:B------:R-:W-:Y:S01]  /*23f0*/  FFMA.FTZ R97, R71, R54, R69 ;  /* 0x0000003647617223 */ /* 0x000fe20000010045 */
[----:B------:R-:W-:Y:S01]  /*2400*/  FMUL.FTZ R101, R32, R135 ;  /* 0x0000008720657220 */ /* 0x000fe20000410000 */
[----:B------:R-:W-:Y:S01]  /*2410*/  FMUL.FTZ R117, R36, R117 ;  /* 0x0000007524757220 */ /* 0x000fe20000410000 */
[----:B------:R-:W-:Y:S01]  /*2420*/  FMUL.FTZ R115, R123, -1.4426950216293334961 ;  /* 0xbfb8aa3b7b737820 */ /* 0x000fe20000410000 */
[----:B0-----:R-:W-:Y:S01]  /*2430*/  FADD.FTZ R32, R112, 1 ;  /* 0x3f80000070207421 */ /* 0x001fe20000010000 */
[----:B-1----:R-:W-:Y:S01]  /*2440*/  FADD.FTZ R36, -R113, 1 ;  /* 0x3f80000071247421 */ /* 0x002fe20000010100 */
[----:B------:R-:W-:Y:S01]  /*2450*/  FADD.FTZ R112, -R35, 1 ;  /* 0x3f80000023707421 */ /* 0x000fe20000010100 */
[----:B------:R-:W-:Y:S01]  /*2460*/  FMUL.FTZ R104, R97, -1.4426950216293334961 ;  /* 0xbfb8aa3b61687820 */ /* 0x000fe20000410000 */
[----:B------:R-:W-:Y:S01]  /*2470*/  PRMT R33, R33, 0x7632, R33 ;  /* 0x0000763221217816 */ /* 0x000fe20000000021 */
[----:B------:R-:W-:Y:S01]  /*2480*/  FFMA.FTZ R36, R111, R36, 1 ;  /* 0x3f8000006f247423 */ /* 0x000fe20000010024 */
[----:B------:R-:W-:Y:S01]  /*2490*/  FFMA.FTZ R112, R103, R112, 1 ;  /* 0x3f80000067707423 */ /* 0x000fe20000010070 */
[----:B-----5:R-:W-:Y:S01]  /*24a0*/  FADD.FTZ R111, -R18, 1 ;  /* 0x3f800000126f7421 */ /* 0x020fe20000010100 */
[----:B------:R-:W0:Y:S01]  /*24b0*/  MUFU.EX2 R115, R115 ;  /* 0x0000007300737308 */ /* 0x000e220000000800 */
[----:B---3--:R-:W-:Y:S01]  /*24c0*/  FADD.FTZ R131, R102, 1 ;  /* 0x3f80000066837421 */ /* 0x008fe20000010000 */
[----:B------:R-:W-:Y:S01]  /*24d0*/  SHF.L.U32 R114, R8, 0x10, RZ ;  /* 0x0000001008727819 */ /* 0x000fe200000006ff */
[----:B------:R-:W-:Y:S01]  /*24e0*/  FMUL.FTZ R102, R35, R112 ;  /* 0x0000007023667220 */ /* 0x000fe20000410000 */
[----:B------:R-:W-:Y:S01]  /*24f0*/  SHF.L.U32 R33, R33, 0x10, RZ ;  /* 0x0000001021217819 */ /* 0x000fe200000006ff */
[----:B------:R-:W-:-:S03]  /*2500*/  FFMA.FTZ R111, R126, R111, 1 ;  /* 0x3f8000007e6f7423 */ /* 0x000fc6000001006f */
[----:B------:R-:W-:Y:S01]  /*2510*/  MUFU.EX2 R104, R104 ;  /* 0x0000006800687308 */ /* 0x000fe20000000800 */
[----:B------:R-:W-:Y:S01]  /*2520*/  FMUL.FTZ R118, R114, R118 ;  /* 0x0000007672767220 */ /* 0x000fe20000410000 */
[----:B------:R-:W-:Y:S01]  /*2530*/  PRMT R19, R19, 0x7632, R19 ;  /* 0x0000763213137816 */ /* 0x000fe20000000013 */
[----:B------:R-:W-:-:S05]  /*2540*/  FMUL.FTZ R114, R18, R111 ;  /* 0x0000006f12727220 */ /* 0x000fca0000410000 */
[----:B------:R-:W1:Y:S01]  /*2550*/  MUFU.RCP R32, R32 ;  /* 0x0000002000207308 */ /* 0x000e620000001000 */
[----:B------:R-:W-:Y:S01]  /*2560*/  FMUL.FTZ R116, R33, R116 ;  /* 0x0000007421747220 */ /* 0x000fe20000410000 */
[----:B------:R-:W-:Y:S01]  /*2570*/  SHF.L.U32 R111, R30, 0x10, RZ ;  /* 0x000000101e6f7819 */ /* 0x000fe200000006ff */
[----:B------:R-:W-:-:S05]  /*2580*/  FADD.FTZ R33, -R130, 1 ;  /* 0x3f80000082217421 */ /* 0x000fca0000010100 */
[----:B------:R-:W3:Y:S01]  /*2590*/  MUFU.RCP R35, R131 ;  /* 0x0000008300237308 */ /* 0x000ee20000001000 */
[----:B------:R-:W-:Y:S01]  /*25a0*/  FFMA.FTZ R106, R70, R53, R68 ;  /* 0x00000035466a7223 */ /* 0x000fe20000010044 */
[----:B------:R-:W-:Y:S01]  /*25b0*/  PRMT R8, R31, 0x7632, R8 ;  /* 0x000076321f087816 */ /* 0x000fe20000000008 */
[----:B------:R-:W-:Y:S01]  /*25c0*/  FMUL.FTZ R37, R63, R37 ;  /* 0x000000253f257220 */ /* 0x000fe20000410000 */
[----:B------:R-:W-:Y:S01]  /*25d0*/  SHF.L.U32 R19, R19, 0x10, RZ ;  /* 0x0000001013137819 */ /* 0x000fe200000006ff */
[----:B------:R-:W-:Y:S01]  /*25e0*/  FFMA.FTZ R33, R124, R33, 1 ;  /* 0x3f8000007c217423 */ /* 0x000fe20000010021 */
[----:B------:R-:W-:Y:S01]  /*25f0*/  FMUL.FTZ R102, R111, R102 ;  /* 0x000000666f667220 */ /* 0x000fe20000410000 */
[----:B------:R-:W-:Y:S01]  /*2600*/  FMUL.FTZ R110, R106, -1.4426950216293334961 ;  /* 0xbfb8aa3b6a6e7820 */ /* 0x000fe20000410000 */
[----:B------:R-:W-:Y:S01]  /*2610*/  SHF.L.U32 R124, R31, 0x10, RZ ;  /* 0x000000101f7c7819 */ /* 0x000fe200000006ff */
[----:B------:R-:W-:Y:S01]  /*2620*/  FFMA.FTZ R121, R66, R37, R65 ;  /* 0x0000002542797223 */ /* 0x000fe20000010041 */
[----:B------:R-:W-:Y:S01]  /*2630*/  SHF.L.U32 R111, R8, 0x10, RZ ;  /* 0x00000010086f7819 */ /* 0x000fe200000006ff */
[----:B------:R-:W-:Y:S01]  /*2640*/  FMUL.FTZ R103, R113, R36 ;  /* 0x0000002471677220 */ /* 0x000fe20000410000 */
[C---:B------:R-:W-:Y:S01]  /*2650*/  FADD.FTZ R36, -R6.reuse, R19 ;  /* 0x0000001306247221 */ /* 0x040fe20000010100 */
[----:B0-----:R-:W-:Y:S01]  /*2660*/  FADD.FTZ R113, R115, 1 ;  /* 0x3f80000073717421 */ /* 0x001fe20000010000 */
[----:B------:R-:W5:Y:S01]  /*2670*/  LDG.E.64.CONSTANT R18, desc[UR16][R2.64+0x19000] ;  /* 0x0190001002127981 */ /* 0x000f62000c1e9b00 */
[----:B------:R-:W-:Y:S01]  /*2680*/  FADD.FTZ R39, -R6, R122 ;  /* 0x0000007a06277221 */ /* 0x000fe20000010100 */
[----:B------:R-:W-:Y:S01]  /*2690*/  FMUL.FTZ R136, R121, -1.4426950216293334961 ;  /* 0xbfb8aa3b79887820 */ /* 0x000fe20000410000 */
[----:B------:R-:W-:Y:S01]  /*26a0*/  FMUL.FTZ R103, R124, R103 ;  /* 0x000000677c677220 */ /* 0x000fe20000410000 */
[----:B------:R-:W-:Y:S01]  /*26b0*/  FMUL.FTZ R114, R111, R114 ;  /* 0x000000726f727220 */ /* 0x000fe20000410000 */
[----:B------:R-:W0:Y:S01]  /*26c0*/  MUFU.EX2 R110, R110 ;  /* 0x0000006e006e7308 */ /* 0x000e220000000800 */
[----:B------:R-:W-:Y:S01]  /*26d0*/  PRMT R115, R30, 0x7632, R115 ;  /* 0x000076321e737816 */ /* 0x000fe20000000073 */
[----:B-1----:R-:W-:Y:S01]  /*26e0*/  FADD.FTZ R124, -R32, 1 ;  /* 0x3f800000207c7421 */ /* 0x002fe20000010100 */
[----:B------:R-:W-:Y:S01]  /*26f0*/  FADD.FTZ R111, R104, 1 ;  /* 0x3f800000686f7421 */ /* 0x000fe20000010000 */
[----:B---3--:R-:W-:Y:S01]  /*2700*/  FADD.FTZ R104, -R35, 1 ;  /* 0x3f80000023687421 */ /* 0x008fe20000010100 */
[----:B------:R-:W-:-:S03]  /*2710*/  FMUL.FTZ R39, R63, R39 ;  /* 0x000000273f277220 */ /* 0x000fc60000410000 */
[----:B------:R-:W1:Y:S01]  /*2720*/  MUFU.RCP R30, R113 ;  /* 0x00000071001e7308 */ /* 0x000e620000001000 */
[----:B------:R-:W-:Y:S01]  /*2730*/  FFMA.FTZ R105, R105, R124, 1 ;  /* 0x3f80000069697423 */ /* 0x000fe2000001007c */
[----:B------:R-:W-:Y:S01]  /*2740*/  FFMA.FTZ R124, R109, R104, 1 ;  /* 0x3f8000006d7c7423 */ /* 0x000fe20000010068 */
[----:B------:R-:W-:Y:S01]  /*2750*/  PRMT R16, R16, 0x7632, R16 ;  /* 0x0000763210107816 */ /* 0x000fe20000000010 */
[----:B------:R-:W-:-:S04]  /*2760*/  FFMA.FTZ R122, R66, R39, R65 ;  /* 0x00000027427a7223 */ /* 0x000fc80000010041 */
[----:B------:R-:W3:Y:S01]  /*2770*/  MUFU.EX2 R34, R136 ;  /* 0x0000008800227308 */ /* 0x000ee20000000800 */
[----:B------:R-:W-:Y:S01]  /*2780*/  FMUL.FTZ R104, R32, R105 ;  /* 0x0000006920687220 */ /* 0x000fe20000410000 */
[----:B------:R-:W-:Y:S01]  /*2790*/  FMUL.FTZ R105, R35, R124 ;  /* 0x0000007c23697220 */ /* 0x000fe20000410000 */
[----:B------:R-:W-:Y:S01]  /*27a0*/  SHF.L.U32 R35, R16, 0x10, RZ ;  /* 0x0000001010237819 */ /* 0x000fe200000006ff */
[----:B------:R-:W-:Y:S01]  /*27b0*/  FMUL.FTZ R129, R122, -1.4426950216293334961 ;  /* 0xbfb8aa3b7a817820 */ /* 0x000fe20000410000 */
[----:B------:R-:W-:Y:S01]  /*27c0*/  PRMT R17, R17, 0x7632, R17 ;  /* 0x0000763211117816 */ /* 0x000fe20000000011 */
[----:B0-----:R-:W-:Y:S02]  /*27d0*/  FADD.FTZ R32, R110, 1 ;  /* 0x3f8000006e207421 */ /* 0x001fe40000010000 */
[----:B------:R-:W-:Y:S01]  /*27e0*/  FADD.FTZ R16, -R6, R35 ;  /* 0x0000002306107221 */ /* 0x000fe20000010100 */
[----:B------:R-:W-:Y:S01]  /*27f0*/  SHF.L.U32 R17, R17, 0x10, RZ ;  /* 0x0000001011117819 */ /* 0x000fe200000006ff */
[----:B------:R-:W0:Y:S01]  /*2800*/  MUFU.EX2 R129, R129 ;  /* 0x0000008100817308 */ /* 0x000e220000000800 */
[----:B-1----:R-:W-:Y:S01]  /*2810*/  FADD.FTZ R110, -R30, 1 ;  /* 0x3f8000001e6e7421 */ /* 0x002fe20000010100 */
[----:B------:R-:W-:-:S02]  /*2820*/  FMUL.FTZ R35, R63, R16 ;  /* 0x000000103f237220 */ /* 0x000fc40000410000 */
[----:B------:R-:W-:Y:S01]  /*2830*/  FADD.FTZ R16, -R6, R17 ;  /* 0x0000001106107221 */ /* 0x000fe20000010100 */
[----:B---3--:R-:W-:Y:S01]  /*2840*/  FADD.FTZ R34, R34, 1 ;  /* 0x3f80000022227421 */ /* 0x008fe20000010000 */
[----:B------:R-:W-:-:S03]  /*2850*/  FFMA.FTZ R123, R123, R110, 1 ;  /* 0x3f8000007b7b7423 */ /* 0x000fc6000001006e */
[----:B------:R1:W-:Y:S01]  /*2860*/  MUFU.RCP R110, R34 ;  /* 0x00000022006e7308 */ /* 0x0003e20000001000 */
[C---:B------:R-:W-:Y:S01]  /*2870*/  FMUL.FTZ R36, R63.reuse, R36 ;  /* 0x000000243f247220 */ /* 0x040fe20000410000 */
[----:B-1----:R-:W-:Y:S02]  /*2880*/  FMUL.FTZ R34, R63, R16 ;  /* 0x000000103f227220 */ /* 0x002fe40000410000 */
[----:B------:R-:W3:Y:S01]  /*2890*/  LDG.E.64.CONSTANT R16, desc[UR16][R2.64+0x1b800] ;  /* 0x01b8001002107981 */ /* 0x000ee2000c1e9b00 */
[----:B0-----:R-:W-:Y:S01]  /*28a0*/  FADD.FTZ R112, R129, 1 ;  /* 0x3f80000081707421 */ /* 0x001fe20000010000 */
[----:B------:R-:W-:Y:S01]  /*28b0*/  FMUL.FTZ R130, R130, R33 ;  /* 0x0000002182827220 */ /* 0x000fe20000410000 */
[----:B------:R-:W-:-:S04]  /*28c0*/  FFMA.FTZ R33, R67, R36, R64 ;  /* 0x0000002443217223 */ /* 0x000fc80000010040 */
[----:B------:R-:W-:Y:S01]  /*28d0*/  FMUL.FTZ R31, R33, -1.4426950216293334961 ;  /* 0xbfb8aa3b211f7820 */ /* 0x000fe20000410000 */
[----:B------:R-:W0:Y:S08]  /*28e0*/  MUFU.RCP R112, R112 ;  /* 0x0000007000707308 */ /* 0x000e300000001000 */
[----:B------:R-:W1:Y:S01]  /*28f0*/  MUFU.EX2 R31, R31 ;  /* 0x0000001f001f7308 */ /* 0x000e620000000800 */
[----:B------:R-:W-:Y:S01]  /*2900*/  FMUL.FTZ R52, R63, R52 ;  /* 0x000000343f347220 */ /* 0x000fe20000410000 */
[----:B0-----:R-:W-:-:S06]  /*2910*/  FADD.FTZ R113, -R112, 1 ;  /* 0x3f80000070717421 */ /* 0x001fcc0000010100 */
[----:B------:R-:W0:Y:S01]  /*2920*/  MUFU.RCP R111, R111 ;  /* 0x0000006f006f7308 */ /* 0x000e220000001000 */
[----:B------:R-:W-:Y:S01]  /*2930*/  FFMA.FTZ R91, R71, R52, R69 ;  /* 0x00000034475b7223 */ /* 0x000fe20000010045 */
[----:B------:R-:W-:Y:S01]  /*2940*/  FFMA.FTZ R113, R122, R113, 1 ;  /* 0x3f8000007a717423 */ /* 0x000fe20000010071 */
[C---:B------:R-:W-:Y:S01]  /*2950*/  SHF.L.U32 R109, R12.reuse, 0x10, RZ ;  /* 0x000000100c6d7819 */ /* 0x040fe200000006ff */
[----:B-1----:R-:W-:Y:S01]  /*2960*/  FADD.FTZ R122, R31, 1 ;  /* 0x3f8000001f7a7421 */ /* 0x002fe20000010000 */
[----:B------:R-:W-:Y:S01]  /*2970*/  FMUL.FTZ R107, R91, -1.4426950216293334961 ;  /* 0xbfb8aa3b5b6b7820 */ /* 0x000fe20000410000 */
[----:B------:R-:W-:Y:S01]  /*2980*/  PRMT R12, R12, 0x7632, R12 ;  /* 0x000076320c0c7816 */ /* 0x000fe2000000000c */
[----:B------:R-:W-:-:S03]  /*2990*/  FMUL.FTZ R113, R112, R113 ;  /* 0x0000007170717220 */ /* 0x000fc60000410000 */
[----:B------:R-:W1:Y:S01]  /*29a0*/  MUFU.RCP R122, R122 ;  /* 0x0000007a007a7308 */ /* 0x000e620000001000 */
[----:B------:R-:W-:Y:S01]  /*29b0*/  SHF.L.U32 R12, R12, 0x10, RZ ;  /* 0x000000100c0c7819 */ /* 0x000fe200000006ff */
[----:B------:R-:W-:-:S06]  /*29c0*/  FFMA.FTZ R93, R70, R51, R68 ;  /* 0x00000033465d7223 */ /* 0x000fcc0000010044 */
[----:B------:R-:W2:Y:S01]  /*29d0*/  MUFU.EX2 R107, R107 ;  /* 0x0000006b006b7308 */ /* 0x000ea20000000800 */
[----:B------:R-:W-:Y:S01]  /*29e0*/  FMUL.FTZ R113, R12, R113 ;  /* 0x000000710c717220 */ /* 0x000fe20000410000 */
[----:B0-----:R-:W-:Y:S01]  /*29f0*/  FADD.FTZ R12, -R111, 1 ;  /* 0x3f8000006f0c7421 */ /* 0x001fe20000010100 */
[----:B------:R-:W-:-:S05]  /*2a00*/  FMUL.FTZ R108, R93, -1.4426950216293334961 ;  /* 0xbfb8aa3b5d6c7820 */ /* 0x000fca0000410000 */
[----:B------:R-:W0:Y:S01]  /*2a10*/  MUFU.RCP R32, R32 ;  /* 0x0000002000207308 */ /* 0x000e220000001000 */
[----:B------:R-:W-:Y:S01]  /*2a20*/  FFMA.FTZ R31, R67, R34, R64 ;  /* 0x00000022431f7223 */ /* 0x000fe20000010040 */
[----:B------:R-:W-:Y:S01]  /*2a30*/  FFMA.FTZ R12, R97, R12, 1 ;  /* 0x3f800000610c7423 */ /* 0x000fe2000001000c */
[----:B------:R-:W-:Y:S01]  /*2a40*/  PRMT R8, R13, 0x7632, R8 ;  /* 0x000076320d087816 */ /* 0x000fe20000000008 */
[----:B------:R-:W-:Y:S01]  /*2a50*/  FMUL.FTZ R112, R30, R123 ;  /* 0x0000007b1e707220 */ /* 0x000fe20000410000 */
[----:B------:R-:W-:Y:S01]  /*2a60*/  FMUL.FTZ R104, R109, R104 ;  /* 0x000000686d687220 */ /* 0x000fe20000410000 */
[----:B------:R-:W-:Y:S01]  /*2a70*/  FFMA.FTZ R30, R66, R35, R65 ;  /* 0x00000023421e7223 */ /* 0x000fe20000010041 */
[----:B------:R-:W-:Y:S01]  /*2a80*/  SHF.L.U32 R124, R13, 0x10, RZ ;  /* 0x000000100d7c7819 */ /* 0x000fe200000006ff */
[----:B------:R-:W-:Y:S01]  /*2a90*/  FMUL.FTZ R109, R31, -1.4426950216293334961 ;  /* 0xbfb8aa3b1f6d7820 */ /* 0x000fe20000410000 */
[----:B------:R-:W-:Y:S01]  /*2aa0*/  FMUL.FTZ R126, R111, R12 ;  /* 0x0000000c6f7e7220 */ /* 0x000fe20000410000 */
[----:B------:R-:W0:Y:S01]  /*2ab0*/  MUFU.EX2 R108, R108 ;  /* 0x0000006c006c7308 */ /* 0x000e220000000800 */
[----:B------:R-:W-:Y:S01]  /*2ac0*/  SHF.L.U32 R13, R8, 0x10, RZ ;  /* 0x00000010080d7819 */ /* 0x000fe200000006ff */
[----:B-1----:R-:W-:Y:S01]  /*2ad0*/  FADD.FTZ R12, -R122, 1 ;  /* 0x3f8000007a0c7421 */ /* 0x002fe20000010100 */
[----:B------:R-:W-:Y:S01]  /*2ae0*/  FMUL.FTZ R123, R30, -1.4426950216293334961 ;  /* 0xbfb8aa3b1e7b7820 */ /* 0x000fe20000410000 */
[----:B--2---:R-:W-:-:S02]  /*2af0*/  FADD.FTZ R97, R107, 1 ;  /* 0x3f8000006b617421 */ /* 0x004fc40000010000 */
[----:B------:R-:W-:Y:S01]  /*2b00*/  FMUL.FTZ R112, R13, R112 ;  /* 0x000000700d707220 */ /* 0x000fe20000410000 */
[----:B------:R-:W-:Y:S01]  /*2b10*/  FFMA.FTZ R107, R33, R12, 1 ;  /* 0x3f800000216b7423 */ /* 0x000fe2000001000c */
[----:B------:R-:W1:Y:S01]  /*2b20*/  MUFU.EX2 R109, R109 ;  /* 0x0000006d006d7308 */ /* 0x000e620000000800 */
[----:B------:R-:W2:Y:S01]  /*2b30*/  LDG.E.64.CONSTANT R12, desc[UR16][R10.64+0x20800] ;  /* 0x020800100a0c7981 */ /* 0x000ea2000c1e9b00 */
[----:B0-----:R-:W-:Y:S01]  /*2b40*/  FADD.FTZ R129, -R32, 1 ;  /* 0x3f80000020817421 */ /* 0x001fe20000010100 */
[----:B------:R-:W-:-:S05]  /*2b50*/  PRMT R28, R28, 0x7632, R28 ;  /* 0x000076321c1c7816 */ /* 0x000fca000000001c */
[----:B------:R-:W0:Y:S01]  /*2b60*/  MUFU.EX2 R123, R123 ;  /* 0x0000007b007b7308 */ /* 0x000e220000000800 */
[----:B------:R-:W-:Y:S01]  /*2b70*/  FFMA.FTZ R129, R106, R129, 1 ;  /* 0x3f8000006a817423 */ /* 0x000fe20000010081 */
[----:B------:R-:W-:Y:S01]  /*2b80*/  FADD.FTZ R106, -R110, 1 ;  /* 0x3f8000006e6a7421 */ /* 0x000fe20000010100 */
[----:B------:R-:W-:-:S03]  /*2b90*/  PRMT R29, R29, 0x7632, R29 ;  /* 0x000076321d1d7816 */ /* 0x000fc6000000001d */
[----:B------:R-:W-:Y:S01]  /*2ba0*/  FFMA.FTZ R111, R121, R106, 1 ;  /* 0x3f800000796f7423 */ /* 0x000fe2000001006a */
[----:B------:R-:W-:Y:S01]  /*2bb0*/  FADD.FTZ R106, R108, 1 ;  /* 0x3f8000006c6a7421 */ /* 0x000fe20000010000 */
[----:B------:R-:W-:Y:S01]  /*2bc0*/  SHF.L.U32 R121, R28, 0x10, RZ ;  /* 0x000000101c797819 */ /* 0x000fe200000006ff */
[----:B------:R-:W-:Y:S01]  /*2bd0*/  FMUL.FTZ R50, R63, R50 ;  /* 0x000000323f327220 */ /* 0x000fe20000410000 */
[----:B------:R-:W-:Y:S01]  /*2be0*/  SHF.L.U32 R115, R115, 0x10, RZ ;  /* 0x0000001073737819 */ /* 0x000fe200000006ff */
[----:B------:R-:W4:Y:S01]  /*2bf0*/  MUFU.RCP R97, R97 ;  /* 0x0000006100617308 */ /* 0x000f220000001000 */
[----:B-1----:R-:W-:Y:S01]  /*2c00*/  FADD.FTZ R109, R109, 1 ;  /* 0x3f8000006d6d7421 */ /* 0x002fe20000010000 */
[----:B------:R-:W-:Y:S01]  /*2c10*/  FADD.FTZ R28, -R6, R121 ;  /* 0x00000079061c7221 */ /* 0x000fe20000010100 */
[----:B------:R-:W-:Y:S01]  /*2c20*/  FMUL.FTZ R111, R110, R111 ;  /* 0x0000006f6e6f7220 */ /* 0x000fe20000410000 */
[----:B------:R-:W-:Y:S01]  /*2c30*/  SHF.L.U32 R121, R29, 0x10, RZ ;  /* 0x000000101d797819 */ /* 0x000fe200000006ff */
[----:B------:R-:W-:Y:S01]  /*2c40*/  FMUL.FTZ R110, R122, R107 ;  /* 0x0000006b7a6e7220 */ /* 0x000fe20000410000 */
[----:B------:R-:W-:-:S02]  /*2c50*/  FFMA.FTZ R90, R71, R50, R69 ;  /* 0x00000032475a7223 */ /* 0x000fc40000010045 */
[----:B------:R-:W1:Y:S01]  /*2c60*/  MUFU.RCP R106, R106 ;  /* 0x0000006a006a7308 */ /* 0x000e620000001000 */
[----:B------:R-:W-:Y:S01]  /*2c70*/  FFMA.FTZ R89, R70, R49, R68 ;  /* 0x0000003146597223 */ /* 0x000fe20000010044 */
[----:B0-----:R-:W-:Y:S01]  /*2c80*/  FADD.FTZ R107, R123, 1 ;  /* 0x3f8000007b6b7421 */ /* 0x001fe20000010000 */
[----:B------:R-:W-:Y:S01]  /*2c90*/  FMUL.FTZ R115, R115, R130 ;  /* 0x0000008273737220 */ /* 0x000fe20000410000 */
[----:B------:R-:W-:Y:S01]  /*2ca0*/  SHF.L.U32 R33, R14, 0x10, RZ ;  /* 0x000000100e217819 */ /* 0x000fe200000006ff */
[----:B------:R-:W-:Y:S01]  /*2cb0*/  FMUL.FTZ R130, R32, R129 ;  /* 0x0000008120827220 */ /* 0x000fe20000410000 */
[----:B------:R-:W-:Y:S01]  /*2cc0*/  PRMT R14, R14, 0x7632, R14 ;  /* 0x000076320e0e7816 */ /* 0x000fe2000000000e */
[----:B------:R-:W-:Y:S01]  /*2cd0*/  FADD.FTZ R32, -R6, R121 ;  /* 0x0000007906207221 */ /* 0x000fe20000010100 */
[----:B------:R-:W0:Y:S01]  /*2ce0*/  MUFU.RCP R109, R109 ;  /* 0x0000006d006d7308 */ /* 0x000e220000001000 */
[----:B------:R-:W-:Y:S01]  /*2cf0*/  FMUL.FTZ R94, R90, -1.4426950216293334961 ;  /* 0xbfb8aa3b5a5e7820 */ /* 0x000fe20000410000 */
[----:B------:R-:W-:Y:S01]  /*2d00*/  FMUL.FTZ R96, R89, -1.4426950216293334961 ;  /* 0xbfb8aa3b59607820 */ /* 0x000fe20000410000 */
[----:B------:R-:W-:Y:S01]  /*2d10*/  SHF.L.U32 R29, R15, 0x10, RZ ;  /* 0x000000100f1d7819 */ /* 0x000fe200000006ff */
[----:B------:R-:W-:Y:S01]  /*2d20*/  FMUL.FTZ R32, R63, R32 ;  /* 0x000000203f207220 */ /* 0x000fe20000410000 */
[----:B------:R-:W-:-:S02]  /*2d30*/  SHF.L.U32 R14, R14, 0x10, RZ ;  /* 0x000000100e0e7819 */ /* 0x000fc400000006ff */
[----:B------:R-:W-:Y:S01]  /*2d40*/  PRMT R15, R15, 0x7632, R15 ;  /* 0x000076320f0f7816 */ /* 0x000fe2000000000f */
[----:B------:R-:W0:Y:S01]  /*2d50*/  MUFU.RCP R107, R107 ;  /* 0x0000006b006b7308 */ /* 0x000e220000001000 */
[----:B------:R-:W-:Y:S01]  /*2d60*/  FMUL.FTZ R130, R29, R130 ;  /* 0x000000821d827220 */ /* 0x000fe20000410000 */
[----:B------:R-:W-:Y:S01]  /*2d70*/  FMUL.FTZ R111, R14, R111 ;  /* 0x0000006f0e6f7220 */ /* 0x000fe20000410000 */
[----:B------:R-:W-:Y:S01]  /*2d80*/  FFMA.FTZ R29, R67, R32, R64 ;  /* 0x00000020431d7223 */ /* 0x000fe20000010040 */
[----:B------:R-:W-:Y:S02]  /*2d90*/  SHF.L.U32 R121, R15, 0x10, RZ ;  /* 0x000000100f797819 */ /* 0x000fe400000006ff */
[----:B------:R-:W2:Y:S02]  /*2da0*/  LDG.E.64.CONSTANT R14, desc[UR16][R2.64+0x1e000] ;  /* 0x01e00010020e7981 */ /* 0x000ea4000c1e9b00 */
[----:B------:R-:W0:Y:S01]  /*2db0*/  MUFU.EX2 R94, R94 ;  /* 0x0000005e005e7308 */ /* 0x000e220000000800 */
[----:B----4-:R-:W-:Y:S01]  /*2dc0*/  FADD.FTZ R132, -R97, 1 ;  /* 0x3f80000061847421 */ /* 0x010fe20000010100 */
[----:B------:R-:W-:Y:S01]  /*2dd0*/  FMUL.FTZ R126, R33, R126 ;  /* 0x0000007e217e7220 */ /* 0x000fe20000410000 */
[----:B------:R-:W-:-:S05]  /*2de0*/  FMUL.FTZ R123, R29, -1.4426950216293334961 ;  /* 0xbfb8aa3b1d7b7820 */ /* 0x000fca0000410000 */
[----:B------:R-:W4:Y:S01]  /*2df0*/  MUFU.EX2 R96, R96 ;  /* 0x0000006000607308 */ /* 0x000f220000000800 */
[----:B-1----:R-:W-:Y:S01]  /*2e00*/  FADD.FTZ R122, -R106, 1 ;  /* 0x3f8000006a7a7421 */ /* 0x002fe20000010100 */
[----:B------:R-:W-:Y:S01]  /*2e10*/  FMUL.FTZ R33, R63, R28 ;  /* 0x0000001c3f217220 */ /* 0x000fe20000410000 */
[----:B------:R-:W-:Y:S02]  /*2e20*/  FFMA.FTZ R132, R91, R132, 1 ;  /* 0x3f8000005b847423 */ /* 0x000fe40000010084 */
[----:B------:R-:W-:Y:S01]  /*2e30*/  FFMA.FTZ R93, R93, R122, 1 ;  /* 0x3f8000005d5d7423 */ /* 0x000fe2000001007a */
[----:B------:R-:W-:Y:S01]  /*2e40*/  FFMA.FTZ R28, R66, R33, R65 ;  /* 0x00000021421c7223 */ /* 0x000fe20000010041 */
[----:B0-----:R-:W-:Y:S01]  /*2e50*/  FADD.FTZ R122, -R109, 1 ;  /* 0x3f8000006d7a7421 */ /* 0x001fe20000010100 */
[----:B------:R-:W0:Y:S01]  /*2e60*/  MUFU.EX2 R91, R123 ;  /* 0x0000007b005b7308 */ /* 0x000e220000000800 */
[----:B------:R-:W-:Y:S01]  /*2e70*/  FMUL.FTZ R110, R121, R110 ;  /* 0x0000006e796e7220 */ /* 0x000fe20000410000 */
[----:B------:R-:W-:Y:S01]  /*2e80*/  FADD.FTZ R121, -R107, 1 ;  /* 0x3f8000006b797421 */ /* 0x000fe20000010100 */
[----:B------:R-:W-:Y:S01]  /*2e90*/  FMUL.FTZ R108, R28, -1.4426950216293334961 ;  /* 0xbfb8aa3b1c6c7820 */ /* 0x000fe20000410000 */
[----:B------:R-:W-:Y:S01]  /*2ea0*/  FFMA.FTZ R122, R31, R122, 1 ;  /* 0x3f8000001f7a7423 */ /* 0x000fe2000001007a */
[C---:B------:R-:W-:Y:S01]  /*2eb0*/  SHF.L.U32 R31, R26.reuse, 0x10, RZ ;  /* 0x000000101a1f7819 */ /* 0x040fe200000006ff */
[----:B------:R-:W-:Y:S01]  /*2ec0*/  FMUL.FTZ R48, R63, R48 ;  /* 0x000000303f307220 */ /* 0x000fe20000410000 */
[----:B------:R-:W-:Y:S01]  /*2ed0*/  PRMT R26, R26, 0x7632, R26 ;  /* 0x000076321a1a7816 */ /* 0x000fe2000000001a */
[----:B------:R-:W-:Y:S01]  /*2ee0*/  FADD.FTZ R94, R94, 1 ;  /* 0x3f8000005e5e7421 */ /* 0x000fe20000010000 */
[----:B------:R-:W-:Y:S01]  /*2ef0*/  FFMA.FTZ R30, R30, R121, 1 ;  /* 0x3f8000001e1e7423 */ /* 0x000fe20000010079 */
[----:B----4-:R-:W-:Y:S01]  /*2f00*/  FADD.FTZ R138, R96, 1 ;  /* 0x3f800000608a7421 */ /* 0x010fe20000010000 */
[----:B------:R-:W-:Y:S01]  /*2f10*/  FFMA.FTZ R73, R71, R48, R69 ;  /* 0x0000003047497223 */ /* 0x000fe20000010045 */
[----:B------:R-:W1:Y:S01]  /*2f20*/  MUFU.EX2 R108, R108 ;  /* 0x0000006c006c7308 */ /* 0x000e620000000800 */
[----:B------:R-:W-:Y:S01]  /*2f30*/  SHF.L.U32 R26, R26, 0x10, RZ ;  /* 0x000000101a1a7819 */ /* 0x000fe200000006ff */
[----:B------:R-:W-:Y:S01]  /*2f40*/  FMUL.FTZ R132, R97, R132 ;  /* 0x0000008461847220 */ /* 0x000fe20000410000 */
[----:B------:R-:W-:Y:S01]  /*2f50*/  FMUL.FTZ R107, R107, R30 ;  /* 0x0000001e6b6b7220 */ /* 0x000fe20000410000 */
[----:B------:R-:W-:Y:S01]  /*2f60*/  SHF.L.U32 R97, R23, 0x10, RZ ;  /* 0x0000001017617819 */ /* 0x000fe200000006ff */
[----:B------:R-:W-:-:S03]  /*2f70*/  FMUL.FTZ R88, R73, -1.4426950216293334961 ;  /* 0xbfb8aa3b49587820 */ /* 0x000fc60000410000 */
[----:B------:R-:W4:Y:S01]  /*2f80*/  MUFU.RCP R137, R94 ;  /* 0x0000005e00897308 */ /* 0x000f220000001000 */
[----:B------:R-:W-:Y:S01]  /*2f90*/  FMUL.FTZ R96, R109, R122 ;  /* 0x0000007a6d607220 */ /* 0x000fe20000410000 */
[----:B------:R-:W-:Y:S01]  /*2fa0*/  PRMT R8, R8, 0x7632, R8 ;  /* 0x0000763208087816 */ /* 0x000fe20000000008 */
[----:B------:R-:W-:Y:S01]  /*2fb0*/  FMUL.FTZ R109, R26, R107 ;  /* 0x0000006b1a6d7220 */ /* 0x000fe20000410000 */
[----:B0-----:R-:W-:-:S04]  /*2fc0*/  FADD.FTZ R26, R91, 1 ;  /* 0x3f8000005b1a7421 */ /* 0x001fc80000010000 */
[----:B------:R-:W0:Y:S01]  /*2fd0*/  MUFU.RCP R138, R138 ;  /* 0x0000008a008a7308 */ /* 0x000e220000001000 */
[----:B------:R-:W-:Y:S01]  /*2fe0*/  FADD.FTZ R30, -R6, R97 ;  /* 0x00000061061e7221 */ /* 0x000fe20000010100 */
[----:B------:R-:W-:Y:S01]  /*2ff0*/  FMUL.FTZ R132, R31, R132 ;  /* 0x000000841f847220 */ /* 0x000fe20000410000 */
[----:B------:R-:W-:Y:S02]  /*3000*/  SHF.L.U32 R97, R8, 0x10, RZ ;  /* 0x0000001008617819 */ /* 0x000fe400000006ff */
[C---:B------:R-:W-:Y:S02]  /*3010*/  SHF.L.U32 R31, R27.reuse, 0x10, RZ ;  /* 0x000000101b1f7819 */ /* 0x040fe400000006ff */
[----:B------:R-:W-:Y:S01]  /*3020*/  PRMT R8, R27, 0x7632, R8 ;  /* 0x000076321b087816 */ /* 0x000fe20000000008 */
[----:B------:R-:W0:Y:S01]  /*3030*/  MUFU.EX2 R88, R88 ;  /* 0x0000005800587308 */ /* 0x000e220000000800 */
[----:B------:R-:W-:Y:S02]  /*3040*/  FMUL.FTZ R134, R106, R93 ;  /* 0x0000005d6a867220 */ /* 0x000fe40000410000 */
[----:B------:R-:W-:-:S05]  /*3050*/  SHF.L.U32 R107, R8, 0x10, RZ ;  /* 0x00000010086b7819 */ /* 0x000fca00000006ff */
[----:B------:R-:W0:Y:S01]  /*3060*/  MUFU.RCP R27, R26 ;  /* 0x0000001a001b7308 */ /* 0x000e220000001000 */
[----:B------:R-:W-:Y:S01]  /*3070*/  FMUL.FTZ R134, R31, R134 ;  /* 0x000000861f867220 */ /* 0x000fe20000410000 */
[----:B------:R-:W-:Y:S01]  /*3080*/  FMUL.FTZ R31, R63, R30 ;  /* 0x0000001e3f1f7220 */ /* 0x000fe20000410000 */
[----:B-1----:R-:W-:Y:S01]  /*3090*/  FADD.FTZ R93, R108, 1 ;  /* 0x3f8000006c5d7421 */ /* 0x002fe20000010000 */
[----:B------:R-:W-:Y:S01]  /*30a0*/  FADD.FTZ R30, -R6, R97 ;  /* 0x00000061061e7221 */ /* 0x000fe20000010100 */
[----:B----4-:R-:W-:Y:S01]  /*30b0*/  FADD.FTZ R97, -R137, 1 ;  /* 0x3f80000089617421 */ /* 0x010fe20000010100 */
[----:B------:R-:W-:Y:S01]  /*30c0*/  FMUL.FTZ R108, R107, R96 ;  /* 0x000000606b6c7220 */ /* 0x000fe20000410000 */
[----:B------:R-:W-:Y:S01]  /*30d0*/  PRMT R107, R9, 0x7632, R107 ;  /* 0x00007632096b7816 */ /* 0x000fe2000000006b */
[----:B0-----:R-:W-:Y:S01]  /*30e0*/  FADD.FTZ R8, -R138, 1 ;  /* 0x3f8000008a087421 */ /* 0x001fe20000010100 */
[----:B------:R-:W-:Y:S01]  /*30f0*/  FFMA.FTZ R86, R70, R47, R68 ;  /* 0x0000002f46567223 */ /* 0x000fe20000010044 */
[----:B------:R-:W-:Y:S01]  /*3100*/  FFMA.FTZ R90, R90, R97, 1 ;  /* 0x3f8000005a5a7423 */ /* 0x000fe20000010061 */
[----:B------:R-:W-:Y:S01]  /*3110*/  SHF.L.U32 R107, R107, 0x10, RZ ;  /* 0x000000106b6b7819 */ /* 0x000fe200000006ff */
[----:B------:R-:W-:Y:S01]  /*3120*/  FFMA.FTZ R89, R89, R8, 1 ;  /* 0x3f80000059597423 */ /* 0x000fe20000010008 */
[----:B------:R-:W-:Y:S01]  /*3130*/  FMUL.FTZ R87, R86, -1.4426950216293334961 ;  /* 0xbfb8aa3b56577820 */ /* 0x000fe20000410000 */
[----:B------:R-:W-:Y:S01]  /*3140*/  FMUL.FTZ R137, R137, R90 ;  /* 0x0000005a89897220 */ /* 0x000fe20000410000 */
[----:B------:R-:W4:Y:S01]  /*3150*/  LDG.E.64.CONSTANT R8, desc[UR16][R10.64+0x23000] ;  /* 0x023000100a087981 */ /* 0x000f22000c1e9b00 */
[----:B------:R-:W-:Y:S01]  /*3160*/  FADD.FTZ R141, R88, 1 ;  /* 0x3f800000588d7421 */ /* 0x000fe20000010000 */
[----:B------:R-:W-:Y:S01]  /*3170*/  FADD.FTZ R90, -R27, 1 ;  /* 0x3f8000001b5a7421 */ /* 0x000fe20000010100 */
[----:B------:R-:W-:Y:S01]  /*3180*/  FADD.FTZ R88, -R6, R107 ;  /* 0x0000006b06587221 */ /* 0x000fe20000010100 */
[----:B------:R-:W0:Y:S02]  /*3190*/  MUFU.EX2 R87, R87 ;  /* 0x0000005700577308 */ /* 0x000e240000000800 */
[----:B------:R-:W-:Y:S01]  /*31a0*/  FFMA.FTZ R90, R29, R90, 1 ;  /* 0x3f8000001d5a7423 */ /* 0x000fe2000001005a */
[C---:B------:R-:W-:Y:S01]  /*31b0*/  FMUL.FTZ R29, R63.reuse, R88 ;  /* 0x000000583f1d7220 */ /* 0x040fe20000410000 */
[----:B------:R-:W-:-:S04]  /*31c0*/  FMUL.FTZ R30, R63, R30 ;  /* 0x0000001e3f1e7220 */ /* 0x000fc80000410000 */
[----:B------:R-:W1:Y:S01]  /*31d0*/  MUFU.RCP R93, R93 ;  /* 0x0000005d005d7308 */ /* 0x000e620000001000 */
[----:B------:R-:W-:Y:S01]  /*31e0*/  FFMA.FTZ R122, R67, R29, R64 ;  /* 0x0000001d437a7223 */ /* 0x000fe20000010040 */
[----:B------:R-:W-:Y:S01]  /*31f0*/  FFMA.FTZ R97, R66, R30, R65 ;  /* 0x0000001e42617223 */ /* 0x000fe20000010041 */
[----:B------:R-:W-:Y:S01]  /*3200*/  SHF.L.U32 R96, R24, 0x10, RZ ;  /* 0x0000001018607819 */ /* 0x000fe200000006ff */
[----:B------:R-:W-:Y:S01]  /*3210*/  FMUL.FTZ R105, R124, R105 ;  /* 0x000000697c697220 */ /* 0x000fe20000410000 */
[----:B------:R-:W-:Y:S01]  /*3220*/  PRMT R88, R24, 0x7632, R88 ;  /* 0x0000763218587816 */ /* 0x000fe20000000058 */
[----:B------:R-:W-:Y:S01]  /*3230*/  FMUL.FTZ R24, R122, -1.4426950216293334961 ;  /* 0xbfb8aa3b7a187820 */ /* 0x000fe20000410000 */
[----:B------:R-:W-:Y:S01]  /*3240*/  FMUL.FTZ R26, R97, -1.4426950216293334961 ;  /* 0xbfb8aa3b611a7820 */ /* 0x000fe20000410000 */
[----:B------:R-:W5:Y:S01]  /*3250*/  MUFU.RCP R141, R141 ;  /* 0x0000008d008d7308 */ /* 0x000f620000001000 */
[----:B0-----:R-:W-:Y:S01]  /*3260*/  FADD.FTZ R87, R87, 1 ;  /* 0x3f80000057577421 */ /* 0x001fe20000010000 */
[----:B------:R-:W-:Y:S01]  /*3270*/  FMUL.FTZ R138, R138, R89 ;  /* 0x000000598a8a7220 */ /* 0x000fe20000410000 */
[----:B------:R-:W-:Y:S01]  /*3280*/  FMUL.FTZ R46, R63, R46 ;  /* 0x0000002e3f2e7220 */ /* 0x000fe20000410000 */
[----:B------:R-:W-:Y:S01]  /*3290*/  PRMT R23, R23, 0x7632, R23 ;  /* 0x0000763217177816 */ /* 0x000fe20000000017 */
[----:B------:R-:W-:Y:S01]  /*32a0*/  FFMA.FTZ R91, R70, R31, R68 ;  /* 0x0000001f465b7223 */ /* 0x000fe20000010044 */
[----:B------:R-:W4:Y:S02]  /*32b0*/  LDG.E.64.CONSTANT R10, desc[UR16][R10.64+0x25800] ;  /* 0x025800100a0a7981 */ /* 0x000f24000c1e9b00 */
[----:B------:R-:W0:Y:S01]  /*32c0*/  MUFU.EX2 R24, R24 ;  /* 0x0000001800187308 */ /* 0x000e220000000800 */
[----:B-1----:R-:W-:-:S07]  /*32d0*/  FADD.FTZ R121, -R93, 1 ;  /* 0x3f8000005d797421 */ /* 0x002fce0000010100 */
[----:B------:R-:W1:Y:S01]  /*32e0*/  MUFU.EX2 R26, R26 ;  /* 0x0000001a001a7308 */ /* 0x000e620000000800 */
[----:B------:R-:W-:Y:S01]  /*32f0*/  FFMA.FTZ R28, R28, R121, 1 ;  /* 0x3f8000001c1c7423 */ /* 0x000fe20000010079 */
[----:B------:R-:W-:-:S06]  /*3300*/  SHF.L.U32 R88, R88, 0x10, RZ ;  /* 0x0000001058587819 */ /* 0x000fcc00000006ff */
[----:B------:R1:W1:Y:S01]  /*3310*/  MUFU.RCP R142, R87 ;  /* 0x00000057008e7308 */ /* 0x0002620000001000 */
[----:B------:R-:W-:Y:S01]  /*3320*/  FMUL.FTZ R107, R93, R28 ;  /* 0x0000001c5d6b7220 */ /* 0x000fe20000410000 */
[----:B------:R-:W-:Y:S01]  /*3330*/  FMUL.FTZ R106, R27, R90 ;  /* 0x0000005a1b6a7220 */ /* 0x000fe20000410000 */
[----:B------:R-:W-:Y:S01]  /*3340*/  SHF.L.U32 R27, R25, 0x10, RZ ;  /* 0x00000010191b7819 */ /* 0x000fe200000006ff */
[----:B------:R-:W-:Y:S01]  /*3350*/  FMUL.FTZ R137, R96, R137 ;  /* 0x0000008960897220 */ /* 0x000fe20000410000 */
[----:B------:R-:W-:Y:S01]  /*3360*/  FMUL.FTZ R107, R88, R107 ;  /* 0x0000006b586b7220 */ /* 0x000fe20000410000 */
[----:B-----5:R-:W-:Y:S01]  /*3370*/  FADD.FTZ R88, -R141, 1 ;  /* 0x3f8000008d587421 */ /* 0x020fe20000010100 */
[----:B0-----:R-:W-:Y:S01]  /*3380*/  FADD.FTZ R124, R24, 1 ;  /* 0x3f800000187c7421 */ /* 0x001fe20000010000 */
[----:B------:R-:W-:Y:S01]  /*3390*/  PRMT R25, R25, 0x7632, R25 ;  /* 0x0000763219197816 */ /* 0x000fe20000000019 */
[----:B-1----:R-:W-:Y:S01]  /*33a0*/  FADD.FTZ R96, R26, 1 ;  /* 0x3f8000001a607421 */ /* 0x002fe20000010000 */
[----:B------:R-:W-:Y:S01]  /*33b0*/  SHF.L.U32 R89, R20, 0x10, RZ ;  /* 0x0000001014597819 */ /* 0x000fe200000006ff */
[----:B------:R-:W-:Y:S01]  /*33c0*/  FFMA.FTZ R88, R73, R88, 1 ;  /* 0x3f80000049587423 */ /* 0x000fe20000010058 */
[----:B------:R-:W-:Y:S01]  /*33d0*/  SHF.L.U32 R87, R25, 0x10, RZ ;  /* 0x0000001019577819 */ /* 0x000fe200000006ff */
[----:B------:R-:W0:Y:S01]  /*33e0*/  MUFU.RCP R73, R96 ;  /* 0x0000006000497308 */ /* 0x000e220000001000 */
[----:B------:R-:W-:Y:S01]  /*33f0*/  SHF.L.U32 R24, R5, 0x10, RZ ;  /* 0x0000001005187819 */ /* 0x000fe200000006ff */
[----:B------:R-:W-:Y:S01]  /*3400*/  FMUL.FTZ R138, R27, R138 ;  /* 0x0000008a1b8a7220 */ /* 0x000fe20000410000 */
[----:B------:R-:W-:Y:S01]  /*3410*/  FADD.FTZ R25, -R142, 1 ;  /* 0x3f8000008e197421 */ /* 0x000fe20000010100 */
[----:B------:R-:W-:Y:S01]  /*3420*/  FADD.FTZ R28, -R6, R89 ;  /* 0x00000059061c7221 */ /* 0x000fe20000010100 */
[----:B------:R-:W-:-:S03]  /*3430*/  SHF.L.U32 R27, R21, 0x10, RZ ;  /* 0x00000010151b7819 */ /* 0x000fc600000006ff */
[----:B------:R-:W1:Y:S01]  /*3440*/  MUFU.RCP R124, R124 ;  /* 0x0000007c007c7308 */ /* 0x000e620000001000 */
[----:B------:R-:W-:Y:S01]  /*3450*/  SHF.L.U32 R89, R4, 0x10, RZ ;  /* 0x0000001004597819 */ /* 0x000fe200000006ff */
[----:B------:R-:W-:Y:S01]  /*3460*/  FFMA.FTZ R25, R86, R25, 1 ;  /* 0x3f80000056197423 */ /* 0x000fe20000010019 */
[----:B------:R-:W-:Y:S01]  /*3470*/  PRMT R4, R22, 0x7632, R4 ;  /* 0x0000763216047816 */ /* 0x000fe20000000004 */
[C---:B------:R-:W-:Y:S01]  /*3480*/  FADD.FTZ R22, -R6.reuse, R24 ;  /* 0x0000001806167221 */ /* 0x040fe20000010100 */
[----:B------:R-:W-:Y:S01]  /*3490*/  FMUL.FTZ R106, R87, R106 ;  /* 0x0000006a576a7220 */ /* 0x000fe20000410000 */
[----:B------:R-:W-:Y:S01]  /*34a0*/  FADD.FTZ R26, -R6, R27 ;  /* 0x0000001b061a7221 */ /* 0x000fe20000010100 */
[----:B------:R-:W5:Y:S01]  /*34b0*/  LDG.E.64.CONSTANT R86, desc[UR16][R2.64+0x20800] ;  /* 0x0208001002567981 */ /* 0x000f62000c1e9b00 */
[----:B------:R-:W-:Y:S01]  /*34c0*/  FMUL.FTZ R142, R142, R25 ;  /* 0x000000198e8e7220 */ /* 0x000fe20000410000 */
[----:B------:R-:W-:Y:S01]  /*34d0*/  FFMA.FTZ R7, R71, R46, R69 ;  /* 0x0000002e47077223 */ /* 0x000fe20000010045 */
[C---:B------:R-:W-:Y:S01]  /*34e0*/  FMUL.FTZ R25, R63.reuse, R22 ;  /* 0x000000163f197220 */ /* 0x040fe20000410000 */
[----:B------:R-:W-:Y:S01]  /*34f0*/  FMUL.FTZ R27, R63, R26 ;  /* 0x0000001a3f1b7220 */ /* 0x000fe20000410000 */
[----:B------:R-:W-:Y:S01]  /*3500*/  SHF.L.U32 R24, R4, 0x10, RZ ;  /* 0x0000001004187819 */ /* 0x000fe200000006ff */
[----:B------:R-:W-:Y:S01]  /*3510*/  FADD.FTZ R26, -R6, R89 ;  /* 0x00000059061a7221 */ /* 0x000fe20000010100 */
[----:B------:R-:W-:Y:S01]  /*3520*/  FMUL.FTZ R77, R7, -1.4426950216293334961 ;  /* 0xbfb8aa3b074d7820 */ /* 0x000fe20000410000 */
[----:B------:R-:W-:Y:S01]  /*3530*/  FFMA.FTZ R89, R70, R25, R68 ;  /* 0x0000001946597223 */ /* 0x000fe20000010044 */
[----:B------:R-:W-:Y:S01]  /*3540*/  SHF.L.U32 R22, R23, 0x10, RZ ;  /* 0x0000001017167819 */ /* 0x000fe200000006ff */
[----:B------:R-:W-:Y:S01]  /*3550*/  FADD.FTZ R24, -R6, R24 ;  /* 0x0000001806187221 */ /* 0x000fe20000010100 */
[----:B0-----:R-:W-:Y:S01]  /*3560*/  FADD.FTZ R129, -R73, 1 ;  /* 0x3f80000049817421 */ /* 0x001fe20000010100 */
[----:B-1----:R-:W-:Y:S01]  /*3570*/  FADD.FTZ R23, -R124, 1 ;  /* 0x3f8000007c177421 */ /* 0x002fe20000010100 */
[----:B------:R-:W-:Y:S01]  /*3580*/  FMUL.FTZ R131, R89, -1.4426950216293334961 ;  /* 0xbfb8aa3b59837820 */ /* 0x000fe20000410000 */
[----:B------:R-:W-:Y:S01]  /*3590*/  FMUL.FTZ R94, R91, -1.4426950216293334961 ;  /* 0xbfb8aa3b5b5e7820 */ /* 0x000fe20000410000 */
[----:B------:R-:W0:Y:S01]  /*35a0*/  MUFU.EX2 R77, R77 ;  /* 0x0000004d004d7308 */ /* 0x000e220000000800 */
[----:B------:R-:W-:Y:S01]  /*35b0*/  FMUL.FTZ R24, R63, R24 ;  /* 0x000000183f187220 */ /* 0x000fe20000410000 */
[----:B------:R-:W-:Y:S01]  /*35c0*/  FFMA.FTZ R129, R97, R129, 1 ;  /* 0x3f80000061817423 */ /* 0x000fe20000010081 */
[----:B------:R-:W-:-:S02]  /*35d0*/  FFMA.FTZ R23, R122, R23, 1 ;  /* 0x3f8000007a177423 */ /* 0x000fc40000010017 */
[----:B------:R-:W-:-:S03]  /*35e0*/  FFMA.FTZ R122, R66, R24, R65 ;  /* 0x00000018427a7223 */ /* 0x000fc60000010041 */
[----:B------:R1:W-:Y:S01]  /*35f0*/  MUFU.EX2 R97, R131 ;  /* 0x0000008300617308 */ /* 0x0003e20000000800 */
[----:B------:R-:W-:Y:S01]  /*3600*/  FMUL.FTZ R73, R73, R129 ;  /* 0x0000008149497220 */ /* 0x000fe20000410000 */
[----:B-1----:R-:W-:-:S06]  /*3610*/  FADD.FTZ R131, -R6, R22 ;  /* 0x0000001606837221 */ /* 0x002fcc0000010100 */
[----:B------:R-:W1:Y:S01]  /*3620*/  MUFU.EX2 R94, R94 ;  /* 0x0000005e005e7308 */ /* 0x000e620000000800 */
[----:B------:R-:W-:Y:S01]  /*3630*/  FMUL.FTZ R22, R124, R23 ;  /* 0x000000177c167220 */ /* 0x000fe20000410000 */
[----:B------:R-:W-:Y:S01]  /*3640*/  FMUL.FTZ R23, R63, R131 ;  /* 0x000000833f177220 */ /* 0x000fe20000410000 */
[----:B------:R-:W-:Y:S01]  /*3650*/  PRMT R131, R74, 0x7632, R131 ;  /* 0x000076324a837816 */ /* 0x000fe20000000083 */
[----:B------:R-:W-:Y:S01]  /*3660*/  FMUL.FTZ R124, R122, -1.4426950216293334961 ;  /* 0xbfb8aa3b7a7c7820 */ /* 0x000fe20000410000 */
[----:B------:R-:W-:Y:S01]  /*3670*/  SHF.L.U32 R129, R74, 0x10, RZ ;  /* 0x000000104a817819 */ /* 0x000fe200000006ff */
[----:B------:R-:W-:Y:S01]  /*3680*/  FMUL.FTZ R141, R141, R88 ;  /* 0x000000588d8d7220 */ /* 0x000fe20000410000 */
[----:B------:R-:W-:Y:S01]  /*3690*/  SHF.L.U32 R131, R131, 0x10, RZ ;  /* 0x0000001083837819 */ /* 0x000fe200000006ff */
[----:B------:R3:W1:Y:S01]  /*36a0*/  MUFU.EX2 R74, R124 ;  /* 0x0000007c004a7308 */ /* 0x0006620000000800 */
[----:B0-----:R-:W-:Y:S01]  /*36b0*/  FADD.FTZ R77, R77, 1 ;  /* 0x3f8000004d4d7421 */ /* 0x001fe20000010000 */
[----:B------:R-:W-:-:S02]  /*36c0*/  FMUL.FTZ R141, R129, R141 ;  /* 0x0000008d818d7220 */ /* 0x000fc40000410000 */
[----:B------:R-:W-:Y:S01]  /*36d0*/  FMUL.FTZ R73, R131, R73 ;  /* 0x0000004983497220 */ /* 0x000fe20000410000 */
[----:B------:R-:W-:Y:S01]  /*36e0*/  SHF.L.U32 R131, R75, 0x10, RZ ;  /* 0x000000104b837819 */ /* 0x000fe200000006ff */
[----:B---3--:R-:W-:-:S04]  /*36f0*/  FFMA.FTZ R124, R67, R23, R64 ;  /* 0x00000017437c7223 */ /* 0x008fc80000010040 */
[----:B------:R-:W-:Y:S01]  /*3700*/  FMUL.FTZ R129, R124, -1.4426950216293334961 ;  /* 0xbfb8aa3b7c817820 */ /* 0x000fe20000410000 */
[----:B-1----:R-:W-:Y:S01]  /*3710*/  FADD.FTZ R94, R94, 1 ;  /* 0x3f8000005e5e7421 */ /* 0x002fe20000010000 */
[----:B------:R-:W0:Y:S01]  /*3720*/  MUFU.RCP R77, R77 ;  /* 0x0000004d004d7308 */ /* 0x000e220000001000 */
[----:B------:R-:W-:Y:S01]  /*3730*/  FMUL.FTZ R142, R131, R142 ;  /* 0x0000008e838e7220 */ /* 0x000fe20000410000 */
[----:B------:R-:W-:Y:S02]  /*3740*/  PRMT R131, R75, 0x7632, R131 ;  /* 0x000076324b837816 */ /* 0x000fe40000000083 */
[----:B------:R-:W-:-:S04]  /*3750*/  PRMT R75, R20, 0x7632, R75 ;  /* 0x00007632144b7816 */ /* 0x000fc8000000004b */
[----:B------:R-:W1:Y:S01]  /*3760*/  MUFU.EX2 R129, R129 ;  /* 0x0000008100817308 */ /* 0x000e620000000800 */
[----:B------:R-:W-:Y:S02]  /*3770*/  SHF.L.U32 R131, R131, 0x10, RZ ;  /* 0x0000001083837819 */ /* 0x000fe400000006ff */
[----:B------:R-:W-:-:S05]  /*3780*/  PRMT R21, R21, 0x7632, R21 ;  /* 0x0000763215157816 */ /* 0x000fca0000000015 */
[----:B------:R3:W1:Y:S01]  /*3790*/  MUFU.RCP R20, R94 ;  /* 0x0000005e00147308 */ /* 0x0006620000001000 */
[----:B------:R-:W-:Y:S01]  /*37a0*/  SHF.L.U32 R75, R75, 0x10, RZ ;  /* 0x000000104b4b7819 */ /* 0x000fe200000006ff */
[----:B------:R-:W-:Y:S01]  /*37b0*/  FFMA.FTZ R93, R70, R27, R68 ;  /* 0x0000001b465d7223 */ /* 0x000fe20000010044 */
[----:B------:R-:W-:Y:S01]  /*37c0*/  SHF.L.U32 R21, R21, 0x10, RZ ;  /* 0x0000001015157819 */ /* 0x000fe200000006ff */
[----:B------:R-:W-:Y:S01]  /*37d0*/  FMUL.FTZ R28, R63, R28 ;  /* 0x0000001c3f1c7220 */ /* 0x000fe20000410000 */
[----:B---3--:R-:W-:Y:S01]  /*37e0*/  FADD.FTZ R94, R74, 1 ;  /* 0x3f8000004a5e7421 */ /* 0x008fe20000010000 */
[----:B------:R-:W-:Y:S01]  /*37f0*/  FMUL.FTZ R74, R131, R22 ;  /* 0x00000016834a7220 */ /* 0x000fe20000410000 */
[C---:B------:R-:W-:Y:S01]  /*3800*/  FADD.FTZ R22, -R6.reuse, R75 ;  /* 0x0000004b06167221 */ /* 0x040fe20000010100 */
[----:B------:R-:W-:Y:S01]  /*3810*/  FMUL.FTZ R123, R93, -1.4426950216293334961 ;  /* 0xbfb8aa3b5d7b7820 */ /* 0x000fe20000410000 */
[----:B------:R1:W3:Y:S01]  /*3820*/  MUFU.RCP R75, R94 ;  /* 0x0000005e004b7308 */ /* 0x0002e20000001000 */
[----:B0-----:R-:W-:Y:S01]  /*3830*/  FADD.FTZ R143, -R77, 1 ;  /* 0x3f8000004d8f7421 */ /* 0x001fe20000010100 */
[----:B------:R-:W-:Y:S01]  /*3840*/  FADD.FTZ R21, -R6, R21 ;  /* 0x0000001506157221 */ /* 0x000fe20000010100 */
[----:B------:R-:W-:Y:S01]  /*3850*/  FFMA.FTZ R90, R71, R28, R69 ;  /* 0x0000001c475a7223 */ /* 0x000fe20000010045 */
[----:B------:R-:W-:Y:S01]  /*3860*/  FMUL.FTZ R22, R63, R22 ;  /* 0x000000163f167220 */ /* 0x000fe20000410000 */
[----:B------:R-:W-:Y:S01]  /*3870*/  FFMA.FTZ R143, R7, R143, 1 ;  /* 0x3f800000078f7423 */ /* 0x000fe2000001008f */
[----:B------:R-:W-:Y:S01]  /*3880*/  FMUL.FTZ R21, R63, R21 ;  /* 0x000000153f157220 */ /* 0x000fe20000410000 */
[----:B-1----:R-:W-:Y:S01]  /*3890*/  FADD.FTZ R94, R129, 1 ;  /* 0x3f800000815e7421 */ /* 0x002fe20000010000 */
[----:B------:R-:W-:Y:S01]  /*38a0*/  FADD.FTZ R129, -R20, 1 ;  /* 0x3f80000014817421 */ /* 0x000fe20000010100 */
[----:B------:R-:W-:Y:S01]  /*38b0*/  FMUL.FTZ R121, R90, -1.4426950216293334961 ;  /* 0xbfb8aa3b5a797820 */ /* 0x000fe20000410000 */
[----:B------:R-:W-:Y:S01]  /*38c0*/  FFMA.FTZ R7, R66, R22, R65 ;  /* 0x0000001642077223 */ /* 0x000fe20000010041 */
[----:B------:R-:W0:Y:S01]  /*38d0*/  MUFU.EX2 R123, R123 ;  /* 0x0000007b007b7308 */ /* 0x000e220000000800 */
[----:B------:R-:W-:Y:S01]  /*38e0*/  FFMA.FTZ R129, R91, R129, 1 ;  /* 0x3f8000005b817423 */ /* 0x000fe20000010081 */
[----:B------:R-:W-:Y:S01]  /*38f0*/  FMUL.FTZ R143, R77, R143 ;  /* 0x0000008f4d8f7220 */ /* 0x000fe20000410000 */
[----:B------:R-:W-:Y:S01]  /*3900*/  FFMA.FTZ R91, R67, R21, R64 ;  /* 0x00000015435b7223 */ /* 0x000fe20000010040 */
[----:B------:R-:W-:-:S04]  /*3910*/  FMUL.FTZ R77, R7, -1.4426950216293334961 ;  /* 0xbfb8aa3b074d7820 */ /* 0x000fc80000410000 */
[----:B------:R-:W1:Y:S01]  /*3920*/  MUFU.RCP R94, R94 ;  /* 0x0000005e005e7308 */ /* 0x000e620000001000 */
[----:B------:R-:W-:Y:S01]  /*3930*/  FMUL.FTZ R140, R20, R129 ;  /* 0x00000081148c7220 */ /* 0x000fe20000410000 */
[----:B------:R-:W-:-:S06]  /*3940*/  FMUL.FTZ R129, R91, -1.4426950216293334961 ;  /* 0xbfb8aa3b5b817820 */ /* 0x000fcc0000410000 */
[----:B------:R-:W1:Y:S01]  /*3950*/  MUFU.EX2 R121, R121 ;  /* 0x0000007900797308 */ /* 0x000e620000000800 */
[----:B---3--:R-:W-:-:S07]  /*3960*/  FADD.FTZ R20, -R75, 1 ;  /* 0x3f8000004b147421 */ /* 0x008fce0000010100 */
[----:B------:R-:W3:Y:S01]  /*3970*/  MUFU.EX2 R77, R77 ;  /* 0x0000004d004d7308 */ /* 0x000ee20000000800 */
[----:B------:R-:W-:Y:S01]  /*3980*/  FFMA.FTZ R122, R122, R20, 1 ;  /* 0x3f8000007a7a7423 */ /* 0x000fe20000010014 */
[----:B0-----:R-:W-:-:S06]  /*3990*/  FADD.FTZ R123, R123, 1 ;  /* 0x3f8000007b7b7421 */ /* 0x001fcc0000010000 */
[----:B------:R-:W0:Y:S01]  /*39a0*/  MUFU.EX2 R129, R129 ;  /* 0x0000008100817308 */ /* 0x000e220000000800 */
[----:B-1----:R-:W-:Y:S01]  /*39b0*/  FADD.FTZ R20, -R94, 1 ;  /* 0x3f8000005e147421 */ /* 0x002fe20000010100 */
[----:B------:R-:W-:Y:S01]  /*39c0*/  FMUL.FTZ R26, R63, R26 ;  /* 0x0000001a3f1a7220 */ /* 0x000fe20000410000 */
[----:B------:R-:W-:Y:S01]  /*39d0*/  PRMT R5, R4, 0x7632, R5 ;  /* 0x0000763204057816 */ /* 0x000fe20000000005 */
[----:B------:R-:W-:Y:S01]  /*39e0*/  FADD.FTZ R121, R121, 1 ;  /* 0x3f80000079797421 */ /* 0x000fe20000010000 */
[----:B------:R-:W-:Y:S01]  /*39f0*/  FFMA.FTZ R124, R124, R20, 1 ;  /* 0x3f8000007c7c7423 */ /* 0x000fe20000010014 */
[----:B------:R-:W-:Y:S02]  /*3a00*/  SHF.L.U32 R20, R19, 0x10, RZ ;  /* 0x0000001013147819 */ /* 0x000fe400000006ff */
[----:B------:R0:W1:Y:S01]  /*3a10*/  MUFU.RCP R4, R123 ;  /* 0x0000007b00047308 */ /* 0x0000620000001000 */
[----:B------:R-:W-:Y:S01]  /*3a20*/  FFMA.FTZ R88, R71, R26, R69 ;  /* 0x0000001a47587223 */ /* 0x000fe20000010045 */
[----:B------:R-:W-:Y:S01]  /*3a30*/  FMUL.FTZ R75, R75, R122 ;  /* 0x0000007a4b4b7220 */ /* 0x000fe20000410000 */
[----:B---3--:R-:W-:Y:S01]  /*3a40*/  FADD.FTZ R77, R77, 1 ;  /* 0x3f8000004d4d7421 */ /* 0x008fe20000010000 */
[----:B------:R-:W-:Y:S01]  /*3a50*/  FMUL.FTZ R140, R20, R140 ;  /* 0x0000008c148c7220 */ /* 0x000fe20000410000 */
[----:B------:R-:W-:Y:S01]  /*3a60*/  FMUL.FTZ R96, R88, -1.4426950216293334961 ;  /* 0xbfb8aa3b58607820 */ /* 0x000fe20000410000 */
[----:B------:R-:W-:-:S02]  /*3a70*/  PRMT R19, R18, 0x7632, R19 ;  /* 0x0000763212137816 */ /* 0x000fc40000000013 */
[----:B------:R3:W2:Y:S01]  /*3a80*/  MUFU.RCP R122, R121 ;  /* 0x00000079007a7308 */ /* 0x0006a20000001000 */
[----:B------:R-:W-:Y:S01]  /*3a90*/  SHF.L.U32 R20, R5, 0x10, RZ ;  /* 0x0000001005147819 */ /* 0x000fe200000006ff */
[----:B0-----:R-:W-:Y:S01]  /*3aa0*/  FADD.FTZ R123, R129, 1 ;  /* 0x3f800000817b7421 */ /* 0x001fe20000010000 */
[----:B---3--:R-:W-:Y:S01]  /*3ab0*/  FMUL.FTZ R121, R94, R124 ;  /* 0x0000007c5e797220 */ /* 0x008fe20000410000 */
[----:B------:R-:W-:Y:S02]  /*3ac0*/  SHF.L.U32 R94, R18, 0x10, RZ ;  /* 0x00000010125e7819 */ /* 0x000fe400000006ff */
[----:B------:R-:W-:Y:S02]  /*3ad0*/  PRMT R18, R5, 0x7632, R18 ;  /* 0x0000763205127816 */ /* 0x000fe40000000012 */
[----:B------:R-:W0:Y:S01]  /*3ae0*/  MUFU.RCP R5, R77 ;  /* 0x0000004d00057308 */ /* 0x000e220000001000 */
[----:B-1----:R-:W-:-:S07]  /*3af0*/  FADD.FTZ R136, -R4, 1 ;  /* 0x3f80000004887421 */ /* 0x002fce0000010100 */
[----:B------:R-:W1:Y:S01]  /*3b00*/  MUFU.EX2 R96, R96 ;  /* 0x0000006000607308 */ /* 0x000e620000000800 */
[----:B------:R-:W-:-:S07]  /*3b10*/  FFMA.FTZ R136, R93, R136, 1 ;  /* 0x3f8000005d887423 */ /* 0x000fce0000010088 */
[----:B------:R-:W3:Y:S01]  /*3b20*/  MUFU.RCP R123, R123 ;  /* 0x0000007b007b7308 */ /* 0x000ee20000001000 */
[----:B--2---:R-:W-:Y:S01]  /*3b30*/  FADD.FTZ R139, -R122, 1 ;  /* 0x3f8000007a8b7421 */ /* 0x004fe20000010100 */
[----:B------:R-:W-:Y:S01]  /*3b40*/  FMUL.FTZ R136, R4, R136 ;  /* 0x0000008804887220 */ /* 0x000fe20000410000 */
[----:B0-----:R-:W-:Y:S02]  /*3b50*/  FADD.FTZ R4, -R5, 1 ;  /* 0x3f80000005047421 */ /* 0x001fe40000010100 */
[----:B------:R-:W-:Y:S02]  /*3b60*/  FFMA.FTZ R139, R90, R139, 1 ;  /* 0x3f8000005a8b7423 */ /* 0x000fe4000001008b */
[----:B------:R-:W-:Y:S01]  /*3b70*/  FFMA.FTZ R7, R7, R4, 1 ;  /* 0x3f80000007077423 */ /* 0x000fe20000010004 */
[----:B------:R-:W-:Y:S01]  /*3b80*/  SHF.L.U32 R4, R16, 0x10, RZ ;  /* 0x0000001010047819 */ /* 0x000fe200000006ff */
[----:B-1----:R-:W-:Y:S01]  /*3b90*/  FADD.FTZ R93, R96, 1 ;  /* 0x3f800000605d7421 */ /* 0x002fe20000010000 */
[----:B------:R-:W-:Y:S01]  /*3ba0*/  FMUL.FTZ R139, R122, R139 ;  /* 0x0000008b7a8b7220 */ /* 0x000fe20000410000 */
[----:B---3--:R-:W-:-:S03]  /*3bb0*/  FADD.FTZ R96, -R123, 1 ;  /* 0x3f8000007b607421 */ /* 0x008fc60000010100 */
[----:B------:R-:W-:Y:S01]  /*3bc0*/  FMUL.FTZ R139, R4, R139 ;  /* 0x0000008b048b7220 */ /* 0x000fe20000410000 */
[----:B------:R-:W-:Y:S01]  /*3bd0*/  FFMA.FTZ R96, R91, R96, 1 ;  /* 0x3f8000005b607423 */ /* 0x000fe20000010060 */
[----:B------:R-:W-:Y:S02]  /*3be0*/  FMUL.FTZ R91, R5, R7 ;  /* 0x00000007055b7220 */ /* 0x000fe40000410000 */
[----:B------:R-:W2:Y:S01]  /*3bf0*/  LDG.E.64.CONSTANT R4, desc[UR16][R2.64+0x23000] ;  /* 0x0230001002047981 */ /* 0x000ea2000c1e9b00 */
[----:B------:R-:W-:Y:S01]  /*3c00*/  FMUL.FTZ R143, R94, R143 ;  /* 0x0000008f5e8f7220 */ /* 0x000fe20000410000 */
[C---:B------:R-:W-:Y:S01]  /*3c10*/  PRMT R94, R19.reuse, 0x7632, R94 ;  /* 0x00007632135e7816 */ /* 0x040fe2000000005e */
[----:B------:R-:W-:Y:S01]  /*3c20*/  FADD.FTZ R20, -R6, R20 ;  /* 0x0000001406147221 */ /* 0x000fe20000010100 */
[----:B------:R-:W-:Y:S02]  /*3c30*/  SHF.L.U32 R19, R19, 0x10, RZ ;  /* 0x0000001013137819 */ /* 0x000fe400000006ff */
[----:B------:R-:W-:Y:S01]  /*3c40*/  SHF.L.U32 R18, R18, 0x10, RZ ;  /* 0x0000001012127819 */ /* 0x000fe200000006ff */
[----:B------:R-:W-:-:S02]  /*3c50*/  FMUL.FTZ R20, R63, R20 ;  /* 0x000000143f147220 */ /* 0x000fc40000410000 */
[----:B------:R-:W-:Y:S01]  /*3c60*/  FMUL.FTZ R75, R19, R75 ;  /* 0x0000004b134b7220 */ /* 0x000fe20000410000 */
[----:B------:R-:W3:Y:S01]  /*3c70*/  LDG.E.64.CONSTANT R2, desc[UR16][R2.64+0x25800] ;  /* 0x0258001002027981 */ /* 0x000ee2000c1e9b00 */
[----:B------:R-:W-:Y:S01]  /*3c80*/  FADD.FTZ R19, -R6, R18 ;  /* 0x0000001206137221 */ /* 0x000fe20000010100 */
[----:B------:R-:W-:Y:S01]  /*3c90*/  SHF.L.U32 R77, R94, 0x10, RZ ;  /* 0x000000105e4d7819 */ /* 0x000fe200000006ff */
[----:B------:R-:W-:Y:S02]  /*3ca0*/  FFMA.FTZ R94, R66, R20, R65 ;  /* 0x00000014425e7223 */ /* 0x000fe40000010041 */
[----:B------:R-:W-:Y:S02]  /*3cb0*/  FMUL.FTZ R19, R63, R19 ;  /* 0x000000133f137220 */ /* 0x000fe40000410000 */
[----:B------:R-:W-:Y:S01]  /*3cc0*/  FMUL.FTZ R77, R77, R121 ;  /* 0x000000794d4d7220 */ /* 0x000fe20000410000 */
[----:B------:R-:W-:Y:S01]  /*3cd0*/  FMUL.FTZ R18, R94, -1.4426950216293334961 ;  /* 0xbfb8aa3b5e127820 */ /* 0x000fe20000410000 */
[----:B------:R-:W-:-:S04]  /*3ce0*/  FFMA.FTZ R121, R67, R19, R64 ;  /* 0x0000001343797223 */ /* 0x000fc80000010040 */
[----:B------:R-:W-:Y:S01]  /*3cf0*/  FMUL.FTZ R90, R121, -1.4426950216293334961 ;  /* 0xbfb8aa3b795a7820 */ /* 0x000fe20000410000 */
[----:B------:R-:W0:Y:S01]  /*3d00*/  MUFU.EX2 R18, R18 ;  /* 0x0000001200127308 */ /* 0x000e220000000800 */
[----:B------:R-:W-:-:S07]  /*3d10*/  FADD.FTZ R97, R97, 1 ;  /* 0x3f80000061617421 */ /* 0x000fce0000010000 */
[----:B------:R-:W1:Y:S01]  /*3d20*/  MUFU.EX2 R90, R90 ;  /* 0x0000005a005a7308 */ /* 0x000e620000000800 */
[----:B------:R-:W-:Y:S01]  /*3d30*/  PRMT R16, R16, 0x7632, R16 ;  /* 0x0000763210107816 */ /* 0x000fe20000000010 */
[----:B------:R-:W-:-:S06]  /*3d40*/  FMUL.FTZ R123, R123, R96 ;  /* 0x000000607b7b7220 */ /* 0x000fcc0000410000 */
[----:B------:R-:W4:Y:S01]  /*3d50*/  MUFU.RCP R93, R93 ;  /* 0x0000005d005d7308 */ /* 0x000f220000001000 */
[----:B0-----:R-:W-:Y:S01]  /*3d60*/  FADD.FTZ R122, R18, 1 ;  /* 0x3f800000127a7421 */ /* 0x001fe20000010000 */
[----:B------:R-:W-:-:S06]  /*3d70*/  PRMT R96, R17, 0x7632, R96 ;  /* 0x0000763211607816 */ /* 0x000fcc0000000060 */
[----:B------:R0:W4:Y:S01]  /*3d80*/  MUFU.RCP R7, R97 ;  /* 0x0000006100077308 */ /* 0x0001220000001000 */
[----:B------:R-:W-:-:S07]  /*3d90*/  SHF.L.U32 R18, R16, 0x10, RZ ;  /* 0x0000001010127819 */ /* 0x000fce00000006ff */
[----:B------:R-:W4:Y:S01]  /*3da0*/  MUFU.RCP R16, R122 ;  /* 0x0000007a00107308 */ /* 0x000f220000001000 */
[----:B0-----:R-:W-:Y:S02]  /*3db0*/  SHF.L.U32 R97, R17, 0x10, RZ ;  /* 0x0000001011617819 */ /* 0x001fe400000006ff */
[----:B------:R-:W-:Y:S01]  /*3dc0*/  SHF.L.U32 R17, R96, 0x10, RZ ;  /* 0x0000001060117819 */ /* 0x000fe200000006ff */
[----:B-1----:R-:W-:Y:S01]  /*3dd0*/  FADD.FTZ R96, R90, 1 ;  /* 0x3f8000005a607421 */ /* 0x002fe20000010000 */
[----:B------:R-:W-:Y:S01]  /*3de0*/  FMUL.FTZ R90, R18, R91 ;  /* 0x0000005b125a7220 */ /* 0x000fe20000410000 */
[----:B------:R-:W-:Y:S01]  /*3df0*/  FMUL.FTZ R136, R97, R136 ;  /* 0x0000008861887220 */ /* 0x000fe20000410000 */
[----:B----4-:R-:W-:Y:S01]  /*3e00*/  FADD.FTZ R97, -R93, 1 ;  /* 0x3f8000005d617421 */ /* 0x010fe20000010100 */
[----:B------:R-:W-:Y:S01]  /*3e10*/  FMUL.FTZ R91, R17, R123 ;  /* 0x0000007b115b7220 */ /* 0x000fe20000410000 */
[----:B------:R-:W-:Y:S01]  /*3e20*/  SHF.L.U32 R17, R12, 0x10, RZ ;  /* 0x000000100c117819 */ /* 0x000fe200000006ff */
[----:B------:R-:W0:Y:S01]  /*3e30*/  MUFU.RCP R96, R96 ;  /* 0x0000006000607308 */ /* 0x000e220000001000 */
[----:B------:R-:W-:Y:S01]  /*3e40*/  FADD.FTZ R18, -R7, 1 ;  /* 0x3f80000007127421 */ /* 0x000fe20000010100 */
[----:B------:R-:W-:Y:S01]  /*3e50*/  FFMA.FTZ R97, R88, R97, 1 ;  /* 0x3f80000058617423 */ /* 0x000fe20000010061 */
[----:B------:R-:W-:Y:S01]  /*3e60*/  SHF.L.U32 R88, R13, 0x10, RZ ;  /* 0x000000100d587819 */ /* 0x000fe200000006ff */
[----:B------:R-:W-:Y:S01]  /*3e70*/  FADD.FTZ R17, -R6, R17 ;  /* 0x0000001106117221 */ /* 0x000fe20000010100 */
[----:B------:R-:W-:Y:S01]  /*3e80*/  PRMT R13, R12, 0x7632, R13 ;  /* 0x000076320c0d7816 */ /* 0x000fe2000000000d */
[----:B------:R-:W-:Y:S01]  /*3e90*/  FFMA.FTZ R133, R89, R18, 1 ;  /* 0x3f80000059857423 */ /* 0x000fe20000010012 */
[----:B------:R-:W-:Y:S01]  /*3ea0*/  FMUL.FTZ R135, R93, R97 ;  /* 0x000000615d877220 */ /* 0x000fe20000410000 */
[----:B------:R-:W-:Y:S01]  /*3eb0*/  FMUL.FTZ R18, R63, R17 ;  /* 0x000000113f127220 */ /* 0x000fe20000410000 */
[----:B------:R-:W-:Y:S01]  /*3ec0*/  FADD.FTZ R17, -R6, R88 ;  /* 0x0000005806117221 */ /* 0x000fe20000010100 */
[----:B------:R-:W-:Y:S01]  /*3ed0*/  FADD.FTZ R93, -R16, 1 ;  /* 0x3f800000105d7421 */ /* 0x000fe20000010100 */
[----:B------:R-:W-:Y:S01]  /*3ee0*/  SHF.L.U32 R88, R13, 0x10, RZ ;  /* 0x000000100d587819 */ /* 0x000fe200000006ff */
[----:B------:R-:W-:Y:S01]  /*3ef0*/  FFMA.FTZ R12, R71, R18, R69 ;  /* 0x00000012470c7223 */ /* 0x000fe20000010045 */
[----:B------:R-:W-:Y:S01]  /*3f00*/  FMUL.FTZ R17, R63, R17 ;  /* 0x000000113f117220 */ /* 0x000fe20000410000 */
[----:B------:R-:W-:-:S02]  /*3f10*/  FFMA.FTZ R93, R94, R93, 1 ;  /* 0x3f8000005e5d7423 */ /* 0x000fc4000001005d */
[----:B------:R-:W-:Y:S01]  /*3f20*/  FADD.FTZ R88, -R6, R88 ;  /* 0x0000005806587221 */ /* 0x000fe20000010100 */
[----:B------:R-:W-:Y:S01]  /*3f30*/  FMUL.FTZ R89, R12, -1.4426950216293334961 ;  /* 0xbfb8aa3b0c597820 */ /* 0x000fe20000410000 */
[----:B------:R-:W-:Y:S01]  /*3f40*/  FMUL.FTZ R133, R7, R133 ;  /* 0x0000008507857220 */ /* 0x000fe20000410000 */
[----:B0-----:R-:W-:Y:S01]  /*3f50*/  FADD.FTZ R94, -R96, 1 ;  /* 0x3f800000605e7421 */ /* 0x001fe20000010100 */
[----:B------:R-:W-:Y:S01]  /*3f60*/  FFMA.FTZ R7, R70, R17, R68 ;  /* 0x0000001146077223 */ /* 0x000fe20000010044 */
[----:B------:R-:W-:Y:S01]  /*3f70*/  FMUL.FTZ R93, R16, R93 ;  /* 0x0000005d105d7220 */ /* 0x000fe20000410000 */
[----:B------:R-:W-:Y:S01]  /*3f80*/  FMUL.FTZ R16, R63, R88 ;  /* 0x000000583f107220 */ /* 0x000fe20000410000 */
[----:B------:R-:W-:Y:S01]  /*3f90*/  FFMA.FTZ R94, R121, R94, 1 ;  /* 0x3f800000795e7423 */ /* 0x000fe2000001005e */
[----:B------:R-:W0:Y:S01]  /*3fa0*/  MUFU.EX2 R89, R89 ;  /* 0x0000005900597308 */ /* 0x000e220000000800 */
[----:B------:R-:W-:Y:S01]  /*3fb0*/  FMUL.FTZ R97, R7, -1.4426950216293334961 ;  /* 0xbfb8aa3b07617820 */ /* 0x000fe20000410000 */
[----:B------:R-:W-:Y:S01]  /*3fc0*/  FFMA.FTZ R88, R66, R16, R65 ;  /* 0x0000001042587223 */ /* 0x000fe20000010041 */
[----:B------:R-:W-:Y:S01]  /*3fd0*/  FMUL.FTZ R94, R96, R94 ;  /* 0x0000005e605e7220 */ /* 0x000fe20000410000 */
[----:B------:R-:W-:-:S04]  /*3fe0*/  SHF.L.U32 R121, R14, 0x10, RZ ;  /* 0x000000100e797819 */ /* 0x000fc800000006ff */
[----:B------:R1:W4:Y:S01]  /*3ff0*/  MUFU.EX2 R96, R97 ;  /* 0x0000006100607308 */ /* 0x0003220000000800 */
[----:B------:R-:W-:Y:S01]  /*4000*/  PRMT R13, R14, 0x7632, R13 ;  /* 0x000076320e0d7816 */ /* 0x000fe2000000000d */
[----:B-1----:R-:W-:-:S06]  /*4010*/  FMUL.FTZ R97, R88, -1.4426950216293334961 ;  /* 0xbfb8aa3b58617820 */ /* 0x002fcc0000410000 */
[----:B------:R1:W5:Y:S01]  /*4020*/  MUFU.EX2 R14, R97 ;  /* 0x00000061000e7308 */ /* 0x0003620000000800 */
[----:B0-----:R-:W-:-:S07]  /*4030*/  FADD.FTZ R89, R89, 1 ;  /* 0x3f80000059597421 */ /* 0x001fce0000010000 */
[----:B------:R0:W0:Y:S01]  /*4040*/  MUFU.RCP R131, R89 ;  /* 0x0000005900837308 */ /* 0x0000220000001000 */
[C---:B-1----:R-:W-:Y:S02]  /*4050*/  SHF.L.U32 R97, R13.reuse, 0x10, RZ ;  /* 0x000000100d617819 */ /* 0x042fe400000006ff */
[----:B------:R-:W-:Y:S01]  /*4060*/  PRMT R13, R13, 0x7632, R13 ;  /* 0x000076320d0d7816 */ /* 0x000fe2000000000d */
[----:B----4-:R-:W-:-:S03]  /*4070*/  FADD.FTZ R96, R96, 1 ;  /* 0x3f80000060607421 */ /* 0x010fc60000010000 */
[----:B------:R-:W-:Y:S01]  /*4080*/  SHF.L.U32 R13, R13, 0x10, RZ ;  /* 0x000000100d0d7819 */ /* 0x000fe200000006ff */
[----:B-----5:R-:W-:Y:S01]  /*4090*/  FADD.FTZ R14, R14, 1 ;  /* 0x3f8000000e0e7421 */ /* 0x020fe20000010000 */
[----:B0-----:R-:W-:-:S03]  /*40a0*/  SHF.L.U32 R89, R15, 0x10, RZ ;  /* 0x000000100f597819 */ /* 0x001fc600000006ff */
[----:B------:R-:W0:Y:S01]  /*40b0*/  MUFU.RCP R129, R14 ;  /* 0x0000000e00817308 */ /* 0x000e220000001000 */
[----:B------:R-:W-:Y:S01]  /*40c0*/  PRMT R15, R15, 0x7632, R15 ;  /* 0x000076320f0f7816 */ /* 0x000fe2000000000f */
[----:B------:R-:W-:Y:S01]  /*40d0*/  FADD.FTZ R13, -R6, R13 ;  /* 0x0000000d060d7221 */ /* 0x000fe20000010100 */
[----:B------:R-:W-:Y:S02]  /*40e0*/  FMUL.FTZ R133, R89, R133 ;  /* 0x0000008559857220 */ /* 0x000fe40000410000 */
[----:B------:R-:W-:Y:S01]  /*40f0*/  SHF.L.U32 R89, R15, 0x10, RZ ;  /* 0x000000100f597819 */ /* 0x000fe200000006ff */
[----:B------:R-:W-:Y:S02]  /*4100*/  FMUL.FTZ R15, R63, R13 ;  /* 0x0000000d3f0f7220 */ /* 0x000fe40000410000 */
[----:B------:R-:W1:Y:S01]  /*4110*/  MUFU.RCP R96, R96 ;  /* 0x0000006000607308 */ /* 0x000e620000001000 */
[----:B------:R-:W-:Y:S01]  /*4120*/  FADD.FTZ R13, -R131, 1 ;  /* 0x3f800000830d7421 */ /* 0x000fe20000010100 */
[----:B------:R-:W-:Y:S01]  /*4130*/  FMUL.FTZ R94, R89, R94 ;  /* 0x0000005e595e7220 */ /* 0x000fe20000410000 */
[----:B------:R-:W-:-:S02]  /*4140*/  FFMA.FTZ R89, R67, R15, R64 ;  /* 0x0000000f43597223 */ /* 0x000fc40000010040 */
[----:B------:R-:W-:Y:S02]  /*4150*/  FFMA.FTZ R13, R12, R13, 1 ;  /* 0x3f8000000c0d7423 */ /* 0x000fe4000001000d */
[----:B------:R-:W-:Y:S02]  /*4160*/  FMUL.FTZ R12, R89, -1.4426950216293334961 ;  /* 0xbfb8aa3b590c7820 */ /* 0x000fe40000410000 */
[----:B------:R-:W-:Y:S01]  /*4170*/  FMUL.FTZ R131, R131, R13 ;  /* 0x0000000d83837220 */ /* 0x000fe20000410000 */
[----:B0-----:R-:W-:-:S04]  /*4180*/  FADD.FTZ R13, -R129, 1 ;  /* 0x3f800000810d7421 */ /* 0x001fc80000010100 */
[----:B------:R-:W-:Y:S01]  /*4190*/  FFMA.FTZ R88, R88, R13, 1 ;  /* 0x3f80000058587423 */ /* 0x000fe2000001000d */
[----:B------:R-:W-:Y:S01]  /*41a0*/  SHF.L.U32 R13, R8, 0x10, RZ ;  /* 0x00000010080d7819 */ /* 0x000fe200000006ff */
[----:B------:R-:W0:Y:S01]  /*41b0*/  MUFU.EX2 R12, R12 ;  /* 0x0000000c000c7308 */ /* 0x000e220000000800 */
[----:B-1----:R-:W-:-:S04]  /*41c0*/  FADD.FTZ R14, -R96, 1 ;  /* 0x3f800000600e7421 */ /* 0x002fc80000010100 */
[----:B------:R-:W-:Y:S01]  /*41d0*/  FFMA.FTZ R7, R7, R14, 1 ;  /* 0x3f80000007077423 */ /* 0x000fe2000001000e */
[----:B------:R-:W-:Y:S01]  /*41e0*/  FADD.FTZ R14, -R6, R13 ;  /* 0x0000000d060e7221 */ /* 0x000fe20000010100 */
[----:B------:R-:W-:-:S05]  /*41f0*/  SHF.L.U32 R13, R9, 0x10, RZ ;  /* 0x00000010090d7819 */ /* 0x000fca00000006ff */
[----:B------:R-:W-:Y:S01]  /*4200*/  FADD.FTZ R13, -R6, R13 ;  /* 0x0000000d060d7221 */ /* 0x000fe20000010100 */
[----:B------:R-:W-:-:S03]  /*4210*/  FMUL.FTZ R14, R63, R14 ;  /* 0x0000000e3f0e7220 */ /* 0x000fc60000410000 */
[----:B------:R-:W-:Y:S01]  /*4220*/  FMUL.FTZ R13, R63, R13 ;  /* 0x0000000d3f0d7220 */ /* 0x000fe20000410000 */
[----:B------:R-:W-:Y:S01]  /*4230*/  FMUL.FTZ R96, R96, R7 ;  /* 0x0000000760607220 */ /* 0x000fe20000410000 */
[----:B0-----:R-:W-:Y:S01]  /*4240*/  FADD.FTZ R12, R12, 1 ;  /* 0x3f8000000c0c7421 */ /* 0x001fe20000010000 */
[----:B------:R-:W-:Y:S01]  /*4250*/  FMUL.FTZ R135, R121, R135 ;  /* 0x0000008779877220 */ /* 0x000fe20000410000 */
[----:B------:R-:W-:Y:S01]  /*4260*/  FFMA.FTZ R7, R70, R13, R68 ;  /* 0x0000000d46077223 */ /* 0x000fe20000010044 */
[----:B------:R-:W-:Y:S01]  /*4270*/  FFMA.FTZ R121, R71, R14, R69 ;  /* 0x0000000e47797223 */ /* 0x000fe20000010045 */
[----:B------:R-:W-:Y:S01]  /*4280*/  FMUL.FTZ R93, R97, R93 ;  /* 0x0000005d615d7220 */ /* 0x000fe20000410000 */
[----:B------:R-:W-:Y:S01]  /*4290*/  FMUL.FTZ R129, R129, R88 ;  /* 0x0000005881817220 */ /* 0x000fe20000410000 */
[----:B------:R0:W1:Y:S01]  /*42a0*/  MUFU.RCP R97, R12 ;  /* 0x0000000c00617308 */ /* 0x0000620000001000 */
[----:B------:R-:W-:Y:S01]  /*42b0*/  FMUL.FTZ R88, R121, -1.4426950216293334961 ;  /* 0xbfb8aa3b79587820 */ /* 0x000fe20000410000 */
[----:B0-----:R-:W-:-:S06]  /*42c0*/  FMUL.FTZ R12, R7, -1.4426950216293334961 ;  /* 0xbfb8aa3b070c7820 */ /* 0x001fcc0000410000 */
[----:B------:R-:W0:Y:S01]  /*42d0*/  MUFU.EX2 R88, R88 ;  /* 0x0000005800587308 */ /* 0x000e220000000800 */
[----:B------:R-:W-:-:S07]  /*42e0*/  PRMT R8, R8, 0x7632, R8 ;  /* 0x0000763208087816 */ /* 0x000fce0000000008 */
[----:B------:R-:W4:Y:S01]  /*42f0*/  MUFU.EX2 R12, R12 ;  /* 0x0000000c000c7308 */ /* 0x000f220000000800 */
[----:B-1----:R-:W-:Y:S01]  /*4300*/  FADD.FTZ R122, -R97, 1 ;  /* 0x3f800000617a7421 */ /* 0x002fe20000010100 */
[----:B------:R-:W-:-:S03]  /*4310*/  SHF.L.U32 R8, R8, 0x10, RZ ;  /* 0x0000001008087819 */ /* 0x000fc600000006ff */
[----:B------:R-:W-:Y:S02]  /*4320*/  FFMA.FTZ R89, R89, R122, 1 ;  /* 0x3f80000059597423 */ /* 0x000fe4000001007a */
[----:B------:R-:W-:Y:S01]  /*4330*/  FADD.FTZ R122, -R6, R8 ;  /* 0x00000008067a7221 */ /* 0x000fe20000010100 */
[----:B0-----:R-:W-:Y:S01]  /*4340*/  FADD.FTZ R88, R88, 1 ;  /* 0x3f80000058587421 */ /* 0x001fe20000010000 */
[----:B------:R-:W-:Y:S01]  /*4350*/  FMUL.FTZ R97, R97, R89 ;  /* 0x0000005961617220 */ /* 0x000fe20000410000 */
[----:B------:R-:W-:Y:S01]  /*4360*/  SHF.L.U32 R89, R86, 0x10, RZ ;  /* 0x0000001056597819 */ /* 0x000fe200000006ff */
[----:B----4-:R-:W-:Y:S01]  /*4370*/  FADD.FTZ R8, R12, 1 ;  /* 0x3f8000000c087421 */ /* 0x010fe20000010000 */
[----:B------:R-:W-:Y:S02]  /*4380*/  FMUL.FTZ R12, R63, R122 ;  /* 0x0000007a3f0c7220 */ /* 0x000fe40000410000 */
[----:B------:R-:W0:Y:S02]  /*4390*/  MUFU.RCP R88, R88 ;  /* 0x0000005800587308 */ /* 0x000e240000001000 */
[----:B------:R-:W-:Y:S01]  /*43a0*/  FFMA.FTZ R155, R66, R12, R65 ;  /* 0x0000000c429b7223 */ /* 0x000fe20000010041 */
[----:B------:R-:W-:-:S05]  /*43b0*/  FMUL.FTZ R131, R89, R131 ;  /* 0x0000008359837220 */ /* 0x000fca0000410000 */
[----:B------:R-:W1:Y:S01]  /*43c0*/  MUFU.RCP R8, R8 ;  /* 0x0000000800087308 */ /* 0x000e620000001000 */
[----:B------:R-:W-:Y:S01]  /*43d0*/  FMUL.FTZ R89, R155, -1.4426950216293334961 ;  /* 0xbfb8aa3b9b597820 */ /* 0x000fe20000410000 */
[----:B------:R-:W-:Y:S02]  /*43e0*/  PRMT R9, R86, 0x7632, R9 ;  /* 0x0000763256097816 */ /* 0x000fe40000000009 */
[C---:B------:R-:W-:Y:S02]  /*43f0*/  PRMT R86, R87.reuse, 0x7632, R86 ;  /* 0x0000763257567816 */ /* 0x040fe40000000056 */
[----:B------:R-:W-:Y:S02]  /*4400*/  SHF.L.U32 R122, R87, 0x10, RZ ;  /* 0x00000010577a7819 */ /* 0x000fe400000006ff */
[C---:B------:R-:W-:Y:S01]  /*4410*/  SHF.L.U32 R87, R9.reuse, 0x10, RZ ;  /* 0x0000001009577819 */ /* 0x040fe200000006ff */
[----:B------:R-:W4:Y:S01]  /*4420*/  MUFU.EX2 R89, R89 ;  /* 0x0000005900597308 */ /* 0x000f220000000800 */
[----:B------:R-:W-:-:S04]  /*4430*/  PRMT R9, R9, 0x7632, R9 ;  /* 0x0000763209097816 */ /* 0x000fc80000000009 */
[----:B------:R-:W-:Y:S01]  /*4440*/  SHF.L.U32 R9, R9, 0x10, RZ ;  /* 0x0000001009097819 */ /* 0x000fe200000006ff */
[----:B------:R-:W-:Y:S01]  /*4450*/  FMUL.FTZ R129, R87, R129 ;  /* 0x0000008157817220 */ /* 0x000fe20000410000 */
[----:B0-----:R-:W-:Y:S01]  /*4460*/  FADD.FTZ R123, -R88, 1 ;  /* 0x3f800000587b7421 */ /* 0x001fe20000010100 */
[----:B-1----:R-:W-:Y:S01]  /*4470*/  FADD.FTZ R87, -R8, 1 ;  /* 0x3f80000008577421 */ /* 0x002fe20000010100 */
[----:B------:R-:W-:Y:S01]  /*4480*/  SHF.L.U32 R86, R86, 0x10, RZ ;  /* 0x0000001056567819 */ /* 0x000fe200000006ff */
[----:B------:R-:W-:Y:S01]  /*4490*/  FADD.FTZ R9, -R6, R9 ;  /* 0x0000000906097221 */ /* 0x000fe20000010100 */
[----:B------:R-:W-:Y:S01]  /*44a0*/  FFMA.FTZ R121, R121, R123, 1 ;  /* 0x3f80000079797423 */ /* 0x000fe2000001007b */
[----:B------:R-:W-:Y:S02]  /*44b0*/  FFMA.FTZ R87, R7, R87, 1 ;  /* 0x3f80000007577423 */ /* 0x000fe40000010057 */
[----:B------:R-:W-:Y:S01]  /*44c0*/  FMUL.FTZ R9, R63, R9 ;  /* 0x000000093f097220 */ /* 0x000fe20000410000 */
[----:B------:R-:W-:Y:S01]  /*44d0*/  FMUL.FTZ R97, R86, R97 ;  /* 0x0000006156617220 */ /* 0x000fe20000410000 */
[----:B------:R-:W-:Y:S01]  /*44e0*/  FMUL.FTZ R87, R8, R87 ;  /* 0x0000005708577220 */ /* 0x000fe20000410000 */
[----:B------:R-:W-:Y:S01]  /*44f0*/  FMUL.FTZ R86, R88, R121 ;  /* 0x0000007958567220 */ /* 0x000fe20000410000 */
[C---:B------:R-:W-:Y:S01]  /*4500*/  PRMT R8, R10.reuse, 0x7632, R8 ;  /* 0x000076320a087816 */ /* 0x040fe20000000008 */
[----:B----4-:R-:W-:Y:S01]  /*4510*/  FADD.FTZ R88, R89, 1 ;  /* 0x3f80000059587421 */ /* 0x010fe20000010000 */
[----:B------:R-:W-:Y:S01]  /*4520*/  SHF.L.U32 R10, R10, 0x10, RZ ;  /* 0x000000100a0a7819 */ /* 0x000fe200000006ff */
[----:B------:R-:W-:Y:S01]  /*4530*/  FFMA.FTZ R124, R67, R9, R64 ;  /* 0x00000009437c7223 */ /* 0x000fe20000010040 */
[----:B------:R-:W-:-:S02]  /*4540*/  PRMT R7, R11, 0x7632, R7 ;  /* 0x000076320b077816 */ /* 0x000fc40000000007 */
[----:B------:R-:W-:Y:S01]  /*4550*/  SHF.L.U32 R89, R11, 0x10, RZ ;  /* 0x000000100b597819 */ /* 0x000fe200000006ff */
[----:B------:R-:W-:Y:S01]  /*4560*/  FMUL.FTZ R154, R124, -1.4426950216293334961 ;  /* 0xbfb8aa3b7c9a7820 */ /* 0x000fe20000410000 */
[----:B------:R-:W-:Y:S01]  /*4570*/  FADD.FTZ R11, -R6, R10 ;  /* 0x0000000a060b7221 */ /* 0x000fe20000010100 */
[----:B------:R-:W0:Y:S01]  /*4580*/  MUFU.RCP R88, R88 ;  /* 0x0000005800587308 */ /* 0x000e220000001000 */
[----:B------:R-:W-:Y:S01]  /*4590*/  SHF.L.U32 R8, R8, 0x10, RZ ;  /* 0x0000001008087819 */ /* 0x000fe200000006ff */
[----:B------:R-:W-:Y:S01]  /*45a0*/  FADD.FTZ R10, -R6, R89 ;  /* 0x00000059060a7221 */ /* 0x000fe20000010100 */
[----:B------:R-:W-:-:S05]  /*45b0*/  FMUL.FTZ R11, R63, R11 ;  /* 0x0000000b3f0b7220 */ /* 0x000fca0000410000 */
[----:B------:R-:W1:Y:S01]  /*45c0*/  MUFU.EX2 R154, R154 ;  /* 0x0000009a009a7308 */ /* 0x000e620000000800 */
[----:B------:R-:W-:Y:S01]  /*45d0*/  FFMA.FTZ R153, R71, R11, R69 ;  /* 0x0000000b47997223 */ /* 0x000fe20000010045 */
[----:B------:R-:W-:Y:S01]  /*45e0*/  FMUL.FTZ R10, R63, R10 ;  /* 0x0000000a3f0a7220 */ /* 0x000fe20000410000 */
[----:B------:R-:W-:Y:S01]  /*45f0*/  SHF.L.U32 R7, R7, 0x10, RZ ;  /* 0x0000001007077819 */ /* 0x000fe200000006ff */
[----:B------:R-:W-:Y:S01]  /*4600*/  FADD.FTZ R8, -R6, R8 ;  /* 0x0000000806087221 */ /* 0x000fe20000010100 */
[----:B------:R-:W-:Y:S01]  /*4610*/  FMUL.FTZ R121, R153, -1.4426950216293334961 ;  /* 0xbfb8aa3b99797820 */ /* 0x000fe20000410000 */
[----:B------:R-:W-:Y:S02]  /*4620*/  FFMA.FTZ R152, R70, R10, R68 ;  /* 0x0000000a46987223 */ /* 0x000fe40000010044 */
[C---:B------:R-:W-:Y:S01]  /*4630*/  FMUL.FTZ R8, R63.reuse, R8 ;  /* 0x000000083f087220 */ /* 0x040fe20000410000 */
[----:B------:R-:W-:Y:S01]  /*4640*/  FADD.FTZ R7, -R6, R7 ;  /* 0x0000000706077221 */ /* 0x000fe20000010100 */
[----:B------:R-:W-:Y:S01]  /*4650*/  FMUL.FTZ R96, R122, R96 ;  /* 0x000000607a607220 */ /* 0x000fe20000410000 */
[----:B------:R-:W-:Y:S01]  /*4660*/  FMUL.FTZ R122, R152, -1.4426950216293334961 ;  /* 0xbfb8aa3b987a7820 */ /* 0x000fe20000410000 */
[----:B0-----:R-:W-:Y:S01]  /*4670*/  FADD.FTZ R6, -R88, 1 ;  /* 0x3f80000058067421 */ /* 0x001fe20000010100 */
[----:B------:R-:W0:Y:S01]  /*4680*/  MUFU.EX2 R121, R121 ;  /* 0x0000007900797308 */ /* 0x000e220000000800 */
[----:B------:R-:W-:Y:S01]  /*4690*/  FFMA.FTZ R151, R66, R8, R65 ;  /* 0x0000000842977223 */ /* 0x000fe20000010041 */
[----:B------:R-:W-:Y:S01]  /*46a0*/  FMUL.FTZ R7, R63, R7 ;  /* 0x000000073f077220 */ /* 0x000fe20000410000 */
[----:B------:R-:W-:Y:S01]  /*46b0*/  FFMA.FTZ R155, R155, R6, 1 ;  /* 0x3f8000009b9b7423 */ /* 0x000fe20000010006 */
[----:B-1----:R-:W-:Y:S01]  /*46c0*/  FADD.FTZ R154, R154, 1 ;  /* 0x3f8000009a9a7421 */ /* 0x002fe20000010000 */
[----:B------:R-:W-:Y:S01]  /*46d0*/  FMUL.FTZ R123, R151, -1.4426950216293334961 ;  /* 0xbfb8aa3b977b7820 */ /* 0x000fe20000410000 */
[----:B------:R-:W-:-:S02]  /*46e0*/  FFMA.FTZ R6, R67, R7, R64 ;  /* 0x0000000743067223 */ /* 0x000fc40000010040 */
[----:B------:R-:W1:Y:S02]  /*46f0*/  MUFU.EX2 R122, R122 ;  /* 0x0000007a007a7308 */ /* 0x000e640000000800 */
[----:B------:R-:W-:-:S06]  /*4700*/  FMUL.FTZ R89, R6, -1.4426950216293334961 ;  /* 0xbfb8aa3b06597820 */ /* 0x000fcc0000410000 */
[----:B------:R-:W4:Y:S01]  /*4710*/  MUFU.EX2 R123, R123 ;  /* 0x0000007b007b7308 */ /* 0x000f220000000800 */
[----:B0-----:R-:W-:-:S07]  /*4720*/  FADD.FTZ R121, R121, 1 ;  /* 0x3f80000079797421 */ /* 0x001fce0000010000 */
[----:B------:R-:W0:Y:S01]  /*4730*/  MUFU.RCP R154, R154 ;  /* 0x0000009a009a7308 */ /* 0x000e220000001000 */
[----:B-1----:R-:W-:-:S07]  /*4740*/  FADD.FTZ R122, R122, 1 ;  /* 0x3f8000007a7a7421 */ /* 0x002fce0000010000 */
[----:B------:R-:W1:Y:S01]  /*4750*/  MUFU.EX2 R89, R89 ;  /* 0x0000005900597308 */ /* 0x000e620000000800 */
[----:B------:R-:W-:Y:S01]  /*4760*/  FMUL.FTZ R88, R88, R155 ;  /* 0x0000009b58587220 */ /* 0x000fe20000410000 */
[----:B----4-:R-:W-:-:S06]  /*4770*/  FADD.FTZ R123, R123, 1 ;  /* 0x3f8000007b7b7421 */ /* 0x010fcc0000010000 */
[----:B------:R-:W4:Y:S01]  /*4780*/  MUFU.RCP R121, R121 ;  /* 0x0000007900797308 */ /* 0x000f220000001000 */
[----:B0-----:R-:W-:-:S04]  /*4790*/  FADD.FTZ R155, -R154, 1 ;  /* 0x3f8000009a9b7421 */ /* 0x001fc80000010100 */
[----:B------:R-:W-:-:S03]  /*47a0*/  FFMA.FTZ R155, R124, R155, 1 ;  /* 0x3f8000007c9b7423 */ /* 0x000fc6000001009b */
[----:B------:R-:W0:Y:S01]  /*47b0*/  MUFU.RCP R122, R122 ;  /* 0x0000007a007a7308 */ /* 0x000e220000001000 */
[----:B-1----:R-:W-:Y:S01]  /*47c0*/  FADD.FTZ R124, R89, 1 ;  /* 0x3f800000597c7421 */ /* 0x002fe20000010000 */
[----:B------:R-:W-:-:S06]  /*47d0*/  FMUL.FTZ R89, R154, R155 ;  /* 0x0000009b9a597220 */ /* 0x000fcc0000410000 */
[----:B------:R-:W1:Y:S01]  /*47e0*/  MUFU.RCP R123, R123 ;  /* 0x0000007b007b7308 */ /* 0x000e620000001000 */
[----:B----4-:R-:W-:-:S07]  /*47f0*/  FADD.FTZ R154, -R121, 1 ;  /* 0x3f800000799a7421 */ /* 0x010fce0000010100 */
[----:B------:R-:W4:Y:S01]  /*4800*/  MUFU.RCP R124, R124 ;  /* 0x0000007c007c7308 */ /* 0x000f220000001000 */
[----:B------:R-:W-:Y:S01]  /*4810*/  FFMA.FTZ R153, R153, R154, 1 ;  /* 0x3f80000099997423 */ /* 0x000fe2000001009a */
[----:B0-----:R-:W-:-:S04]  /*4820*/  FADD.FTZ R154, -R122, 1 ;  /* 0x3f8000007a9a7421 */ /* 0x001fc80000010100 */
[----:B------:R-:W-:Y:S01]  /*4830*/  FFMA.FTZ R152, R152, R154, 1 ;  /* 0x3f80000098987423 */ /* 0x000fe2000001009a */
[----:B-1----:R-:W-:-:S04]  /*4840*/  FADD.FTZ R154, -R123, 1 ;  /* 0x3f8000007b9a7421 */ /* 0x002fc80000010100 */
[----:B------:R-:W-:Y:S01]  /*4850*/  FFMA.FTZ R151, R151, R154, 1 ;  /* 0x3f80000097977423 */ /* 0x000fe2000001009a */
[----:B----4-:R-:W-:-:S04]  /*4860*/  FADD.FTZ R154, -R124, 1 ;  /* 0x3f8000007c9a7421 */ /* 0x010fc80000010100 */
[----:B------:R-:W-:-:S04]  /*4870*/  FFMA.FTZ R6, R6, R154, 1 ;  /* 0x3f80000006067423 */ /* 0x000fc8000001009a */
[----:B------:R-:W-:Y:S01]  /*4880*/  FMUL.FTZ R124, R124, R6 ;  /* 0x000000067c7c7220 */ /* 0x000fe20000410000 */
[----:B--2---:R-:W-:Y:S01]  /*4890*/  SHF.L.U32 R6, R4, 0x10, RZ ;  /* 0x0000001004067819 */ /* 0x004fe200000006ff */
[----:B------:R-:W-:-:S04]  /*48a0*/  FMUL.FTZ R154, R71, R72 ;  /* 0x00000048479a7220 */ /* 0x000fc80000410000 */
[----:B------:R-:W-:Y:S01]  /*48b0*/  FMUL.FTZ R86, R6, R86 ;  /* 0x0000005606567220 */ /* 0x000fe20000410000 */
[----:B------:R-:W-:Y:S01]  /*48c0*/  SHF.L.U32 R6, R5, 0x10, RZ ;  /* 0x0000001005067819 */ /* 0x000fe200000006ff */
[----:B------:R-:W-:Y:S01]  /*48d0*/  FMUL.FTZ R123, R123, R151 ;  /* 0x000000977b7b7220 */ /* 0x000fe20000410000 */
[----:B------:R-:W-:Y:S01]  /*48e0*/  FFMA.FTZ R78, R0, R72, R78 ;  /* 0x00000048004e7223 */ /* 0x000fe2000001004e */
[----:B------:R-:W-:Y:S01]  /*48f0*/  PRMT R151, R4, 0x7632, R151 ;  /* 0x0000763204977816 */ /* 0x000fe20000000097 */
[----:B------:R-:W-:Y:S01]  /*4900*/  FADD.FTZ R79, R72, R79 ;  /* 0x0000004f484f7221 */ /* 0x000fe20000010000 */
[----:B------:R-:W-:Y:S01]  /*4910*/  FMUL.FTZ R87, R6, R87 ;  /* 0x0000005706577220 */ /* 0x000fe20000410000 */
[----:B------:R-:W-:Y:S01]  /*4920*/  FFMA.FTZ R82, R149, R76, R82 ;  /* 0x0000004c95527223 */ /* 0x000fe20000010052 */
[-C--:B------:R-:W-:Y:S01]  /*4930*/  FFMA.FTZ R80, R150, R125.reuse, R80 ;  /* 0x0000007d96507223 */ /* 0x080fe20000010050 */
[----:B------:R-:W-:Y:S01]  /*4940*/  FADD.FTZ R81, R125, R81 ;  /* 0x000000517d517221 */ /* 0x000fe20000010000 */
[----:B------:R-:W-:Y:S01]  /*4950*/  PRMT R4, R5, 0x7632, R4 ;  /* 0x0000763205047816 */ /* 0x000fe20000000004 */
[----:B------:R-:W-:Y:S01]  /*4960*/  FMUL.FTZ R125, R66, R125 ;  /* 0x0000007d427d7220 */ /* 0x000fe20000410000 */
[----:B------:R-:W-:Y:S01]  /*4970*/  FADD.FTZ R6, RZ, R154 ;  /* 0x0000009aff067221 */ /* 0x000fe20000010000 */
[----:B------:R-:W-:Y:S01]  /*4980*/  FFMA.FTZ R72, R0, R154, RZ ;  /* 0x0000009a00487223 */ /* 0x000fe200000100ff */
[----:B------:R-:W-:Y:S01]  /*4990*/  FFMA.FTZ R78, R147, R92, R78 ;  /* 0x0000005c934e7223 */ /* 0x000fe2000001004e */
[----:B------:R-:W-:Y:S01]  /*49a0*/  FADD.FTZ R79, R79, R92 ;  /* 0x0000005c4f4f7221 */ /* 0x000fe20000010000 */
[----:B------:R-:W-:Y:S01]  /*49b0*/  FFMA.FTZ R82, R145, R95, R82 ;  /* 0x0000005f91527223 */ /* 0x000fe20000010052 */
[----:B------:R-:W-:Y:S01]  /*49c0*/  SHF.L.U32 R4, R4, 0x10, RZ ;  /* 0x0000001004047819 */ /* 0x000fe200000006ff */
[----:B------:R-:W-:Y:S01]  /*49d0*/  FMUL.FTZ R162, R70, R76 ;  /* 0x0000004c46a27220 */ /* 0x000fe20000410000 */
[----:B------:R-:W-:Y:S01]  /*49e0*/  FADD.FTZ R6, R6, R125 ;  /* 0x0000007d06067221 */ /* 0x000fe20000010000 */
[----:B------:R-:W-:Y:S01]  /*49f0*/  FFMA.FTZ R72, R150, R125, R72 ;  /* 0x0000007d96487223 */ /* 0x000fe20000010048 */
[----:B------:R-:W-:Y:S01]  /*4a00*/  FFMA.FTZ R78, R62, R98, R78 ;  /* 0x000000623e4e7223 */ /* 0x000fe2000001004e */
[----:B------:R-:W-:Y:S01]  /*4a10*/  SHF.L.U32 R5, R151, 0x10, RZ ;  /* 0x0000001097057819 */ /* 0x000fe200000006ff */
[----:B------:R-:W-:Y:S01]  /*4a20*/  FFMA.FTZ R84, R148, R127, R84 ;  /* 0x0000007f94547223 */ /* 0x000fe20000010054 */
[----:B------:R-:W-:Y:S01]  /*4a30*/  FADD.FTZ R85, R127, R85 ;  /* 0x000000557f557221 */ /* 0x000fe20000010000 */
[----:B------:R-:W-:Y:S01]  /*4a40*/  FADD.FTZ R79, R79, R98 ;  /* 0x000000624f4f7221 */ /* 0x000fe20000010000 */
[----:B------:R-:W-:Y:S01]  /*4a50*/  FFMA.FTZ R82, R61, R99, R82 ;  /* 0x000000633d527223 */ /* 0x000fe20000010052 */
[----:B------:R-:W-:Y:S01]  /*4a60*/  FMUL.FTZ R127, R67, R127 ;  /* 0x0000007f437f7220 */ /* 0x000fe20000410000 */
[----:B------:R-:W-:Y:S01]  /*4a70*/  FADD.FTZ R6, R6, R162 ;  /* 0x000000a206067221 */ /* 0x000fe20000010000 */
[----:B------:R-:W-:Y:S01]  /*4a80*/  FFMA.FTZ R72, R149, R162, R72 ;  /* 0x000000a295487223 */ /* 0x000fe20000010048 */
[----:B------:R-:W-:Y:S01]  /*4a90*/  FMUL.FTZ R89, R4, R89 ;  /* 0x0000005904597220 */ /* 0x000fe20000410000 */
[----:B---3--:R-:W-:Y:S01]  /*4aa0*/  SHF.L.U32 R4, R2, 0x10, RZ ;  /* 0x0000001002047819 */ /* 0x008fe200000006ff */
        /* <DEDUP_REMOVED lines=8> */
[----:B------:R-:W-:Y:S01]  /*4b30*/  PRMT R5, R2, 0x7632, R5 ;  /* 0x0000763202057816 */ /* 0x000fe20000000005 */
[----:B------:R-:W-:Y:S01]  /*4b40*/  FFMA.FTZ R78, R58, R102, R78 ;  /* 0x000000663a4e7223 */ /* 0x000fe2000001004e */
[----:B------:R-:W-:Y:S01]  /*4b50*/  FMUL.FTZ R121, R4, R121 ;  /* 0x0000007904797220 */ /* 0x000fe20000410000 */
[----:B------:R-:W-:Y:S01]  /*4b60*/  FADD.FTZ R83, R76, R83 ;  /* 0x000000534c537221 */ /* 0x000fe20000010000 */
[----:B------:R-:W-:Y:S01]  /*4b70*/  FADD.FTZ R79, R79, R102 ;  /* 0x000000664f4f7221 */ /* 0x000fe20000010000 */
[----:B------:R-:W-:Y:S01]  /*4b80*/  FFMA.FTZ R82, R57, R103, R82 ;  /* 0x0000006739527223 */ /* 0x000fe20000010052 */
[-C--:B------:R-:W-:Y:S01]  /*4b90*/  FFMA.FTZ R80, R146, R128.reuse, R80 ;  /* 0x0000008092507223 */ /* 0x080fe20000010050 */
[----:B------:R-:W-:Y:S01]  /*4ba0*/  FADD.FTZ R81, R81, R128 ;  /* 0x0000008051517221 */ /* 0x000fe20000010000 */
[C---:B------:R-:W-:Y:S01]  /*4bb0*/  PRMT R2, R3.reuse, 0x7632, R2 ;  /* 0x0000763203027816 */ /* 0x040fe20000000002 */
[----:B------:R-:W-:Y:S01]  /*4bc0*/  FMUL.FTZ R128, R66, R128 ;  /* 0x0000008042807220 */ /* 0x000fe20000410000 */
[----:B------:R-:W-:Y:S01]  /*4bd0*/  SHF.L.U32 R4, R3, 0x10, RZ ;  /* 0x0000001003047819 */ /* 0x000fe200000006ff */
[----:B------:R-:W-:Y:S01]  /*4be0*/  FADD.FTZ R76, R6, R161 ;  /* 0x000000a1064c7221 */ /* 0x000fe20000010000 */
[----:B------:R-:W-:Y:S01]  /*4bf0*/  FFMA.FTZ R72, R147, R161, R72 ;  /* 0x000000a193487223 */ /* 0x000fe20000010048 */
[----:B------:R-:W-:Y:S01]  /*4c00*/  SHF.L.U32 R3, R5, 0x10, RZ ;  /* 0x0000001005037819 */ /* 0x000fe200000006ff */
[----:B------:R-:W-:Y:S01]  /*4c10*/  FMUL.FTZ R122, R122, R152 ;  /* 0x000000987a7a7220 */ /* 0x000fe20000410000 */
[----:B------:R-:W-:Y:S01]  /*4c20*/  FFMA.FTZ R78, R56, R104, R78 ;  /* 0x00000068384e7223 */ /* 0x000fe2000001004e */
[----:B------:R-:W-:Y:S01]  /*4c30*/  FADD.FTZ R79, R79, R104 ;  /* 0x000000684f4f7221 */ /* 0x000fe20000010000 */
[----:B------:R-:W-:Y:S01]  /*4c40*/  FFMA.FTZ R82, R55, R105, R82 ;  /* 0x0000006937527223 */ /* 0x000fe20000010052 */
[----:B------:R-:W-:Y:S01]  /*4c50*/  FMUL.FTZ R160, R70, R95 ;  /* 0x0000005f46a07220 */ /* 0x000fe20000410000 */
[----:B------:R-:W-:Y:S01]  /*4c60*/  FADD.FTZ R76, R76, R128 ;  /* 0x000000804c4c7221 */ /* 0x000fe20000010000 */
[----:B------:R-:W-:Y:S01]  /*4c70*/  FFMA.FTZ R72, R146, R128, R72 ;  /* 0x0000008092487223 */ /* 0x000fe20000010048 */
[----:B------:R-:W-:Y:S01]  /*4c80*/  FMUL.FTZ R122, R4, R122 ;  /* 0x0000007a047a7220 */ /* 0x000fe20000410000 */
[----:B------:R-:W-:Y:S01]  /*4c90*/  FMUL.FTZ R123, R3, R123 ;  /* 0x0000007b037b7220 */ /* 0x000fe20000410000 */
[----:B------:R-:W-:Y:S01]  /*4ca0*/  FFMA.FTZ R5, R54, R126, R78 ;  /* 0x0000007e36057223 */ /* 0x000fe2000001004e */
[----:B------:R-:W-:Y:S01]  /*4cb0*/  FADD.FTZ R4, R79, R126 ;  /* 0x0000007e4f047221 */ /* 0x000fe20000010000 */
[----:B------:R-:W-:Y:S01]  /*4cc0*/  FFMA.FTZ R3, R53, R130, R82 ;  /* 0x0000008235037223 */ /* 0x000fe20000010052 */
[-C--:B------:R-:W-:Y:S01]  /*4cd0*/  FFMA.FTZ R84, R144, R120.reuse, R84 ;  /* 0x0000007890547223 */ /* 0x080fe20000010054 */
[----:B------:R-:W-:Y:S01]  /*4ce0*/  FADD.FTZ R78, R85, R120 ;  /* 0x00000078554e7221 */ /* 0x000fe20000010000 */
[----:B------:R-:W-:Y:S01]  /*4cf0*/  FMUL.FTZ R120, R67, R120 ;  /* 0x0000007843787220 */ /* 0x000fe20000410000 */
[----:B------:R-:W-:Y:S01]  /*4d00*/  FADD.FTZ R79, R76, R160 ;  /* 0x000000a04c4f7221 */ /* 0x000fe20000010000 */
[----:B------:R-:W-:Y:S01]  /*4d10*/  FFMA.FTZ R82, R145, R160, R72 ;  /* 0x000000a091527223 */ /* 0x000fe20000010048 */
[----:B------:R-:W-:Y:S01]  /*4d20*/  FADD.FTZ R83, R83, R95 ;  /* 0x0000005f53537221 */ /* 0x000fe20000010000 */
[----:B------:R-:W-:Y:S01]  /*4d30*/  FADD.FTZ R4, R4, R132 ;  /* 0x0000008404047221 */ /* 0x000fe20000010000 */
[----:B------:R-:W-:Y:S01]  /*4d40*/  FMUL.FTZ R159, R71, R98 ;  /* 0x00000062479f7220 */ /* 0x000fe20000410000 */
[----:B------:R-:W-:Y:S01]  /*4d50*/  FADD.FTZ R79, R79, R120 ;  /* 0x000000784f4f7221 */ /* 0x000fe20000010000 */
[----:B------:R-:W-:Y:S01]  /*4d60*/  FFMA.FTZ R82, R144, R120, R82 ;  /* 0x0000007890527223 */ /* 0x000fe20000010052 */
[----:B------:R-:W-:Y:S01]  /*4d70*/  FADD.FTZ R83, R83, R99 ;  /* 0x0000006353537221 */ /* 0x000fe20000010000 */
[----:B------:R-:W-:Y:S01]  /*4d80*/  FADD.FTZ R4, R4, R137 ;  /* 0x0000008904047221 */ /* 0x000fe20000010000 */
        /* <DEDUP_REMOVED lines=11> */
[-C--:B------:R-:W-:Y:S01]  /*4e40*/  FFMA.FTZ R84, R44, R118.reuse, R84 ;  /* 0x000000762c547223 */ /* 0x080fe20000010054 */
[----:B------:R-:W-:Y:S01]  /*4e50*/  FADD.FTZ R78, R78, R118 ;  /* 0x000000764e4e7221 */ /* 0x000fe20000010000 */
[----:B------:R-:W-:Y:S01]  /*4e60*/  FADD.FTZ R80, R4, R143 ;  /* 0x0000008f04507221 */ /* 0x000fe20000010000 */
        /* <DEDUP_REMOVED lines=8> */
[----:B------:R-:W-:Y:S01]  /*4ef0*/  FMUL.FTZ R124, R2, R124 ;  /* 0x0000007c027c7220 */ /* 0x000fe20000410000 */
[----:B------:R-:W-:Y:S01]  /*4f00*/  FADD.FTZ R2, R83, R130 ;  /* 0x0000008253027221 */ /* 0x000fe20000010000 */
[CC--:B------:R-:W-:Y:S01]  /*4f10*/  FFMA.FTZ R79, R43.reuse, R117.reuse, R72 ;  /* 0x000000752b4f7223 */ /* 0x0c0fe20000010048 */
[----:B------:R-:W-:Y:S01]  /*4f20*/  FADD.FTZ R76, R76, R117 ;  /* 0x000000754c4c7221 */ /* 0x000fe20000010000 */
[----:B------:R-:W-:Y:S01]  /*4f30*/  FMUL.FTZ R117, R66, R117 ;  /* 0x0000007542757220 */ /* 0x000fe20000410000 */
[----:B------:R-:W-:Y:S01]  /*4f40*/  FADD.FTZ R4, R4, R157 ;  /* 0x0000009d04047221 */ /* 0x000fe20000010000 */
[----:B------:R-:W-:Y:S01]  /*4f50*/  FFMA.FTZ R82, R60, R157, R82 ;  /* 0x0000009d3c527223 */ /* 0x000fe20000010052 */
[----:B------:R-:W-:Y:S01]  /*4f60*/  FADD.FTZ R2, R2, R134 ;  /* 0x0000008602027221 */ /* 0x000fe20000010000 */
[----:B------:R-:W-:Y:S01]  /*4f70*/  FMUL.FTZ R156, R70, R101 ;  /* 0x00000065469c7220 */ /* 0x000fe20000410000 */
[----:B------:R-:W-:Y:S01]  /*4f80*/  FADD.FTZ R4, R4, R117 ;  /* 0x0000007504047221 */ /* 0x000fe20000010000 */
[----:B------:R-:W-:Y:S01]  /*4f90*/  FFMA.FTZ R82, R43, R117, R82 ;  /* 0x000000752b527223 */ /* 0x000fe20000010052 */
[----:B------:R-:W-:Y:S01]  /*4fa0*/  FFMA.FTZ R3, R51, R134, R3 ;  /* 0x0000008633037223 */ /* 0x000fe20000010003 */
[----:B------:R-:W-:Y:S01]  /*4fb0*/  FADD.FTZ R2, R2, R138 ;  /* 0x0000008a02027221 */ /* 0x000fe20000010000 */
[-C--:B------:R-:W-:Y:S01]  /*4fc0*/  FFMA.FTZ R72, R42, R116.reuse, R84 ;  /* 0x000000742a487223 */ /* 0x080fe20000010054 */
[----:B------:R-:W-:Y:S01]  /*4fd0*/  FADD.FTZ R78, R78, R116 ;  /* 0x000000744e4e7221 */ /* 0x000fe20000010000 */
[----:B------:R-:W-:Y:S01]  /*4fe0*/  FMUL.FTZ R116, R67, R116 ;  /* 0x0000007443747220 */ /* 0x000fe20000410000 */
[----:B------:R-:W-:Y:S01]  /*4ff0*/  FADD.FTZ R4, R4, R156 ;  /* 0x0000009c04047221 */ /* 0x000fe20000010000 */
[----:B------:R-:W-:Y:S01]  /*5000*/  FFMA.FTZ R82, R59, R156, R82 ;  /* 0x0000009c3b527223 */ /* 0x000fe20000010052 */
[----:B------:R-:W-:Y:S01]  /*5010*/  FFMA.FTZ R3, R49, R138, R3 ;  /* 0x0000008a31037223 */ /* 0x000fe20000010003 */
[----:B------:R-:W-:Y:S01]  /*5020*/  FADD.FTZ R2, R2, R142 ;  /* 0x0000008e02027221 */ /* 0x000fe20000010000 */
[----:B------:R-:W-:Y:S01]  /*5030*/  FMUL.FTZ R155, R71, R102 ;  /* 0x00000066479b7220 */ /* 0x000fe20000410000 */
[----:B------:R-:W-:Y:S01]  /*5040*/  FADD.FTZ R4, R4, R116 ;  /* 0x0000007404047221 */ /* 0x000fe20000010000 */
[----:B------:R-:W-:Y:S01]  /*5050*/  FFMA.FTZ R82, R42, R116, R82 ;  /* 0x000000742a527223 */ /* 0x000fe20000010052 */
[----:B------:R-:W-:Y:S01]  /*5060*/  FFMA.FTZ R3, R47, R142, R3 ;  /* 0x0000008e2f037223 */ /* 0x000fe20000010003 */
[-C--:B------:R-:W-:Y:S01]  /*5070*/  FFMA.FTZ R79, R41, R115.reuse, R79 ;  /* 0x00000073294f7223 */ /* 0x080fe2000001004f */
[----:B------:R-:W-:Y:S01]  /*5080*/  FADD.FTZ R76, R76, R115 ;  /* 0x000000734c4c7221 */ /* 0x000fe20000010000 */
[----:B------:R-:W-:Y:S01]  /*5090*/  FADD.FTZ R85, R2, R140 ;  /* 0x0000008c02557221 */ /* 0x000fe20000010000 */
[----:B------:R-:W-:Y:S01]  /*50a0*/  FMUL.FTZ R115, R66, R115 ;  /* 0x0000007342737220 */ /* 0x000fe20000410000 */
[----:B------:R-:W-:Y:S01]  /*50b0*/  FADD.FTZ R2, R4, R155 ;  /* 0x0000009b04027221 */ /* 0x000fe20000010000 */
[----:B------:R-:W-:Y:S01]  /*50c0*/  FFMA.FTZ R82, R58, R155, R82 ;  /* 0x0000009b3a527223 */ /* 0x000fe20000010052 */
[----:B------:R-:W-:Y:S01]  /*50d0*/  FFMA.FTZ R84, R31, R140, R3 ;  /* 0x0000008c1f547223 */ /* 0x000fe20000010003 */
        /* <DEDUP_REMOVED lines=16> */
[----:B------:R-:W-:Y:S02]  /*51e0*/  FMUL.FTZ R151, R70, R105 ;  /* 0x0000006946977220 */ /* 0x000fe40000410000 */
        /* <DEDUP_REMOVED lines=46> */
[----:B------:R-:W-:Y:S01]  /*54d0*/  FFMA.FTZ R82, R32, R106, R72 ;  /* 0x0000006a20527223 */ /* 0x000fe20000010048 */
[----:B------:R-:W-:Y:S01]  /*54e0*/  FMUL.FTZ R107, R66, R107 ;  /* 0x0000006b426b7220 */ /* 0x000fe20000410000 */
[----:B------:R-:W-:Y:S01]  /*54f0*/  FADD.FTZ R92, R92, R137 ;  /* 0x000000895c5c7221 */ /* 0x000fe20000010000 */
[----:B------:R-:W-:Y:S01]  /*5500*/  FFMA.FTZ R72, R50, R137, R76 ;  /* 0x0000008932487223 */ /* 0x000fe2000001004c */
[----:B------:R-:W-:-:S02]  /*5510*/  FMUL.FTZ R138, R70, R138 ;  /* 0x0000008a468a7220 */ /* 0x000fc40000410000 */
[----:B------:R-:W-:Y:S01]  /*5520*/  FADD.FTZ R92, R92, R107 ;  /* 0x0000006b5c5c7221 */ /* 0x000fe20000010000 */
[----:B------:R-:W-:Y:S01]  /*5530*/  FFMA.FTZ R72, R33, R107, R72 ;  /* 0x0000006b21487223 */ /* 0x000fe20000010048 */
        /* <DEDUP_REMOVED lines=63> */
[C---:B------:R-:W-:Y:S01]  /*5930*/  FFMA.FTZ R99, R26.reuse, R72, R99 ;  /* 0x000000481a637223 */ /* 0x040fe20000010063 */
[----:B------:R-:W-:Y:S01]  /*5940*/  FFMA.FTZ R81, R26, R135, R81 ;  /* 0x000000871a517223 */ /* 0x000fe20000010051 */
        /* <DEDUP_REMOVED lines=17> */
[----:B------:R-:W-:Y:S01]  /*5a60*/  FADD.FTZ R85, R85, R133 ;  /* 0x0000008555557221 */ /* 0x000fe20000010000 */
        /* <DEDUP_REMOVED lines=8> */
[C---:B------:R-:W-:Y:S01]  /*5af0*/  FFMA.FTZ R99, R16.reuse, R95, R99 ;  /* 0x0000005f10637223 */ /* 0x040fe20000010063 */
        /* <DEDUP_REMOVED lines=9> */
[----:B------:R-:W-:Y:S02]  /*5b90*/  FMUL.FTZ R99, R66, R88 ;  /* 0x0000005842637220 */ /* 0x000fe40000410000 */
[----:B------:R-:W-:Y:S01]  /*5ba0*/  FADD.FTZ R78, R78, R98 ;  /* 0x000000624e4e7221 */ /* 0x000fe20000010000 */
[----:B------:R-:W-:Y:S01]  /*5bb0*/  FFMA.FTZ R79, R14, R98, R79 ;  /* 0x000000620e4f7223 */ /* 0x000fe2000001004f */
[----:B------:R-:W-:Y:S02]  /*5bc0*/  FMUL.FTZ R100, R70, R87 ;  /* 0x0000005746647220 */ /* 0x000fe40000410000 */
        /* <DEDUP_REMOVED lines=14> */
[----:B------:R-:W0:Y:S01]  /*5cb0*/  S2R R140, SR_TID.X ;  /* 0x00000000008c7919 */ /* 0x000e220000002100 */
[----:B------:R-:W-:Y:S01]  /*5cc0*/  FMUL.FTZ R105, R67, R124 ;  /* 0x0000007c43697220 */ /* 0x000fe20000410000 */
[----:B------:R-:W-:Y:S01]  /*5cd0*/  FADD.FTZ R78, R78, R104 ;  /* 0x000000684e4e7221 */ /* 0x000fe20000010000 */
[----:B------:R-:W-:-:S03]  /*5ce0*/  FFMA.FTZ R79, R10, R104, R79 ;  /* 0x000000680a4f7223 */ /* 0x000fc6000001004f */
[----:B------:R-:W-:Y:S01]  /*5cf0*/  FADD.FTZ R78, R78, R105 ;  /* 0x000000694e4e7221 */ /* 0x000fe20000010000 */
[----:B------:R-:W-:Y:S01]  /*5d00*/  FFMA.FTZ R79, R7, R105, R79 ;  /* 0x00000069074f7223 */ /* 0x000fe2000001004f */
[----:B------:R-:W-:-:S04]  /*5d10*/  UIADD3 UR12, UP0, UPT, UR12, 0x8, URZ ;  /* 0x000000080c0c7890 */ /* 0x000fc8000ff1e0ff */
[----:B------:R1:W-:Y:S01]  /*5d20*/  STS.64 [R165], R78 ;  /* 0x0000004ea5007388 */ /* 0x0003e20000000a00 */
[----:B------:R-:W-:Y:S02]  /*5d30*/  UIADD3.X UR5, UPT, UPT, URZ, UR5, URZ, UP0, !UPT ;  /* 0x00000005ff057290 */ /* 0x000fe400087fe4ff */
[----:B------:R-:W-:-:S04]  /*5d40*/  UISETP.GE.U32.AND UP0, UPT, UR12, UR23, UPT ;  /* 0x000000170c00728c */ /* 0x000fc8000bf06070 */
[----:B------:R-:W-:Y:S01]  /*5d50*/  UISETP.GE.AND.EX UP0, UPT, UR5, UR13, UPT, UP0 ;  /* 0x0000000d0500728c */ /* 0x000fe2000bf06300 */
[----:B------:R-:W-:Y:S01]  /*5d60*/  FFMA.FTZ R84, R13, R87, R84 ;  /* 0x000000570d547223 */ /* 0x000fe20000010054 */
[----:B------:R-:W-:Y:S01]  /*5d70*/  FADD.FTZ R80, R80, R86 ;  /* 0x0000005650507221 */ /* 0x000fe20000010000 */
[----:B------:R-:W-:Y:S01]  /*5d80*/  FADD.FTZ R87, R85, R87 ;  /* 0x0000005755577221 */ /* 0x000fe20000010000 */
[----:B------:R-:W-:Y:S01]  /*5d90*/  FFMA.FTZ R81, R14, R86, R81 ;  /* 0x000000560e517223 */ /* 0x000fe20000010051 */
[----:B------:R-:W-:Y:S01]  /*5da0*/  FFMA.FTZ R85, R12, R88, R83 ;  /* 0x000000580c557223 */ /* 0x000fe20000010053 */
[----:B------:R-:W-:Y:S01]  /*5db0*/  FADD.FTZ R88, R82, R88 ;  /* 0x0000005852587221 */ /* 0x000fe20000010000 */
[----:B------:R-:W-:Y:S01]  /*5dc0*/  FFMA.FTZ R129, R9, R89, R129 ;  /* 0x0000005909817223 */ /* 0x000fe20000010081 */
[----:B------:R-:W-:Y:S01]  /*5dd0*/  FADD.FTZ R131, R131, R89 ;  /* 0x0000005983837221 */ /* 0x000fe20000010000 */
[----:B-1----:R-:W-:Y:S01]  /*5de0*/  FADD.FTZ R79, R80, R121 ;  /* 0x00000079504f7221 */ /* 0x002fe20000010000 */
[----:B------:R-:W-:Y:S01]  /*5df0*/  FFMA.FTZ R78, R11, R121, R81 ;  /* 0x000000790b4e7223 */ /* 0x000fe20000010051 */
[----:B------:R-:W-:Y:S01]  /*5e00*/  FFMA.FTZ R82, R10, R122, R84 ;  /* 0x0000007a0a527223 */ /* 0x000fe20000010054 */
[----:B------:R-:W-:Y:S01]  /*5e10*/  FFMA.FTZ R80, R8, R123, R85 ;  /* 0x0000007b08507223 */ /* 0x000fe20000010055 */
[----:B------:R-:W-:Y:S01]  /*5e20*/  FADD.FTZ R83, R87, R122 ;  /* 0x0000007a57537221 */ /* 0x000fe20000010000 */
[----:B------:R-:W-:Y:S01]  /*5e30*/  FADD.FTZ R81, R88, R123 ;  /* 0x0000007b58517221 */ /* 0x000fe20000010000 */
[----:B------:R-:W-:Y:S01]  /*5e40*/  BAR.SYNC.DEFER_BLOCKING 0x0 ;  /* 0x0000000000007b1d */ /* 0x000fe20000010000 */
[----:B0-----:R-:W-:Y:S01]  /*5e50*/  ISETP.GT.U32.AND P0, PT, R140, 0xf, PT ;  /* 0x0000000f8c00780c */ /* 0x001fe20003f04070 */
[----:B------:R-:W-:Y:S01]  /*5e60*/  FFMA.FTZ R84, R7, R124, R129 ;  /* 0x0000007c07547223 */ /* 0x000fe20000010081 */
[----:B------:R-:W-:-:S03]  /*5e70*/  FADD.FTZ R85, R131, R124 ;  /* 0x0000007c83557221 */ /* 0x000fc60000010000 */
[----:B------:R-:W-:Y:S08]  /*5e80*/  BRA.U !UP0, `(.L_x_312) ;  /* 0x00000001089c7547 */ /* 0x000ff0000b800000 */
[----:B------:R-:W2:Y:S01]  /*5e90*/  LDL.64 R142, [R1+0x8] ;  /* 0x00000800018e7983 */ /* 0x000ea20000100a00 */
[----:B------:R-:W0:Y:S01]  /*5ea0*/  S2UR UR14, SR_CgaCtaId ;  /* 0x00000000000e79c3 */ /* 0x000e220000008800 */
[----:B------:R-:W-:Y:S01]  /*5eb0*/  UMOV UR10, 0x400 ;  /* 0x00000400000a7882 */ /* 0x000fe20000000000 */
[C---:B------:R-:W-:Y:S02]  /*5ec0*/  SHF.L.U32 R87, R140.reuse, 0x1, RZ ;  /* 0x000000018c577819 */ /* 0x040fe400000006ff */
[----:B------:R-:W-:Y:S02]  /*5ed0*/  SHF.L.U32 R121, R140, 0x3, RZ ;  /* 0x000000038c797819 */ /* 0x000fe400000006ff */
[----:B------:R-:W-:Y:S02]  /*5ee0*/  LOP3.LUT R87, R87, 0x18, RZ, 0xc0, !PT ;  /* 0x0000001857577812 */ /* 0x000fe400078ec0ff */
[----:B------:R-:W-:Y:S01]  /*5ef0*/  LOP3.LUT R121, R121, 0x1fe0, RZ, 0xc0, !PT ;  /* 0x00001fe079797812 */ /* 0x000fe200078ec0ff */
[----:B0-----:R-:W-:-:S06]  /*5f00*/  ULEA UR10, UR14, UR10, 0x18 ;  /* 0x0000000a0e0a7291 */ /* 0x001fcc000f8ec0ff */
[----:B------:R-:W-:-:S04]  /*5f10*/  LEA R86, R140, UR10, 0x5 ;  /* 0x0000000a8c567c11 */ /* 0x000fc8000f8e28ff */
[----:B------:R-:W-:-:S05]  /*5f20*/  IADD3 R88, PT, PT, R86, R87, RZ ;  /* 0x0000005756587210 */ /* 0x000fca0007ffe0ff */
[----:B------:R0:W-:Y:S02]  /*5f30*/  STS.64 [R88], R78 ;  /* 0x0000004e58007388 */ /* 0x0001e40000000a00 */
[----:B0-----:R-:W-:-:S04]  /*5f40*/  LOP3.LUT R88, R87, 0x8, RZ, 0x3c, !PT ;  /* 0x0000000857587812 */ /* 0x001fc800078e3cff */
[----:B------:R-:W-:-:S05]  /*5f50*/  IADD3 R88, PT, PT, R86, R88, RZ ;  /* 0x0000005856587210 */ /* 0x000fca0007ffe0ff */
[----:B------:R0:W-:Y:S02]  /*5f60*/  STS.64 [R88], R80 ;  /* 0x0000005058007388 */ /* 0x0001e40000000a00 */
[C---:B0-----:R-:W-:Y:S02]  /*5f70*/  LOP3.LUT R88, R87.reuse, 0x10, RZ, 0x3c, !PT ;  /* 0x0000001057587812 */ /* 0x041fe400078e3cff */
[----:B------:R-:W-:Y:S02]  /*5f80*/  LOP3.LUT R87, R87, 0x18, RZ, 0x3c, !PT ;  /* 0x0000001857577812 */ /* 0x000fe400078e3cff */
[C---:B------:R-:W-:Y:S02]  /*5f90*/  IADD3 R88, PT, PT, R86.reuse, R88, RZ ;  /* 0x0000005856587210 */ /* 0x040fe40007ffe0ff */
[----:B------:R-:W-:Y:S02]  /*5fa0*/  IADD3 R87, PT, PT, R86, R87, RZ ;  /* 0x0000005756577210 */ /* 0x000fe40007ffe0ff */
[----:B------:R-:W-:Y:S01]  /*5fb0*/  SHF.R.U32.HI R86, RZ, 0x4, R140 ;  /* 0x00000004ff567819 */ /* 0x000fe2000001168c */
[----:B------:R-:W-:Y:S03]  /*5fc0*/  STS.64 [R88], R82 ;  /* 0x0000005258007388 */ /* 0x000fe60000000a00 */
[----:B------:R-:W-:Y:S01]  /*5fd0*/  LOP3.LUT R86, R86, R140, RZ, 0x3c, !PT ;  /* 0x0000008c56567212 */ /* 0x000fe200078e3cff */
[----:B------:R-:W-:Y:S03]  /*5fe0*/  STS.64 [R87], R84 ;  /* 0x0000005457007388 */ /* 0x000fe60000000a00 */
[----:B------:R-:W-:-:S04]  /*5ff0*/  SHF.L.U32 R86, R86, 0x3, RZ ;  /* 0x0000000356567819 */ /* 0x000fc800000006ff */
[----:B------:R-:W-:-:S04]  /*6000*/  LOP3.LUT R86, R86, 0x18, RZ, 0xc0, !PT ;  /* 0x0000001856567812 */ /* 0x000fc800078ec0ff */
[----:B------:R-:W-:Y:S01]  /*6010*/  IADD3 R121, PT, PT, R121, UR10, R86 ;  /* 0x0000000a79797c10 */ /* 0x000fe2000fffe056 */
        /* <DEDUP_REMOVED lines=13> */
[----:B--2---:R0:W-:Y:S02]  /*60f0*/  STG.E.64 desc[UR16][R142.64+0x2000], R86 ;  /* 0x002000568e007986 */ /* 0x0041e4000c101b10 */
.L_x_312:
        /* <DEDUP_REMOVED lines=17> */
[----:B--2---:R-:W0:Y:S04]  /*6210*/  LDS.64 R86, [R87] ;  /* 0x0000000057567984 */ /* 0x004e280000000a00 */
[----:B---3--:R-:W1:Y:S01]  /*6220*/  LDS.64 R88, [R88] ;  /* 0x0000000058587984 */ /* 0x008e620000000a00 */
[----:B0-----:R-:W-:Y:S01]  /*6230*/  FADD.FTZ R86, RZ, R86 ;  /* 0x00000056ff567221 */ /* 0x001fe20000010000 */
[----:B------:R-:W-:-:S03]  /*6240*/  FADD.FTZ R87, RZ, R87 ;  /* 0x00000057ff577221 */ /* 0x000fc60000010000 */
[----:B-1----:R-:W-:Y:S01]  /*6250*/  FADD.FTZ R88, R86, R88 ;  /* 0x0000005856587221 */ /* 0x002fe20000010000 */
[----:B------:R-:W-:Y:S02]  /*6260*/  FADD.FTZ R89, R87, R89 ;  /* 0x0000005957597221 */ /* 0x000fe40000010000 */
[----:B----4-:R0:W1:Y:S04]  /*6270*/  LDS.64 R86, [R129] ;  /* 0x0000000081567984 */ /* 0x0100680000000a00 */
[----:B0-----:R-:W2:Y:S01]  /*6280*/  LDL R129, [R1+0x20] ;  /* 0x0000200001817983 */ /* 0x001ea20000100800 */
[----:B-1----:R-:W-:Y:S01]  /*6290*/  FADD.FTZ R88, R88, R86 ;  /* 0x0000005658587221 */ /* 0x002fe20000010000 */
[----:B------:R-:W-:Y:S02]  /*62a0*/  FADD.FTZ R89, R89, R87 ;  /* 0x0000005759597221 */ /* 0x000fe40000010000 */
[----:B-----5:R0:W1:Y:S04]  /*62b0*/  LDS.64 R86, [R122] ;  /* 0x000000007a567984 */ /* 0x0200680000000a00 */
[----:B0-----:R-:W3:Y:S01]  /*62c0*/  LDL R122, [R1+0x40] ;  /* 0x00004000017a7983 */ /* 0x001ee20000100800 */
[----:B-1----:R-:W-:Y:S01]  /*62d0*/  FADD.FTZ R88, R88, R86 ;  /* 0x0000005658587221 */ /* 0x002fe20000010000 */
[----:B------:R-:W-:-:S02]  /*62e0*/  FADD.FTZ R89, R89, R87 ;  /* 0x0000005759597221 */ /* 0x000fc40000010000 */
[----:B------:R0:W1:Y:S04]  /*62f0*/  LDS.64 R86, [R121] ;  /* 0x0000000079567984 */ /* 0x0000680000000a00 */
[----:B0-----:R-:W4:Y:S01]  /*6300*/  LDL R121, [R1+0x3c] ;  /* 0x00003c0001797983 */ /* 0x001f220000100800 */
[----:B-1----:R-:W-:Y:S01]  /*6310*/  FADD.FTZ R88, R88, R86 ;  /* 0x0000005658587221 */ /* 0x002fe20000010000 */
[----:B------:R-:W-:Y:S02]  /*6320*/  FADD.FTZ R89, R89, R87 ;  /* 0x0000005759597221 */ /* 0x000fe40000010000 */
[----:B------:R0:W1:Y:S04]  /*6330*/  LDS.64 R86, [R124] ;  /* 0x000000007c567984 */ /* 0x0000680000000a00 */
[----:B0-----:R-:W5:Y:S01]  /*6340*/  LDL R124, [R1+0x1c] ;  /* 0x00001c00017c7983 */ /* 0x001f620000100800 */
[----:B-1----:R-:W-:Y:S01]  /*6350*/  FADD.FTZ R88, R88, R86 ;  /* 0x0000005658587221 */ /* 0x002fe20000010000 */
[----:B------:R-:W-:-:S02]  /*6360*/  FADD.FTZ R89, R89, R87 ;  /* 0x0000005759597221 */ /* 0x000fc40000010000 */
[----:B------:R0:W1:Y:S04]  /*6370*/  LDS.64 R86, [R123] ;  /* 0x000000007b567984 */ /* 0x0000680000000a00 */
[----:B0-----:R-:W5:Y:S01]  /*6380*/  LDL R123, [R1+0x18] ;  /* 0x00001800017b7983 */ /* 0x001f620000100800 */
[----:B-1----:R-:W-:Y:S01]  /*6390*/  FADD.FTZ R88, R88, R86 ;  /* 0x0000005658587221 */ /* 0x002fe20000010000 */
[----:B------:R-:W-:Y:S02]  /*63a0*/  FADD.FTZ R89, R89, R87 ;  /* 0x0000005759597221 */ /* 0x000fe40000010000 */
[----:B---3--:R0:W1:Y:S04]  /*63b0*/  LDS.64 R86, [R122] ;  /* 0x000000007a567984 */ /* 0x0080680000000a00 */
[----:B0-----:R-:W3:Y:S01]  /*63c0*/  LDL R122, [R1+0x14] ;  /* 0x00001400017a7983 */ /* 0x001ee20000100800 */
[----:B-1----:R-:W-:Y:S01]  /*63d0*/  FADD.FTZ R88, R88, R86 ;  /* 0x0000005658587221 */ /* 0x002fe20000010000 */
[----:B------:R-:W-:-:S02]  /*63e0*/  FADD.FTZ R89, R89, R87 ;  /* 0x0000005759597221 */ /* 0x000fc40000010000 */
[----:B----4-:R0:W1:Y:S04]  /*63f0*/  LDS.64 R86, [R121] ;  /* 0x0000000079567984 */ /* 0x0100680000000a00 */
[----:B0-----:R-:W4:Y:S01]  /*6400*/  LDL R121, [R1+0x10] ;  /* 0x0000100001797983 */ /* 0x001f220000100800 */
[----:B-1----:R-:W-:Y:S01]  /*6410*/  FADD.FTZ R88, R88, R86 ;  /* 0x0000005658587221 */ /* 0x002fe20000010000 */
        /* <DEDUP_REMOVED lines=19> */
[----:B--2---:R-:W0:Y:S02]  /*6550*/  LDS.64 R86, [R129] ;  /* 0x0000000081567984 */ /* 0x004e240000000a00 */
[----:B0-----:R-:W-:Y:S01]  /*6560*/  FADD.FTZ R88, R88, R86 ;  /* 0x0000005658587221 */ /* 0x001fe20000010000 */
[----:B------:R-:W-:-:S02]  /*6570*/  FADD.FTZ R89, R89, R87 ;  /* 0x0000005759597221 */ /* 0x000fc40000010000 */
[----:B-----5:R-:W0:Y:S02]  /*6580*/  LDS.64 R86, [R124] ;  /* 0x000000007c567984 */ /* 0x020e240000000a00 */
[----:B0-----:R-:W-:Y:S01]  /*6590*/  FADD.FTZ R88, R88, R86 ;  /* 0x0000005658587221 */ /* 0x001fe20000010000 */
[----:B------:R-:W-:Y:S02]  /*65a0*/  FADD.FTZ R89, R89, R87 ;  /* 0x0000005759597221 */ /* 0x000fe40000010000 */
[----:B------:R-:W0:Y:S02]  /*65b0*/  LDS.64 R86, [R123] ;  /* 0x000000007b567984 */ /* 0x000e240000000a00 */
[----:B0-----:R-:W-:Y:S01]  /*65c0*/  FADD.FTZ R88, R88, R86 ;  /* 0x0000005658587221 */ /* 0x001fe20000010000 */
[----:B------:R-:W-:Y:S02]  /*65d0*/  FADD.FTZ R89, R89, R87 ;  /* 0x0000005759597221 */ /* 0x000fe40000010000 */
[----:B---3--:R-:W0:Y:S02]  /*65e0*/  LDS.64 R86, [R122] ;  /* 0x000000007a567984 */ /* 0x008e240000000a00 */
[----:B0-----:R-:W-:Y:S01]  /*65f0*/  FADD.FTZ R88, R88, R86 ;  /* 0x0000005658587221 */ /* 0x001fe20000010000 */
[----:B------:R-:W-:-:S02]  /*6600*/  FADD.FTZ R89, R89, R87 ;  /* 0x0000005759597221 */ /* 0x000fc40000010000 */
[----:B----4-:R-:W0:Y:S02]  /*6610*/  LDS.64 R86, [R121] ;  /* 0x0000000079567984 */ /* 0x010e240000000a00 */
[----:B0-----:R-:W-:Y:S01]  /*6620*/  FADD.FTZ R86, R88, R86 ;  /* 0x0000005658567221 */ /* 0x001fe20000010000 */
[----:B------:R-:W-:-:S07]  /*6630*/  FADD.FTZ R89, R89, R87 ;  /* 0x0000005759597221 */ /* 0x000fce0000010000 */
.L_x_314:
[----:B------:R-:W-:Y:S05]  /*6640*/  BSYNC.RECONVERGENT B0 ;  /* 0x0000000000007941 */ /* 0x000fea0003800200 */
.L_x_313:
        /* <DEDUP_REMOVED lines=35> */
.L_x_317:
        /* <DEDUP_REMOVED lines=8> */
.L_x_316:
[----:B------:R-:W-:Y:S05]  /*6900*/  WARPSYNC.ALL ;  /* 0x0000000000007948 */ /* 0x000fea0003800000 */
[----:B------:R-:W-:Y:S06]  /*6910*/  BAR.SYNC.DEFER_BLOCKING 0x0 ;  /* 0x0000000000007b1d */ /* 0x000fec0000010000 */
[----:B------:R-:W-:Y:S05]  /*6920*/  BRA `(.L_x_318) ;  /* 0x00000000005c7947 */ /* 0x000fea0003800000 */
.L_x_315:
        /* <DEDUP_REMOVED lines=13> */
.L_x_320:
        /* <DEDUP_REMOVED lines=8> */
.L_x_319:
[----:B------:R-:W-:Y:S05]  /*6a80*/  WARPSYNC.ALL ;  /* 0x0000000000007948 */ /* 0x000fea0003800000 */
[----:B------:R-:W-:Y:S06]  /*6a90*/  BAR.SYNC.DEFER_BLOCKING 0x0 ;  /* 0x0000000000007b1d */ /* 0x000fec0000010000 */
.L_x_318:
[----:B------:R-:W1:Y:S01]  /*6aa0*/  S2R R122, SR_TID.X ;  /* 0x00000000007a7919 */ /* 0x000e620000002100 */
[----:B------:R-:W2:Y:S01]  /*6ab0*/  LDL R121, [R1] ;  /* 0x0000000001797983 */ /* 0x000ea20000100800 */
[----:B------:R-:W3:Y:S01]  /*6ac0*/  S2UR UR14, SR_CgaCtaId ;  /* 0x00000000000e79c3 */ /* 0x000ee20000008800 */
[----:B------:R-:W4:Y:S01]  /*6ad0*/  LDCU.64 UR24, c[0x0][0x380] ;  /* 0x00007000ff1877ac */ /* 0x000f220008000a00 */
[----:B-1----:R-:W-:-:S13]  /*6ae0*/  ISETP.GT.U32.AND P0, PT, R122, 0x3f, PT ;  /* 0x0000003f7a00780c */ /* 0x002fda0003f04070 */
[----:B0-----:R-:W0:Y:S01]  /*6af0*/  @!P0 LDC.64 R88, c[0x0][0x3d0] ;  /* 0x0000f400ff588b82 */ /* 0x001e220000000a00 */
[----:B------:R-:W-:Y:S01]  /*6b00*/  VOTEU.ALL UP0, P0 ;  /* 0x0000000000ff7886 */ /* 0x000fe20000000000 */
[----:B------:R-:W-:-:S04]  /*6b10*/  @!P0 SHF.L.U32 R86, R122, 0x1, RZ ;  /* 0x000000017a568819 */ /* 0x000fc800000006ff */
[----:B------:R-:W-:Y:S01]  /*6b20*/  @!UP0 UIMAD UR10, UR20, UR4, UR11 ;  /* 0x00000004140a82a4 */ /* 0x000fe2000f8e020b */
[----:B------:R-:W-:-:S05]  /*6b30*/  @!P0 LOP3.LUT R86, R86, 0x7e, RZ, 0xc0, !PT ;  /* 0x0000007e56568812 */ /* 0x000fca00078ec0ff */
[----:B------:R-:W-:-:S04]  /*6b40*/  MOV R87, UR10 ;  /* 0x0000000a00577c02 */ /* 0x000fc80008000f00 */
[----:B------:R-:W-:-:S05]  /*6b50*/  @!P0 LEA R86, R87, R86, 0x7 ;  /* 0x0000005657568211 */ /* 0x000fca00078e38ff */
[----:B0-----:R-:W-:-:S06]  /*6b60*/  @!P0 IMAD.WIDE.U32 R86, R86, 0x4, R88 ;  /* 0x0000000456568825 */ /* 0x001fcc00078e0058 */
[----:B------:R-:W5:Y:S01]  /*6b70*/  @!P0 LDG.E.64 R86, desc[UR16][R86.64] ;  /* 0x0000001056568981 */ /* 0x000f62000c1e1b00 */
[----:B------:R-:W-:Y:S01]  /*6b80*/  HFMA2 R88, -RZ, RZ, 0, 0 ;  /* 0x00000000ff587431 */ /* 0x000fe200000001ff */
[----:B------:R-:W-:Y:S01]  /*6b90*/  UMOV UR10, 0x400 ;  /* 0x00000400000a7882 */ /* 0x000fe20000000000 */
[----:B------:R-:W-:Y:S02]  /*6ba0*/  UISETP.GE.U32.AND UP0, UPT, UR12, UR23, UPT ;  /* 0x000000170c00728c */ /* 0x000fe4000bf06070 */
[----:B------:R-:W-:Y:S02]  /*6bb0*/  UIADD3 UR10, UPT, UPT, UR10, 0x3480, URZ ;  /* 0x000034800a0a7890 */ /* 0x000fe4000fffe0ff */
[----:B------:R-:W-:Y:S02]  /*6bc0*/  UISETP.GE.AND.EX UP0, UPT, UR5, UR13, UPT, UP0 ;  /* 0x0000000d0500728c */ /* 0x000fe4000bf06300 */
[----:B---3--:R-:W-:Y:S02]  /*6bd0*/  ULEA UR10, UR14, UR10, 0x18 ;  /* 0x0000000a0e0a7291 */ /* 0x008fe4000f8ec0ff */
[----:B------:R-:W-:Y:S01]  /*6be0*/  ULOP3.LUT UR4, UR4, 0x1, URZ, 0x3c, !UPT ;  /* 0x0000000104047892 */ /* 0x000fe2000f8e3cff */
[----:B-----5:R-:W-:Y:S01]  /*6bf0*/  @!P0 FADD.FTZ R88, RZ, R86 ;  /* 0x00000056ff588221 */ /* 0x020fe20000010000 */
[----:B------:R-:W-:Y:S01]  /*6c00*/  MOV R86, RZ ;  /* 0x000000ff00567202 */ /* 0x000fe20000000f00 */
[----:B------:R-:W-:Y:S01]  /*6c10*/  @!P0 FADD.FTZ R86, RZ, R87 ;  /* 0x00000057ff568221 */ /* 0x000fe20000010000 */
[----:B------:R-:W-:-:S02]  /*6c20*/  LOP3.LUT P0, RZ, R122, 0x3cf, RZ, 0xc0, !PT ;  /* 0x000003cf7aff7812 */ /* 0x000fc4000780c0ff */
        /* <DEDUP_REMOVED lines=15> */
[----:B0-----:R-:W-:Y:S01]  /*6d20*/  FADD.FTZ R88, R86, R88 ;  /* 0x0000005856587221 */ /* 0x001fe20000010000 */
[----:B------:R-:W-:-:S03]  /*6d30*/  @!P0 FMUL.FTZ R86, R87, 1.2207031431898940355e-05 ;  /* 0x374ccccd57568820 */ /* 0x000fc60000410000 */
[----:B------:R-:W-:Y:S01]  /*6d40*/  @!P0 FMUL.FTZ R87, R88, 1.2207031431898940355e-05 ;  /* 0x374ccccd58578820 */ /* 0x000fe20000410000 */
[----:B------:R-:W-:-:S05]  /*6d50*/  @!P0 LEA.HI R88, R122, UR10, RZ, 0x1f ;  /* 0x0000000a7a588c11 */ /* 0x000fca000f8ff8ff */
[----:B------:R0:W-:Y:S02]  /*6d60*/  @!P0 STS.64 [R88], R86 ;  /* 0x0000005658008388 */ /* 0x0001e40000000a00 */
[----:B0-----:R-:W-:-:S05]  /*6d70*/  MOV R86, UR15 ;  /* 0x0000000f00567c02 */ /* 0x001fca0008000f00 */
[----:B--2---:R-:W-:-:S05]  /*6d80*/  IMAD R86, R86, -0x4, R121 ;  /* 0xfffffffc56567824 */ /* 0x004fca00078e0279 */
[----:B------:R-:W-:Y:S01]  /*6d90*/  LEA R86, R86, UR10, 0x3 ;  /* 0x0000000a56567c11 */ /* 0x000fe2000f8e18ff */
        /* <DEDUP_REMOVED lines=194> */
[----:B----4-:R-:W-:-:S02]  /*79c0*/  IADD3 R2, P0, PT, R163, UR24, RZ ;  /* 0x00000018a3027c10 */ /* 0x010fc4000ff1e0ff */
        /* <DEDUP_REMOVED lines=8> */
[----:B------:R-:W-:Y:S02]  /*7a50*/  IADD3.X R3, PT, PT, R164, UR25, RZ, P0, !PT ;  /* 0x00000019a4037c10 */ /* 0x000fe400087fe4ff */
        /* <DEDUP_REMOVED lines=37> */
[----:B------:R0:W-:Y:S04]  /*7cb0*/  STG.E.64 desc[UR16][R2.64+0x20800], R54 ;  /* 0x0208003602007986 */ /* 0x0001e8000c101b10 */
[----:B------:R0:W-:Y:S04]  /*7cc0*/  STG.E.64 desc[UR16][R2.64+0x23000], R58 ;  /* 0x0230003a02007986 */ /* 0x0001e8000c101b10 */
[----:B------:R0:W-:Y:S01]  /*7cd0*/  STG.E.64 desc[UR16][R2.64+0x25800], R62 ;  /* 0x0258003e02007986 */ /* 0x0001e2000c101b10 */
[----:B------:R-:W-:Y:S05]  /*7ce0*/  BRA.U !UP0, `(.L_x_321) ;  /* 0xffffff8d08f87547 */ /* 0x000fea000b83ffff */
.L_x_311:
[----:B------:R-:W-:Y:S02]  /*7cf0*/  USHF.L.U32 UR10, UR11, 0x2, URZ ;  /* 0x000000020b0a7899 */ /* 0x000fe400080006ff */
[----:B------:R-:W-:Y:S02]  /*7d00*/  UIMAD UR14, UR15, 0x140, URZ ;  /* 0x000001400f0e78a4 */ /* 0x000fe4000f8e02ff */
[----:B------:R-:W-:Y:S02]  /*7d10*/  ULOP3.LUT UR10, UR10, 0x3fff0, URZ, 0xc0, !UPT ;  /* 0x0003fff00a0a7892 */ /* 0x000fe4000f8ec0ff */
[----:B------:R-:W-:Y:S02]  /*7d20*/  UIADD3 UR18, UPT, UPT, UR14, 0x140, URZ ;  /* 0x000001400e127890 */ /* 0x000fe4000fffe0ff */
[----:B---3--:R-:W-:-:S04]  /*7d30*/  UIADD3 UR10, UPT, UPT, UR10, UR19, URZ ;  /* 0x000000130a0a7290 */ /* 0x008fc8000fffe0ff */
[----:B------:R-:W-:-:S04]  /*7d40*/  ULEA UR10, UR10, UR14, 0x5 ;  /* 0x0000000e0a0a7291 */ /* 0x000fc8000f8e28ff */
[----:B------:R-:W-:-:S06]  /*7d50*/  UISETP.GE.AND UP0, UPT, UR10, UR18, UPT ;  /* 0x000000120a00728c */ /* 0x000fcc000bf06270 */
[----:B------:R-:W-:-:S13]  /*7d60*/  PLOP3.LUT P0, PT, PT, PT, UP0, 0x80, 0x8 ;  /* 0x000000000008781c */ /* 0x000fda0003f0f008 */
[----:B------:R-:W-:Y:S05]  /*7d70*/  @P0 EXIT ;  /* 0x000000000000094d */ /* 0x000fea0003800000 */
[----:B0-----:R-:W0:Y:S01]  /*7d80*/  S2R R39, SR_TID.X ;  /* 0x0000000000277919 */ /* 0x001e220000002100 */
        /* <DEDUP_REMOVED lines=48> */
.L_x_333:
        /* <DEDUP_REMOVED lines=27> */
.L_x_326:
        /* <DEDUP_REMOVED lines=33> */
.L_x_325:
[----:B------:R-:W-:Y:S05]  /*8450*/  BSYNC.RECONVERGENT B1 ;  /* 0x0000000000017941 */ /* 0x000fea0003800200 */
.L_x_324:
        /* <DEDUP_REMOVED lines=25> */
.L_x_328:
[----:B------:R-:W-:Y:S05]  /*85f0*/  BSYNC.RECONVERGENT B1 ;  /* 0x0000000000017941 */ /* 0x000fea0003800200 */
.L_x_327:
        /* <DEDUP_REMOVED lines=30> */
.L_x_323:
[----:B------:R-:W-:Y:S05]  /*87e0*/  BSYNC.RECONVERGENT B0 ;  /* 0x0000000000007941 */ /* 0x000fea0003800200 */
.L_x_322:
[----:B------:R0:W-:Y:S01]  /*87f0*/  STS [R9], R21 ;  /* 0x0000001509007388 */ /* 0x0001e20000000800 */
[----:B------:R-:W1:Y:S01]  /*8800*/  LDC.64 R14, c[0x0][0x388] ;  /* 0x0000e200ff0e7b82 */ /* 0x000e620000000a00 */
[----:B------:R-:W-:Y:S02]  /*8810*/  ISETP.GT.U32.AND P1, PT, R47, 0x9, PT ;  /* 0x000000092f00780c */ /* 0x000fe40003f24070 */
[----:B------:R0:W-:Y:S01]  /*8820*/  STS [R9+0x500], R22 ;  /* 0x0005001609007388 */ /* 0x0001e20000000800 */
[----:B------:R-:W-:-:S04]  /*8830*/  MOV R23, R8 ;  /* 0x0000000800177202 */ /* 0x000fc80000000f00 */
[----:B------:R-:W2:Y:S08]  /*8840*/  LDC.64 R16, c[0x0][0x390] ;  /* 0x0000e400ff107b82 */ /* 0x000eb00000000a00 */
[----:B0-----:R-:W-:Y:S06]  /*8850*/  BAR.SYNC.DEFER_BLOCKING 0x0 ;  /* 0x0000000000007b1d */ /* 0x001fec0000010000 */
.L_x_332:
        /* <DEDUP_REMOVED lines=31> */
.L_x_343:
        /* <DEDUP_REMOVED lines=11> */
.L_x_331:
[----:B------:R-:W-:Y:S05]  /*8b00*/  BSYNC.RECONVERGENT B0 ;  /* 0x0000000000007941 */ /* 0x000fea0003800200 */
.L_x_330:
        /* <DEDUP_REMOVED lines=9> */
.L_x_329:
        /* <DEDUP_REMOVED lines=8> */
.L_x_335:
[----:B------:R-:W-:Y:S05]  /*8c20*/  BSYNC B0 ;  /* 0x0000000000007941 */ /* 0x000fea0003800000 */
.L_x_334:
        /* <DEDUP_REMOVED lines=8> */
.L_x_336:
[----:B------:R-:W-:Y:S01]  /*8cb0*/  FADD.FTZ R13, R13, R10 ;  /* 0x0000000a0d0d7221 */ /* 0x000fe20000010000 */
[----:B------:R-:W-:-:S04]  /*8cc0*/  HFMA2 R28, -RZ, RZ, 0, 2.384185791015625e-07 ;  /* 0x00000004ff1c7431 */ /* 0x000fc800000001ff */
[----:B------:R-:W-:Y:S02]  /*8cd0*/  MOV R29, R13 ;  /* 0x0000000d001d7202 */ /* 0x000fe40000000f00 */
[----:B------:R-:W-:-:S07]  /*8ce0*/  MOV R12, R27 ;  /* 0x0000001b000c7202 */ /* 0x000fce0000000f00 */
[----:B------:R-:W-:Y:S05]  /*8cf0*/  WARPSYNC.COLLECTIVE R26, `(.L_x_337) ;  /* 0x000000001a087348 */ /* 0x000fea0003c00000 */
[----:B------:R0:W1:Y:S02]  /*8d00*/  SHFL.BFLY P3, R27, R29, R28, R31 ;  /* 0x0c00001c1d1b7389 */ /* 0x000064000006001f */
[----:B01----:R-:W-:Y:S05]  /*8d10*/  ENDCOLLECTIVE ;  /* 0x000000000000791b */ /* 0x003fea0003800000 */
.L_x_337:
[----:B------:R-:W-:-:S05]  /*8d20*/  FADD.FTZ R12, R12, R11 ;  /* 0x0000000b0c0c7221 */ /* 0x000fca0000010000 */
[----:B------:R-:W-:Y:S02]  /*8d30*/  MOV R29, R12 ;  /* 0x0000000c001d7202 */ /* 0x000fe40000000f00 */
[----:B------:R-:W-:-:S07]  /*8d40*/  MOV R22, R27 ;  /* 0x0000001b00167202 */ /* 0x000fce0000000f00 */
[----:B------:R-:W-:Y:S05]  /*8d50*/  WARPSYNC.COLLECTIVE R26, `(.L_x_338) ;  /* 0x000000001a087348 */ /* 0x000fea0003c00000 */
[----:B------:R0:W1:Y:S02]  /*8d60*/  SHFL.BFLY P3, R27, R29, R28, R31 ;  /* 0x0c00001c1d1b7389 */ /* 0x000064000006001f */
[----:B01----:R-:W-:Y:S05]  /*8d70*/  ENDCOLLECTIVE ;  /* 0x000000000000791b */ /* 0x003fea0003800000 */
.L_x_338:
[----:B------:R-:W-:Y:S01]  /*8d80*/  FADD.FTZ R22, R13, R22 ;  /* 0x000000160d167221 */ /* 0x000fe20000010000 */
[----:B------:R-:W-:-:S04]  /*8d90*/  HFMA2 R28, -RZ, RZ, 0, 1.1920928955078125e-07 ;  /* 0x00000002ff1c7431 */ /* 0x000fc800000001ff */
[----:B------:R-:W-:Y:S02]  /*8da0*/  MOV R29, R22 ;  /* 0x00000016001d7202 */ /* 0x000fe40000000f00 */
[----:B------:R-:W-:-:S07]  /*8db0*/  MOV R21, R27 ;  /* 0x0000001b00157202 */ /* 0x000fce0000000f00 */
[----:B------:R-:W-:Y:S05]  /*8dc0*/  WARPSYNC.COLLECTIVE R26, `(.L_x_339) ;  /* 0x000000001a087348 */ /* 0x000fea0003c00000 */
[----:B------:R0:W1:Y:S02]  /*8dd0*/  SHFL.BFLY P3, R27, R29, R28, R31 ;  /* 0x0c00001c1d1b7389 */ /* 0x000064000006001f */
[----:B01----:R-:W-:Y:S05]  /*8de0*/  ENDCOLLECTIVE ;  /* 0x000000000000791b */ /* 0x003fea0003800000 */
.L_x_339:
[----:B------:R-:W-:-:S05]  /*8df0*/  FADD.FTZ R21, R12, R21 ;  /* 0x000000150c157221 */ /* 0x000fca0000010000 */
[----:B------:R-:W-:Y:S02]  /*8e00*/  MOV R29, R21 ;  /* 0x00000015001d7202 */ /* 0x000fe40000000f00 */
[----:B------:R-:W-:-:S07]  /*8e10*/  MOV R25, R27 ;  /* 0x0000001b00197202 */ /* 0x000fce0000000f00 */
[----:B------:R-:W-:Y:S05]  /*8e20*/  WARPSYNC.COLLECTIVE R26, `(.L_x_340) ;  /* 0x000000001a087348 */ /* 0x000fea0003c00000 */
[----:B------:R0:W1:Y:S02]  /*8e30*/  SHFL.BFLY P3, R27, R29, R28, R31 ;  /* 0x0c00001c1d1b7389 */ /* 0x000064000006001f */
[----:B01----:R-:W-:Y:S05]  /*8e40*/  ENDCOLLECTIVE ;  /* 0x000000000000791b */ /* 0x003fea0003800000 */
.L_x_340:
[----:B------:R-:W-:Y:S01]  /*8e50*/  FADD.FTZ R25, R22, R25 ;  /* 0x0000001916197221 */ /* 0x000fe20000010000 */
[----:B------:R-:W-:-:S04]  /*8e60*/  HFMA2 R28, -RZ, RZ, 0, 5.9604644775390625e-08 ;  /* 0x00000001ff1c7431 */ /* 0x000fc800000001ff */
[----:B------:R-:W-:Y:S02]  /*8e70*/  MOV R29, R25 ;  /* 0x00000019001d7202 */ /* 0x000fe40000000f00 */
[----:B------:R-:W-:-:S07]  /*8e80*/  MOV R10, R27 ;  /* 0x0000001b000a7202 */ /* 0x000fce0000000f00 */
[----:B------:R-:W-:Y:S05]  /*8e90*/  WARPSYNC.COLLECTIVE R26, `(.L_x_341) ;  /* 0x000000001a087348 */ /* 0x000fea0003c00000 */
[----:B------:R0:W1:Y:S02]  /*8ea0*/  SHFL.BFLY P3, R27, R29, R28, R31 ;  /* 0x0c00001c1d1b7389 */ /* 0x000064000006001f */
[----:B01----:R-:W-:Y:S05]  /*8eb0*/  ENDCOLLECTIVE ;  /* 0x000000000000791b */ /* 0x003fea0003800000 */
.L_x_341:
[----:B------:R-:W-:-:S05]  /*8ec0*/  FADD.FTZ R10, R21, R10 ;  /* 0x0000000a150a7221 */ /* 0x000fca0000010000 */
[----:B------:R-:W-:Y:S02]  /*8ed0*/  MOV R29, R10 ;  /* 0x0000000a001d7202 */ /* 0x000fe40000000f00 */
[----:B------:R-:W-:-:S07]  /*8ee0*/  MOV R24, R27 ;  /* 0x0000001b00187202 */ /* 0x000fce0000000f00 */
[----:B------:R-:W-:Y:S05]  /*8ef0*/  WARPSYNC.COLLECTIVE R26, `(.L_x_342) ;  /* 0x000000001a087348 */ /* 0x000fea0003c00000 */
[----:B------:R0:W1:Y:S02]  /*8f00*/  SHFL.BFLY P3, R27, R29, R28, R31 ;  /* 0x0c00001c1d1b7389 */ /* 0x000064000006001f */
[----:B01----:R-:W-:Y:S05]  /*8f10*/  ENDCOLLECTIVE ;  /* 0x000000000000791b */ /* 0x003fea0003800000 */
.L_x_342:
[----:B------:R-:W-:Y:S01]  /*8f20*/  FADD.FTZ R24, R25, R24 ;  /* 0x0000001819187221 */ /* 0x000fe20000010000 */
[----:B------:R-:W-:Y:S01]  /*8f30*/  MOV R11, R27 ;  /* 0x0000001b000b7202 */ /* 0x000fe20000000f00 */
[----:B------:R-:W-:Y:S06]  /*8f40*/  BRA `(.L_x_343) ;  /* 0xfffffff800c07947 */ /* 0x000fec000383ffff */
.L_x_344:
        /* <DEDUP_REMOVED lines=11> */
.L_x_1236:


//--------------------- .text._ZN13group_norm_v218gn_bwd_cuda_kernelI13__nv_bfloat16Li320ELi2ELi16ELi80ELi1024ELb1ELb1ELi32ELi320ELi320ELi4ELb1ELi8ELb0ELb0ELNS_15WgradSyncMethodE3ENS_16CompileConditionILi1000EEEEEvPT_S6_S6_PKS5_S8_S8_S8_PKfflPfPj --------------------------
	.section	.text._ZN13group_norm_v218gn_bwd_cuda_kernelI13__nv_bfloat16Li320ELi2ELi16ELi80ELi1024ELb1ELb1ELi32ELi320ELi320ELi4ELb1ELi8ELb0ELb0ELNS_15WgradSyncMethodE3ENS_16CompileConditionILi1000EEEEEvPT_S6_S6_PKS5_S8_S8_S8_PKfflPfPj,"ax",@progbits
	.align	128
        .global         _ZN13group_norm_v218gn_bwd_cuda_kernelI13__nv_bfloat16Li320ELi2ELi16ELi80ELi1024ELb1ELb1ELi32ELi320ELi320ELi4ELb1ELi8ELb0ELb0ELNS_15WgradSyncMethodE3ENS_16CompileConditionILi1000EEEEEvPT_S6_S6_PKS5_S8_S8_S8_PKfflPfPj
        .type           _ZN13group_norm_v218gn_bwd_cuda_kernelI13__nv_bfloat16Li320ELi2ELi16ELi80ELi1024ELb1ELb1ELi32ELi320ELi320ELi4ELb1ELi8ELb0ELb0ELNS_15WgradSyncMethodE3ENS_16CompileConditionILi1000EEEEEvPT_S6_S6_PKS5_S8_S8_S8_PKfflPfPj,@function
        .size           _ZN13group_norm_v218gn_bwd_cuda_kernelI13__nv_bfloat16Li320ELi2ELi16ELi80ELi1024ELb1ELb1ELi32ELi320ELi320ELi4ELb1ELi8ELb0ELb0ELNS_15WgradSyncMethodE3ENS_16CompileConditionILi1000EEEEEvPT_S6_S6_PKS5_S8_S8_S8_PKfflPfPj,(.L_x_1237 - _ZN13group_norm_v218gn_bwd_cuda_kernelI13__nv_bfloat16Li320ELi2ELi16ELi80ELi1024ELb1ELb1ELi32ELi320ELi320ELi4ELb1ELi8ELb0ELb0ELNS_15WgradSyncMethodE3ENS_16CompileConditionILi1000EEEEEvPT_S6_S6_PKS5_S8_S8_S8_PKfflPfPj)
        .other          _ZN13group_norm_v218gn_bwd_cuda_kernelI13__nv_bfloat16Li320ELi2ELi16ELi80ELi1024ELb1ELb1ELi32ELi320ELi320ELi4ELb1ELi8ELb0ELb0ELNS_15WgradSyncMethodE3ENS_16CompileConditionILi1000EEEEEvPT_S6_S6_PKS5_S8_S8_S8_PKfflPfPj,@"STO_CUDA_ENTRY STV_DEFAULT"
_ZN13group_norm_v218gn_bwd_cuda_kernelI13__nv_bfloat16Li320ELi2ELi16ELi80ELi1024ELb1ELb1ELi32ELi320ELi320ELi4ELb1ELi8ELb0ELb0ELNS_15WgradSyncMethodE3ENS_16CompileConditionILi1000EEEEEvPT_S6_S6_PKS5_S8_S8_S8_PKfflPfPj:
.text._ZN13group_norm_v218gn_bwd_cuda_kernelI13__nv_bfloat16Li320ELi2ELi16ELi80ELi1024ELb1ELb1ELi32ELi320ELi320ELi4ELb1ELi8ELb0ELb0ELNS_15WgradSyncMethodE3ENS_16CompileConditionILi1000EEEEEvPT_S6_S6_PKS5_S8_S8_S8_PKfflPfPj:
        /* <DEDUP_REMOVED lines=8> */
[----:B------:R-:W-:Y:S01]  /*0080*/  UISETP.GT.AND.EX UP0, UPT, UR5, URZ, UPT, UP0 ;  /* 0x000000ff0500728c */ /* 0x000fe2000bf04300 */
[----:B------:R-:W-:Y:S02]  /*0090*/  UMOV UR10, UR8 ;  /* 0x00000008000a7c82 */ /* 0x000fe40008000000 */
[----:B------:R-:W-:-:S06]  /*00a0*/  UMOV UR5, URZ ;  /* 0x000000ff00057c82 */ /* 0x000fcc0008000000 */
        /* <DEDUP_REMOVED lines=18> */
.L_x_347:
[----:B0-----:R-:W2:Y:S04]  /*01d0*/  LD.E.STRONG.GPU R5, desc[UR14][R2.64+0x20] ;  /* 0x0000200e02057980 */ /* 0x001ea8000c10f900 */
[----:B--2---:R-:W-:Y:S01]  /*01e0*/  CCTL.IVALL ;  /* 0x00000000ff00798f */ /* 0x004fe20002000000 */
[----:B------:R-:W-:Y:S05]  /*01f0*/  YIELD ;  /* 0x0000000000007946 */ /* 0x000fea0003800000 */
[----:B-----5:R-:W-:-:S04]  /*0200*/  LOP3.LUT R5, R5, R0, RZ, 0x3c, !PT ;  /* 0x0000000005057212 */ /* 0x020fc800078e3cff */
[----:B------:R-:W-:-:S13]  /*0210*/  ISETP.GT.AND P0, PT, R5, -0x1, PT ;  /* 0xffffffff0500780c */ /* 0x000fda0003f04270 */
[----:B------:R-:W-:Y:S05]  /*0220*/  @P0 BRA `(.L_x_347) ;  /* 0xfffffffc00e80947 */ /* 0x000fea000383ffff */
.L_x_346:
[----:B------:R-:W-:Y:S05]  /*0230*/  WARPSYNC.ALL ;  /* 0x0000000000007948 */ /* 0x000fea0003800000 */
[----:B------:R-:W-:Y:S06]  /*0240*/  BAR.SYNC.DEFER_BLOCKING 0x0 ;  /* 0x0000000000007b1d */ /* 0x000fec0000010000 */
[----:B------:R-:W-:Y:S05]  /*0250*/  BRA `(.L_x_348) ;  /* 0x0000004800747947 */ /* 0x000fea0003800000 */
.L_x_345:
[----:B------:R-:W0:Y:S01]  /*0260*/  S2R R3, SR_TID.X ;  /* 0x0000000000037919 */ /* 0x000e220000002100 */
[----:B------:R-:W1:Y:S08]  /*0270*/  LDC.64 R6, c[0x0][0x3a8] ;  /* 0x0000ea00ff067b82 */ /* 0x000e700000000a00 */
[----:B------:R-:W2:Y:S01]  /*0280*/  LDC.64 R8, c[0x0][0x3b0] ;  /* 0x0000ec00ff087b82 */ /* 0x000ea20000000a00 */
        /* <DEDUP_REMOVED lines=12> */
[----:B-1----:R-:W-:-:S04]  /*0350*/  IMAD.WIDE.U32 R6, R11, 0x2, R6 ;  /* 0x000000020b067825 */ /* 0x002fc800078e0006 */
[C---:B--2---:R-:W-:Y:S02]  /*0360*/  IMAD.WIDE.U32 R8, R11.reuse, 0x2, R8 ;  /* 0x000000020b087825 */ /* 0x044fe400078e0008 */
[----:B------:R-:W2:Y:S04]  /*0370*/  LDG.E.64.CONSTANT R6, desc[UR14][R6.64] ;  /* 0x0000000e06067981 */ /* 0x000ea8000c1e9b00 */
[----:B------:R-:W3:Y:S01]  /*0380*/  LDG.E.64.CONSTANT R8, desc[UR14][R8.64] ;  /* 0x0000000e08087981 */ /* 0x000ee2000c1e9b00 */
[----:B------:R-:W-:Y:S02]  /*0390*/  LOP3.LUT R11, R11, 0xffff, RZ, 0xc0, !PT ;  /* 0x0000ffff0b0b7812 */ /* 0x000fe400078ec0ff */
[----:B------:R-:W-:Y:S02]  /*03a0*/  CS2R R44, SRZ ;  /* 0x00000000002c7805 */ /* 0x000fe4000001ff00 */
[----:B------:R-:W-:-:S02]  /*03b0*/  CS2R R42, SRZ ;  /* 0x00000000002a7805 */ /* 0x000fc4000001ff00 */
[----:B------:R-:W-:Y:S02]  /*03c0*/  CS2R R40, SRZ ;  /* 0x0000000000287805 */ /* 0x000fe4000001ff00 */
[----:B------:R-:W-:Y:S01]  /*03d0*/  CS2R R38, SRZ ;  /* 0x0000000000267805 */ /* 0x000fe2000001ff00 */
[----:B------:R-:W-:Y:S01]  /*03e0*/  UMOV UR4, URZ ;  /* 0x000000ff00047c82 */ /* 0x000fe20008000000 */
[C---:B--2---:R-:W-:Y:S02]  /*03f0*/  PRMT R0, R6.reuse, 0x7632, R0 ;  /* 0x0000763206007816 */ /* 0x044fe40000000000 */
[----:B------:R-:W-:Y:S01]  /*0400*/  SHF.L.U32 R2, R6, 0x10, RZ ;  /* 0x0000001006027819 */ /* 0x000fe200000006ff */
[----:B------:R-:W-:Y:S01]  /*0410*/  IMAD R6, R11, 0x667, RZ ;  /* 0x000006670b067824 */ /* 0x000fe200078e02ff */
[----:B------:R-:W-:Y:S02]  /*0420*/  PRMT R10, R7, 0x7632, R10 ;  /* 0x00007632070a7816 */ /* 0x000fe4000000000a */
[----:B---3--:R-:W-:-:S02]  /*0430*/  PRMT R12, R8, 0x7632, R12 ;  /* 0x00007632080c7816 */ /* 0x008fc4000000000c */
[----:B------:R-:W-:Y:S02]  /*0440*/  PRMT R13, R9, 0x7632, R13 ;  /* 0x00007632090d7816 */ /* 0x000fe4000000000d */
[----:B------:R-:W-:Y:S02]  /*0450*/  SHF.L.U32 R4, R8, 0x10, RZ ;  /* 0x0000001008047819 */ /* 0x000fe400000006ff */
[----:B------:R-:W-:Y:S02]  /*0460*/  SHF.L.U32 R3, R7, 0x10, RZ ;  /* 0x0000001007037819 */ /* 0x000fe400000006ff */
[----:B------:R-:W-:Y:S02]  /*0470*/  SHF.L.U32 R5, R9, 0x10, RZ ;  /* 0x0000001009057819 */ /* 0x000fe400000006ff */
[----:B------:R-:W-:Y:S02]  /*0480*/  SHF.L.U32 R8, R10, 0x10, RZ ;  /* 0x000000100a087819 */ /* 0x000fe400000006ff */
[----:B------:R-:W-:-:S02]  /*0490*/  SHF.R.U32.HI R6, RZ, 0x11, R6 ;  /* 0x00000011ff067819 */ /* 0x000fc40000011606 */
[----:B------:R-:W-:Y:S02]  /*04a0*/  SHF.L.U32 R7, R0, 0x10, RZ ;  /* 0x0000001000077819 */ /* 0x000fe400000006ff */
[----:B------:R-:W-:Y:S02]  /*04b0*/  SHF.L.U32 R9, R12, 0x10, RZ ;  /* 0x000000100c097819 */ /* 0x000fe400000006ff */
[----:B------:R-:W-:-:S07]  /*04c0*/  SHF.L.U32 R10, R13, 0x10, RZ ;  /* 0x000000100d0a7819 */ /* 0x000fce00000006ff */
.L_x_360:
[----:B0-----:R-:W0:Y:S01]  /*04d0*/  S2R R25, SR_TID.X ;  /* 0x0000000000197919 */ /* 0x001e220000002100 */
[----:B------:R-:W1:Y:S01]  /*04e0*/  S2UR UR8, SR_CTAID.Y ;  /* 0x00000000000879c3 */ /* 0x000e620000002600 */
[----:B------:R-:W-:Y:S01]  /*04f0*/  USHF.R.U64 UR13, UR10, 0x2, UR5 ;  /* 0x000000020a0d7899 */ /* 0x000fe20008001205 */
[----:B------:R-:W-:Y:S01]  /*0500*/  HFMA2 R15, -RZ, RZ, 0, 0 ;  /* 0x00000000ff0f7431 */ /* 0x000fe200000001ff */
[----:B------:R-:W-:Y:S01]  /*0510*/  USHF.R.U32.HI UR6, URZ, 0x2, UR5 ;  /* 0x00000002ff067899 */ /* 0x000fe20008011605 */
[----:B------:R-:W2:Y:S04]  /*0520*/  LDCU.64 UR16, c[0x0][0x3b8] ;  /* 0x00007700ff1077ac */ /* 0x000ea80008000a00 */
[----:B------:R-:W3:Y:S01]  /*0530*/  S2UR UR18, SR_CTAID.X ;  /* 0x00000000001279c3 */ /* 0x000ee20000002500 */
[----:B------:R-:W-:-:S02]  /*0540*/  USHF.L.U32 UR9, UR13, 0x5, URZ ;  /* 0x000000050d097899 */ /* 0x000fc400080006ff */
[----:B------:R-:W-:Y:S01]  /*0550*/  USHF.L.U64.HI UR12, UR13, 0x5, UR6 ;  /* 0x000000050d0c7899 */ /* 0x000fe20008010206 */
[----:B------:R-:W4:Y:S03]  /*0560*/  LDCU.64 UR20, c[0x0][0x3a0] ;  /* 0x00007400ff1477ac */ /* 0x000f260008000a00 */
[----:B------:R-:W-:Y:S02]  /*0570*/  MOV R12, UR9 ;  /* 0x00000009000c7c02 */ /* 0x000fe40008000f00 */
[----:B------:R-:W-:Y:S01]  /*0580*/  MOV R13, UR12 ;  /* 0x0000000c000d7c02 */ /* 0x000fe20008000f00 */
[----:B------:R-:W-:Y:S02]  /*0590*/  UIMAD UR6, UR6, 0x140000, URZ ;  /* 0x00140000060678a4 */ /* 0x000fe4000f8e02ff */
[----:B------:R-:W-:Y:S01]  /*05a0*/  IMAD.WIDE.U32 R12, R6, 0x2, R12 ;  /* 0x00000002060c7825 */ /* 0x000fe200078e000c */
[----:B-1----:R-:W-:-:S02]  /*05b0*/  ULOP3.LUT UR11, UR8, 0x3, URZ, 0xc0, !UPT ;  /* 0x00000003080b7892 */ /* 0x002fc4000f8ec0ff */
[----:B--2---:R-:W-:-:S04]  /*05c0*/  LEA R46, P0, R12, UR16, 0x2 ;  /* 0x000000100c2e7c11 */ /* 0x004fc8000f8010ff */
[----:B------:R-:W-:Y:S02]  /*05d0*/  MOV R11, UR11 ;  /* 0x0000000b000b7c02 */ /* 0x000fe40008000f00 */
[----:B0-----:R-:W-:Y:S01]  /*05e0*/  LOP3.LUT R0, R25, 0xffff, RZ, 0xc0, !PT ;  /* 0x0000ffff19007812 */ /* 0x001fe200078ec0ff */
[----:B---3--:R-:W-:Y:S01]  /*05f0*/  USHF.L.U32 UR7, UR18, 0x5, URZ ;  /* 0x0000000512077899 */ /* 0x008fe200080006ff */
[----:B------:R-:W-:Y:S01]  /*0600*/  LEA.HI.X R47, R12, UR17, R13, 0x2, P0 ;  /* 0x000000110c2f7c11 */ /* 0x000fe200080f140d */
[----:B------:R-:W0:Y:S01]  /*0610*/  S2R R69, SR_CgaCtaId ;  /* 0x0000000000457919 */ /* 0x000e220000008800 */
[----:B------:R-:W-:Y:S01]  /*0620*/  MOV R64, 0x400 ;  /* 0x0000040000407802 */ /* 0x000fe20000000f00 */
[----:B------:R-:W-:Y:S01]  /*0630*/  IMAD R0, R0, 0x334, RZ ;  /* 0x0000033400007824 */ /* 0x000fe200078e02ff */
[----:B------:R-:W1:Y:S01]  /*0640*/  LDCU.64 UR16, c[0x0][0x3c8] ;  /* 0x00007900ff1077ac */ /* 0x000e620008000a00 */
[----:B------:R-:W-:Y:S01]  /*0650*/  MOV R16, UR7 ;  /* 0x0000000700107c02 */ /* 0x000fe20008000f00 */
[----:B------:R-:W2:Y:S02]  /*0660*/  LDG.E.64.CONSTANT R46, desc[UR14][R46.64] ;  /* 0x0000000e2e2e7981 */ /* 0x000ea4000c1e9b00 */
[----:B------:R-:W-:-:S04]  /*0670*/  SHF.R.U32.HI R89, RZ, 0x10, R0 ;  /* 0x00000010ff597819 */ /* 0x000fc80000011600 */
[----:B------:R-:W-:-:S05]  /*0680*/  PRMT R0, R89, 0x9910, RZ ;  /* 0x0000991059007816 */ /* 0x000fca00000000ff */
[----:B------:R-:W-:-:S05]  /*0690*/  IMAD R0, R0, 0x50, RZ ;  /* 0x0000005000007824 */ /* 0x000fca00078e02ff */
[----:B------:R-:W-:-:S04]  /*06a0*/  IADD3 R0, PT, PT, RZ, -R0, RZ ;  /* 0x80000000ff007210 */ /* 0x000fc80007ffe0ff */
[----:B------:R-:W-:-:S04]  /*06b0*/  PRMT R0, R0, 0x7710, RZ ;  /* 0x0000771000007816 */ /* 0x000fc800000000ff */
[----:B------:R-:W-:-:S04]  /*06c0*/  IADD3 R25, PT, PT, R0, R25, RZ ;  /* 0x0000001900197210 */ /* 0x000fc80007ffe0ff */
[----:B------:R-:W-:-:S05]  /*06d0*/  LOP3.LUT R0, R25, 0xffff, RZ, 0xc0, !PT ;  /* 0x0000ffff19007812 */ /* 0x000fca00078ec0ff */
[----:B------:R-:W-:Y:S01]  /*06e0*/  IMAD R0, R11, 0x50, R0 ;  /* 0x000000500b007824 */ /* 0x000fe200078e0200 */
[----:B------:R-:W-:-:S04]  /*06f0*/  MOV R11, UR13 ;  /* 0x0000000d000b7c02 */ /* 0x000fc80008000f00 */
[----:B------:R-:W-:Y:S02]  /*0700*/  SHF.L.U32 R14, R0, 0x2, RZ ;  /* 0x00000002000e7819 */ /* 0x000fe400000006ff */
[----:B------:R-:W-:-:S03]  /*0710*/  LOP3.LUT R0, R89, 0x3e0, R16, 0xf8, !PT ;  /* 0x000003e059007812 */ /* 0x000fc600078ef810 */
[----:B------:R-:W-:-:S04]  /*0720*/  IMAD.WIDE.U32 R14, R11, 0x140000, R14 ;  /* 0x001400000b0e7825 */ /* 0x000fc800078e000e */
[----:B------:R-:W-:-:S05]  /*0730*/  IMAD R11, R0, 0x500, RZ ;  /* 0x00000500000b7824 */ /* 0x000fca00078e02ff */
[----:B------:R-:W-:-:S04]  /*0740*/  IADD3 R0, P1, PT, R11, R14, RZ ;  /* 0x0000000e0b007210 */ /* 0x000fc80007f3e0ff */
[----:B------:R-:W-:Y:S01]  /*0750*/  IADD3.X R15, PT, PT, R15, UR6, RZ, P1, !PT ;  /* 0x000000060f0f7c10 */ /* 0x000fe20008ffe4ff */
[----:B------:R-:W3:Y:S01]  /*0760*/  LDCU.64 UR6, c[0x0][0x398] ;  /* 0x00007300ff0677ac */ /* 0x000ee20008000a00 */
[C---:B------:R-:W-:Y:S02]  /*0770*/  SHF.L.U32 R11, R0.reuse, 0x1, RZ ;  /* 0x00000001000b7819 */ /* 0x040fe400000006ff */
[----:B------:R-:W-:Y:S02]  /*0780*/  SHF.L.U64.HI R12, R0, 0x1, R15 ;  /* 0x00000001000c7819 */ /* 0x000fe4000001020f */
[----:B----4-:R-:W-:-:S04]  /*0790*/  IADD3 R60, P0, PT, R11, UR20, RZ ;  /* 0x000000140b3c7c10 */ /* 0x010fc8000ff1e0ff */
[----:B------:R-:W-:-:S05]  /*07a0*/  IADD3.X R61, PT, PT, R12, UR21, RZ, P0, !PT ;  /* 0x000000150c3d7c10 */ /* 0x000fca00087fe4ff */
[----:B------:R-:W4:Y:S04]  /*07b0*/  LDG.E.64.CONSTANT R16, desc[UR14][R60.64] ;  /* 0x0000000e3c107981 */ /* 0x000f28000c1e9b00 */
[----:B------:R-:W5:Y:S04]  /*07c0*/  LDG.E.64.CONSTANT R20, desc[UR14][R60.64+0x2800] ;  /* 0x0028000e3c147981 */ /* 0x000f68000c1e9b00 */
[----:B------:R-:W5:Y:S01]  /*07d0*/  LDG.E.64.CONSTANT R28, desc[UR14][R60.64+0x5000] ;  /* 0x0050000e3c1c7981 */ /* 0x000f62000c1e9b00 */
[----:B---3--:R-:W-:Y:S01]  /*07e0*/  IADD3 R58, P0, PT, R11, UR6, RZ ;  /* 0x000000060b3a7c10 */ /* 0x008fe2000ff1e0ff */
[----:B------:R-:W2:Y:S02]  /*07f0*/  LDCU UR6, c[0x0][0x3c0] ;  /* 0x00007800ff0677ac */ /* 0x000ea40008000800 */
[----:B------:R-:W3:Y:S01]  /*0800*/  LDG.E.64.CONSTANT R52, desc[UR14][R60.64+0x7800] ;  /* 0x0078000e3c347981 */ /* 0x000ee2000c1e9b00 */
[----:B------:R-:W-:-:S03]  /*0810*/  IADD3.X R59, PT, PT, R12, UR7, RZ, P0, !PT ;  /* 0x000000070c3b7c10 */ /* 0x000fc600087fe4ff */
[----:B------:R-:W3:Y:S04]  /*0820*/  LDG.E.64.CONSTANT R54, desc[UR14][R60.64+0xa000] ;  /* 0x00a0000e3c367981 */ /* 0x000ee8000c1e9b00 */
[----:B------:R-:W3:Y:S04]  /*0830*/  LDG.E.64.CONSTANT R22, desc[UR14][R58.64] ;  /* 0x0000000e3a167981 */ /* 0x000ee8000c1e9b00 */
[----:B------:R-:W3:Y:S04]  /*0840*/  LDG.E.64.CONSTANT R30, desc[UR14][R58.64+0x2800] ;  /* 0x0028000e3a1e7981 */ /* 0x000ee8000c1e9b00 */
[----:B------:R-:W3:Y:S04]  /*0850*/  LDG.E.64.CONSTANT R32, desc[UR14][R58.64+0x5000] ;  /* 0x0050000e3a207981 */ /* 0x000ee8000c1e9b00 */
[----:B------:R-:W3:Y:S04]  /*0860*/  LDG.E.64.CONSTANT R36, desc[UR14][R58.64+0x7800] ;  /* 0x0078000e3a247981 */ /* 0x000ee8000c1e9b00 */
[----:B------:R-:W3:Y:S01]  /*0870*/  LDG.E.64.CONSTANT R34, desc[UR14][R60.64+0xc800] ;  /* 0x00c8000e3c227981 */ /* 0x000ee2000c1e9b00 */
[----:B------:R-:W-:-:S04]  /*0880*/  IADD3 R64, PT, PT, R64, 0x2800, RZ ;  /* 0x0000280040407810 */ /* 0x000fc80007ffe0ff */
[----:B0-----:R-:W-:Y:S02]  /*0890*/  LEA R70, R69, R64, 0x18 ;  /* 0x0000004045467211 */ /* 0x001fe400078ec0ff */
[----:B------:R-:W-:-:S05]  /*08a0*/  LOP3.LUT R25, R25, 0xffff, RZ, 0xc0, !PT ;  /* 0x0000ffff19197812 */ /* 0x000fca00078ec0ff */
[----:B------:R-:W-:-:S05]  /*08b0*/  IMAD R74, R25, 0x28, R70 ;  /* 0x00000028194a7824 */ /* 0x000fca00078e0246 */
[----:B------:R-:W-:Y:S01]  /*08c0*/  LEA R89, R89, R74, 0x3 ;  /* 0x0000004a59597211 */ /* 0x000fe200078e18ff */
[----:B--2---:R-:W-:-:S06]  /*08d0*/  FADD.FTZ R13, R47, UR6 ;  /* 0x000000062f0d7e21 */ /* 0x004fcc0008010000 */
[----:B------:R-:W0:Y:S01]  /*08e0*/  MUFU.RSQ R13, R13 ;  /* 0x0000000d000d7308 */ /* 0x000e220000001400 */
[----:B----4-:R-:W-:-:S05]  /*08f0*/  SHF.L.U32 R15, R16, 0x10, RZ ;  /* 0x00000010100f7819 */ /* 0x010fca00000006ff */
[----:B------:R-:W-:Y:S01]  /*0900*/  FADD.FTZ R0, -R46, R15 ;  /* 0x0000000f2e007221 */ /* 0x000fe20000010100 */
[----:B------:R-:W-:-:S05]  /*0910*/  SHF.L.U32 R15, R17, 0x10, RZ ;  /* 0x00000010110f7819 */ /* 0x000fca00000006ff */
[----:B------:R-:W-:Y:S01]  /*0920*/  FADD.FTZ R14, -R46, R15 ;  /* 0x0000000f2e0e7221 */ /* 0x000fe20000010100 */
[----:B-----5:R-:W-:Y:S01]  /*0930*/  SHF.L.U32 R15, R20, 0x10, RZ ;  /* 0x00000010140f7819 */ /* 0x020fe200000006ff */
[----:B0-----:R-:W-:Y:S01]  /*0940*/  FMUL.FTZ R0, R13, R0 ;  /* 0x000000000d007220 */ /* 0x001fe20000410000 */
[----:B------:R-:W-:Y:S01]  /*0950*/  SHF.L.U32 R27, R21, 0x10, RZ ;  /* 0x00000010151b7819 */ /* 0x000fe200000006ff */
[----:B------:R-:W-:Y:S02]  /*0960*/  FMUL.FTZ R14, R13, R14 ;  /* 0x0000000e0d0e7220 */ /* 0x000fe40000410000 */
[----:B------:R-:W-:Y:S01]  /*0970*/  FADD.FTZ R24, -R46, R15 ;  /* 0x0000000f2e187221 */ /* 0x000fe20000010100 */
[----:B------:R-:W-:Y:S01]  /*0980*/  FFMA.FTZ R50, R2, R0, R4 ;  /* 0x0000000002327223 */ /* 0x000fe20000010004 */
[----:B------:R-:W-:Y:S01]  /*0990*/  PRMT R16, R16, 0x7632, R16 ;  /* 0x0000763210107816 */ /* 0x000fe20000000010 */
[----:B------:R-:W-:Y:S01]  /*09a0*/  FFMA.FTZ R49, R3, R14, R5 ;  /* 0x0000000e03317223 */ /* 0x000fe20000010005 */
[----:B------:R-:W-:Y:S01]  /*09b0*/  FMUL.FTZ R15, R13, R24 ;  /* 0x000000180d0f7220 */ /* 0x000fe20000410000 */
[----:B------:R-:W-:Y:S01]  /*09c0*/  FADD.FTZ R24, -R46, R27 ;  /* 0x0000001b2e187221 */ /* 0x000fe20000010100 */
[----:B------:R-:W-:Y:S01]  /*09d0*/  FMUL.FTZ R18, R50, -1.4426950216293334961 ;  /* 0xbfb8aa3b32127820 */ /* 0x000fe20000410000 */
[----:B------:R-:W-:Y:S01]  /*09e0*/  SHF.L.U32 R27, R16, 0x10, RZ ;  /* 0x00000010101b7819 */ /* 0x000fe200000006ff */
[----:B------:R-:W-:Y:S01]  /*09f0*/  FMUL.FTZ R47, R49, -1.4426950216293334961 ;  /* 0xbfb8aa3b312f7820 */ /* 0x000fe20000410000 */
[----:B------:R-:W-:Y:S01]  /*0a00*/  PRMT R17, R17, 0x7632, R17 ;  /* 0x0000763211117816 */ /* 0x000fe20000000011 */
[----:B------:R0:W-:Y:S03]  /*0a10*/  MUFU.EX2 R19, R18 ;  /* 0x0000001200137308 */ /* 0x0001e60000000800 */
[----:B------:R-:W-:-:S05]  /*0a20*/  SHF.L.U32 R51, R17, 0x10, RZ ;  /* 0x0000001011337819 */ /* 0x000fca00000006ff */
[----:B------:R-:W2:Y:S01]  /*0a30*/  MUFU.EX2 R56, R47 ;  /* 0x0000002f00387308 */ /* 0x000ea20000000800 */
[----:B0-----:R-:W-:-:S04]  /*0a40*/  FADD.FTZ R18, -R46, R27 ;  /* 0x0000001b2e127221 */ /* 0x001fc80000010100 */
[----:B------:R-:W-:Y:S01]  /*0a50*/  FMUL.FTZ R17, R13, R18 ;  /* 0x000000120d117220 */ /* 0x000fe20000410000 */
[----:B------:R-:W-:-:S03]  /*0a60*/  FADD.FTZ R18, -R46, R51 ;  /* 0x000000332e127221 */ /* 0x000fc60000010100 */
[----:B------:R-:W-:Y:S01]  /*0a70*/  FFMA.FTZ R63, R7, R17, R9 ;  /* 0x00000011073f7223 */ /* 0x000fe20000010009 */
[----:B------:R-:W-:-:S03]  /*0a80*/  FMUL.FTZ R18, R13, R18 ;  /* 0x000000120d127220 */ /* 0x000fc60000410000 */
[----:B------:R-:W-:Y:S01]  /*0a90*/  FMUL.FTZ R27, R63, -1.4426950216293334961 ;  /* 0xbfb8aa3b3f1b7820 */ /* 0x000fe20000410000 */
[----:B------:R-:W-:Y:S01]  /*0aa0*/  FFMA.FTZ R51, R8, R18, R10 ;  /* 0x0000001208337223 */ /* 0x000fe2000001000a */
[----:B--2---:R-:W-:-:S03]  /*0ab0*/  FADD.FTZ R65, R56, 1 ;  /* 0x3f80000038417421 */ /* 0x004fc60000010000 */
[----:B------:R-:W-:Y:S01]  /*0ac0*/  FMUL.FTZ R62, R51, -1.4426950216293334961 ;  /* 0xbfb8aa3b333e7820 */ /* 0x000fe20000410000 */
[----:B------:R-:W2:Y:S01]  /*0ad0*/  LDG.E.64.CONSTANT R56, desc[UR14][R58.64+0xa000] ;  /* 0x00a0000e3a387981 */ /* 0x000ea2000c1e9b00 */
[----:B------:R-:W0:Y:S08]  /*0ae0*/  MUFU.EX2 R27, R27 ;  /* 0x0000001b001b7308 */ /* 0x000e300000000800 */
[----:B------:R-:W4:Y:S01]  /*0af0*/  MUFU.EX2 R62, R62 ;  /* 0x0000003e003e7308 */ /* 0x000f220000000800 */
[----:B------:R-:W-:Y:S01]  /*0b00*/  FADD.FTZ R19, R19, 1 ;  /* 0x3f80000013137421 */ /* 0x000fe20000010000 */
[----:B------:R-:W-:Y:S01]  /*0b10*/  SHF.L.U32 R67, R28, 0x10, RZ ;  /* 0x000000101c437819 */ /* 0x000fe200000006ff */
[----:B------:R-:W-:-:S05]  /*0b20*/  FFMA.FTZ R26, R2, R15, R4 ;  /* 0x0000000f021a7223 */ /* 0x000fca0000010004 */
[----:B------:R5:W1:Y:S01]  /*0b30*/  MUFU.RCP R66, R19 ;  /* 0x0000001300427308 */ /* 0x000a620000001000 */
[----:B0-----:R-:W-:Y:S01]  /*0b40*/  FADD.FTZ R27, R27, 1 ;  /* 0x3f8000001b1b7421 */ /* 0x001fe20000010000 */
[----:B------:R-:W-:Y:S01]  /*0b50*/  FADD.FTZ R68, -R46, R67 ;  /* 0x000000432e447221 */ /* 0x000fe20000010100 */
[----:B------:R-:W-:Y:S01]  /*0b60*/  PRMT R21, R21, 0x7632, R21 ;  /* 0x0000763215157816 */ /* 0x000fe20000000015 */
[----:B------:R-:W-:-:S04]  /*0b70*/  FMUL.FTZ R48, R26, -1.4426950216293334961 ;  /* 0xbfb8aa3b1a307820 */ /* 0x000fc80000410000 */
[----:B------:R-:W0:Y:S01]  /*0b80*/  MUFU.RCP R65, R65 ;  /* 0x0000004100417308 */ /* 0x000e220000001000 */
[----:B----4-:R-:W-:Y:S01]  /*0b90*/  FADD.FTZ R62, R62, 1 ;  /* 0x3f8000003e3e7421 */ /* 0x010fe20000010000 */
[----:B-----5:R-:W-:-:S06]  /*0ba0*/  FMUL.FTZ R19, R13, R68 ;  /* 0x000000440d137220 */ /* 0x020fcc0000410000 */
[----:B------:R-:W4:Y:S01]  /*0bb0*/  MUFU.RCP R64, R27 ;  /* 0x0000001b00407308 */ /* 0x000f220000001000 */
[----:B------:R-:W-:-:S07]  /*0bc0*/  SHF.L.U32 R21, R21, 0x10, RZ ;  /* 0x0000001015157819 */ /* 0x000fce00000006ff */
[----:B------:R-:W5:Y:S01]  /*0bd0*/  MUFU.RCP R68, R62 ;  /* 0x0000003e00447308 */ /* 0x000f620000001000 */
[----:B------:R-:W-:Y:S01]  /*0be0*/  FADD.FTZ R70, -R46, R21 ;  /* 0x000000152e467221 */ /* 0x000fe20000010100 */
[----:B-1----:R-:W-:-:S06]  /*0bf0*/  FADD.FTZ R69, -R66, 1 ;  /* 0x3f80000042457421 */ /* 0x002fcc0000010100 */
[----:B------:R-:W1:Y:S01]  /*0c00*/  MUFU.EX2 R48, R48 ;  /* 0x0000003000307308 */ /* 0x000e620000000800 */
[----:B------:R-:W-:Y:S01]  /*0c10*/  FMUL.FTZ R21, R13, R70 ;  /* 0x000000460d157220 */ /* 0x000fe20000410000 */
[----:B0-----:R-:W-:Y:S01]  /*0c20*/  FADD.FTZ R70, -R65, 1 ;  /* 0x3f80000041467421 */ /* 0x001fe20000010100 */
[----:B------:R-:W-:Y:S01]  /*0c30*/  FFMA.FTZ R69, R50, R69, 1 ;  /* 0x3f80000032457423 */ /* 0x000fe20000010045 */
[----:B----4-:R-:W-:Y:S02]  /*0c40*/  FADD.FTZ R50, -R64, 1 ;  /* 0x3f80000040327421 */ /* 0x010fe40000010100 */
[----:B------:R-:W-:Y:S01]  /*0c50*/  FFMA.FTZ R70, R49, R70, 1 ;  /* 0x3f80000031467423 */ /* 0x000fe20000010046 */
[----:B------:R-:W-:Y:S01]  /*0c60*/  FMUL.FTZ R69, R66, R69 ;  /* 0x0000004542457220 */ /* 0x000fe20000410000 */
[----:B------:R-:W-:Y:S01]  /*0c70*/  FFMA.FTZ R49, R63, R50, 1 ;  /* 0x3f8000003f317423 */ /* 0x000fe20000010032 */
[----:B-----5:R-:W-:Y:S01]  /*0c80*/  FADD.FTZ R66, -R68, 1 ;  /* 0x3f80000044427421 */ /* 0x020fe20000010100 */
[----:B------:R-:W-:-:S02]  /*0c90*/  PRMT R20, R20, 0x7632, R20 ;  /* 0x0000763214147816 */ /* 0x000fc40000000014 */
[----:B------:R-:W-:Y:S01]  /*0ca0*/  FMUL.FTZ R64, R64, R49 ;  /* 0x0000003140407220 */ /* 0x000fe20000410000 */
[----:B------:R-:W-:Y:S01]  /*0cb0*/  FFMA.FTZ R51, R51, R66, 1 ;  /* 0x3f80000033337423 */ /* 0x000fe20000010042 */
[----:B-1----:R-:W-:Y:S02]  /*0cc0*/  FADD.FTZ R66, R48, 1 ;  /* 0x3f80000030427421 */ /* 0x002fe40000010000 */
[----:B------:R-:W4:Y:S01]  /*0cd0*/  LDG.E.64.CONSTANT R48, desc[UR14][R60.64+0xf000] ;  /* 0x00f0000e3c307981 */ /* 0x000f22000c1e9b00 */
[----:B------:R-:W-:Y:S01]  /*0ce0*/  FMUL.FTZ R16, R13, R24 ;  /* 0x000000180d107220 */ /* 0x000fe20000410000 */
[----:B------:R-:W-:-:S03]  /*0cf0*/  SHF.L.U32 R67, R20, 0x10, RZ ;  /* 0x0000001014437819 */ /* 0x000fc600000006ff */
[----:B------:R-:W-:Y:S02]  /*0d00*/  FFMA.FTZ R24, R3, R16, R5 ;  /* 0x0000001003187223 */ /* 0x000fe40000010005 */
[----:B------:R-:W-:Y:S02]  /*0d10*/  FADD.FTZ R20, -R46, R67 ;  /* 0x000000432e147221 */ /* 0x000fe40000010100 */
[----:B------:R-:W-:Y:S02]  /*0d20*/  FMUL.FTZ R47, R24, -1.4426950216293334961 ;  /* 0xbfb8aa3b182f7820 */ /* 0x000fe40000410000 */
[----:B------:R-:W-:Y:S01]  /*0d30*/  FMUL.FTZ R20, R13, R20 ;  /* 0x000000140d147220 */ /* 0x000fe20000410000 */
[----:B------:R-:W-:Y:S01]  /*0d40*/  FMUL.FTZ R68, R68, R51 ;  /* 0x0000003344447220 */ /* 0x000fe20000410000 */
[----:B------:R-:W-:Y:S01]  /*0d50*/  FFMA.FTZ R27, R8, R21, R10 ;  /* 0x00000015081b7223 */ /* 0x000fe2000001000a */
[----:B------:R-:W-:Y:S01]  /*0d60*/  SHF.L.U32 R51, R29, 0x10, RZ ;  /* 0x000000101d337819 */ /* 0x000fe200000006ff */
[----:B------:R-:W0:Y:S01]  /*0d70*/  MUFU.EX2 R47, R47 ;  /* 0x0000002f002f7308 */ /* 0x000e220000000800 */
[----:B------:R-:W-:Y:S01]  /*0d80*/  FFMA.FTZ R25, R7, R20, R9 ;  /* 0x0000001407197223 */ /* 0x000fe20000010009 */
[----:B---3--:R-:W-:Y:S01]  /*0d90*/  SHF.L.U32 R86, R23, 0x10, RZ ;  /* 0x0000001017567819 */ /* 0x008fe200000006ff */
[----:B------:R-:W-:Y:S01]  /*0da0*/  FMUL.FTZ R73, R27, -1.4426950216293334961 ;  /* 0xbfb8aa3b1b497820 */ /* 0x000fe20000410000 */
[C---:B------:R-:W-:Y:S01]  /*0db0*/  SHF.L.U32 R88, R22.reuse, 0x10, RZ ;  /* 0x0000001016587819 */ /* 0x040fe200000006ff */
[----:B------:R-:W-:Y:S01]  /*0dc0*/  FMUL.FTZ R71, R25, -1.4426950216293334961 ;  /* 0xbfb8aa3b19477820 */ /* 0x000fe20000410000 */
[----:B------:R-:W-:Y:S01]  /*0dd0*/  PRMT R23, R22, 0x7632, R23 ;  /* 0x0000763216177816 */ /* 0x000fe20000000017 */
[----:B------:R-:W-:-:S02]  /*0de0*/  FADD.FTZ R22, -R46, R51 ;  /* 0x000000332e167221 */ /* 0x000fc40000010100 */
[----:B------:R-:W3:Y:S01]  /*0df0*/  LDG.E.64.CONSTANT R50, desc[UR14][R58.64+0xc800] ;  /* 0x00c8000e3a327981 */ /* 0x000ee2000c1e9b00 */
[----:B------:R-:W1:Y:S08]  /*0e00*/  MUFU.EX2 R62, R71 ;  /* 0x00000047003e7308 */ /* 0x000e700000000800 */
[----:B------:R-:W5:Y:S01]  /*0e10*/  MUFU.EX2 R63, R73 ;  /* 0x00000049003f7308 */ /* 0x000f620000000800 */
[----:B0-----:R-:W-:-:S07]  /*0e20*/  FADD.FTZ R82, R47, 1 ;  /* 0x3f8000002f527421 */ /* 0x001fce0000010000 */
[----:B------:R-:W0:Y:S01]  /*0e30*/  MUFU.RCP R66, R66 ;  /* 0x0000004200427308 */ /* 0x000e220000001000 */
[----:B------:R-:W-:Y:S01]  /*0e40*/  FFMA.FTZ R72, R2, R19, R4 ;  /* 0x0000001302487223 */ /* 0x000fe20000010004 */
[----:B------:R-:W-:Y:S01]  /*0e50*/  FMUL.FTZ R65, R65, R70 ;  /* 0x0000004641417220 */ /* 0x000fe20000410000 */
[----:B-1----:R-:W-:Y:S02]  /*0e60*/  FADD.FTZ R62, R62, 1 ;  /* 0x3f8000003e3e7421 */ /* 0x002fe40000010000 */
[----:B------:R-:W-:-:S03]  /*0e70*/  FMUL.FTZ R67, R72, -1.4426950216293334961 ;  /* 0xbfb8aa3b48437820 */ /* 0x000fc60000410000 */
[----:B------:R-:W1:Y:S01]  /*0e80*/  MUFU.RCP R82, R82 ;  /* 0x0000005200527308 */ /* 0x000e620000001000 */
[----:B-----5:R-:W-:Y:S01]  /*0e90*/  FADD.FTZ R81, R63, 1 ;  /* 0x3f8000003f517421 */ /* 0x020fe20000010000 */
[----:B------:R-:W-:Y:S01]  /*0ea0*/  FMUL.FTZ R86, R86, R65 ;  /* 0x0000004156567220 */ /* 0x000fe20000410000 */
[----:B------:R-:W-:Y:S01]  /*0eb0*/  FMUL.FTZ R88, R88, R69 ;  /* 0x0000004558587220 */ /* 0x000fe20000410000 */
[----:B------:R-:W-:-:S04]  /*0ec0*/  SHF.L.U32 R69, R52, 0x10, RZ ;  /* 0x0000001034457819 */ /* 0x000fc800000006ff */
[----:B------:R5:W5:Y:S01]  /*0ed0*/  MUFU.RCP R65, R62 ;  /* 0x0000003e00417308 */ /* 0x000b620000001000 */
[----:B0-----:R-:W-:Y:S01]  /*0ee0*/  FADD.FTZ R47, -R66, 1 ;  /* 0x3f800000422f7421 */ /* 0x001fe20000010100 */
[C---:B------:R-:W-:Y:S02]  /*0ef0*/  PRMT R28, R23.reuse, 0x7632, R28 ;  /* 0x00007632171c7816 */ /* 0x040fe4000000001c */
[----:B------:R-:W-:-:S04]  /*0f00*/  SHF.L.U32 R23, R23, 0x10, RZ ;  /* 0x0000001017177819 */ /* 0x000fc800000006ff */
[----:B------:R-:W0:Y:S01]  /*0f10*/  MUFU.EX2 R67, R67 ;  /* 0x0000004300437308 */ /* 0x000e220000000800 */
[----:B------:R-:W-:Y:S01]  /*0f20*/  FFMA.FTZ R47, R26, R47, 1 ;  /* 0x3f8000001a2f7423 */ /* 0x000fe2000001002f */
[----:B------:R-:W-:Y:S01]  /*0f30*/  FADD.FTZ R26, -R46, R69 ;  /* 0x000000452e1a7221 */ /* 0x000fe20000010100 */
[----:B------:R-:W-:-:S05]  /*0f40*/  SHF.L.U32 R69, R53, 0x10, RZ ;  /* 0x0000001035457819 */ /* 0x000fca00000006ff */
[----:B------:R-:W0:Y:S01]  /*0f50*/  MUFU.RCP R81, R81 ;  /* 0x0000005100517308 */ /* 0x000e220000001000 */
[----:B------:R-:W-:Y:S02]  /*0f60*/  SHF.L.U32 R73, R54, 0x10, RZ ;  /* 0x0000001036497819 */ /* 0x000fe400000006ff */
[C---:B------:R-:W-:Y:S01]  /*0f70*/  SHF.L.U32 R85, R28.reuse, 0x10, RZ ;  /* 0x000000101c557819 */ /* 0x040fe200000006ff */
[----:B------:R-:W-:Y:S01]  /*0f80*/  FMUL.FTZ R87, R23, R64 ;  /* 0x0000004017577220 */ /* 0x000fe20000410000 */
[----:B------:R-:W-:Y:S01]  /*0f90*/  PRMT R28, R28, 0x7632, R28 ;  /* 0x000076321c1c7816 */ /* 0x000fe2000000001c */
[C---:B------:R-:W-:Y:S01]  /*0fa0*/  FMUL.FTZ R23, R13.reuse, R26 ;  /* 0x0000001a0d177220 */ /* 0x040fe20000410000 */
[----:B-1----:R-:W-:Y:S01]  /*0fb0*/  FADD.FTZ R63, -R82, 1 ;  /* 0x3f800000523f7421 */ /* 0x002fe20000010100 */
[C---:B------:R-:W-:Y:S01]  /*0fc0*/  FADD.FTZ R26, -R46.reuse, R69 ;  /* 0x000000452e1a7221 */ /* 0x040fe20000010100 */
[----:B-----5:R-:W-:Y:S01]  /*0fd0*/  FADD.FTZ R62, -R46, R73 ;  /* 0x000000492e3e7221 */ /* 0x020fe20000010100 */
[----:B------:R-:W-:Y:S01]  /*0fe0*/  SHF.L.U32 R73, R28, 0x10, RZ ;  /* 0x000000101c497819 */ /* 0x000fe200000006ff */
[C---:B------:R-:W-:Y:S01]  /*0ff0*/  FMUL.FTZ R22, R13.reuse, R22 ;  /* 0x000000160d167220 */ /* 0x040fe20000410000 */
[----:B------:R-:W-:Y:S01]  /*1000*/  FFMA.FTZ R71, R24, R63, 1 ;  /* 0x3f80000018477423 */ /* 0x000fe2000001003f */
[----:B------:R-:W-:Y:S01]  /*1010*/  FMUL.FTZ R24, R13, R26 ;  /* 0x0000001a0d187220 */ /* 0x000fe20000410000 */
[----:B------:R-:W-:Y:S01]  /*1020*/  FADD.FTZ R26, -R65, 1 ;  /* 0x3f800000411a7421 */ /* 0x000fe20000010100 */
[----:B------:R-:W-:Y:S01]  /*1030*/  FFMA.FTZ R70, R3, R22, R5 ;  /* 0x0000001603467223 */ /* 0x000fe20000010005 */
[----:B------:R-:W-:Y:S01]  /*1040*/  FADD.FTZ R76, -R46, R73 ;  /* 0x000000492e4c7221 */ /* 0x000fe20000010100 */
[----:B0-----:R-:W-:Y:S01]  /*1050*/  FADD.FTZ R80, R67, 1 ;  /* 0x3f80000043507421 */ /* 0x001fe20000010000 */
[C---:B------:R-:W-:Y:S01]  /*1060*/  SHF.L.U32 R73, R30.reuse, 0x10, RZ ;  /* 0x000000101e497819 */ /* 0x040fe200000006ff */
[----:B------:R-:W-:Y:S01]  /*1070*/  FADD.FTZ R28, -R81, 1 ;  /* 0x3f800000511c7421 */ /* 0x000fe20000010100 */
[----:B------:R-:W-:Y:S01]  /*1080*/  PRMT R29, R29, 0x7632, R29 ;  /* 0x000076321d1d7816 */ /* 0x000fe2000000001d */
[----:B------:R-:W-:Y:S01]  /*1090*/  FFMA.FTZ R74, R25, R26, 1 ;  /* 0x3f800000194a7423 */ /* 0x000fe2000001001a */
[----:B------:R-:W-:Y:S01]  /*10a0*/  PRMT R30, R30, 0x7632, R30 ;  /* 0x000076321e1e7816 */ /* 0x000fe2000000001e */
[----:B------:R-:W-:Y:S01]  /*10b0*/  FMUL.FTZ R75, R70, -1.4426950216293334961 ;  /* 0xbfb8aa3b464b7820 */ /* 0x000fe20000410000 */
[----:B------:R-:W-:Y:S01]  /*10c0*/  FFMA.FTZ R28, R27, R28, 1 ;  /* 0x3f8000001b1c7423 */ /* 0x000fe2000001001c */
[----:B------:R-:W-:Y:S01]  /*10d0*/  SHF.L.U32 R29, R29, 0x10, RZ ;  /* 0x000000101d1d7819 */ /* 0x000fe200000006ff */
[----:B------:R-:W0:Y:S01]  /*10e0*/  MUFU.RCP R80, R80 ;  /* 0x0000005000507308 */ /* 0x000e220000001000 */
[----:B------:R-:W-:Y:S01]  /*10f0*/  SHF.L.U32 R30, R30, 0x10, RZ ;  /* 0x000000101e1e7819 */ /* 0x000fe200000006ff */
[----:B------:R-:W-:Y:S01]  /*1100*/  FMUL.FTZ R83, R65, R74 ;  /* 0x0000004a41537220 */ /* 0x000fe20000410000 */
[----:B------:R-:W-:Y:S01]  /*1110*/  FMUL.FTZ R84, R66, R47 ;  /* 0x0000002f42547220 */ /* 0x000fe20000410000 */
[----:B------:R-:W-:Y:S01]  /*1120*/  PRMT R52, R52, 0x7632, R52 ;  /* 0x0000763234347816 */ /* 0x000fe20000000034 */
[----:B------:R-:W-:Y:S01]  /*1130*/  FMUL.FTZ R81, R81, R28 ;  /* 0x0000001c51517220 */ /* 0x000fe20000410000 */
[----:B------:R-:W-:Y:S01]  /*1140*/  FADD.FTZ R28, -R46, R29 ;  /* 0x0000001d2e1c7221 */ /* 0x000fe20000010100 */
[----:B------:R-:W-:Y:S01]  /*1150*/  FMUL.FTZ R83, R30, R83 ;  /* 0x000000531e537220 */ /* 0x000fe20000410000 */
[----:B------:R-:W1:Y:S01]  /*1160*/  MUFU.EX2 R75, R75 ;  /* 0x0000004b004b7308 */ /* 0x000e620000000800 */
[----:B------:R-:W-:Y:S01]  /*1170*/  FMUL.FTZ R84, R73, R84 ;  /* 0x0000005449547220 */ /* 0x000fe20000410000 */
[----:B------:R-:W-:-:S02]  /*1180*/  PRMT R30, R31, 0x7632, R30 ;  /* 0x000076321f1e7816 */ /* 0x000fc4000000001e */
[----:B------:R-:W-:Y:S02]  /*1190*/  SHF.L.U32 R73, R52, 0x10, RZ ;  /* 0x0000001034497819 */ /* 0x000fe400000006ff */
[----:B------:R-:W-:Y:S01]  /*11a0*/  PRMT R53, R53, 0x7632, R53 ;  /* 0x0000763235357816 */ /* 0x000fe20000000035 */
[----:B------:R-:W-:Y:S01]  /*11b0*/  FMUL.FTZ R28, R13, R28 ;  /* 0x0000001c0d1c7220 */ /* 0x000fe20000410000 */
[----:B------:R-:W-:Y:S01]  /*11c0*/  SHF.L.U32 R29, R31, 0x10, RZ ;  /* 0x000000101f1d7819 */ /* 0x000fe200000006ff */
[----:B------:R-:W-:Y:S01]  /*11d0*/  FMUL.FTZ R82, R82, R71 ;  /* 0x0000004752527220 */ /* 0x000fe20000410000 */
[----:B------:R-:W-:Y:S01]  /*11e0*/  SHF.L.U32 R30, R30, 0x10, RZ ;  /* 0x000000101e1e7819 */ /* 0x000fe200000006ff */
[----:B------:R-:W-:Y:S01]  /*11f0*/  FADD.FTZ R52, -R46, R73 ;  /* 0x000000492e347221 */ /* 0x000fe20000010100 */
[----:B------:R-:W-:Y:S01]  /*1200*/  SHF.L.U32 R53, R53, 0x10, RZ ;  /* 0x0000001035357819 */ /* 0x000fe200000006ff */
[----:B------:R-:W-:Y:S01]  /*1210*/  FFMA.FTZ R73, R8, R28, R10 ;  /* 0x0000001c08497223 */ /* 0x000fe2000001000a */
[----:B------:R-:W-:Y:S01]  /*1220*/  FMUL.FTZ R82, R29, R82 ;  /* 0x000000521d527220 */ /* 0x000fe20000410000 */
[----:B------:R-:W-:Y:S01]  /*1230*/  FMUL.FTZ R81, R30, R81 ;  /* 0x000000511e517220 */ /* 0x000fe20000410000 */
[----:B------:R-:W-:Y:S01]  /*1240*/  FMUL.FTZ R29, R13, R52 ;  /* 0x000000340d1d7220 */ /* 0x000fe20000410000 */
[----:B------:R-:W-:Y:S01]  /*1250*/  FADD.FTZ R30, -R46, R53 ;  /* 0x000000352e1e7221 */ /* 0x000fe20000010100 */
[----:B------:R-:W-:Y:S01]  /*1260*/  FMUL.FTZ R52, R73, -1.4426950216293334961 ;  /* 0xbfb8aa3b49347820 */ /* 0x000fe20000410000 */
[----:B0-----:R-:W-:Y:S01]  /*1270*/  FADD.FTZ R53, -R80, 1 ;  /* 0x3f80000050357421 */ /* 0x001fe20000010100 */
[----:B-1----:R-:W-:-:S02]  /*1280*/  FADD.FTZ R78, R75, 1 ;  /* 0x3f8000004b4e7421 */ /* 0x002fc40000010000 */
[----:B------:R0:W-:Y:S01]  /*1290*/  MUFU.EX2 R31, R52 ;  /* 0x00000034001f7308 */ /* 0x0001e20000000800 */
[----:B------:R-:W-:Y:S02]  /*12a0*/  FFMA.FTZ R75, R72, R53, 1 ;  /* 0x3f800000484b7423 */ /* 0x000fe40000010035 */
[----:B0-----:R0:W5:Y:S01]  /*12b0*/  LDG.E.64.CONSTANT R52, desc[UR14][R60.64+0x11800] ;  /* 0x0118000e3c347981 */ /* 0x001162000c1e9b00 */
[----:B------:R-:W-:-:S04]  /*12c0*/  FMUL.FTZ R27, R13, R76 ;  /* 0x0000004c0d1b7220 */ /* 0x000fc80000410000 */
[----:B------:R-:W-:-:S04]  /*12d0*/  FFMA.FTZ R71, R7, R27, R9 ;  /* 0x0000001b07477223 */ /* 0x000fc80000010009 */
[----:B------:R-:W-:Y:S01]  /*12e0*/  FMUL.FTZ R76, R71, -1.4426950216293334961 ;  /* 0xbfb8aa3b474c7820 */ /* 0x000fe20000410000 */
[----:B------:R-:W1:Y:S08]  /*12f0*/  MUFU.RCP R78, R78 ;  /* 0x0000004e004e7308 */ /* 0x000e700000001000 */
[----:B------:R-:W0:Y:S01]  /*1300*/  MUFU.EX2 R76, R76 ;  /* 0x0000004c004c7308 */ /* 0x000e220000000800 */
[----:B------:R-:W-:Y:S01]  /*1310*/  FFMA.FTZ R64, R2, R23, R4 ;  /* 0x0000001702407223 */ /* 0x000fe20000010004 */
[----:B------:R-:W-:-:S03]  /*1320*/  FMUL.FTZ R85, R85, R68 ;  /* 0x0000004455557220 */ /* 0x000fc60000410000 */
[----:B------:R-:W-:Y:S01]  /*1330*/  FMUL.FTZ R68, R64, -1.4426950216293334961 ;  /* 0xbfb8aa3b40447820 */ /* 0x000fe20000410000 */
[----:B-1----:R-:W-:-:S05]  /*1340*/  FADD.FTZ R77, -R78, 1 ;  /* 0x3f8000004e4d7421 */ /* 0x002fca0000010100 */
[----:B------:R-:W-:Y:S01]  /*1350*/  MUFU.EX2 R68, R68 ;  /* 0x0000004400447308 */ /* 0x000fe20000000800 */
[----:B0-----:R-:W-:Y:S01]  /*1360*/  FADD.FTZ R76, R76, 1 ;  /* 0x3f8000004c4c7421 */ /* 0x001fe20000010000 */
[----:B------:R-:W-:-:S06]  /*1370*/  FFMA.FTZ R77, R70, R77, 1 ;  /* 0x3f800000464d7423 */ /* 0x000fcc000001004d */
[----:B------:R-:W0:Y:S01]  /*1380*/  MUFU.RCP R79, R76 ;  /* 0x0000004c004f7308 */ /* 0x000e220000001000 */
[----:B------:R-:W-:Y:S01]  /*1390*/  FFMA.FTZ R63, R3, R24, R5 ;  /* 0x00000018033f7223 */ /* 0x000fe20000010005 */
[----:B------:R-:W-:Y:S01]  /*13a0*/  FADD.FTZ R61, R31, 1 ;  /* 0x3f8000001f3d7421 */ /* 0x000fe20000010000 */
[----:B------:R-:W-:Y:S01]  /*13b0*/  FFMA.FTZ R67, R7, R29, R9 ;  /* 0x0000001d07437223 */ /* 0x000fe20000010009 */
[----:B------:R-:W-:Y:S01]  /*13c0*/  FMUL.FTZ R78, R78, R77 ;  /* 0x0000004d4e4e7220 */ /* 0x000fe20000410000 */
[----:B------:R-:W-:Y:S01]  /*13d0*/  FMUL.FTZ R69, R63, -1.4426950216293334961 ;  /* 0xbfb8aa3b3f457820 */ /* 0x000fe20000410000 */
[----:B------:R-:W-:Y:S02]  /*13e0*/  FMUL.FTZ R30, R13, R30 ;  /* 0x0000001e0d1e7220 */ /* 0x000fe40000410000 */
[----:B------:R-:W1:Y:S01]  /*13f0*/  MUFU.RCP R77, R61 ;  /* 0x0000003d004d7308 */ /* 0x000e620000001000 */
[----:B------:R-:W-:Y:S01]  /*1400*/  FMUL.FTZ R74, R67, -1.4426950216293334961 ;  /* 0xbfb8aa3b434a7820 */ /* 0x000fe20000410000 */
[----:B------:R-:W-:Y:S01]  /*1410*/  FFMA.FTZ R72, R8, R30, R10 ;  /* 0x0000001e08487223 */ /* 0x000fe2000001000a */
[----:B------:R-:W-:Y:S01]  /*1420*/  SHF.L.U32 R47, R55, 0x10, RZ ;  /* 0x00000010372f7819 */ /* 0x000fe200000006ff */
[----:B------:R-:W-:Y:S01]  /*1430*/  FMUL.FTZ R25, R13, R62 ;  /* 0x0000003e0d197220 */ /* 0x000fe20000410000 */
[----:B------:R-:W-:Y:S01]  /*1440*/  PRMT R54, R54, 0x7632, R54 ;  /* 0x0000763236367816 */ /* 0x000fe20000000036 */
[----:B------:R-:W-:-:S02]  /*1450*/  FMUL.FTZ R80, R80, R75 ;  /* 0x0000004b50507220 */ /* 0x000fc40000410000 */
[----:B------:R-:W1:Y:S01]  /*1460*/  MUFU.EX2 R69, R69 ;  /* 0x0000004500457308 */ /* 0x000e620000000800 */
[----:B------:R-:W-:Y:S01]  /*1470*/  FMUL.FTZ R75, R72, -1.4426950216293334961 ;  /* 0xbfb8aa3b484b7820 */ /* 0x000fe20000410000 */
[----:B0-----:R-:W-:Y:S01]  /*1480*/  FADD.FTZ R70, -R79, 1 ;  /* 0x3f8000004f467421 */ /* 0x001fe20000010100 */
[----:B------:R-:W-:Y:S01]  /*1490*/  FADD.FTZ R26, -R46, R47 ;  /* 0x0000002f2e1a7221 */ /* 0x000fe20000010100 */
[----:B------:R-:W-:Y:S01]  /*14a0*/  SHF.L.U32 R91, R54, 0x10, RZ ;  /* 0x00000010365b7819 */ /* 0x000fe200000006ff */
[----:B------:R-:W-:-:S03]  /*14b0*/  FADD.FTZ R68, R68, 1 ;  /* 0x3f80000044447421 */ /* 0x000fc60000010000 */
[----:B------:R-:W0:Y:S01]  /*14c0*/  MUFU.EX2 R74, R74 ;  /* 0x0000004a004a7308 */ /* 0x000e220000000800 */
[----:B------:R-:W-:Y:S01]  /*14d0*/  FFMA.FTZ R47, R2, R25, R4 ;  /* 0x00000019022f7223 */ /* 0x000fe20000010004 */
[----:B------:R-:W-:Y:S01]  /*14e0*/  FFMA.FTZ R70, R71, R70, 1 ;  /* 0x3f80000047467423 */ /* 0x000fe20000010046 */
[----:B------:R-:W-:Y:S02]  /*14f0*/  FADD.FTZ R54, -R46, R91 ;  /* 0x0000005b2e367221 */ /* 0x000fe40000010100 */
[----:B------:R-:W-:Y:S01]  /*1500*/  FMUL.FTZ R66, R47, -1.4426950216293334961 ;  /* 0xbfb8aa3b2f427820 */ /* 0x000fe20000410000 */
[----:B------:R-:W-:Y:S02]  /*1510*/  FMUL.FTZ R79, R79, R70 ;  /* 0x000000464f4f7220 */ /* 0x000fe40000410000 */
[----:B------:R-:W2:Y:S01]  /*1520*/  MUFU.EX2 R75, R75 ;  /* 0x0000004b004b7308 */ /* 0x000ea20000000800 */
[----:B-1----:R-:W-:Y:S01]  /*1530*/  FADD.FTZ R70, -R77, 1 ;  /* 0x3f8000004d467421 */ /* 0x002fe20000010100 */
[C---:B------:R-:W-:Y:S01]  /*1540*/  FMUL.FTZ R26, R13.reuse, R26 ;  /* 0x0000001a0d1a7220 */ /* 0x040fe20000410000 */
[----:B------:R-:W-:-:S05]  /*1550*/  FMUL.FTZ R31, R13, R54 ;  /* 0x000000360d1f7220 */ /* 0x000fca0000410000 */
[----:B------:R-:W1:Y:S01]  /*1560*/  MUFU.RCP R68, R68 ;  /* 0x0000004400447308 */ /* 0x000e620000001000 */
[----:B------:R-:W-:Y:S01]  /*1570*/  FFMA.FTZ R70, R73, R70, 1 ;  /* 0x3f80000049467423 */ /* 0x000fe20000010046 */
[----:B------:R-:W-:Y:S01]  /*1580*/  FFMA.FTZ R62, R3, R26, R5 ;  /* 0x0000001a033e7223 */ /* 0x000fe20000010005 */
[----:B------:R-:W-:Y:S01]  /*1590*/  FADD.FTZ R73, R69, 1 ;  /* 0x3f80000045497421 */ /* 0x000fe20000010000 */
[----:B------:R-:W-:Y:S01]  /*15a0*/  FFMA.FTZ R60, R7, R31, R9 ;  /* 0x0000001f073c7223 */ /* 0x000fe20000010009 */
[----:B------:R-:W-:-:S03]  /*15b0*/  PRMT R61, R55, 0x7632, R61 ;  /* 0x00007632373d7816 */ /* 0x000fc6000000003d */
[----:B------:R-:W1:Y:S01]  /*15c0*/  MUFU.EX2 R66, R66 ;  /* 0x0000004200427308 */ /* 0x000e620000000800 */
[----:B0-----:R-:W-:Y:S01]  /*15d0*/  FADD.FTZ R69, R74, 1 ;  /* 0x3f8000004a457421 */ /* 0x001fe20000010000 */
[----:B------:R-:W-:Y:S01]  /*15e0*/  SHF.L.U32 R71, R32, 0x10, RZ ;  /* 0x0000001020477819 */ /* 0x000fe200000006ff */
[----:B------:R-:W-:Y:S01]  /*15f0*/  FMUL.FTZ R65, R62, -1.4426950216293334961 ;  /* 0xbfb8aa3b3e417820 */ /* 0x000fe20000410000 */
[----:B------:R-:W-:Y:S01]  /*1600*/  FMUL.FTZ R54, R60, -1.4426950216293334961 ;  /* 0xbfb8aa3b3c367820 */ /* 0x000fe20000410000 */
[----:B------:R-:W-:-:S03]  /*1610*/  SHF.L.U32 R91, R61, 0x10, RZ ;  /* 0x000000103d5b7819 */ /* 0x000fc600000006ff */
[----:B------:R0:W1:Y:S01]  /*1620*/  MUFU.RCP R55, R73 ;  /* 0x0000004900377308 */ /* 0x0000620000001000 */
[----:B------:R-:W-:Y:S01]  /*1630*/  PRMT R61, R32, 0x7632, R61 ;  /* 0x00007632203d7816 */ /* 0x000fe2000000003d */
[----:B------:R-:W-:Y:S01]  /*1640*/  FMUL.FTZ R80, R71, R80 ;  /* 0x0000005047507220 */ /* 0x000fe20000410000 */
[----:B--2---:R-:W-:Y:S01]  /*1650*/  FADD.FTZ R71, R75, 1 ;  /* 0x3f8000004b477421 */ /* 0x004fe20000010000 */
[----:B------:R-:W-:Y:S01]  /*1660*/  FMUL.FTZ R77, R77, R70 ;  /* 0x000000464d4d7220 */ /* 0x000fe20000410000 */
[----:B0-----:R-:W-:-:S03]  /*1670*/  SHF.L.U32 R73, R33, 0x10, RZ ;  /* 0x0000001021497819 */ /* 0x001fc600000006ff */
[----:B------:R-:W0:Y:S01]  /*1680*/  MUFU.RCP R69, R69 ;  /* 0x0000004500457308 */ /* 0x000e220000001000 */
[----:B------:R-:W-:Y:S01]  /*1690*/  SHF.L.U32 R70, R61, 0x10, RZ ;  /* 0x000000103d467819 */ /* 0x000fe200000006ff */
[----:B------:R-:W-:Y:S01]  /*16a0*/  FADD.FTZ R32, -R46, R91 ;  /* 0x0000005b2e207221 */ /* 0x000fe20000010100 */
[----:B------:R-:W-:Y:S01]  /*16b0*/  FMUL.FTZ R78, R73, R78 ;  /* 0x0000004e494e7220 */ /* 0x000fe20000410000 */
[----:B-1----:R-:W-:-:S04]  /*16c0*/  FADD.FTZ R73, -R68, 1 ;  /* 0x3f80000044497421 */ /* 0x002fc80000010100 */
[----:B------:R-:W1:Y:S01]  /*16d0*/  MUFU.EX2 R65, R65 ;  /* 0x0000004100417308 */ /* 0x000e620000000800 */
[----:B------:R-:W-:Y:S01]  /*16e0*/  FMUL.FTZ R32, R13, R32 ;  /* 0x000000200d207220 */ /* 0x000fe20000410000 */
[----:B------:R-:W-:Y:S01]  /*16f0*/  FFMA.FTZ R73, R64, R73, 1 ;  /* 0x3f80000040497423 */ /* 0x000fe20000010049 */
[----:B------:R-:W-:-:S05]  /*1700*/  FMUL.FTZ R79, R70, R79 ;  /* 0x0000004f464f7220 */ /* 0x000fca0000410000 */
[----:B------:R-:W2:Y:S01]  /*1710*/  MUFU.EX2 R54, R54 ;  /* 0x0000003600367308 */ /* 0x000ea20000000800 */
[----:B------:R-:W-:Y:S01]  /*1720*/  FADD.FTZ R64, R66, 1 ;  /* 0x3f80000042407421 */ /* 0x000fe20000010000 */
[----:B------:R-:W-:Y:S01]  /*1730*/  PRMT R70, R33, 0x7632, R70 ;  /* 0x0000763221467816 */ /* 0x000fe20000000046 */
[----:B------:R-:W-:-:S05]  /*1740*/  FFMA.FTZ R61, R8, R32, R10 ;  /* 0x00000020083d7223 */ /* 0x000fca000001000a */
[----:B------:R-:W2:Y:S01]  /*1750*/  MUFU.RCP R71, R71 ;  /* 0x0000004700477308 */ /* 0x000ea20000001000 */
[----:B------:R-:W-:Y:S01]  /*1760*/  SHF.L.U32 R70, R70, 0x10, RZ ;  /* 0x0000001046467819 */ /* 0x000fe200000006ff */
[----:B------:R-:W-:Y:S01]  /*1770*/  FMUL.FTZ R74, R61, -1.4426950216293334961 ;  /* 0xbfb8aa3b3d4a7820 */ /* 0x000fe20000410000 */
[----:B------:R-:W-:Y:S01]  /*1780*/  FMUL.FTZ R76, R68, R73 ;  /* 0x00000049444c7220 */ /* 0x000fe20000410000 */
[----:B------:R-:W-:-:S04]  /*1790*/  FADD.FTZ R68, -R55, 1 ;  /* 0x3f80000037447421 */ /* 0x000fc80000010100 */
[----:B------:R-:W4:Y:S01]  /*17a0*/  MUFU.RCP R64, R64 ;  /* 0x0000004000407308 */ /* 0x000f220000001000 */
[----:B------:R-:W-:Y:S01]  /*17b0*/  FMUL.FTZ R77, R70, R77 ;  /* 0x0000004d464d7220 */ /* 0x000fe20000410000 */
[----:B0-----:R-:W-:Y:S01]  /*17c0*/  FADD.FTZ R66, -R69, 1 ;  /* 0x3f80000045427421 */ /* 0x001fe20000010100 */
[----:B-1----:R-:W-:Y:S01]  /*17d0*/  FADD.FTZ R70, R65, 1 ;  /* 0x3f80000041467421 */ /* 0x002fe20000010000 */
[----:B--2---:R-:W-:Y:S01]  /*17e0*/  FADD.FTZ R65, R54, 1 ;  /* 0x3f80000036417421 */ /* 0x004fe20000010000 */
[----:B------:R-:W-:-:S03]  /*17f0*/  PRMT R54, R36, 0x7632, R54 ;  /* 0x0000763224367816 */ /* 0x000fc60000000036 */
[----:B------:R0:W1:Y:S01]  /*1800*/  MUFU.EX2 R33, R74 ;  /* 0x0000004a00217308 */ /* 0x0000620000000800 */
[----:B------:R-:W-:Y:S01]  /*1810*/  FFMA.FTZ R68, R63, R68, 1 ;  /* 0x3f8000003f447423 */ /* 0x000fe20000010044 */
[----:B------:R-:W-:Y:S01]  /*1820*/  FFMA.FTZ R66, R67, R66, 1 ;  /* 0x3f80000043427423 */ /* 0x000fe20000010042 */
[----:B------:R-:W-:Y:S01]  /*1830*/  FADD.FTZ R63, -R71, 1 ;  /* 0x3f800000473f7421 */ /* 0x000fe20000010100 */
[----:B------:R-:W-:Y:S02]  /*1840*/  SHF.L.U32 R54, R54, 0x10, RZ ;  /* 0x0000001036367819 */ /* 0x000fe400000006ff */
[----:B------:R-:W-:Y:S01]  /*1850*/  FMUL.FTZ R75, R69, R66 ;  /* 0x00000042454b7220 */ /* 0x000fe20000410000 */
[----:B------:R-:W-:Y:S01]  /*1860*/  FFMA.FTZ R72, R72, R63, 1 ;  /* 0x3f80000048487423 */ /* 0x000fe2000001003f */
[----:B0-----:R-:W-:Y:S01]  /*1870*/  FMUL.FTZ R74, R55, R68 ;  /* 0x00000044374a7220 */ /* 0x001fe20000410000 */
[----:B------:R-:W-:Y:S01]  /*1880*/  PRMT R55, R37, 0x7632, R55 ;  /* 0x0000763225377816 */ /* 0x000fe20000000037 */
[----:B------:R-:W-:Y:S01]  /*1890*/  FMUL.FTZ R75, R54, R75 ;  /* 0x0000004b364b7220 */ /* 0x000fe20000410000 */
[----:B------:R-:W-:Y:S01]  /*18a0*/  SHF.L.U32 R63, R36, 0x10, RZ ;  /* 0x00000010243f7819 */ /* 0x000fe200000006ff */
[----:B----4-:R-:W-:Y:S01]  /*18b0*/  FADD.FTZ R54, -R64, 1 ;  /* 0x3f80000040367421 */ /* 0x010fe20000010100 */
[----:B------:R-:W-:Y:S01]  /*18c0*/  SHF.L.U32 R55, R55, 0x10, RZ ;  /* 0x0000001037377819 */ /* 0x000fe200000006ff */
[----:B------:R-:W0:Y:S01]  /*18d0*/  MUFU.RCP R36, R65 ;  /* 0x0000004100247308 */ /* 0x000e220000001000 */
[----:B------:R-:W-:Y:S01]  /*18e0*/  FMUL.FTZ R72, R71, R72 ;  /* 0x0000004847487220 */ /* 0x000fe20000410000 */
[----:B-1----:R-:W-:Y:S01]  /*18f0*/  FADD.FTZ R69, R33, 1 ;  /* 0x3f80000021457421 */ /* 0x002fe20000010000 */
[----:B------:R-:W-:-:S02]  /*1900*/  FFMA.FTZ R47, R47, R54, 1 ;  /* 0x3f8000002f2f7423 */ /* 0x000fc40000010036 */
[----:B------:R-:W-:Y:S02]  /*1910*/  FMUL.FTZ R73, R55, R72 ;  /* 0x0000004837497220 */ /* 0x000fe40000410000 */
[----:B------:R-:W2:Y:S01]  /*1920*/  LDG.E.64.CONSTANT R54, desc[UR14][R58.64+0xf000] ;  /* 0x00f0000e3a367981 */ /* 0x000ea2000c1e9b00 */
[----:B------:R-:W1:Y:S01]  /*1930*/  MUFU.RCP R70, R70 ;  /* 0x0000004600467308 */ /* 0x000e620000001000 */
[----:B------:R-:W-:Y:S01]  /*1940*/  FMUL.FTZ R76, R63, R76 ;  /* 0x0000004c3f4c7220 */ /* 0x000fe20000410000 */
[----:B------:R-:W-:-:S06]  /*1950*/  FMUL.FTZ R72, R64, R47 ;  /* 0x0000002f40487220 */ /* 0x000fcc0000410000 */
[----:B------:R-:W4:Y:S01]  /*1960*/  MUFU.RCP R69, R69 ;  /* 0x0000004500457308 */ /* 0x000f220000001000 */
[----:B0-----:R-:W-:Y:S01]  /*1970*/  FADD.FTZ R63, -R36, 1 ;  /* 0x3f800000243f7421 */ /* 0x001fe20000010100 */
[----:B------:R-:W-:Y:S02]  /*1980*/  SHF.L.U32 R47, R35, 0x10, RZ ;  /* 0x00000010232f7819 */ /* 0x000fe400000006ff */
[----:B------:R-:W-:Y:S01]  /*1990*/  SHF.L.U32 R37, R37, 0x10, RZ ;  /* 0x0000001025257819 */ /* 0x000fe200000006ff */
[----:B------:R-:W-:Y:S01]  /*19a0*/  FFMA.FTZ R63, R60, R63, 1 ;  /* 0x3f8000003c3f7423 */ /* 0x000fe2000001003f */
[----:B------:R-:W-:Y:S01]  /*19b0*/  SHF.L.U32 R65, R34, 0x10, RZ ;  /* 0x0000001022417819 */ /* 0x000fe200000006ff */
[----:B------:R-:W-:Y:S01]  /*19c0*/  FADD.FTZ R60, -R46, R47 ;  /* 0x0000002f2e3c7221 */ /* 0x000fe20000010100 */
[----:B------:R-:W-:Y:S01]  /*19d0*/  PRMT R34, R34, 0x7632, R34 ;  /* 0x0000763222227816 */ /* 0x000fe20000000022 */
[----:B-1----:R-:W-:Y:S01]  /*19e0*/  FADD.FTZ R33, -R70, 1 ;  /* 0x3f80000046217421 */ /* 0x002fe20000010100 */
[----:B------:R-:W-:-:S02]  /*19f0*/  FMUL.FTZ R74, R37, R74 ;  /* 0x0000004a254a7220 */ /* 0x000fc40000410000 */
[----:B------:R-:W-:Y:S01]  /*1a00*/  SHF.L.U32 R47, R34, 0x10, RZ ;  /* 0x00000010222f7819 */ /* 0x000fe200000006ff */
[----:B------:R-:W-:Y:S01]  /*1a10*/  FFMA.FTZ R37, R62, R33, 1 ;  /* 0x3f8000003e257423 */ /* 0x000fe20000010021 */
[----:B------:R-:W-:Y:S01]  /*1a20*/  FADD.FTZ R62, -R46, R65 ;  /* 0x000000412e3e7221 */ /* 0x000fe20000010100 */
[----:B------:R-:W-:Y:S01]  /*1a30*/  FMUL.FTZ R34, R13, R60 ;  /* 0x0000003c0d227220 */ /* 0x000fe20000410000 */
[----:B------:R-:W-:Y:S01]  /*1a40*/  PRMT R35, R35, 0x7632, R35 ;  /* 0x0000763223237816 */ /* 0x000fe20000000023 */
[----:B----4-:R-:W-:Y:S01]  /*1a50*/  FADD.FTZ R60, -R69, 1 ;  /* 0x3f800000453c7421 */ /* 0x010fe20000010100 */
[----:B------:R-:W-:Y:S01]  /*1a60*/  FMUL.FTZ R33, R13, R62 ;  /* 0x0000003e0d217220 */ /* 0x000fe20000410000 */
[----:B------:R-:W-:Y:S02]  /*1a70*/  FMUL.FTZ R70, R70, R37 ;  /* 0x0000002546467220 */ /* 0x000fe40000410000 */
[----:B------:R-:W-:Y:S01]  /*1a80*/  FFMA.FTZ R60, R61, R60, 1 ;  /* 0x3f8000003d3c7423 */ /* 0x000fe2000001003c */
[----:B------:R-:W-:Y:S01]  /*1a90*/  SHF.L.U32 R61, R35, 0x10, RZ ;  /* 0x00000010233d7819 */ /* 0x000fe200000006ff */
[----:B------:R-:W-:Y:S01]  /*1aa0*/  FFMA.FTZ R37, R2, R33, R4 ;  /* 0x0000002102257223 */ /* 0x000fe20000010004 */
[----:B------:R-:W-:Y:S01]  /*1ab0*/  FADD.FTZ R64, -R46, R47 ;  /* 0x0000002f2e407221 */ /* 0x000fe20000010100 */
[----:B------:R-:W-:Y:S01]  /*1ac0*/  FMUL.FTZ R71, R36, R63 ;  /* 0x0000003f24477220 */ /* 0x000fe20000410000 */
[----:B------:R-:W-:Y:S01]  /*1ad0*/  FFMA.FTZ R47, R3, R34, R5 ;  /* 0x00000022032f7223 */ /* 0x000fe20000010005 */
[----:B------:R-:W-:Y:S01]  /*1ae0*/  FMUL.FTZ R62, R37, -1.4426950216293334961 ;  /* 0xbfb8aa3b253e7820 */ /* 0x000fe20000410000 */
[----:B------:R-:W-:Y:S01]  /*1af0*/  FADD.FTZ R36, -R46, R61 ;  /* 0x0000003d2e247221 */ /* 0x000fe20000010100 */
[----:B------:R-:W-:Y:S01]  /*1b00*/  FMUL.FTZ R35, R13, R64 ;  /* 0x000000400d237220 */ /* 0x000fe20000410000 */
[----:B------:R-:W-:Y:S01]  /*1b10*/  SHF.L.U32 R61, R56, 0x10, RZ ;  /* 0x00000010383d7819 */ /* 0x000fe200000006ff */
[----:B------:R-:W-:Y:S01]  /*1b20*/  FMUL.FTZ R69, R69, R60 ;  /* 0x0000003c45457220 */ /* 0x000fe20000410000 */
[----:B------:R-:W-:Y:S01]  /*1b30*/  FMUL.FTZ R36, R13, R36 ;  /* 0x000000240d247220 */ /* 0x000fe20000410000 */
[----:B------:R-:W-:Y:S01]  /*1b40*/  FMUL.FTZ R64, R47, -1.4426950216293334961 ;  /* 0xbfb8aa3b2f407820 */ /* 0x000fe20000410000 */
[----:B------:R-:W-:Y:S01]  /*1b50*/  FFMA.FTZ R60, R7, R35, R9 ;  /* 0x00000023073c7223 */ /* 0x000fe20000010009 */
[----:B------:R-:W0:Y:S01]  /*1b60*/  MUFU.EX2 R62, R62 ;  /* 0x0000003e003e7308 */ /* 0x000e220000000800 */
[----:B------:R-:W-:Y:S01]  /*1b70*/  FMUL.FTZ R72, R61, R72 ;  /* 0x000000483d487220 */ /* 0x000fe20000410000 */
[----:B------:R-:W-:Y:S01]  /*1b80*/  FFMA.FTZ R61, R8, R36, R10 ;  /* 0x00000024083d7223 */ /* 0x000fe2000001000a */
[----:B------:R-:W-:Y:S01]  /*1b90*/  FMUL.FTZ R63, R60, -1.4426950216293334961 ;  /* 0xbfb8aa3b3c3f7820 */ /* 0x000fe20000410000 */
[----:B------:R-:W-:-:S02]  /*1ba0*/  PRMT R65, R56, 0x7632, R65 ;  /* 0x0000763238417816 */ /* 0x000fc40000000041 */
[----:B------:R-:W-:Y:S02]  /*1bb0*/  FMUL.FTZ R56, R61, -1.4426950216293334961 ;  /* 0xbfb8aa3b3d387820 */ /* 0x000fe40000410000 */
[----:B------:R-:W1:Y:S01]  /*1bc0*/  MUFU.EX2 R64, R64 ;  /* 0x0000004000407308 */ /* 0x000e620000000800 */
[----:B------:R-:W-:-:S07]  /*1bd0*/  SHF.L.U32 R66, R65, 0x10, RZ ;  /* 0x0000001041427819 */ /* 0x000fce00000006ff */
[----:B------:R-:W4:Y:S01]  /*1be0*/  MUFU.EX2 R63, R63 ;  /* 0x0000003f003f7308 */ /* 0x000f220000000800 */
[----:B0-----:R-:W-:-:S07]  /*1bf0*/  FADD.FTZ R62, R62, 1 ;  /* 0x3f8000003e3e7421 */ /* 0x001fce0000010000 */
[----:B------:R-:W0:Y:S01]  /*1c00*/  MUFU.EX2 R56, R56 ;  /* 0x0000003800387308 */ /* 0x000e220000000800 */
[----:B------:R-:W-:Y:S01]  /*1c10*/  FMUL.FTZ R71, R66, R71 ;  /* 0x0000004742477220 */ /* 0x000fe20000410000 */
[----:B-1----:R-:W-:Y:S01]  /*1c20*/  FADD.FTZ R66, R64, 1 ;  /* 0x3f80000040427421 */ /* 0x002fe20000010000 */
[C---:B------:R-:W-:Y:S02]  /*1c30*/  SHF.L.U32 R65, R57.reuse, 0x10, RZ ;  /* 0x0000001039417819 */ /* 0x040fe400000006ff */
[----:B------:R-:W-:-:S03]  /*1c40*/  PRMT R57, R57, 0x7632, R57 ;  /* 0x0000763239397816 */ /* 0x000fc60000000039 */
[----:B------:R-:W1:Y:S01]  /*1c50*/  MUFU.RCP R62, R62 ;  /* 0x0000003e003e7308 */ /* 0x000e620000001000 */
[----:B----4-:R-:W-:Y:S01]  /*1c60*/  FADD.FTZ R63, R63, 1 ;  /* 0x3f8000003f3f7421 */ /* 0x010fe20000010000 */
[----:B------:R-:W-:Y:S01]  /*1c70*/  FMUL.FTZ R70, R65, R70 ;  /* 0x0000004641467220 */ /* 0x000fe20000410000 */
[----:B------:R-:W-:-:S05]  /*1c80*/  SHF.L.U32 R64, R57, 0x10, RZ ;  /* 0x0000001039407819 */ /* 0x000fca00000006ff */
[----:B------:R-:W4:Y:S01]  /*1c90*/  MUFU.RCP R66, R66 ;  /* 0x0000004200427308 */ /* 0x000f220000001000 */
[----:B0-----:R-:W-:Y:S02]  /*1ca0*/  FADD.FTZ R65, R56, 1 ;  /* 0x3f80000038417421 */ /* 0x001fe40000010000 */
[----:B------:R0:W2:Y:S05]  /*1cb0*/  LDG.E.64.CONSTANT R56, desc[UR14][R58.64+0x11800] ;  /* 0x0118000e3a387981 */ /* 0x0000aa000c1e9b00 */
[----:B------:R-:W3:Y:S01]  /*1cc0*/  MUFU.RCP R63, R63 ;  /* 0x0000003f003f7308 */ /* 0x000ee20000001000 */
[----:B------:R-:W-:Y:S01]  /*1cd0*/  FMUL.FTZ R69, R64, R69 ;  /* 0x0000004540457220 */ /* 0x000fe20000410000 */
[----:B-1----:R-:W-:Y:S01]  /*1ce0*/  FADD.FTZ R64, -R62, 1 ;  /* 0x3f8000003e407421 */ /* 0x002fe20000010100 */
[----:B------:R-:W-:-:S03]  /*1cf0*/  SHF.L.U32 R67, R48, 0x10, RZ ;  /* 0x0000001030437819 */ /* 0x000fc600000006ff */
[----:B------:R-:W-:Y:S02]  /*1d00*/  FFMA.FTZ R37, R37, R64, 1 ;  /* 0x3f80000025257423 */ /* 0x000fe40000010040 */
[----:B------:R-:W1:Y:S01]  /*1d10*/  MUFU.RCP R65, R65 ;  /* 0x0000004100417308 */ /* 0x000e620000001000 */
[----:B----4-:R-:W-:Y:S01]  /*1d20*/  FADD.FTZ R64, -R66, 1 ;  /* 0x3f80000042407421 */ /* 0x010fe20000010100 */
[----:B------:R-:W-:-:S03]  /*1d30*/  FMUL.FTZ R68, R62, R37 ;  /* 0x000000253e447220 */ /* 0x000fc60000410000 */
[----:B------:R-:W-:Y:S01]  /*1d40*/  FFMA.FTZ R47, R47, R64, 1 ;  /* 0x3f8000002f2f7423 */ /* 0x000fe20000010040 */
[----:B------:R-:W-:Y:S01]  /*1d50*/  FADD.FTZ R64, -R46, R67 ;  /* 0x000000432e407221 */ /* 0x000fe20000010100 */
[----:B---3--:R-:W-:-:S04]  /*1d60*/  FADD.FTZ R37, -R63, 1 ;  /* 0x3f8000003f257421 */ /* 0x008fc80000010100 */
[----:B------:R-:W-:Y:S01]  /*1d70*/  FFMA.FTZ R60, R60, R37, 1 ;  /* 0x3f8000003c3c7423 */ /* 0x000fe20000010025 */
[----:B------:R-:W-:-:S03]  /*1d80*/  FMUL.FTZ R37, R13, R64 ;  /* 0x000000400d257220 */ /* 0x000fc60000410000 */
[----:B------:R-:W-:Y:S01]  /*1d90*/  FMUL.FTZ R67, R63, R60 ;  /* 0x0000003c3f437220 */ /* 0x000fe20000410000 */
[----:B------:R-:W-:Y:S01]  /*1da0*/  FFMA.FTZ R60, R2, R37, R4 ;  /* 0x00000025023c7223 */ /* 0x000fe20000010004 */
[----:B-1----:R-:W-:-:S03]  /*1db0*/  FADD.FTZ R62, -R65, 1 ;  /* 0x3f800000413e7421 */ /* 0x002fc60000010100 */
[----:B0-----:R-:W-:Y:S01]  /*1dc0*/  FMUL.FTZ R58, R60, -1.4426950216293334961 ;  /* 0xbfb8aa3b3c3a7820 */ /* 0x001fe20000410000 */
[----:B------:R-:W-:Y:S01]  /*1dd0*/  FFMA.FTZ R62, R61, R62, 1 ;  /* 0x3f8000003d3e7423 */ /* 0x000fe2000001003e */
[----:B------:R-:W-:Y:S01]  /*1de0*/  SHF.L.U32 R59, R49, 0x10, RZ ;  /* 0x00000010313b7819 */ /* 0x000fe200000006ff */
[----:B------:R-:W-:Y:S01]  /*1df0*/  FMUL.FTZ R66, R66, R47 ;  /* 0x0000002f42427220 */ /* 0x000fe20000410000 */
[----:B------:R-:W-:Y:S02]  /*1e00*/  SHF.L.U32 R47, R50, 0x10, RZ ;  /* 0x00000010322f7819 */ /* 0x000fe400000006ff */
[----:B------:R-:W0:Y:S01]  /*1e10*/  MUFU.EX2 R58, R58 ;  /* 0x0000003a003a7308 */ /* 0x000e220000000800 */
[----:B------:R-:W-:Y:S01]  /*1e20*/  PRMT R48, R48, 0x7632, R48 ;  /* 0x0000763230307816 */ /* 0x000fe20000000030 */
[----:B------:R-:W-:Y:S01]  /*1e30*/  FMUL.FTZ R65, R65, R62 ;  /* 0x0000003e41417220 */ /* 0x000fe20000410000 */
[----:B------:R-:W-:Y:S01]  /*1e40*/  FADD.FTZ R62, -R46, R59 ;  /* 0x0000003b2e3e7221 */ /* 0x000fe20000010100 */
[----:B------:R-:W-:Y:S01]  /*1e50*/  PRMT R50, R50, 0x7632, R50 ;  /* 0x0000763232327816 */ /* 0x000fe20000000032 */
[----:B------:R-:W-:Y:S01]  /*1e60*/  FMUL.FTZ R68, R47, R68 ;  /* 0x000000442f447220 */ /* 0x000fe20000410000 */
[----:B------:R-:W-:Y:S01]  /*1e70*/  SHF.L.U32 R61, R48, 0x10, RZ ;  /* 0x00000010303d7819 */ /* 0x000fe200000006ff */
[----:B------:R-:W-:Y:S01]  /*1e80*/  FMUL.FTZ R47, R13, R62 ;  /* 0x0000003e0d2f7220 */ /* 0x000fe20000410000 */
[----:B------:R-:W-:-:S03]  /*1e90*/  SHF.L.U32 R50, R50, 0x10, RZ ;  /* 0x0000001032327819 */ /* 0x000fc600000006ff */
[----:B------:R-:W-:Y:S01]  /*1ea0*/  FADD.FTZ R48, -R46, R61 ;  /* 0x0000003d2e307221 */ /* 0x000fe20000010100 */
[----:B------:R-:W-:Y:S01]  /*1eb0*/  FFMA.FTZ R59, R3, R47, R5 ;  /* 0x0000002f033b7223 */ /* 0x000fe20000010005 */
[----:B------:R-:W-:Y:S02]  /*1ec0*/  FMUL.FTZ R67, R50, R67 ;  /* 0x0000004332437220 */ /* 0x000fe40000410000 */
[----:B------:R-:W-:Y:S01]  /*1ed0*/  FMUL.FTZ R48, R13, R48 ;  /* 0x000000300d307220 */ /* 0x000fe20000410000 */
[----:B------:R-:W-:Y:S01]  /*1ee0*/  FMUL.FTZ R50, R59, -1.4426950216293334961 ;  /* 0xbfb8aa3b3b327820 */ /* 0x000fe20000410000 */
[----:B0-----:R-:W-:Y:S02]  /*1ef0*/  FADD.FTZ R64, R58, 1 ;  /* 0x3f8000003a407421 */ /* 0x001fe40000010000 */
[----:B------:R-:W-:-:S03]  /*1f00*/  FFMA.FTZ R58, R7, R48, R9 ;  /* 0x00000030073a7223 */ /* 0x000fc60000010009 */
[----:B------:R-:W0:Y:S01]  /*1f10*/  MUFU.EX2 R50, R50 ;  /* 0x0000003200327308 */ /* 0x000e220000000800 */
[----:B------:R-:W-:-:S07]  /*1f20*/  FMUL.FTZ R63, R58, -1.4426950216293334961 ;  /* 0xbfb8aa3b3a3f7820 */ /* 0x000fce0000410000 */
[----:B------:R-:W1:Y:S01]  /*1f30*/  MUFU.EX2 R63, R63 ;  /* 0x0000003f003f7308 */ /* 0x000e620000000800 */
[----:B------:R-:W-:Y:S01]  /*1f40*/  PRMT R49, R49, 0x7632, R49 ;  /* 0x0000763231317816 */ /* 0x000fe20000000031 */
[----:B0-----:R-:W-:-:S06]  /*1f50*/  FADD.FTZ R62, R50, 1 ;  /* 0x3f800000323e7421 */ /* 0x001fcc0000010000 */
[----:B------:R-:W-:Y:S01]  /*1f60*/  MUFU.RCP R64, R64 ;  /* 0x0000004000407308 */ /* 0x000fe20000001000 */
[----:B------:R-:W-:Y:S01]  /*1f70*/  SHF.L.U32 R49, R49, 0x10, RZ ;  /* 0x0000001031317819 */ /* 0x000fe200000006ff */
[----:B-1----:R-:W-:-:S06]  /*1f80*/  FADD.FTZ R90, R63, 1 ;  /* 0x3f8000003f5a7421 */ /* 0x002fcc0000010000 */
[----:B------:R-:W0:Y:S01]  /*1f90*/  MUFU.RCP R62, R62 ;  /* 0x0000003e003e7308 */ /* 0x000e220000001000 */
[----:B------:R-:W-:-:S07]  /*1fa0*/  FADD.FTZ R50, -R46, R49 ;  /* 0x000000312e327221 */ /* 0x000fce0000010100 */
[----:B------:R-:W1:Y:S01]  /*1fb0*/  MUFU.RCP R63, R90 ;  /* 0x0000005a003f7308 */ /* 0x000e620000001000 */
[----:B------:R-:W-:Y:S01]  /*1fc0*/  SHF.L.U32 R61, R51, 0x10, RZ ;  /* 0x00000010333d7819 */ /* 0x000fe200000006ff */
[----:B------:R-:W-:-:S04]  /*1fd0*/  FMUL.FTZ R49, R13, R50 ;  /* 0x000000320d317220 */ /* 0x000fc80000410000 */
[----:B------:R-:W-:Y:S01]  /*1fe0*/  FFMA.FTZ R50, R8, R49, R10 ;  /* 0x0000003108327223 */ /* 0x000fe2000001000a */
[----:B------:R-:W-:Y:S01]  /*1ff0*/  FMUL.FTZ R66, R61, R66 ;  /* 0x000000423d427220 */ /* 0x000fe20000410000 */
[----:B0-----:R-:W-:Y:S01]  /*2000*/  FADD.FTZ R92, -R62, 1 ;  /* 0x3f8000003e5c7421 */ /* 0x001fe20000010100 */
[----:B------:R-:W-:Y:S01]  /*2010*/  FADD.FTZ R61, -R64, 1 ;  /* 0x3f800000403d7421 */ /* 0x000fe20000010100 */
[----:B------:R-:W-:Y:S02]  /*2020*/  FMUL.FTZ R93, R50, -1.4426950216293334961 ;  /* 0xbfb8aa3b325d7820 */ /* 0x000fe40000410000 */
[----:B------:R-:W-:Y:S01]  /*2030*/  FFMA.FTZ R59, R59, R92, 1 ;  /* 0x3f8000003b3b7423 */ /* 0x000fe2000001005c */
[----:B------:R-:W-:Y:S01]  /*2040*/  FFMA.FTZ R61, R60, R61, 1 ;  /* 0x3f8000003c3d7423 */ /* 0x000fe2000001003d */
[----:B------:R-:W-:Y:S01]  /*2050*/  PRMT R60, R51, 0x7632, R60 ;  /* 0x00007632333c7816 */ /* 0x000fe2000000003c */
[----:B-1----:R-:W-:Y:S01]  /*2060*/  FADD.FTZ R91, -R63, 1 ;  /* 0x3f8000003f5b7421 */ /* 0x002fe20000010100 */
[----:B------:R-:W0:Y:S01]  /*2070*/  MUFU.EX2 R51, R93 ;  /* 0x0000005d00337308 */ /* 0x000e220000000800 */
[----:B------:R-:W-:Y:S01]  /*2080*/  FMUL.FTZ R62, R62, R59 ;  /* 0x0000003b3e3e7220 */ /* 0x000fe20000410000 */
[----:B-----5:R-:W-:Y:S01]  /*2090*/  SHF.L.U32 R59, R52, 0x10, RZ ;  /* 0x00000010343b7819 */ /* 0x020fe200000006ff */
[----:B------:R-:W-:Y:S01]  /*20a0*/  FFMA.FTZ R58, R58, R91, 1 ;  /* 0x3f8000003a3a7423 */ /* 0x000fe2000001005b */
[----:B------:R-:W-:-:S03]  /*20b0*/  SHF.L.U32 R60, R60, 0x10, RZ ;  /* 0x000000103c3c7819 */ /* 0x000fc600000006ff */
[----:B------:R-:W-:Y:S01]  /*20c0*/  FMUL.FTZ R63, R63, R58 ;  /* 0x0000003a3f3f7220 */ /* 0x000fe20000410000 */
[----:B------:R-:W-:Y:S01]  /*20d0*/  FADD.FTZ R58, -R46, R59 ;  /* 0x0000003b2e3a7221 */ /* 0x000fe20000010100 */
[----:B------:R-:W-:-:S03]  /*20e0*/  FMUL.FTZ R65, R60, R65 ;  /* 0x000000413c417220 */ /* 0x000fc60000410000 */
[----:B------:R-:W-:Y:S01]  /*20f0*/  FMUL.FTZ R59, R13, R58 ;  /* 0x0000003a0d3b7220 */ /* 0x000fe20000410000 */
[----:B------:R-:W-:-:S03]  /*2100*/  FMUL.FTZ R64, R64, R61 ;  /* 0x0000003d40407220 */ /* 0x000fc60000410000 */
[----:B------:R-:W-:Y:S01]  /*2110*/  FFMA.FTZ R60, R2, R59, R4 ;  /* 0x0000003b023c7223 */ /* 0x000fe20000010004 */
[----:B0-----:R-:W-:-:S03]  /*2120*/  FADD.FTZ R61, R51, 1 ;  /* 0x3f800000333d7421 */ /* 0x001fc60000010000 */
[----:B------:R-:W-:-:S06]  /*2130*/  FMUL.FTZ R51, R60, -1.4426950216293334961 ;  /* 0xbfb8aa3b3c337820 */ /* 0x000fcc0000410000 */
[----:B------:R-:W0:Y:S01]  /*2140*/  MUFU.EX2 R51, R51 ;  /* 0x0000003300337308 */ /* 0x000e220000000800 */
[----:B------:R-:W-:-:S04]  /*2150*/  PRMT R52, R52, 0x7632, R52 ;  /* 0x0000763234347816 */ /* 0x000fc80000000034 */
[----:B------:R-:W-:-:S03]  /*2160*/  SHF.L.U32 R91, R52, 0x10, RZ ;  /* 0x00000010345b7819 */ /* 0x000fc600000006ff */
[----:B------:R-:W1:Y:S01]  /*2170*/  MUFU.RCP R61, R61 ;  /* 0x0000003d003d7308 */ /* 0x000e620000001000 */
[----:B0-----:R-:W-:Y:S01]  /*2180*/  FADD.FTZ R52, R51, 1 ;  /* 0x3f80000033347421 */ /* 0x001fe20000010000 */
[----:B------:R-:W-:-:S06]  /*2190*/  FADD.FTZ R58, -R46, R91 ;  /* 0x0000005b2e3a7221 */ /* 0x000fcc0000010100 */
[----:B------:R-:W0:Y:S01]  /*21a0*/  MUFU.RCP R52, R52 ;  /* 0x0000003400347308 */ /* 0x000e220000001000 */
[----:B------:R-:W-:Y:S01]  /*21b0*/  FMUL.FTZ R58, R13, R58 ;  /* 0x0000003a0d3a7220 */ /* 0x000fe20000410000 */
[----:B-1----:R-:W-:-:S04]  /*21c0*/  FADD.FTZ R91, -R61, 1 ;  /* 0x3f8000003d5b7421 */ /* 0x002fc80000010100 */
[----:B------:R-:W-:Y:S01]  /*21d0*/  FFMA.FTZ R90, R50, R91, 1 ;  /* 0x3f800000325a7423 */ /* 0x000fe2000001005b */
[----:B------:R-:W-:-:S04]  /*21e0*/  FFMA.FTZ R50, R7, R58, R9 ;  /* 0x0000003a07327223 */ /* 0x000fc80000010009 */
[----:B------:R-:W-:Y:S01]  /*21f0*/  FMUL.FTZ R92, R50, -1.4426950216293334961 ;  /* 0xbfb8aa3b325c7820 */ /* 0x000fe20000410000 */
[----:B0-----:R-:W-:-:S05]  /*2200*/  FADD.FTZ R91, -R52, 1 ;  /* 0x3f800000345b7421 */ /* 0x001fca0000010100 */
[----:B------:R-:W0:Y:S01]  /*2210*/  MUFU.EX2 R92, R92 ;  /* 0x0000005c005c7308 */ /* 0x000e220000000800 */
[----:B------:R-:W-:Y:S01]  /*2220*/  FFMA.FTZ R91, R60, R91, 1 ;  /* 0x3f8000003c5b7423 */ /* 0x000fe2000001005b */
[C---:B------:R-:W-:Y:S02]  /*2230*/  PRMT R60, R53.reuse, 0x7632, R60 ;  /* 0x00007632353c7816 */ /* 0x040fe4000000003c */
[----:B------:R-:W-:Y:S01]  /*2240*/  SHF.L.U32 R53, R53, 0x10, RZ ;  /* 0x0000001035357819 */ /* 0x000fe200000006ff */
[----:B------:R-:W-:Y:S01]  /*2250*/  FMUL.FTZ R61, R61, R90 ;  /* 0x0000005a3d3d7220 */ /* 0x000fe20000410000 */
[----:B------:R-:W-:-:S03]  /*2260*/  SHF.L.U32 R90, R60, 0x10, RZ ;  /* 0x000000103c5a7819 */ /* 0x000fc600000006ff */
[----:B------:R-:W-:Y:S01]  /*2270*/  FADD.FTZ R60, -R46, R53 ;  /* 0x000000352e3c7221 */ /* 0x000fe20000010100 */
[----:B------:R-:W-:-:S03]  /*2280*/  FMUL.FTZ R53, R52, R91 ;  /* 0x0000005b34357220 */ /* 0x000fc60000410000 */
[----:B------:R-:W-:-:S04]  /*2290*/  FMUL.FTZ R60, R13, R60 ;  /* 0x0000003c0d3c7220 */ /* 0x000fc80000410000 */
[----:B------:R-:W-:Y:S01]  /*22a0*/  FFMA.FTZ R52, R3, R60, R5 ;  /* 0x0000003c03347223 */ /* 0x000fe20000010005 */
[----:B0-----:R-:W-:-:S03]  /*22b0*/  FADD.FTZ R93, R92, 1 ;  /* 0x3f8000005c5d7421 */ /* 0x001fc60000010000 */
[----:B------:R-:W-:Y:S01]  /*22c0*/  FMUL.FTZ R92, R52, -1.4426950216293334961 ;  /* 0xbfb8aa3b345c7820 */ /* 0x000fe20000410000 */
[----:B------:R-:W0:Y:S08]  /*22d0*/  MUFU.RCP R51, R93 ;  /* 0x0000005d00337308 */ /* 0x000e300000001000 */
[----:B------:R-:W1:Y:S01]  /*22e0*/  MUFU.EX2 R92, R92 ;  /* 0x0000005c005c7308 */ /* 0x000e620000000800 */
[----:B------:R-:W-:Y:S01]  /*22f0*/  FADD.FTZ R46, -R46, R90 ;  /* 0x0000005a2e2e7221 */ /* 0x000fe20000010100 */
[----:B0-----:R-:W-:-:S04]  /*2300*/  FADD.FTZ R91, -R51, 1 ;  /* 0x3f800000335b7421 */ /* 0x001fc80000010100 */
[----:B------:R-:W-:Y:S01]  /*2310*/  FFMA.FTZ R90, R50, R91, 1 ;  /* 0x3f800000325a7423 */ /* 0x000fe2000001005b */
[----:B-1----:R-:W-:-:S04]  /*2320*/  FADD.FTZ R93, R92, 1 ;  /* 0x3f8000005c5d7421 */ /* 0x002fc80000010000 */
[----:B------:R-:W0:Y:S01]  /*2330*/  MUFU.RCP R50, R93 ;  /* 0x0000005d00327308 */ /* 0x000e220000001000 */
[----:B--2---:R-:W-:Y:S01]  /*2340*/  SHF.L.U32 R91, R54, 0x10, RZ ;  /* 0x00000010365b7819 */ /* 0x004fe200000006ff */
[----:B------:R-:W-:-:S04]  /*2350*/  FMUL.FTZ R46, R13, R46 ;  /* 0x0000002e0d2e7220 */ /* 0x000fc80000410000 */
[----:B------:R-:W-:Y:S01]  /*2360*/  FMUL.FTZ R64, R91, R64 ;  /* 0x000000405b407220 */ /* 0x000fe20000410000 */
[----:B0-----:R-:W-:-:S04]  /*2370*/  FADD.FTZ R91, -R50, 1 ;  /* 0x3f800000325b7421 */ /* 0x001fc80000010100 */
[----:B------:R-:W-:Y:S01]  /*2380*/  FFMA.FTZ R91, R52, R91, 1 ;  /* 0x3f800000345b7423 */ /* 0x000fe2000001005b */
[----:B------:R-:W-:-:S04]  /*2390*/  FFMA.FTZ R52, R8, R46, R10 ;  /* 0x0000002e08347223 */ /* 0x000fc8000001000a */
[----:B------:R-:W-:-:S06]  /*23a0*/  FMUL.FTZ R92, R52, -1.4426950216293334961 ;  /* 0xbfb8aa3b345c7820 */ /* 0x000fcc0000410000 */
[----:B------:R-:W0:Y:S01]  /*23b0*/  MUFU.EX2 R92, R92 ;  /* 0x0000005c005c7308 */ /* 0x000e220000000800 */
[----:B------:R-:W-:Y:S01]  /*23c0*/  FMUL.FTZ R51, R51, R90 ;  /* 0x0000005a33337220 */ /* 0x000fe20000410000 */
[----:B------:R-:W-:Y:S01]  /*23d0*/  PRMT R90, R54, 0x7632, R90 ;  /* 0x00007632365a7816 */ /* 0x000fe2000000005a */
[----:B------:R-:W-:Y:S01]  /*23e0*/  FMUL.FTZ R50, R50, R91 ;  /* 0x0000005b32327220 */ /* 0x000fe20000410000 */
[----:B0-----:R-:W-:-:S04]  /*23f0*/  FADD.FTZ R93, R92, 1 ;  /* 0x3f8000005c5d7421 */ /* 0x001fc80000010000 */
[----:B------:R-:W0:Y:S01]  /*2400*/  MUFU.RCP R54, R93 ;  /* 0x0000005d00367308 */ /* 0x000e220000001000 */
[----:B------:R-:W-:-:S05]  /*2410*/  SHF.L.U32 R91, R55, 0x10, RZ ;  /* 0x00000010375b7819 */ /* 0x000fca00000006ff */
[----:B------:R-:W-:Y:S01]  /*2420*/  FMUL.FTZ R62, R91, R62 ;  /* 0x0000003e5b3e7220 */ /* 0x000fe20000410000 */
[----:B0-----:R-:W-:-:S04]  /*2430*/  FADD.FTZ R91, -R54, 1 ;  /* 0x3f800000365b7421 */ /* 0x001fc80000010100 */
[----:B------:R-:W-:-:S04]  /*2440*/  FFMA.FTZ R91, R52, R91, 1 ;  /* 0x3f800000345b7423 */ /* 0x000fc8000001005b */
[----:B------:R-:W-:Y:S01]  /*2450*/  FMUL.FTZ R52, R54, R91 ;  /* 0x0000005b36347220 */ /* 0x000fe20000410000 */
[----:B------:R-:W-:Y:S02]  /*2460*/  SHF.L.U32 R54, R56, 0x10, RZ ;  /* 0x0000001038367819 */ /* 0x000fe400000006ff */
[----:B------:R-:W-:Y:S02]  /*2470*/  SHF.L.U32 R90, R90, 0x10, RZ ;  /* 0x000000105a5a7819 */ /* 0x000fe400000006ff */
[----:B------:R-:W-:Y:S01]  /*2480*/  PRMT R55, R55, 0x7632, R55 ;  /* 0x0000763237377816 */ /* 0x000fe20000000037 */
[----:B------:R-:W-:Y:S01]  /*2490*/  FMUL.FTZ R53, R54, R53 ;  /* 0x0000003536357220 */ /* 0x000fe20000410000 */
[----:B------:R-:W-:Y:S01]  /*24a0*/  PRMT R54, R57, 0x7632, R54 ;  /* 0x0000763239367816 */ /* 0x000fe20000000036 */
[----:B------:R-:W-:Y:S01]  /*24b0*/  FMUL.FTZ R63, R90, R63 ;  /* 0x0000003f5a3f7220 */ /* 0x000fe20000410000 */
[----:B------:R-:W-:Y:S02]  /*24c0*/  SHF.L.U32 R90, R55, 0x10, RZ ;  /* 0x00000010375a7819 */ /* 0x000fe400000006ff */
[----:B------:R-:W-:Y:S01]  /*24d0*/  SHF.L.U32 R55, R54, 0x10, RZ ;  /* 0x0000001036377819 */ /* 0x000fe200000006ff */
[----:B------:R-:W-:-:S04]  /*24e0*/  FADD.FTZ R41, R86, R41 ;  /* 0x0000002956297221 */ /* 0x000fc80000010000 */
[----:B------:R-:W-:Y:S01]  /*24f0*/  FMUL.FTZ R52, R55, R52 ;  /* 0x0000003437347220 */ /* 0x000fe20000410000 */
[----:B------:R-:W-:Y:S01]  /*2500*/  FADD.FTZ R55, R88, R45 ;  /* 0x0000002d58377221 */ /* 0x000fe20000010000 */
[----:B------:R-:W-:Y:S01]  /*2510*/  FFMA.FTZ R45, R14, R86, R40 ;  /* 0x000000560e2d7223 */ /* 0x000fe20000010028 */
[----:B------:R-:W-:Y:S02]  /*2520*/  SHF.L.U32 R57, R57, 0x10, RZ ;  /* 0x0000001039397819 */ /* 0x000fe400000006ff */
[----:B------:R-:W-:Y:S01]  /*2530*/  FADD.FTZ R55, R55, R84 ;  /* 0x0000005437377221 */ /* 0x000fe20000010000 */
[----:B------:R-:W-:Y:S01]  /*2540*/  FFMA.FTZ R45, R16, R82, R45 ;  /* 0x00000052102d7223 */ /* 0x000fe2000001002d */
[-C--:B------:R-:W-:Y:S01]  /*2550*/  FFMA.FTZ R44, R0, R88.reuse, R44 ;  /* 0x00000058002c7223 */ /* 0x080fe2000001002c */
[----:B------:R-:W-:Y:S01]  /*2560*/  FADD.FTZ R41, R41, R82 ;  /* 0x0000005229297221 */ /* 0x000fe20000010000 */
[----:B------:R-:W-:Y:S01]  /*2570*/  FMUL.FTZ R88, R2, R88 ;  /* 0x0000005802587220 */ /* 0x000fe20000410000 */
[----:B------:R-:W-:Y:S01]  /*2580*/  FADD.FTZ R55, R55, R80 ;  /* 0x0000005037377221 */ /* 0x000fe20000010000 */
[----:B------:R-:W-:Y:S01]  /*2590*/  FMUL.FTZ R50, R57, R50 ;  /* 0x0000003239327220 */ /* 0x000fe20000410000 */
[----:B------:R-:W-:Y:S01]  /*25a0*/  FFMA.FTZ R45, R22, R78, R45 ;  /* 0x0000004e162d7223 */ /* 0x000fe2000001002d */
[-C--:B------:R-:W-:Y:S01]  /*25b0*/  FFMA.FTZ R42, R17, R87.reuse, R42 ;  /* 0x00000057112a7223 */ /* 0x080fe2000001002a */
[----:B------:R-:W-:Y:S01]  /*25c0*/  FADD.FTZ R43, R87, R43 ;  /* 0x0000002b572b7221 */ /* 0x000fe20000010000 */
[----:B------:R-:W-:Y:S01]  /*25d0*/  FADD.FTZ R57, R41, R78 ;  /* 0x0000004e29397221 */ /* 0x000fe20000010000 */
[----:B------:R-:W-:Y:S01]  /*25e0*/  FMUL.FTZ R87, R7, R87 ;  /* 0x0000005707577220 */ /* 0x000fe20000410000 */
[----:B------:R-:W-:Y:S01]  /*25f0*/  FADD.FTZ R40, RZ, R88 ;  /* 0x00000058ff287221 */ /* 0x000fe20000010000 */
[----:B------:R-:W-:Y:S01]  /*2600*/  FADD.FTZ R41, R55, R76 ;  /* 0x0000004c37297221 */ /* 0x000fe20000010000 */
[----:B------:R-:W-:Y:S01]  /*2610*/  FFMA.FTZ R55, R24, R74, R45 ;  /* 0x0000004a18377223 */ /* 0x000fe2000001002d */
[----:B------:R-:W-:Y:S01]  /*2620*/  FFMA.FTZ R54, R0, R88, RZ ;  /* 0x0000005800367223 */ /* 0x000fe200000100ff */
[----:B------:R-:W-:Y:S01]  /*2630*/  FADD.FTZ R45, R57, R74 ;  /* 0x0000004a392d7221 */ /* 0x000fe20000010000 */
[----:B------:R-:W-:Y:S01]  /*2640*/  FMUL.FTZ R86, R3, R86 ;  /* 0x0000005603567220 */ /* 0x000fe20000410000 */
[----:B------:R-:W-:Y:S01]  /*2650*/  FADD.FTZ R57, R40, R87 ;  /* 0x0000005728397221 */ /* 0x000fe20000010000 */
[----:B------:R-:W-:Y:S01]  /*2660*/  PRMT R56, R56, 0x7632, R56 ;  /* 0x0000763238387816 */ /* 0x000fe20000000038 */
[----:B------:R-:W-:Y:S01]  /*2670*/  FFMA.FTZ R91, R17, R87, R54 ;  /* 0x00000057115b7223 */ /* 0x000fe20000010036 */
[-C--:B------:R-:W-:Y:S01]  /*2680*/  FFMA.FTZ R38, R18, R85.reuse, R38 ;  /* 0x0000005512267223 */ /* 0x080fe20000010026 */
[----:B------:R-:W-:Y:S01]  /*2690*/  FADD.FTZ R39, R85, R39 ;  /* 0x0000002755277221 */ /* 0x000fe20000010000 */
[----:B------:R-:W-:Y:S01]  /*26a0*/  FMUL.FTZ R85, R8, R85 ;  /* 0x0000005508557220 */ /* 0x000fe20000410000 */
[----:B------:R-:W-:Y:S01]  /*26b0*/  FADD.FTZ R40, R57, R86 ;  /* 0x0000005639287221 */ /* 0x000fe20000010000 */
[----:B------:R-:W-:Y:S01]  /*26c0*/  SHF.L.U32 R56, R56, 0x10, RZ ;  /* 0x0000001038387819 */ /* 0x000fe200000006ff */
[----:B------:R-:W-:Y:S01]  /*26d0*/  FFMA.FTZ R91, R14, R86, R91 ;  /* 0x000000560e5b7223 */ /* 0x000fe2000001005b */
[-C--:B------:R-:W-:Y:S01]  /*26e0*/  FFMA.FTZ R44, R15, R84.reuse, R44 ;  /* 0x000000540f2c7223 */ /* 0x080fe2000001002c */
[----:B------:R-:W-:Y:S01]  /*26f0*/  FMUL.FTZ R84, R2, R84 ;  /* 0x0000005402547220 */ /* 0x000fe20000410000 */
        /* <DEDUP_REMOVED lines=62> */
[----:B------:R-:W-:Y:S01]  /*2ae0*/  FADD.FTZ R41, R41, R68 ;  /* 0x0000004429297221 */ /* 0x000fe20000010000 */
[----:B------:R-:W-:Y:S01]  /*2af0*/  FFMA.FTZ R90, R25, R72, R90 ;  /* 0x00000048195a7223 */ /* 0x000fe2000001005a */
[----:B------:R-:W-:Y:S01]  /*2b00*/  FADD.FTZ R45, R45, R70 ;  /* 0x000000462d2d7221 */ /* 0x000fe20000010000 */
[----:B------:R-:W-:Y:S01]  /*2b10*/  FMUL.FTZ R70, R3, R70 ;  /* 0x0000004603467220 */ /* 0x000fe20000410000 */
[----:B------:R-:W-:Y:S01]  /*2b20*/  FADD.FTZ R39, R92, R71 ;  /* 0x000000475c277221 */ /* 0x000fe20000010000 */
        /* <DEDUP_REMOVED lines=16> */
[----:B------:R-:W-:Y:S01]  /*2c30*/  FADD.FTZ R45, R45, R66 ;  /* 0x000000422d2d7221 */ /* 0x000fe20000010000 */
[----:B------:R-:W-:Y:S01]  /*2c40*/  FFMA.FTZ R90, R36, R65, R43 ;  /* 0x00000041245a7223 */ /* 0x000fe2000001002b */
[----:B------:R-:W-:Y:S01]  /*2c50*/  FMUL.FTZ R66, R3, R66 ;  /* 0x0000004203427220 */ /* 0x000fe20000410000 */
[----:B------:R-:W-:Y:S01]  /*2c60*/  FADD.FTZ R43, R92, R67 ;  /* 0x000000435c2b7221 */ /* 0x000fe20000010000 */
[----:B------:R-:W-:Y:S01]  /*2c70*/  FFMA.FTZ R55, R35, R67, R42 ;  /* 0x0000004323377223 */ /* 0x000fe2000001002a */
        /* <DEDUP_REMOVED lines=16> */
[----:B------:R-:W-:Y:S01]  /*2d80*/  FFMA.FTZ R91, R49, R61, R90 ;  /* 0x0000003d315b7223 */ /* 0x000fe2000001005a */
[----:B------:R-:W-:Y:S01]  /*2d90*/  FADD.FTZ R45, R56, R63 ;  /* 0x0000003f382d7221 */ /* 0x000fe20000010000 */
[----:B------:R-:W-:Y:S01]  /*2da0*/  FADD.FTZ R90, R54, R61 ;  /* 0x0000003d365a7221 */ /* 0x000fe20000010000 */
[----:B------:R-:W-:Y:S01]  /*2db0*/  FFMA.FTZ R54, R48, R63, R39 ;  /* 0x0000003f30367223 */ /* 0x000fe20000010027 */
[----:B------:R-:W-:Y:S01]  /*2dc0*/  FMUL.FTZ R61, R8, R61 ;  /* 0x0000003d083d7220 */ /* 0x000fe20000410000 */
[----:B------:R-:W-:-:S02]  /*2dd0*/  FADD.FTZ R56, R45, R62 ;  /* 0x0000003e2d387221 */ /* 0x000fc40000010000 */
[----:B------:R-:W-:Y:S01]  /*2de0*/  FFMA.FTZ R54, R47, R62, R54 ;  /* 0x0000003e2f367223 */ /* 0x000fe20000010036 */
[----:B------:R-:W-:Y:S01]  /*2df0*/  FMUL.FTZ R57, R2, R53 ;  /* 0x0000003502397220 */ /* 0x000fe20000410000 */
[----:B------:R-:W-:Y:S02]  /*2e00*/  FADD.FTZ R56, R56, R61 ;  /* 0x0000003d38387221 */ /* 0x000fe40000010000 */
[----:B------:R-:W-:Y:S01]  /*2e10*/  FFMA.FTZ R54, R49, R61, R54 ;  /* 0x0000003d31367223 */ /* 0x000fe20000010036 */
[----:B------:R-:W-:Y:S01]  /*2e20*/  FFMA.FTZ R44, R59, R53, R44 ;  /* 0x000000353b2c7223 */ /* 0x000fe2000001002c */
[----:B------:R-:W-:Y:S01]  /*2e30*/  FADD.FTZ R39, R56, R57 ;  /* 0x0000003938277221 */ /* 0x000fe20000010000 */
[----:B------:R-:W-:Y:S01]  /*2e40*/  FADD.FTZ R45, R38, R53 ;  /* 0x00000035262d7221 */ /* 0x000fe20000010000 */
[----:B------:R-:W-:Y:S01]  /*2e50*/  FMUL.FTZ R56, R7, R51 ;  /* 0x0000003307387220 */ /* 0x000fe20000410000 */
[----:B------:R-:W-:Y:S01]  /*2e60*/  FFMA.FTZ R53, R59, R57, R54 ;  /* 0x000000393b357223 */ /* 0x000fe20000010036 */
[----:B------:R-:W-:-:S02]  /*2e70*/  FMUL.FTZ R55, R3, R50 ;  /* 0x0000003203377220 */ /* 0x000fc40000410000 */
[----:B------:R-:W-:Y:S01]  /*2e80*/  FADD.FTZ R38, R39, R56 ;  /* 0x0000003827267221 */ /* 0x000fe20000010000 */
[----:B------:R-:W-:Y:S01]  /*2e90*/  FFMA.FTZ R53, R58, R56, R53 ;  /* 0x000000383a357223 */ /* 0x000fe20000010035 */
[----:B------:R-:W-:Y:S02]  /*2ea0*/  FMUL.FTZ R54, R8, R52 ;  /* 0x0000003408367220 */ /* 0x000fe40000410000 */
[----:B------:R-:W-:Y:S01]  /*2eb0*/  FADD.FTZ R39, R38, R55 ;  /* 0x0000003726277221 */ /* 0x000fe20000010000 */
[----:B------:R-:W-:-:S03]  /*2ec0*/  FFMA.FTZ R53, R60, R55, R53 ;  /* 0x000000373c357223 */ /* 0x000fc60000010035 */
[----:B------:R-:W-:Y:S01]  /*2ed0*/  FADD.FTZ R38, R39, R54 ;  /* 0x0000003627267221 */ /* 0x000fe20000010000 */
[----:B------:R-:W-:Y:S01]  /*2ee0*/  FFMA.FTZ R39, R46, R54, R53 ;  /* 0x000000362e277223 */ /* 0x000fe20000010035 */
[----:B------:R-:W-:Y:S02]  /*2ef0*/  UIADD3 UR10, UP0, UPT, UR10, 0x8, URZ ;  /* 0x000000080a0a7890 */ /* 0x000fe4000ff1e0ff */
[----:B------:R-:W-:Y:S02]  /*2f00*/  USHF.L.U32 UR13, UR16, 0x2, URZ ;  /* 0x00000002100d7899 */ /* 0x000fe400080006ff */
[----:B------:R0:W-:Y:S01]  /*2f10*/  STS.64 [R89], R38 ;  /* 0x0000002659007388 */ /* 0x0001e20000000a00 */
[----:B------:R-:W-:Y:S02]  /*2f20*/  UIADD3.X UR5, UPT, UPT, URZ, UR5, URZ, UP0, !UPT ;  /* 0x00000005ff057290 */ /* 0x000fe400087fe4ff */
[----:B------:R-:W-:Y:S02]  /*2f30*/  USHF.L.U64.HI UR12, UR16, 0x2, UR17 ;  /* 0x00000002100c7899 */ /* 0x000fe40008010211 */
[----:B------:R-:W-:-:S04]  /*2f40*/  UISETP.GE.U32.AND UP0, UPT, UR10, UR13, UPT ;  /* 0x0000000d0a00728c */ /* 0x000fc8000bf06070 */
[----:B------:R-:W-:Y:S01]  /*2f50*/  UISETP.GE.AND.EX UP0, UPT, UR5, UR12, UPT, UP0 ;  /* 0x0000000c0500728c */ /* 0x000fe2000bf06300 */
[----:B------:R-:W-:Y:S01]  /*2f60*/  FFMA.FTZ R40, R60, R50, R40 ;  /* 0x000000323c287223 */ /* 0x000fe20000010028 */
[----:B------:R-:W-:Y:S01]  /*2f70*/  FADD.FTZ R41, R41, R50 ;  /* 0x0000003229297221 */ /* 0x000fe20000010000 */
[----:B------:R-:W-:Y:S01]  /*2f80*/  FFMA.FTZ R42, R58, R51, R42 ;  /* 0x000000333a2a7223 */ /* 0x000fe2000001002a */
[----:B------:R-:W-:Y:S01]  /*2f90*/  FADD.FTZ R43, R43, R51 ;  /* 0x000000332b2b7221 */ /* 0x000fe20000010000 */
[----:B0-----:R-:W-:Y:S01]  /*2fa0*/  FFMA.FTZ R38, R46, R52, R91 ;  /* 0x000000342e267223 */ /* 0x001fe2000001005b */
[----:B------:R-:W-:Y:S01]  /*2fb0*/  FADD.FTZ R39, R90, R52 ;  /* 0x000000345a277221 */ /* 0x000fe20000010000 */
[----:B------:R-:W-:Y:S06]  /*2fc0*/  BAR.SYNC.DEFER_BLOCKING 0x0 ;  /* 0x0000000000007b1d */ /* 0x000fec0000010000 */
[----:B------:R-:W-:Y:S05]  /*2fd0*/  BRA.U !UP0, `(.L_x_349) ;  /* 0x0000000108c47547 */ /* 0x000fea000b800000 */
[----:B------:R-:W0:Y:S01]  /*2fe0*/  S2R R89, SR_TID.X ;  /* 0x0000000000597919 */ /* 0x000e220000002100 */
[----:B------:R-:W1:Y:S01]  /*2ff0*/  S2UR UR7, SR_CgaCtaId ;  /* 0x00000000000779c3 */ /* 0x000e620000008800 */
[----:B------:R-:W-:Y:S02]  /*3000*/  UMOV UR6, 0x400 ;  /* 0x0000040000067882 */ /* 0x000fe40000000000 */
[----:B-1----:R-:W-:Y:S01]  /*3010*/  ULEA UR6, UR7, UR6, 0x18 ;  /* 0x0000000607067291 */ /* 0x002fe2000f8ec0ff */
[C---:B0-----:R-:W-:Y:S02]  /*3020*/  SHF.L.U32 R50, R89.reuse, 0x1, RZ ;  /* 0x0000000159327819 */ /* 0x041fe400000006ff */
[----:B------:R-:W-:Y:S02]  /*3030*/  SHF.R.U32.HI R90, RZ, 0x4, R89 ;  /* 0x00000004ff5a7819 */ /* 0x000fe40000011659 */
[----:B------:R-:W-:Y:S02]  /*3040*/  LOP3.LUT R51, R50, 0x18, RZ, 0xc0, !PT ;  /* 0x0000001832337812 */ /* 0x000fe400078ec0ff */
[----:B------:R-:W-:-:S02]  /*3050*/  LEA R50, R89, UR6, 0x5 ;  /* 0x0000000659327c11 */ /* 0x000fc4000f8e28ff */
[C---:B------:R-:W-:Y:S02]  /*3060*/  LOP3.LUT R91, R51.reuse, 0x8, RZ, 0x3c, !PT ;  /* 0x00000008335b7812 */ /* 0x040fe400078e3cff */
[C---:B------:R-:W-:Y:S02]  /*3070*/  LOP3.LUT R53, R51.reuse, 0x10, RZ, 0x3c, !PT ;  /* 0x0000001033357812 */ /* 0x040fe400078e3cff */
[----:B------:R-:W-:Y:S02]  /*3080*/  LOP3.LUT R93, R51, 0x18, RZ, 0x3c, !PT ;  /* 0x00000018335d7812 */ /* 0x000fe400078e3cff */
[C---:B------:R-:W-:Y:S02]  /*3090*/  IADD3 R52, PT, PT, R50.reuse, R51, RZ ;  /* 0x0000003332347210 */ /* 0x040fe40007ffe0ff */
[C---:B------:R-:W-:Y:S02]  /*30a0*/  IADD3 R91, PT, PT, R50.reuse, R91, RZ ;  /* 0x0000005b325b7210 */ /* 0x040fe40007ffe0ff */
[C---:B------:R-:W-:Y:S01]  /*30b0*/  IADD3 R92, PT, PT, R50.reuse, R53, RZ ;  /* 0x00000035325c7210 */ /* 0x040fe20007ffe0ff */
[----:B------:R-:W-:Y:S01]  /*30c0*/  STS.64 [R52], R44 ;  /* 0x0000002c34007388 */ /* 0x000fe20000000a00 */
[----:B------:R-:W-:-:S02]  /*30d0*/  IADD3 R93, PT, PT, R50, R93, RZ ;  /* 0x0000005d325d7210 */ /* 0x000fc40007ffe0ff */
[----:B------:R-:W-:Y:S01]  /*30e0*/  LOP3.LUT R90, R90, R89, RZ, 0x3c, !PT ;  /* 0x000000595a5a7212 */ /* 0x000fe200078e3cff */
[----:B------:R-:W-:Y:S01]  /*30f0*/  STS.64 [R91], R42 ;  /* 0x0000002a5b007388 */ /* 0x000fe20000000a00 */
[----:B------:R-:W-:Y:S02]  /*3100*/  SHF.L.U32 R50, R89, 0x3, RZ ;  /* 0x0000000359327819 */ /* 0x000fe400000006ff */
[----:B------:R-:W-:Y:S01]  /*3110*/  SHF.L.U32 R90, R90, 0x3, RZ ;  /* 0x000000035a5a7819 */ /* 0x000fe200000006ff */
[----:B------:R-:W-:Y:S01]  /*3120*/  STS.64 [R92], R40 ;  /* 0x000000285c007388 */ /* 0x000fe20000000a00 */
[----:B------:R-:W-:Y:S02]  /*3130*/  LOP3.LUT R51, R50, 0x1fe0, RZ, 0xc0, !PT ;  /* 0x00001fe032337812 */ /* 0x000fe400078ec0ff */
[----:B------:R-:W-:Y:S01]  /*3140*/  LOP3.LUT R90, R90, 0x18, RZ, 0xc0, !PT ;  /* 0x000000185a5a7812 */ /* 0x000fe200078ec0ff */
[----:B------:R-:W-:Y:S03]  /*3150*/  STS.64 [R93], R38 ;  /* 0x000000265d007388 */ /* 0x000fe60000000a00 */
        /* <DEDUP_REMOVED lines=13> */
[----:B------:R-:W-:Y:S01]  /*3230*/  MOV R50, UR6 ;  /* 0x0000000600327c02 */ /* 0x000fe20008000f00 */
[----:B------:R-:W0:Y:S01]  /*3240*/  LDS.64 R52, [R90+0x1e00] ;  /* 0x001e00005a347984 */ /* 0x000e220000000a00 */
[----:B------:R-:W-:-:S03]  /*3250*/  FADD.FTZ R92, R92, R51 ;  /* 0x000000335c5c7221 */ /* 0x000fc60000010000 */
[----:B------:R-:W-:Y:S01]  /*3260*/  IMAD R89, R50, 0x500, R89 ;  /* 0x0000050032597824 */ /* 0x000fe200078e0259 */
[----:B------:R-:W-:-:S05]  /*3270*/  MOV R50, UR11 ;  /* 0x0000000b00327c02 */ /* 0x000fca0008000f00 */
[----:B------:R-:W-:Y:S02]  /*3280*/  IMAD R89, R50, 0x140, R89 ;  /* 0x0000014032597824 */ /* 0x000fe400078e0259 */
[----:B------:R-:W1:Y:S03]  /*3290*/  LDC.64 R50, c[0x0][0x3d0] ;  /* 0x0000f400ff327b82 */ /* 0x000e660000000a00 */
[----:B------:R-:W-:-:S05]  /*32a0*/  SHF.L.U32 R89, R89, 0x1, RZ ;  /* 0x0000000159597819 */ /* 0x000fca00000006ff */
[----:B-1----:R-:W-:-:S04]  /*32b0*/  IMAD.WIDE.U32 R50, R89, 0x4, R50 ;  /* 0x0000000459327825 */ /* 0x002fc800078e0032 */
[----:B0-----:R-:W-:Y:S01]  /*32c0*/  FADD.FTZ R52, R91, R52 ;  /* 0x000000345b347221 */ /* 0x001fe20000010000 */
[----:B------:R-:W-:-:S05]  /*32d0*/  FADD.FTZ R53, R92, R53 ;  /* 0x000000355c357221 */ /* 0x000fca0000010000 */
[----:B------:R0:W-:Y:S02]  /*32e0*/  STG.E.64 desc[UR14][R50.64+0x4000], R52 ;  /* 0x0040003432007986 */ /* 0x0001e4000c101b0e */
.L_x_349:
[----:B------:R-:W1:Y:S01]  /*32f0*/  S2R R89, SR_TID.X ;  /* 0x0000000000597919 */ /* 0x000e620000002100 */
[----:B------:R-:W-:Y:S01]  /*3300*/  BSSY.RECONVERGENT B0, `(.L_x_350) ;  /* 0x000009b000007945 */ /* 0x000fe20003800200 */
[----:B0-----:R-:W-:Y:S02]  /*3310*/  CS2R R52, SRZ ;  /* 0x0000000000347805 */ /* 0x001fe4000001ff00 */
[----:B-1----:R-:W-:-:S13]  /*3320*/  ISETP.GT.U32.AND P0, PT, R89, 0xf, PT ;  /* 0x0000000f5900780c */ /* 0x002fda0003f04070 */
        /* <DEDUP_REMOVED lines=18> */
[----:B------:R-:W-:-:S04]  /*3450*/  IADD3 R50, PT, PT, R50, R91, RZ ;  /* 0x0000005b32327210 */ /* 0x000fc80007ffe0ff */
[----:B------:R-:W-:Y:S02]  /*3460*/  IADD3 R52, PT, PT, R91, R52, RZ ;  /* 0x000000345b347210 */ /* 0x000fe40007ffe0ff */
[----:B------:R-:W0:Y:S04]  /*3470*/  LDS.64 R50, [R50] ;  /* 0x0000000032327984 */ /* 0x000e280000000a00 */
[----:B------:R-:W1:Y:S01]  /*3480*/  LDS.64 R52, [R52] ;  /* 0x0000000034347984 */ /* 0x000e620000000a00 */
[----:B0-----:R-:W-:Y:S01]  /*3490*/  FADD.FTZ R93, RZ, R50 ;  /* 0x00000032ff5d7221 */ /* 0x001fe20000010000 */
[----:B------:R-:W-:-:S03]  /*34a0*/  FADD.FTZ R51, RZ, R51 ;  /* 0x00000033ff337221 */ /* 0x000fc60000010000 */
[----:B-1----:R-:W-:Y:S01]  /*34b0*/  FADD.FTZ R93, R93, R52 ;  /* 0x000000345d5d7221 */ /* 0x002fe20000010000 */
[----:B------:R-:W-:Y:S01]  /*34c0*/  FADD.FTZ R52, R51, R53 ;  /* 0x0000003533347221 */ /* 0x000fe20000010000 */
[----:B------:R-:W-:-:S04]  /*34d0*/  LOP3.LUT R51, R92, 0x8, RZ, 0xfc, !PT ;  /* 0x000000085c337812 */ /* 0x000fc800078efcff */
[----:B------:R-:W-:-:S05]  /*34e0*/  SHF.R.U32.HI R51, RZ, 0x2, R51 ;  /* 0x00000002ff337819 */ /* 0x000fca0000011633 */
[----:B------:R-:W-:-:S05]  /*34f0*/  IMAD R51, R51, 0x28, R90 ;  /* 0x0000002833337824 */ /* 0x000fca00078e025a */
[----:B------:R-:W-:-:S06]  /*3500*/  IADD3 R51, PT, PT, R91, R51, RZ ;  /* 0x000000335b337210 */ /* 0x000fcc0007ffe0ff */
[----:B------:R-:W0:Y:S02]  /*3510*/  LDS.64 R50, [R51] ;  /* 0x0000000033327984 */ /* 0x000e240000000a00 */
[----:B0-----:R-:W-:Y:S01]  /*3520*/  FADD.FTZ R53, R93, R50 ;  /* 0x000000325d357221 */ /* 0x001fe20000010000 */
[----:B------:R-:W-:Y:S01]  /*3530*/  LOP3.LUT R50, R92, 0xc, RZ, 0xfc, !PT ;  /* 0x0000000c5c327812 */ /* 0x000fe200078efcff */
[----:B------:R-:W-:-:S03]  /*3540*/  FADD.FTZ R52, R52, R51 ;  /* 0x0000003334347221 */ /* 0x000fc60000010000 */
[----:B------:R-:W-:-:S05]  /*3550*/  SHF.R.U32.HI R93, RZ, 0x2, R50 ;  /* 0x00000002ff5d7819 */ /* 0x000fca0000011632 */
[----:B------:R-:W-:-:S05]  /*3560*/  IMAD R50, R93, 0x28, R90 ;  /* 0x000000285d327824 */ /* 0x000fca00078e025a */
[----:B------:R-:W-:-:S05]  /*3570*/  IADD3 R93, PT, PT, R91, R50, RZ ;  /* 0x000000325b5d7210 */ /* 0x000fca0007ffe0ff */
[----:B------:R-:W0:Y:S02]  /*3580*/  LDS.64 R50, [R93] ;  /* 0x000000005d327984 */ /* 0x000e240000000a00 */
[----:B0-----:R-:W-:Y:S01]  /*3590*/  FADD.FTZ R53, R53, R50 ;  /* 0x0000003235357221 */ /* 0x001fe20000010000 */
[----:B------:R-:W-:Y:S01]  /*35a0*/  IADD3 R50, PT, PT, R92, 0x10, RZ ;  /* 0x000000105c327810 */ /* 0x000fe20007ffe0ff */
[----:B------:R-:W-:-:S03]  /*35b0*/  FADD.FTZ R52, R52, R51 ;  /* 0x0000003334347221 */ /* 0x000fc60000010000 */
[----:B------:R-:W-:-:S05]  /*35c0*/  SHF.R.U32.HI R51, RZ, 0x2, R50 ;  /* 0x00000002ff337819 */ /* 0x000fca0000011632 */
[----:B------:R-:W-:-:S05]  /*35d0*/  IMAD R50, R51, 0x28, R90 ;  /* 0x0000002833327824 */ /* 0x000fca00078e025a */
[----:B------:R-:W-:-:S06]  /*35e0*/  IADD3 R50, PT, PT, R91, R50, RZ ;  /* 0x000000325b327210 */ /* 0x000fcc0007ffe0ff */
[----:B------:R-:W0:Y:S02]  /*35f0*/  LDS.64 R50, [R50] ;  /* 0x0000000032327984 */ /* 0x000e240000000a00 */
[----:B0-----:R-:W-:Y:S01]  /*3600*/  FADD.FTZ R52, R52, R51 ;  /* 0x0000003334347221 */ /* 0x001fe20000010000 */
[----:B------:R-:W-:Y:S01]  /*3610*/  IADD3 R51, PT, PT, R92, 0x14, RZ ;  /* 0x000000145c337810 */ /* 0x000fe20007ffe0ff */
        /* <DEDUP_REMOVED lines=90> */
[C---:B------:R-:W-:Y:S01]  /*3bc0*/  IADD3 R52, PT, PT, R92.reuse, 0x48, RZ ;  /* 0x000000485c347810 */ /* 0x040fe20007ffe0ff */
[----:B------:R-:W-:Y:S01]  /*3bd0*/  FADD.FTZ R53, R53, R50 ;  /* 0x0000003235357221 */ /* 0x000fe20000010000 */
[----:B------:R-:W-:Y:S02]  /*3be0*/  IADD3 R92, PT, PT, R92, 0x4c, RZ ;  /* 0x0000004c5c5c7810 */ /* 0x000fe40007ffe0ff */
[----:B------:R-:W-:Y:S02]  /*3bf0*/  SHF.R.U32.HI R52, RZ, 0x2, R52 ;  /* 0x00000002ff347819 */ /* 0x000fe40000011634 */
[----:B------:R-:W-:-:S03]  /*3c00*/  SHF.R.U32.HI R92, RZ, 0x2, R92 ;  /* 0x00000002ff5c7819 */ /* 0x000fc6000001165c */
[--C-:B------:R-:W-:Y:S02]  /*3c10*/  IMAD R52, R52, 0x28, R90.reuse ;  /* 0x0000002834347824 */ /* 0x100fe400078e025a */
[----:B------:R-:W-:-:S03]  /*3c20*/  IMAD R92, R92, 0x28, R90 ;  /* 0x000000285c5c7824 */ /* 0x000fc600078e025a */
[C---:B------:R-:W-:Y:S02]  /*3c30*/  IADD3 R50, PT, PT, R91.reuse, R52, RZ ;  /* 0x000000345b327210 */ /* 0x040fe40007ffe0ff */
[----:B------:R-:W-:-:S04]  /*3c40*/  IADD3 R92, PT, PT, R91, R92, RZ ;  /* 0x0000005c5b5c7210 */ /* 0x000fc80007ffe0ff */
[----:B------:R-:W0:Y:S02]  /*3c50*/  LDS.64 R50, [R50] ;  /* 0x0000000032327984 */ /* 0x000e240000000a00 */
[----:B0-----:R-:W-:Y:S01]  /*3c60*/  FADD.FTZ R91, R53, R50 ;  /* 0x00000032355b7221 */ /* 0x001fe20000010000 */
[----:B------:R-:W-:Y:S01]  /*3c70*/  FADD.FTZ R90, R93, R51 ;  /* 0x000000335d5a7221 */ /* 0x000fe20000010000 */
[----:B------:R-:W0:Y:S02]  /*3c80*/  LDS.64 R52, [R92] ;  /* 0x000000005c347984 */ /* 0x000e240000000a00 */
[----:B0-----:R-:W-:Y:S01]  /*3c90*/  FADD.FTZ R52, R91, R52 ;  /* 0x000000345b347221 */ /* 0x001fe20000010000 */
[----:B------:R-:W-:-:S07]  /*3ca0*/  FADD.FTZ R53, R90, R53 ;  /* 0x000000355a357221 */ /* 0x000fce0000010000 */
.L_x_351:
[----:B------:R-:W-:Y:S05]  /*3cb0*/  BSYNC.RECONVERGENT B0 ;  /* 0x0000000000007941 */ /* 0x000fea0003800200 */
.L_x_350:
[----:B------:R-:W0:Y:S01]  /*3cc0*/  SHFL.BFLY PT, R51, R52, 0x2, 0x1f ;  /* 0x0c401f0034337f89 */ /* 0x000e2200000e0000 */
        /* <DEDUP_REMOVED lines=11> */
[----:B------:R-:W-:-:S04]  /*3d80*/  USHF.L.U32 UR6, UR18, 0x1, URZ ;  /* 0x0000000112067899 */ /* 0x000fc800080006ff */
[----:B------:R-:W-:-:S06]  /*3d90*/  ULOP3.LUT UR7, UR6, 0x3e, URZ, 0xc0, !UPT ;  /* 0x0000003e06077892 */ /* 0x000fcc000f8ec0ff */
[----:B------:R-:W-:Y:S01]  /*3da0*/  LEA R52, R89, UR7, 0x4 ;  /* 0x0000000759347c11 */ /* 0x000fe2000f8e20ff */
[----:B0-----:R-:W-:-:S06]  /*3db0*/  UIMAD UR6, UR9, UR4, UR8 ;  /* 0x00000004090672a4 */ /* 0x001fcc000f8e0208 */
[----:B------:R-:W-:-:S04]  /*3dc0*/  MOV R91, UR6 ;  /* 0x00000006005b7c02 */ /* 0x000fc80008000f00 */
[----:B------:R-:W-:Y:S02]  /*3dd0*/  LEA R91, R91, R52, 0x8 ;  /* 0x000000345b5b7211 */ /* 0x000fe400078e40ff */
[----:B------:R-:W0:Y:S03]  /*3de0*/  LDC.64 R52, c[0x0][0x3d0] ;  /* 0x0000f400ff347b82 */ /* 0x000e260000000a00 */
[----:B0-----:R-:W-:-:S05]  /*3df0*/  IMAD.WIDE.U32 R52, R91, 0x4, R52 ;  /* 0x000000045b347825 */ /* 0x001fca00078e0034 */
[----:B------:R0:W-:Y:S02]  /*3e00*/  STG.E.64 desc[UR14][R52.64], R50 ;  /* 0x0000003234007986 */ /* 0x0001e4000c101b0e */
.L_x_353:
[----:B------:R-:W-:Y:S05]  /*3e10*/  BSYNC.RECONVERGENT B0 ;  /* 0x0000000000007941 */ /* 0x000fea0003800200 */
.L_x_352:
        /* <DEDUP_REMOVED lines=10> */
[----:B------:R-:W-:Y:S02]  /*3ec0*/  ULOP3.LUT UP1, URZ, UR9, UR18, URZ, 0xfc, !UPT ;  /* 0x0000001209ff7292 */ /* 0x000fe4000f82fcff */
[----:B-1----:R-:W-:-:S03]  /*3ed0*/  UIADD3 UR7, UP2, UPT, UR6, UR12, URZ ;  /* 0x0000000c06077290 */ /* 0x002fc6000ff5e0ff */
[----:B------:R-:W-:Y:S01]  /*3ee0*/  UMOV UR6, 0x7fffffc1 ;  /* 0x7fffffc100067882 */ /* 0x000fe20000000000 */
[----:B------:R-:W-:Y:S02]  /*3ef0*/  UIADD3.X UR9, UPT, UPT, URZ, UR13, URZ, UP2, !UPT ;  /* 0x0000000dff097290 */ /* 0x000fe400097fe4ff */
[----:B------:R-:W-:Y:S01]  /*3f00*/  USEL UR6, UR6, 0x1, !UP1 ;  /* 0x0000000106067887 */ /* 0x000fe2000c800000 */
[----:B0-----:R-:W-:-:S03]  /*3f10*/  MOV R50, UR7 ;  /* 0x0000000700327c02 */ /* 0x001fc60008000f00 */
[----:B------:R-:W-:Y:S02]  /*3f20*/  MOV R51, UR9 ;  /* 0x0000000900337c02 */ /* 0x000fe40008000f00 */
[----:B------:R-:W-:Y:S01]  /*3f30*/  MOV R53, UR6 ;  /* 0x0000000600357c02 */ /* 0x000fe20008000f00 */
[----:B------:R-:W-:Y:S06]  /*3f40*/  MEMBAR.ALL.GPU ;  /* 0x0000000000007992 */ /* 0x000fec000000a000 */
[----:B------:R-:W-:-:S00]  /*3f50*/  ERRBAR ;  /* 0x00000000000079ab */ /* 0x000fc00000000000 */
[----:B------:R-:W-:Y:S06]  /*3f60*/  CGAERRBAR ;  /* 0x00000000000075ab */ /* 0x000fec0000000000 */
[----:B------:R0:W5:Y:S02]  /*3f70*/  ATOM.E.ADD.STRONG.GPU PT, R52, desc[UR14][R50.64+0x20], R53 ;  /* 0x800020353234798a */ /* 0x00016400081ef10e */
.L_x_356:
[----:B0-----:R-:W2:Y:S04]  /*3f80*/  LD.E.STRONG.GPU R53, desc[UR14][R50.64+0x20] ;  /* 0x0000200e32357980 */ /* 0x001ea8000c10f900 */
[----:B--2---:R-:W-:Y:S01]  /*3f90*/  CCTL.IVALL ;  /* 0x00000000ff00798f */ /* 0x004fe20002000000 */
[----:B------:R-:W-:Y:S05]  /*3fa0*/  YIELD ;  /* 0x0000000000007946 */ /* 0x000fea0003800000 */
[----:B-----5:R-:W-:-:S04]  /*3fb0*/  LOP3.LUT R53, R53, R52, RZ, 0x3c, !PT ;  /* 0x0000003435357212 */ /* 0x020fc800078e3cff */
[----:B------:R-:W-:-:S13]  /*3fc0*/  ISETP.GT.AND P0, PT, R53, -0x1, PT ;  /* 0xffffffff3500780c */ /* 0x000fda0003f04270 */
[----:B------:R-:W-:Y:S05]  /*3fd0*/  @P0 BRA `(.L_x_356) ;  /* 0xfffffffc00e80947 */ /* 0x000fea000383ffff */
.L_x_355:
[----:B------:R-:W-:Y:S05]  /*3fe0*/  WARPSYNC.ALL ;  /* 0x0000000000007948 */ /* 0x000fea0003800000 */
[----:B------:R-:W-:Y:S06]  /*3ff0*/  BAR.SYNC.DEFER_BLOCKING 0x0 ;  /* 0x0000000000007b1d */ /* 0x000fec0000010000 */
[----:B------:R-:W-:Y:S05]  /*4000*/  BRA `(.L_x_357) ;  /* 0x0000000000547947 */ /* 0x000fea0003800000 */
.L_x_354:
[----:B------:R-:W-:Y:S01]  /*4010*/  BAR.SYNC.DEFER_BLOCKING 0x0 ;  /* 0x0000000000007b1d */ /* 0x000fe20000010000 */
[----:B------:R-:W-:-:S13]  /*4020*/  ISETP.NE.AND P0, PT, R89, RZ, PT ;  /* 0x000000ff5900720c */ /* 0x000fda0003f05270 */
[----:B------:R-:W-:Y:S05]  /*4030*/  @P0 BRA `(.L_x_358) ;  /* 0x0000000000400947 */ /* 0x000fea0003800000 */
[----:B0-----:R-:W0:Y:S01]  /*4040*/  LDC.64 R50, c[0x0][0x3d8] ;  /* 0x0000f600ff327b82 */ /* 0x001e220000000a00 */
        /* <DEDUP_REMOVED lines=9> */
.L_x_359:
[----:B------:R-:W2:Y:S04]  /*40e0*/  LD.E.STRONG.GPU R52, desc[UR14][R50.64] ;  /* 0x0000000e32347980 */ /* 0x000ea8000c10f900 */
[----:B--2---:R-:W-:Y:S01]  /*40f0*/  CCTL.IVALL ;  /* 0x00000000ff00798f */ /* 0x004fe20002000000 */
[----:B------:R-:W-:Y:S05]  /*4100*/  YIELD ;  /* 0x0000000000007946 */ /* 0x000fea0003800000 */
[----:B-----5:R-:W-:-:S04]  /*4110*/  LOP3.LUT R52, R52, R53, RZ, 0x3c, !PT ;  /* 0x0000003534347212 */ /* 0x020fc800078e3cff */
[----:B------:R-:W-:-:S13]  /*4120*/  ISETP.GT.AND P0, PT, R52, -0x1, PT ;  /* 0xffffffff3400780c */ /* 0x000fda0003f04270 */
[----:B------:R-:W-:Y:S05]  /*4130*/  @P0 BRA `(.L_x_359) ;  /* 0xfffffffc00e80947 */ /* 0x000fea000383ffff */
.L_x_358:
[----:B------:R-:W-:Y:S05]  /*4140*/  WARPSYNC.ALL ;  /* 0x0000000000007948 */ /* 0x000fea0003800000 */
[----:B------:R-:W-:Y:S06]  /*4150*/  BAR.SYNC.DEFER_BLOCKING 0x0 ;  /* 0x0000000000007b1d */ /* 0x000fec0000010000 */
.L_x_357:
[----:B------:R-:W-:Y:S02]  /*4160*/  ISETP.GT.U32.AND P0, PT, R89, 0x7f, PT ;  /* 0x0000007f5900780c */ /* 0x000fe40003f04070 */
[----:B0-----:R-:W-:-:S11]  /*4170*/  MOV R53, UR4 ;  /* 0x0000000400357c02 */ /* 0x001fd60008000f00 */
[----:B------:R-:W0:Y:S08]  /*4180*/  @!P0 LDC R52, c[0x0][0x374] ;  /* 0x0000dd00ff348b82 */ /* 0x000e300000000800 */
[----:B------:R-:W1:Y:S01]  /*4190*/  @!P0 LDC.64 R50, c[0x0][0x3d0] ;  /* 0x0000f400ff328b82 */ /* 0x000e620000000a00 */
[----:B0-----:R-:W-:Y:S01]  /*41a0*/  @!P0 IMAD R52, R52, R53, UR8 ;  /* 0x0000000834348e24 */ /* 0x001fe2000f8e0235 */
[----:B------:R-:W-:-:S04]  /*41b0*/  @!P0 SHF.L.U32 R53, R89, 0x1, RZ ;  /* 0x0000000159358819 */ /* 0x000fc800000006ff */
[----:B------:R-:W-:-:S04]  /*41c0*/  @!P0 LOP3.LUT R53, R53, 0xfe, RZ, 0xc0, !PT ;  /* 0x000000fe35358812 */ /* 0x000fc800078ec0ff */
[----:B------:R-:W-:-:S05]  /*41d0*/  @!P0 LEA R53, R52, R53, 0x8 ;  /* 0x0000003534358211 */ /* 0x000fca00078e40ff */
[----:B-1----:R-:W-:-:S06]  /*41e0*/  @!P0 IMAD.WIDE.U32 R50, R53, 0x4, R50 ;  /* 0x0000000435328825 */ /* 0x002fcc00078e0032 */
[----:B------:R-:W2:Y:S01]  /*41f0*/  @!P0 LDG.E.64 R50, desc[UR14][R50.64] ;  /* 0x0000000e32328981 */ /* 0x000ea2000c1e1b00 */
[----:B------:R-:W-:Y:S01]  /*4200*/  CS2R R52, SRZ ;  /* 0x0000000000347805 */ /* 0x000fe2000001ff00 */
[----:B------:R-:W0:Y:S01]  /*4210*/  S2UR UR7, SR_CgaCtaId ;  /* 0x00000000000779c3 */ /* 0x000e220000008800 */
[----:B------:R-:W-:Y:S01]  /*4220*/  UMOV UR6, 0x400 ;  /* 0x0000040000067882 */ /* 0x000fe20000000000 */
[----:B------:R-:W-:Y:S02]  /*4230*/  ULOP3.LUT UR4, UR4, 0x1, URZ, 0x3c, !UPT ;  /* 0x0000000104047892 */ /* 0x000fe4000f8e3cff */
[----:B------:R-:W-:-:S04]  /*4240*/  UIADD3 UR6, UPT, UPT, UR6, 0x3480, URZ ;  /* 0x0000348006067890 */ /* 0x000fc8000fffe0ff */
[----:B0-----:R-:W-:Y:S02]  /*4250*/  ULEA UR6, UR7, UR6, 0x18 ;  /* 0x0000000607067291 */ /* 0x001fe4000f8ec0ff */
[----:B------:R-:W-:-:S04]  /*4260*/  USHF.L.U32 UR7, UR8, 0x2, URZ ;  /* 0x0000000208077899 */ /* 0x000fc800080006ff */
[----:B------:R-:W-:Y:S01]  /*4270*/  ULOP3.LUT UR7, UR7, 0xc, URZ, 0xc0, !UPT ;  /* 0x0000000c07077892 */ /* 0x000fe2000f8ec0ff */
        /* <DEDUP_REMOVED lines=22> */
[----:B-1----:R-:W-:-:S03]  /*43e0*/  FADD.FTZ R91, R52, R91 ;  /* 0x0000005b345b7221 */ /* 0x002fc60000010000 */
[----:B------:R-:W-:Y:S01]  /*43f0*/  @!P0 FMUL.FTZ R50, R90, 1.2207031431898940355e-05 ;  /* 0x374ccccd5a328820 */ /* 0x000fe20000410000 */
[----:B------:R-:W-:Y:S01]  /*4400*/  @!P0 LEA.HI R90, R89, UR6, RZ, 0x1e ;  /* 0x00000006595a8c11 */ /* 0x000fe2000f8ff0ff */
[----:B------:R-:W-:Y:S01]  /*4410*/  @!P0 FMUL.FTZ R51, R91, 1.2207031431898940355e-05 ;  /* 0x374ccccd5b338820 */ /* 0x000fe20000410000 */
[----:B------:R-:W-:-:S04]  /*4420*/  IADD3 R52, PT, PT, R6, -UR7, RZ ;  /* 0x8000000706347c10 */ /* 0x000fc8000fffe0ff */
[----:B------:R-:W-:Y:S01]  /*4430*/  @!P0 STS.64 [R90], R50 ;  /* 0x000000325a008388 */ /* 0x000fe20000000a00 */
[----:B------:R-:W-:Y:S01]  /*4440*/  LEA R92, R52, UR6, 0x3 ;  /* 0x00000006345c7c11 */ /* 0x000fe2000f8e18ff */
[----:B------:R-:W0:Y:S01]  /*4450*/  LDCU.64 UR6, c[0x0][0x380] ;  /* 0x00007000ff0677ac */ /* 0x000e220008000a00 */
        /* <DEDUP_REMOVED lines=37> */
[----:B0-----:R-:W-:Y:S01]  /*46b0*/  IADD3 R22, P0, PT, R11, UR6, RZ ;  /* 0x000000060b167c10 */ /* 0x001fe2000ff1e0ff */
[-C--:B------:R-:W-:Y:S01]  /*46c0*/  FFMA.FTZ R16, R16, -R51.reuse, R91 ;  /* 0x8000003310107223 */ /* 0x080fe2000001005b */
        /* <DEDUP_REMOVED lines=65> */
[----:B------:R-:W-:-:S02]  /*4ae0*/  IADD3.X R23, PT, PT, R12, UR7, RZ, P0, !PT ;  /* 0x000000070c177c10 */ /* 0x000fc400087fe4ff */
[----:B------:R-:W-:Y:S02]  /*4af0*/  F2FP.BF16.F32.PACK_AB R19, R19, R24 ;  /* 0x000000181313723e */ /* 0x000fe400000010ff */
        /* <DEDUP_REMOVED lines=14> */
[----:B------:R-:W-:-:S03]  /*4be0*/  F2FP.BF16.F32.PACK_AB R13, R13, R60 ;  /* 0x0000003c0d0d723e */ /* 0x000fc600000010ff */
[----:B------:R0:W-:Y:S04]  /*4bf0*/  STG.E.64 desc[UR14][R22.64+0xc800], R30 ;  /* 0x00c8001e16007986 */ /* 0x0001e8000c101b0e */
[----:B------:R0:W-:Y:S04]  /*4c00*/  STG.E.64 desc[UR14][R22.64+0xf000], R34 ;  /* 0x00f0002216007986 */ /* 0x0001e8000c101b0e */
[----:B------:R0:W-:Y:S01]  /*4c10*/  STG.E.64 desc[UR14][R22.64+0x11800], R12 ;  /* 0x0118000c16007986 */ /* 0x0001e2000c101b0e */
[----:B------:R-:W-:Y:S05]  /*4c20*/  BRA.U !UP0, `(.L_x_360) ;  /* 0xffffffb908287547 */ /* 0x000fea000b83ffff */
.L_x_348:
        /* <DEDUP_REMOVED lines=9> */
[----:B------:R-:W-:Y:S01]  /*4cc0*/  UISETP.LT.U32.AND UP0, UPT, UR16, 0x2, UPT ;  /* 0x000000021000788c */ /* 0x000fe2000bf01070 */
[----:B------:R-:W-:Y:S01]  /*4cd0*/  SHF.R.U32.HI R0, RZ, 0x5, R89 ;  /* 0x00000005ff007819 */ /* 0x000fe20000011659 */
[----:B------:R-:W1:Y:S01]  /*4ce0*/  S2UR UR9, SR_CgaCtaId ;  /* 0x00000000000979c3 */ /* 0x000e620000008800 */
[----:B------:R-:W-:Y:S01]  /*4cf0*/  UMOV UR8, 0x400 ;  /* 0x0000040000087882 */ /* 0x000fe20000000000 */
[----:B------:R-:W-:Y:S01]  /*4d00*/  UISETP.LT.AND.EX UP0, UPT, UR17, URZ, UPT, UP0 ;  /* 0x000000ff1100728c */ /* 0x000fe2000bf01300 */
[----:B------:R-:W-:Y:S02]  /*4d10*/  LOP3.LUT R4, RZ, R0, RZ, 0x33, !PT ;  /* 0x00000000ff047212 */ /* 0x000fe400078e33ff */
[C---:B------:R-:W-:Y:S01]  /*4d20*/  LOP3.LUT R10, R89.reuse, 0x1f, RZ, 0xc0, !PT ;  /* 0x0000001f590a7812 */ /* 0x040fe200078ec0ff */
[----:B------:R-:W-:Y:S01]  /*4d30*/  USEL UR7, UR16, 0x2, UP0 ;  /* 0x0000000210077887 */ /* 0x000fe20008000000 */
[C---:B------:R-:W-:Y:S01]  /*4d40*/  LOP3.LUT R42, R89.reuse, 0xf, RZ, 0xc0, !PT ;  /* 0x0000000f592a7812 */ /* 0x040fe200078ec0ff */
[----:B------:R-:W-:Y:S01]  /*4d50*/  USEL UR4, UR17, URZ, UP0 ;  /* 0x000000ff11047287 */ /* 0x000fe20008000000 */
[----:B------:R-:W-:Y:S01]  /*4d60*/  SHF.L.U32 R11, R89, 0x1, RZ ;  /* 0x00000001590b7819 */ /* 0x000fe200000006ff */
[----:B------:R-:W-:Y:S01]  /*4d70*/  USHF.L.U32 UR10, UR7, 0x5, URZ ;  /* 0x00000005070a7899 */ /* 0x000fe200080006ff */
[----:B0-----:R-:W-:Y:S01]  /*4d80*/  MOV R13, UR6 ;  /* 0x00000006000d7c02 */ /* 0x001fe20008000f00 */
[----:B------:R-:W-:-:S04]  /*4d90*/  USHF.L.U64.HI UR7, UR7, 0x5, UR4 ;  /* 0x0000000507077899 */ /* 0x000fc80008010204 */
[----:B------:R-:W-:Y:S02]  /*4da0*/  IADD3 R4, P0, PT, R4, UR10, RZ ;  /* 0x0000000a04047c10 */ /* 0x000fe4000ff1e0ff */
[----:B------:R-:W-:Y:S01]  /*4db0*/  MOV R5, UR7 ;  /* 0x0000000700057c02 */ /* 0x000fe20008000f00 */
[----:B------:R-:W0:Y:S03]  /*4dc0*/  LDCU.64 UR4, c[0x0][0x3d0] ;  /* 0x00007a00ff0477ac */ /* 0x000e260008000a00 */
[----:B------:R-:W-:Y:S01]  /*4dd0*/  IADD3.X R5, PT, PT, R5, -0x1, RZ, P0, !PT ;  /* 0xffffffff05057810 */ /* 0x000fe200007fe4ff */
[----:B-1----:R-:W-:-:S04]  /*4de0*/  ULEA UR8, UR9, UR8, 0x18 ;  /* 0x0000000809087291 */ /* 0x002fc8000f8ec0ff */
[----:B------:R-:W-:-:S04]  /*4df0*/  IMAD.WIDE.U32 R2, R5, -0x33333333, RZ ;  /* 0xcccccccd05027825 */ /* 0x000fc800078e00ff */
[----:B------:R-:W-:-:S04]  /*4e00*/  IMAD.WIDE.U32 R6, P0, R4, -0x33333334, R2 ;  /* 0xcccccccc04067825 */ /* 0x000fc80007800002 */
[----:B------:R-:W-:Y:S01]  /*4e10*/  IMAD.WIDE.U32 R2, R4, -0x33333333, RZ ;  /* 0xcccccccd04027825 */ /* 0x000fe200078e00ff */
[----:B------:R-:W-:Y:S01]  /*4e20*/  IADD3.X R9, PT, PT, RZ, RZ, RZ, P0, !PT ;  /* 0x000000ffff097210 */ /* 0x000fe200007fe4ff */
[----:B0-----:R-:W-:Y:S01]  /*4e30*/  UIADD3 UR4, UP0, UPT, UR4, 0x68000, URZ ;  /* 0x0006800004047890 */ /* 0x001fe2000ff1e0ff */
[----:B------:R-:W-:Y:S02]  /*4e40*/  MOV R8, R7 ;  /* 0x0000000700087202 */ /* 0x000fe40000000f00 */
[----:B------:R-:W-:Y:S01]  /*4e50*/  IADD3 RZ, P0, PT, R3, R6, RZ ;  /* 0x0000000603ff7210 */ /* 0x000fe20007f1e0ff */
[----:B------:R-:W-:-:S04]  /*4e60*/  UIADD3.X UR5, UPT, UPT, URZ, UR5, URZ, UP0, !UPT ;  /* 0x00000005ff057290 */ /* 0x000fc800087fe4ff */
        /* <DEDUP_REMOVED lines=21> */
.L_x_372:
        /* <DEDUP_REMOVED lines=28> */
.L_x_365:
        /* <DEDUP_REMOVED lines=33> */
.L_x_364:
[----:B------:R-:W-:Y:S05]  /*5390*/  BSYNC.RECONVERGENT B1 ;  /* 0x0000000000017941 */ /* 0x000fea0003800200 */
.L_x_363:
        /* <DEDUP_REMOVED lines=25> */
.L_x_367:
[----:B------:R-:W-:Y:S05]  /*5530*/  BSYNC.RECONVERGENT B1 ;  /* 0x0000000000017941 */ /* 0x000fea0003800200 */
.L_x_366:
        /* <DEDUP_REMOVED lines=26> */
.L_x_362:
[----:B------:R-:W-:Y:S05]  /*56e0*/  BSYNC.RECONVERGENT B0 ;  /* 0x0000000000007941 */ /* 0x000fea0003800200 */
.L_x_361:
[----:B------:R0:W-:Y:S01]  /*56f0*/  STS [R9], R27 ;  /* 0x0000001b09007388 */ /* 0x0001e20000000800 */
[----:B------:R-:W1:Y:S01]  /*5700*/  LDC.64 R6, c[0x0][0x388] ;  /* 0x0000e200ff067b82 */ /* 0x000e620000000a00 */
[----:B------:R-:W-:Y:S02]  /*5710*/  ISETP.GT.U32.AND P1, PT, R42, 0x9, PT ;  /* 0x000000092a00780c */ /* 0x000fe40003f24070 */
[----:B------:R0:W-:Y:S01]  /*5720*/  STS [R9+0x500], R24 ;  /* 0x0005001809007388 */ /* 0x0001e20000000800 */
[----:B------:R-:W-:-:S04]  /*5730*/  MOV R28, R8 ;  /* 0x00000008001c7202 */ /* 0x000fc80000000f00 */
[----:B------:R-:W2:Y:S08]  /*5740*/  LDC.64 R18, c[0x0][0x390] ;  /* 0x0000e400ff127b82 */ /* 0x000eb00000000a00 */
[----:B0-----:R-:W-:Y:S06]  /*5750*/  BAR.SYNC.DEFER_BLOCKING 0x0 ;  /* 0x0000000000007b1d */ /* 0x001fec0000010000 */
.L_x_371:
        /* <DEDUP_REMOVED lines=32> */
.L_x_382:
        /* <DEDUP_REMOVED lines=10> */
.L_x_370:
[----:B------:R-:W-:Y:S05]  /*5a00*/  BSYNC.RECONVERGENT B0 ;  /* 0x0000000000007941 */ /* 0x000fea0003800200 */
.L_x_369:
        /* <DEDUP_REMOVED lines=9> */
.L_x_368:
        /* <DEDUP_REMOVED lines=8> */
.L_x_374:
[----:B------:R-:W-:Y:S05]  /*5b20*/  BSYNC B0 ;  /* 0x0000000000007941 */ /* 0x000fea0003800000 */
.L_x_373:
        /* <DEDUP_REMOVED lines=8> */
.L_x_375:
[----:B------:R-:W-:Y:S01]  /*5bb0*/  FADD.FTZ R22, R22, R17 ;  /* 0x0000001116167221 */ /* 0x000fe20000010000 */
[----:B------:R-:W-:-:S04]  /*5bc0*/  HFMA2 R31, -RZ, RZ, 0, 2.384185791015625e-07 ;  /* 0x00000004ff1f7431 */ /* 0x000fc800000001ff */
[----:B------:R-:W-:Y:S02]  /*5bd0*/  MOV R32, R22 ;  /* 0x0000001600207202 */ /* 0x000fe40000000f00 */
[----:B------:R-:W-:-:S07]  /*5be0*/  MOV R21, R29 ;  /* 0x0000001d00157202 */ /* 0x000fce0000000f00 */
[----:B------:R-:W-:Y:S05]  /*5bf0*/  WARPSYNC.COLLECTIVE R27, `(.L_x_376) ;  /* 0x000000001b087348 */ /* 0x000fea0003c00000 */
[----:B------:R0:W1:Y:S02]  /*5c00*/  SHFL.BFLY P3, R29, R32, R31, R34 ;  /* 0x0c00001f201d7389 */ /* 0x0000640000060022 */
[----:B01----:R-:W-:Y:S05]  /*5c10*/  ENDCOLLECTIVE ;  /* 0x000000000000791b */ /* 0x003fea0003800000 */
.L_x_376:
[----:B------:R-:W-:-:S05]  /*5c20*/  FADD.FTZ R21, R21, R20 ;  /* 0x0000001415157221 */ /* 0x000fca0000010000 */
[----:B------:R-:W-:Y:S02]  /*5c30*/  MOV R32, R21 ;  /* 0x0000001500207202 */ /* 0x000fe40000000f00 */
[----:B------:R-:W-:-:S07]  /*5c40*/  MOV R23, R29 ;  /* 0x0000001d00177202 */ /* 0x000fce0000000f00 */
[----:B------:R-:W-:Y:S05]  /*5c50*/  WARPSYNC.COLLECTIVE R27, `(.L_x_377) ;  /* 0x000000001b087348 */ /* 0x000fea0003c00000 */
[----:B------:R0:W1:Y:S02]  /*5c60*/  SHFL.BFLY P3, R29, R32, R31, R34 ;  /* 0x0c00001f201d7389 */ /* 0x0000640000060022 */
[----:B01----:R-:W-:Y:S05]  /*5c70*/  ENDCOLLECTIVE ;  /* 0x000000000000791b */ /* 0x003fea0003800000 */
.L_x_377:
[----:B------:R-:W-:Y:S01]  /*5c80*/  FADD.FTZ R23, R22, R23 ;  /* 0x0000001716177221 */ /* 0x000fe20000010000 */
[----:B------:R-:W-:-:S04]  /*5c90*/  HFMA2 R31, -RZ, RZ, 0, 1.1920928955078125e-07 ;  /* 0x00000002ff1f7431 */ /* 0x000fc800000001ff */
[----:B------:R-:W-:Y:S02]  /*5ca0*/  MOV R32, R23 ;  /* 0x0000001700207202 */ /* 0x000fe40000000f00 */
[----:B------:R-:W-:-:S07]  /*5cb0*/  MOV R24, R29 ;  /* 0x0000001d00187202 */ /* 0x000fce0000000f00 */
[----:B------:R-:W-:Y:S05]  /*5cc0*/  WARPSYNC.COLLECTIVE R27, `(.L_x_378) ;  /* 0x000000001b087348 */ /* 0x000fea0003c00000 */
[----:B------:R0:W1:Y:S02]  /*5cd0*/  SHFL.BFLY P3, R29, R32, R31, R34 ;  /* 0x0c00001f201d7389 */ /* 0x0000640000060022 */
[----:B01----:R-:W-:Y:S05]  /*5ce0*/  ENDCOLLECTIVE ;  /* 0x000000000000791b */ /* 0x003fea0003800000 */
.L_x_378:
[----:B------:R-:W-:-:S05]  /*5cf0*/  FADD.FTZ R24, R21, R24 ;  /* 0x0000001815187221 */ /* 0x000fca0000010000 */
[----:B------:R-:W-:Y:S02]  /*5d00*/  MOV R32, R24 ;  /* 0x0000001800207202 */ /* 0x000fe40000000f00 */
[----:B------:R-:W-:-:S07]  /*5d10*/  MOV R30, R29 ;  /* 0x0000001d001e7202 */ /* 0x000fce0000000f00 */
[----:B------:R-:W-:Y:S05]  /*5d20*/  WARPSYNC.COLLECTIVE R27, `(.L_x_379) ;  /* 0x000000001b087348 */ /* 0x000fea0003c00000 */
[----:B------:R0:W1:Y:S02]  /*5d30*/  SHFL.BFLY P3, R29, R32, R31, R34 ;  /* 0x0c00001f201d7389 */ /* 0x0000640000060022 */
[----:B01----:R-:W-:Y:S05]  /*5d40*/  ENDCOLLECTIVE ;  /* 0x000000000000791b */ /* 0x003fea0003800000 */
.L_x_379:
[----:B------:R-:W-:Y:S01]  /*5d50*/  FADD.FTZ R30, R23, R30 ;  /* 0x0000001e171e7221 */ /* 0x000fe20000010000 */
[----:B------:R-:W-:-:S04]  /*5d60*/  HFMA2 R31, -RZ, RZ, 0, 5.9604644775390625e-08 ;  /* 0x00000001ff1f7431 */ /* 0x000fc800000001ff */
[----:B------:R-:W-:Y:S02]  /*5d70*/  MOV R32, R30 ;  /* 0x0000001e00207202 */ /* 0x000fe40000000f00 */
[----:B------:R-:W-:-:S07]  /*5d80*/  MOV R17, R29 ;  /* 0x0000001d00117202 */ /* 0x000fce0000000f00 */
[----:B------:R-:W-:Y:S05]  /*5d90*/  WARPSYNC.COLLECTIVE R27, `(.L_x_380) ;  /* 0x000000001b087348 */ /* 0x000fea0003c00000 */
[----:B------:R0:W1:Y:S02]  /*5da0*/  SHFL.BFLY P3, R29, R32, R31, R34 ;  /* 0x0c00001f201d7389 */ /* 0x0000640000060022 */
[----:B01----:R-:W-:Y:S05]  /*5db0*/  ENDCOLLECTIVE ;  /* 0x000000000000791b */ /* 0x003fea0003800000 */
.L_x_380:
[----:B------:R-:W-:-:S05]  /*5dc0*/  FADD.FTZ R17, R24, R17 ;  /* 0x0000001118117221 */ /* 0x000fca0000010000 */
[----:B------:R-:W-:Y:S02]  /*5dd0*/  MOV R32, R17 ;  /* 0x0000001100207202 */ /* 0x000fe40000000f00 */
[----:B------:R-:W-:-:S07]  /*5de0*/  MOV R25, R29 ;  /* 0x0000001d00197202 */ /* 0x000fce0000000f00 */
[----:B------:R-:W-:Y:S05]  /*5df0*/  WARPSYNC.COLLECTIVE R27, `(.L_x_381) ;  /* 0x000000001b087348 */ /* 0x000fea0003c00000 */
[----:B------:R0:W1:Y:S02]  /*5e00*/  SHFL.BFLY P3, R29, R32, R31, R34 ;  /* 0x0c00001f201d7389 */ /* 0x0000640000060022 */
[----:B01----:R-:W-:Y:S05]  /*5e10*/  ENDCOLLECTIVE ;  /* 0x000000000000791b */ /* 0x003fea0003800000 */
.L_x_381:
[----:B------:R-:W-:Y:S01]  /*5e20*/  FADD.FTZ R25, R30, R25 ;  /* 0x000000191e197221 */ /* 0x000fe20000010000 */
[----:B------:R-:W-:Y:S01]  /*5e30*/  MOV R20, R29 ;  /* 0x0000001d00147202 */ /* 0x000fe20000000f00 */
[----:B------:R-:W-:Y:S06]  /*5e40*/  BRA `(.L_x_382) ;  /* 0xfffffff800c47947 */ /* 0x000fec000383ffff */
.L_x_383:
        /* <DEDUP_REMOVED lines=11> */
.L_x_1237:


//--------------------- .text._ZN13group_norm_v218gn_bwd_cuda_kernelI13__nv_bfloat16Li320ELi3ELi16ELi80ELi1024ELb1ELb1ELi32ELi320ELi320ELi4ELb1ELi8ELb0ELb0ELNS_15WgradSyncMethodE3ENS_16CompileConditionILi1000EEEEEvPT_S6_S6_PKS5_S8_S8_S8_PKfflPfPj --------------------------
	.section	.text._ZN13group_norm_v218gn_bwd_cuda_kernelI13__nv_bfloat16Li320ELi3ELi16ELi80ELi1024ELb1ELb1ELi32ELi320ELi320ELi4ELb1ELi8ELb0ELb0ELNS_15WgradSyncMethodE3ENS_16CompileConditionILi1000EEEEEvPT_S6_S6_PKS5_S8_S8_S8_PKfflPfPj,"ax",@progbits
	.align	128
        .global         _ZN13group_norm_v218gn_bwd_cuda_kernelI13__nv_bfloat16Li320ELi3ELi16ELi80ELi1024ELb1ELb1ELi32ELi320ELi320ELi4ELb1ELi8ELb0ELb0ELNS_15WgradSyncMethodE3ENS_16CompileConditionILi1000EEEEEvPT_S6_S6_PKS5_S8_S8_S8_PKfflPfPj
        .type           _ZN13group_norm_v218gn_bwd_cuda_kernelI13__nv_bfloat16Li320ELi3ELi16ELi80ELi1024ELb1ELb1ELi32ELi320ELi320ELi4ELb1ELi8ELb0ELb0ELNS_15WgradSyncMethodE3ENS_16CompileConditionILi1000EEEEEvPT_S6_S6_PKS5_S8_S8_S8_PKfflPfPj,@function
        .size           _ZN13group_norm_v218gn_bwd_cuda_kernelI13__nv_bfloat16Li320ELi3ELi16ELi80ELi1024ELb1ELb1ELi32ELi320ELi320ELi4ELb1ELi8ELb0ELb0ELNS_15WgradSyncMethodE3ENS_16CompileConditionILi1000EEEEEvPT_S6_S6_PKS5_S8_S8_S8_PKfflPfPj,(.L_x_1238 - _ZN13group_norm_v218gn_bwd_cuda_kernelI13__nv_bfloat16Li320ELi3ELi16ELi80ELi1024ELb1ELb1ELi32ELi320ELi320ELi4ELb1ELi8ELb0ELb0ELNS_15WgradSyncMethodE3ENS_16CompileConditionILi1000EEEEEvPT_S6_S6_PKS5_S8_S8_S8_PKfflPfPj)
        .other          _ZN13group_norm_v218gn_bwd_cuda_kernelI13__nv_bfloat16Li320ELi3ELi16ELi80ELi1024ELb1ELb1ELi32ELi320ELi320ELi4ELb1ELi8ELb0ELb0ELNS_15WgradSyncMethodE3ENS_16CompileConditionILi1000EEEEEvPT_S6_S6_PKS5_S8_S8_S8_PKfflPfPj,@"STO_CUDA_ENTRY STV_DEFAULT"
_ZN13group_norm_v218gn_bwd_cuda_kernelI13__nv_bfloat16Li320ELi3ELi16ELi80ELi1024ELb1ELb1ELi32ELi320ELi320ELi4ELb1ELi8ELb0ELb0ELNS_15WgradSyncMethodE3ENS_16CompileConditionILi1000EEEEEvPT_S6_S6_PKS5_S8_S8_S8_PKfflPfPj:
.text._ZN13group_norm_v218gn_bwd_cuda_kernelI13__nv_bfloat16Li320ELi3ELi16ELi80ELi1024ELb1ELb1ELi32ELi320ELi320ELi4ELb1ELi8ELb0ELb0ELNS_15WgradSyncMethodE3ENS_16CompileConditionILi1000EEEEEvPT_S6_S6_PKS5_S8_S8_S8_PKfflPfPj:
        /* <DEDUP_REMOVED lines=30> */
.L_x_386:
[----:B0-----:R-:W2:Y:S04]  /*01e0*/  LD.E.STRONG.GPU R5, desc[UR14][R2.64+0x20] ;  /* 0x0000200e02057980 */ /* 0x001ea8000c10f900 */
[----:B--2---:R-:W-:Y:S01]  /*01f0*/  CCTL.IVALL ;  /* 0x00000000ff00798f */ /* 0x004fe20002000000 */
[----:B------:R-:W-:Y:S05]  /*0200*/  YIELD ;  /* 0x0000000000007946 */ /* 0x000fea0003800000 */
[----:B-----5:R-:W-:-:S04]  /*0210*/  LOP3.LUT R5, R5, R0, RZ, 0x3c, !PT ;  /* 0x0000000005057212 */ /* 0x020fc800078e3cff */
[----:B------:R-:W-:-:S13]  /*0220*/  ISETP.GT.AND P0, PT, R5, -0x1, PT ;  /* 0xffffffff0500780c */ /* 0x000fda0003f04270 */
[----:B------:R-:W-:Y:S05]  /*0230*/  @P0 BRA `(.L_x_386) ;  /* 0xfffffffc00e80947 */ /* 0x000fea000383ffff */
.L_x_385:
[----:B------:R-:W-:Y:S05]  /*0240*/  WARPSYNC.ALL ;  /* 0x0000000000007948 */ /* 0x000fea0003800000 */
[----:B------:R-:W-:Y:S06]  /*0250*/  BAR.SYNC.DEFER_BLOCKING 0x0 ;  /* 0x0000000000007b1d */ /* 0x000fec0000010000 */
[----:B------:R-:W-:Y:S05]  /*0260*/  BRA `(.L_x_387) ;  /* 0x00000054001c7947 */ /* 0x000fea0003800000 */
.L_x_384:
        /* <DEDUP_REMOVED lines=19> */
[----:B------:R-:W-:Y:S01]  /*03a0*/  LOP3.LUT R5, R5, 0xffff, RZ, 0xc0, !PT ;  /* 0x0000ffff05057812 */ /* 0x000fe200078ec0ff */
[----:B------:R-:W-:Y:S02]  /*03b0*/  UMOV UR4, URZ ;  /* 0x000000ff00047c82 */ /* 0x000fe40008000000 */
[----:B------:R-:W-:Y:S02]  /*03c0*/  STL [R1+0x54], RZ ;  /* 0x000054ff01007387 */ /* 0x000fe40000100800 */
[----:B------:R-:W-:-:S02]  /*03d0*/  IMAD R5, R5, 0x667, RZ ;  /* 0x0000066705057824 */ /* 0x000fc400078e02ff */
[----:B------:R-:W-:Y:S04]  /*03e0*/  STL [R1+0x64], RZ ;  /* 0x000064ff01007387 */ /* 0x000fe80000100800 */
[----:B------:R-:W-:Y:S04]  /*03f0*/  STL [R1+0x44], RZ ;  /* 0x000044ff01007387 */ /* 0x000fe80000100800 */
[----:B------:R-:W-:Y:S04]  /*0400*/  STL [R1+0x5c], RZ ;  /* 0x00005cff01007387 */ /* 0x000fe80000100800 */
[----:B------:R-:W-:Y:S04]  /*0410*/  STL [R1+0x50], RZ ;  /* 0x000050ff01007387 */ /* 0x000fe80000100800 */
[----:B------:R-:W-:Y:S04]  /*0420*/  STL [R1+0x60], RZ ;  /* 0x000060ff01007387 */ /* 0x000fe80000100800 */
[----:B------:R-:W-:Y:S04]  /*0430*/  STL [R1+0x40], RZ ;  /* 0x000040ff01007387 */ /* 0x000fe80000100800 */
[----:B------:R-:W-:Y:S01]  /*0440*/  STL [R1+0x58], RZ ;  /* 0x000058ff01007387 */ /* 0x000fe20000100800 */
[----:B--2---:R-:W-:-:S02]  /*0450*/  PRMT R11, R7, 0x7632, R11 ;  /* 0x00007632070b7816 */ /* 0x004fc4000000000b */
[----:B------:R-:W-:Y:S02]  /*0460*/  SHF.L.U32 R2, R7, 0x10, RZ ;  /* 0x0000001007027819 */ /* 0x000fe400000006ff */
[----:B------:R-:W-:Y:S02]  /*0470*/  SHF.R.U32.HI R7, RZ, 0x11, R5 ;  /* 0x00000011ff077819 */ /* 0x000fe40000011605 */
[----:B------:R-:W-:Y:S02]  /*0480*/  PRMT R10, R6, 0x7632, R10 ;  /* 0x00007632060a7816 */ /* 0x000fe4000000000a */
[----:B---3--:R-:W-:Y:S01]  /*0490*/  PRMT R12, R8, 0x7632, R12 ;  /* 0x00007632080c7816 */ /* 0x008fe2000000000c */
[----:B------:R0:W-:Y:S01]  /*04a0*/  STL [R1+0xac], R7 ;  /* 0x0000ac0701007387 */ /* 0x0001e20000100800 */
[----:B------:R-:W-:Y:S02]  /*04b0*/  PRMT R13, R9, 0x7632, R13 ;  /* 0x00007632090d7816 */ /* 0x000fe4000000000d */
[----:B------:R-:W-:-:S02]  /*04c0*/  SHF.L.U32 R0, R6, 0x10, RZ ;  /* 0x0000001006007819 */ /* 0x000fc400000006ff */
[----:B------:R-:W-:Y:S02]  /*04d0*/  SHF.L.U32 R3, R8, 0x10, RZ ;  /* 0x0000001008037819 */ /* 0x000fe400000006ff */
[----:B------:R-:W-:Y:S02]  /*04e0*/  SHF.L.U32 R4, R9, 0x10, RZ ;  /* 0x0000001009047819 */ /* 0x000fe400000006ff */
[----:B------:R-:W-:Y:S02]  /*04f0*/  SHF.L.U32 R5, R10, 0x10, RZ ;  /* 0x000000100a057819 */ /* 0x000fe400000006ff */
[----:B------:R-:W-:Y:S02]  /*0500*/  SHF.L.U32 R6, R11, 0x10, RZ ;  /* 0x000000100b067819 */ /* 0x000fe400000006ff */
[----:B0-----:R-:W-:Y:S02]  /*0510*/  SHF.L.U32 R7, R12, 0x10, RZ ;  /* 0x000000100c077819 */ /* 0x001fe400000006ff */
[----:B------:R-:W-:-:S07]  /*0520*/  SHF.L.U32 R8, R13, 0x10, RZ ;  /* 0x000000100d087819 */ /* 0x000fce00000006ff */
.L_x_399:
[----:B-1----:R-:W2:Y:S01]  /*0530*/  LDL R14, [R1+0xac] ;  /* 0x0000ac00010e7983 */ /* 0x002ea20000100800 */
[----:B------:R-:W0:Y:S01]  /*0540*/  S2UR UR8, SR_CTAID.Y ;  /* 0x00000000000879c3 */ /* 0x000e220000002600 */
[----:B------:R-:W-:Y:S01]  /*0550*/  USHF.R.U64 UR13, UR10, 0x2, UR5 ;  /* 0x000000020a0d7899 */ /* 0x000fe20008001205 */
[----:B------:R-:W1:Y:S01]  /*0560*/  S2R R55, SR_TID.X ;  /* 0x0000000000377919 */ /* 0x000e620000002100 */
[----:B------:R-:W-:Y:S01]  /*0570*/  USHF.R.U32.HI UR6, URZ, 0x2, UR5 ;  /* 0x00000002ff067899 */ /* 0x000fe20008011605 */
[----:B------:R-:W3:Y:S03]  /*0580*/  LDCU.64 UR16, c[0x0][0x3b8] ;  /* 0x00007700ff1077ac */ /* 0x000ee60008000a00 */
[----:B------:R-:W-:Y:S01]  /*0590*/  MOV R15, UR13 ;  /* 0x0000000d000f7c02 */ /* 0x000fe20008000f00 */
[----:B------:R-:W4:Y:S01]  /*05a0*/  S2UR UR18, SR_CTAID.X ;  /* 0x00000000001279c3 */ /* 0x000f220000002500 */
[----:B------:R-:W-:-:S02]  /*05b0*/  USHF.L.U32 UR9, UR13, 0x5, URZ ;  /* 0x000000050d097899 */ /* 0x000fc400080006ff */
[----:B------:R-:W-:Y:S01]  /*05c0*/  USHF.L.U64.HI UR12, UR13, 0x5, UR6 ;  /* 0x000000050d0c7899 */ /* 0x000fe20008010206 */
[----:B------:R-:W3:Y:S05]  /*05d0*/  LDCU.64 UR20, c[0x0][0x3a0] ;  /* 0x00007400ff1477ac */ /* 0x000eea0008000a00 */
[----:B------:R-:W-:Y:S01]  /*05e0*/  MOV R11, UR12 ;  /* 0x0000000c000b7c02 */ /* 0x000fe20008000f00 */
[----:B------:R-:W-:Y:S02]  /*05f0*/  UIMAD UR6, UR6, 0x140000, URZ ;  /* 0x00140000060678a4 */ /* 0x000fe4000f8e02ff */
[----:B0-----:R-:W-:Y:S02]  /*0600*/  ULOP3.LUT UR11, UR8, 0x3, URZ, 0xc0, !UPT ;  /* 0x00000003080b7892 */ /* 0x001fe4000f8ec0ff */
[----:B----4-:R-:W-:Y:S01]  /*0610*/  USHF.L.U32 UR7, UR18, 0x5, URZ ;  /* 0x0000000512077899 */ /* 0x010fe200080006ff */
[----:B-1----:R-:W-:-:S05]  /*0620*/  LOP3.LUT R9, R55, 0xffff, RZ, 0xc0, !PT ;  /* 0x0000ffff37097812 */ /* 0x002fca00078ec0ff */
[----:B------:R-:W-:Y:S01]  /*0630*/  MOV R13, UR7 ;  /* 0x00000007000d7c02 */ /* 0x000fe20008000f00 */
        /* <DEDUP_REMOVED lines=9> */
[----:B------:R-:W-:Y:S01]  /*06d0*/  IMAD R9, R10, 0x50, R9 ;  /* 0x000000500a097824 */ /* 0x000fe200078e0209 */
[----:B------:R-:W-:-:S04]  /*06e0*/  MOV R10, UR9 ;  /* 0x00000009000a7c02 */ /* 0x000fc80008000f00 */
[----:B------:R-:W-:Y:S02]  /*06f0*/  SHF.L.U32 R12, R9, 0x2, RZ ;  /* 0x00000002090c7819 */ /* 0x000fe400000006ff */
[----:B------:R-:W-:Y:S01]  /*0700*/  LOP3.LUT R9, R52, 0x3e0, R13, 0xf8, !PT ;  /* 0x000003e034097812 */ /* 0x000fe200078ef80d */
[----:B------:R-:W-:-:S04]  /*0710*/  HFMA2 R13, -RZ, RZ, 0, 0 ;  /* 0x00000000ff0d7431 */ /* 0x000fc800000001ff */
[----:B------:R-:W-:Y:S02]  /*0720*/  IMAD R9, R9, 0x500, RZ ;  /* 0x0000050009097824 */ /* 0x000fe400078e02ff */
[----:B------:R-:W-:-:S03]  /*0730*/  IMAD.WIDE.U32 R12, R15, 0x140000, R12 ;  /* 0x001400000f0c7825 */ /* 0x000fc600078e000c */
[----:B------:R-:W-:-:S04]  /*0740*/  IADD3 R9, P1, PT, R9, R12, RZ ;  /* 0x0000000c09097210 */ /* 0x000fc80007f3e0ff */
[----:B------:R-:W-:Y:S01]  /*0750*/  IADD3.X R12, PT, PT, R13, UR6, RZ, P1, !PT ;  /* 0x000000060d0c7c10 */ /* 0x000fe20008ffe4ff */
[----:B------:R-:W0:Y:S01]  /*0760*/  LDCU.64 UR6, c[0x0][0x398] ;  /* 0x00007300ff0677ac */ /* 0x000e220008000a00 */
[----:B------:R-:W-:Y:S01]  /*0770*/  SHF.L.U32 R26, R9, 0x1, RZ ;  /* 0x00000001091a7819 */ /* 0x000fe200000006ff */
[----:B--2---:R-:W-:-:S03]  /*0780*/  IMAD.WIDE.U32 R10, R14, 0x2, R10 ;  /* 0x000000020e0a7825 */ /* 0x004fc600078e000a */
[----:B---3--:R-:W-:-:S04]  /*0790*/  LEA R18, P0, R10, UR16, 0x2 ;  /* 0x000000100a127c11 */ /* 0x008fc8000f8010ff */
[----:B------:R-:W-:Y:S01]  /*07a0*/  LEA.HI.X R19, R10, UR17, R11, 0x2, P0 ;  /* 0x000000110a137c11 */ /* 0x000fe200080f140b */
[----:B------:R1:W-:Y:S01]  /*07b0*/  STL [R1+0xa0], R26 ;  /* 0x0000a01a01007387 */ /* 0x0003e20000100800 */
[----:B------:R-:W-:Y:S01]  /*07c0*/  SHF.L.U64.HI R14, R9, 0x1, R12 ;  /* 0x00000001090e7819 */ /* 0x000fe2000001020c */
[----:B------:R-:W2:Y:S03]  /*07d0*/  LDCU.64 UR16, c[0x0][0x3c8] ;  /* 0x00007900ff1077ac */ /* 0x000ea60008000a00 */
[----:B------:R-:W3:Y:S01]  /*07e0*/  LDG.E.64.CONSTANT R18, desc[UR14][R18.64] ;  /* 0x0000000e12127981 */ /* 0x000ee2000c1e9b00 */
[----:B------:R-:W-:-:S03]  /*07f0*/  IADD3 R16, P0, PT, R26, UR20, RZ ;  /* 0x000000141a107c10 */ /* 0x000fc6000ff1e0ff */
[----:B------:R4:W-:Y:S01]  /*0800*/  STL [R1+0xa4], R14 ;  /* 0x0000a40e01007387 */ /* 0x0009e20000100800 */
[----:B------:R-:W-:-:S05]  /*0810*/  IADD3.X R17, PT, PT, R14, UR21, RZ, P0, !PT ;  /* 0x000000150e117c10 */ /* 0x000fca00087fe4ff */
[----:B------:R-:W4:Y:S01]  /*0820*/  LDG.E.64.CONSTANT R36, desc[UR14][R16.64] ;  /* 0x0000000e10247981 */ /* 0x000f22000c1e9b00 */
[----:B0-----:R-:W-:Y:S01]  /*0830*/  IADD3 R32, P0, PT, R26, UR6, RZ ;  /* 0x000000061a207c10 */ /* 0x001fe2000ff1e0ff */
[----:B------:R-:W3:Y:S02]  /*0840*/  LDCU UR6, c[0x0][0x3c0] ;  /* 0x00007800ff0677ac */ /* 0x000ee40008000800 */
[----:B------:R-:W2:Y:S01]  /*0850*/  LDG.E.64.CONSTANT R22, desc[UR14][R16.64+0x2800] ;  /* 0x0028000e10167981 */ /* 0x000ea2000c1e9b00 */
[----:B------:R-:W-:-:S03]  /*0860*/  IADD3.X R33, PT, PT, R14, UR7, RZ, P0, !PT ;  /* 0x000000070e217c10 */ /* 0x000fc600087fe4ff */
[----:B------:R-:W2:Y:S04]  /*0870*/  LDG.E.64.CONSTANT R20, desc[UR14][R16.64+0x5000] ;  /* 0x0050000e10147981 */ /* 0x000ea8000c1e9b00 */
[----:B------:R-:W2:Y:S04]  /*0880*/  LDG.E.64.CONSTANT R34, desc[UR14][R32.64] ;  /* 0x0000000e20227981 */ /* 0x000ea8000c1e9b00 */
[----:B------:R-:W2:Y:S04]  /*0890*/  LDG.E.64.CONSTANT R24, desc[UR14][R16.64+0x7800] ;  /* 0x0078000e10187981 */ /* 0x000ea8000c1e9b00 */
[----:B------:R-:W2:Y:S01]  /*08a0*/  LDG.E.64.CONSTANT R12, desc[UR14][R16.64+0xa000] ;  /* 0x00a0000e100c7981 */ /* 0x000ea2000c1e9b00 */
[----:B------:R-:W-:-:S02]  /*08b0*/  MOV R61, 0x400 ;  /* 0x00000400003d7802 */ /* 0x000fc40000000f00 */
[----:B------:R-:W-:Y:S01]  /*08c0*/  LOP3.LUT R55, R55, 0xffff, RZ, 0xc0, !PT ;  /* 0x0000ffff37377812 */ /* 0x000fe200078ec0ff */
[----:B-1----:R-:W2:Y:S01]  /*08d0*/  LDG.E.64.CONSTANT R26, desc[UR14][R32.64+0x2800] ;  /* 0x0028000e201a7981 */ /* 0x002ea2000c1e9b00 */
[----:B------:R-:W-:-:S03]  /*08e0*/  IADD3 R61, PT, PT, R61, 0x2800, RZ ;  /* 0x000028003d3d7810 */ /* 0x000fc60007ffe0ff */
[----:B------:R-:W2:Y:S04]  /*08f0*/  LDG.E.64.CONSTANT R30, desc[UR14][R32.64+0x5000] ;  /* 0x0050000e201e7981 */ /* 0x000ea8000c1e9b00 */
[----:B------:R-:W2:Y:S04]  /*0900*/  LDG.E.64.CONSTANT R40, desc[UR14][R32.64+0x7800] ;  /* 0x0078000e20287981 */ /* 0x000ea8000c1e9b00 */
[----:B------:R-:W2:Y:S01]  /*0910*/  LDG.E.64.CONSTANT R38, desc[UR14][R32.64+0xa000] ;  /* 0x00a0000e20267981 */ /* 0x000ea2000c1e9b00 */
[----:B---3--:R-:W-:-:S06]  /*0920*/  FADD.FTZ R9, R19, UR6 ;  /* 0x0000000613097e21 */ /* 0x008fcc0008010000 */
[----:B------:R-:W0:Y:S01]  /*0930*/  MUFU.RSQ R9, R9 ;  /* 0x0000000900097308 */ /* 0x000e220000001400 */
[----:B----4-:R-:W-:-:S05]  /*0940*/  SHF.L.U32 R11, R36, 0x10, RZ ;  /* 0x00000010240b7819 */ /* 0x010fca00000006ff */
[----:B------:R-:W-:Y:S01]  /*0950*/  FADD.FTZ R10, -R18, R11 ;  /* 0x0000000b120a7221 */ /* 0x000fe20000010100 */
[----:B------:R-:W-:-:S03]  /*0960*/  SHF.L.U32 R11, R37, 0x10, RZ ;  /* 0x00000010250b7819 */ /* 0x000fc600000006ff */
[----:B0-----:R-:W-:Y:S02]  /*0970*/  FMUL.FTZ R15, R9, R10 ;  /* 0x0000000a090f7220 */ /* 0x001fe40000410000 */
[----:B------:R-:W-:Y:S01]  /*0980*/  FADD.FTZ R14, -R18, R11 ;  /* 0x0000000b120e7221 */ /* 0x000fe20000010100 */
[----:B--2---:R-:W-:Y:S01]  /*0990*/  STL [R1+0xf8], R35 ;  /* 0x0000f82301007387 */ /* 0x004fe20000100800 */
[----:B-----5:R-:W-:-:S03]  /*09a0*/  FFMA.FTZ R53, R0, R15, R3 ;  /* 0x0000000f00357223 */ /* 0x020fc60000010003 */
[----:B------:R0:W-:Y:S01]  /*09b0*/  STL [R1+0x68], R15 ;  /* 0x0000680f01007387 */ /* 0x0001e20000100800 */
[----:B------:R-:W-:Y:S01]  /*09c0*/  FMUL.FTZ R19, R9, R14 ;  /* 0x0000000e09137220 */ /* 0x000fe20000410000 */
[----:B------:R-:W-:Y:S02]  /*09d0*/  SHF.L.U32 R29, R21, 0x10, RZ ;  /* 0x00000010151d7819 */ /* 0x000fe400000006ff */
[----:B------:R-:W-:Y:S01]  /*09e0*/  SHF.L.U32 R43, R25, 0x10, RZ ;  /* 0x00000010192b7819 */ /* 0x000fe200000006ff */
[----:B------:R-:W2:Y:S01]  /*09f0*/  LDG.E.64.CONSTANT R10, desc[UR14][R16.64+0xc800] ;  /* 0x00c8000e100a7981 */ /* 0x000ea2000c1e9b00 */
[----:B0-----:R-:W-:-:S03]  /*0a00*/  SHF.L.U32 R15, R22, 0x10, RZ ;  /* 0x00000010160f7819 */ /* 0x001fc600000006ff */
[----:B------:R0:W-:Y:S01]  /*0a10*/  STL [R1+0x7c], R19 ;  /* 0x00007c1301007387 */ /* 0x0001e20000100800 */
[----:B------:R-:W-:Y:S01]  /*0a20*/  FFMA.FTZ R49, R2, R19, R4 ;  /* 0x0000001302317223 */ /* 0x000fe20000010004 */
[----:B------:R-:W-:Y:S01]  /*0a30*/  FADD.FTZ R14, -R18, R15 ;  /* 0x0000000f120e7221 */ /* 0x000fe20000010100 */
[----:B------:R-:W-:Y:S02]  /*0a40*/  SHF.L.U32 R15, R23, 0x10, RZ ;  /* 0x00000010170f7819 */ /* 0x000fe400000006ff */
[----:B0-----:R-:W-:-:S03]  /*0a50*/  SHF.L.U32 R19, R20, 0x10, RZ ;  /* 0x0000001014137819 */ /* 0x001fc600000006ff */
[C---:B------:R-:W-:Y:S01]  /*0a60*/  FADD.FTZ R28, -R18.reuse, R15 ;  /* 0x0000000f121c7221 */ /* 0x040fe20000010100 */
[C---:B------:R-:W-:Y:S01]  /*0a70*/  FMUL.FTZ R14, R9.reuse, R14 ;  /* 0x0000000e090e7220 */ /* 0x040fe20000410000 */
[----:B------:R-:W-:Y:S02]  /*0a80*/  FADD.FTZ R19, -R18, R19 ;  /* 0x0000001312137221 */ /* 0x000fe40000010100 */
[C---:B------:R-:W-:Y:S02]  /*0a90*/  FMUL.FTZ R28, R9.reuse, R28 ;  /* 0x0000001c091c7220 */ /* 0x040fe40000410000 */
[----:B------:R-:W-:Y:S01]  /*0aa0*/  FMUL.FTZ R19, R9, R19 ;  /* 0x0000001309137220 */ /* 0x000fe20000410000 */
[----:B------:R-:W-:Y:S01]  /*0ab0*/  STL [R1+0x80], R14 ;  /* 0x0000800e01007387 */ /* 0x000fe20000100800 */
[----:B------:R-:W-:-:S03]  /*0ac0*/  FFMA.FTZ R42, R2, R28, R4 ;  /* 0x0000001c022a7223 */ /* 0x000fc60000010004 */
[----:B------:R0:W-:Y:S04]  /*0ad0*/  STL [R1+0x8c], R28 ;  /* 0x00008c1c01007387 */ /* 0x0001e80000100800 */
[----:B------:R1:W-:Y:S01]  /*0ae0*/  STL [R1+0x98], R19 ;  /* 0x0000981301007387 */ /* 0x0003e20000100800 */
[----:B------:R-:W-:Y:S01]  /*0af0*/  FADD.FTZ R29, -R18, R29 ;  /* 0x0000001d121d7221 */ /* 0x000fe20000010100 */
[----:B0-----:R-:W-:Y:S01]  /*0b00*/  FFMA.FTZ R28, R0, R19, R3 ;  /* 0x00000013001c7223 */ /* 0x001fe20000010003 */
[----:B-1----:R-:W-:Y:S01]  /*0b10*/  SHF.L.U32 R19, R24, 0x10, RZ ;  /* 0x0000001018137819 */ /* 0x002fe200000006ff */
[----:B------:R-:W-:Y:S01]  /*0b20*/  FADD.FTZ R43, -R18, R43 ;  /* 0x0000002b122b7221 */ /* 0x000fe20000010100 */
[----:B------:R-:W-:-:S03]  /*0b30*/  FMUL.FTZ R29, R9, R29 ;  /* 0x0000001d091d7220 */ /* 0x000fc60000410000 */
[----:B------:R-:W-:Y:S01]  /*0b40*/  FADD.FTZ R19, -R18, R19 ;  /* 0x0000001312137221 */ /* 0x000fe20000010100 */
[----:B------:R-:W-:-:S03]  /*0b50*/  FMUL.FTZ R35, R9, R43 ;  /* 0x0000002b09237220 */ /* 0x000fc60000410000 */
[----:B------:R-:W-:Y:S01]  /*0b60*/  FMUL.FTZ R19, R9, R19 ;  /* 0x0000001309137220 */ /* 0x000fe20000410000 */
[----:B------:R-:W-:Y:S01]  /*0b70*/  STL [R1+0x9c], R29 ;  /* 0x00009c1d01007387 */ /* 0x000fe20000100800 */
[----:B------:R-:W-:Y:S01]  /*0b80*/  PRMT R37, R36, 0x7632, R37 ;  /* 0x0000763224257816 */ /* 0x000fe20000000025 */
[----:B------:R-:W-:Y:S01]  /*0b90*/  FFMA.FTZ R45, R2, R35, R4 ;  /* 0x00000023022d7223 */ /* 0x000fe20000010004 */
[----:B------:R-:W-:Y:S01]  /*0ba0*/  SHF.L.U32 R36, R13, 0x10, RZ ;  /* 0x000000100d247819 */ /* 0x000fe200000006ff */
[----:B------:R0:W-:Y:S01]  /*0bb0*/  STL [R1+0x94], R19 ;  /* 0x0000941301007387 */ /* 0x0001e20000100800 */
[----:B------:R-:W-:-:S03]  /*0bc0*/  FFMA.FTZ R44, R0, R19, R3 ;  /* 0x00000013002c7223 */ /* 0x000fc60000010003 */
[----:B------:R1:W-:Y:S01]  /*0bd0*/  STL [R1+0x90], R35 ;  /* 0x0000902301007387 */ /* 0x0003e20000100800 */
[----:B------:R-:W-:Y:S01]  /*0be0*/  FADD.FTZ R36, -R18, R36 ;  /* 0x0000002412247221 */ /* 0x000fe20000010100 */
[----:B0-----:R-:W-:Y:S01]  /*0bf0*/  SHF.L.U32 R19, R12, 0x10, RZ ;  /* 0x000000100c137819 */ /* 0x001fe200000006ff */
[----:B-1----:R-:W0:Y:S01]  /*0c00*/  S2R R35, SR_CgaCtaId ;  /* 0x0000000000237919 */ /* 0x002e220000008800 */
[----:B------:R-:W-:Y:S01]  /*0c10*/  PRMT R12, R37, 0x7632, R12 ;  /* 0x00007632250c7816 */ /* 0x000fe2000000000c */
[----:B------:R-:W-:Y:S01]  /*0c20*/  FMUL.FTZ R43, R9, R36 ;  /* 0x00000024092b7220 */ /* 0x000fe20000410000 */
[----:B------:R-:W-:Y:S02]  /*0c30*/  SHF.L.U32 R37, R37, 0x10, RZ ;  /* 0x0000001025257819 */ /* 0x000fe400000006ff */
[----:B------:R-:W-:Y:S01]  /*0c40*/  SHF.L.U32 R36, R12, 0x10, RZ ;  /* 0x000000100c247819 */ /* 0x000fe200000006ff */
[C---:B------:R-:W-:Y:S02]  /*0c50*/  FADD.FTZ R19, -R18.reuse, R19 ;  /* 0x0000001312137221 */ /* 0x040fe40000010100 */
[----:B------:R-:W-:-:S02]  /*0c60*/  FADD.FTZ R37, -R18, R37 ;  /* 0x0000002512257221 */ /* 0x000fc40000010100 */
[----:B------:R-:W-:Y:S01]  /*0c70*/  FADD.FTZ R36, -R18, R36 ;  /* 0x0000002412247221 */ /* 0x000fe20000010100 */
[C---:B------:R-:W-:Y:S01]  /*0c80*/  FMUL.FTZ R19, R9.reuse, R19 ;  /* 0x0000001309137220 */ /* 0x040fe20000410000 */
[C---:B------:R-:W-:Y:S02]  /*0c90*/  FMUL.FTZ R57, R9.reuse, R37 ;  /* 0x0000002509397220 */ /* 0x040fe40000410000 */
[----:B------:R-:W-:Y:S02]  /*0ca0*/  FMUL.FTZ R54, R9, R36 ;  /* 0x0000002409367220 */ /* 0x000fe40000410000 */
[----:B------:R-:W-:Y:S04]  /*0cb0*/  STL [R1+0x88], R19 ;  /* 0x0000881301007387 */ /* 0x000fe80000100800 */
[----:B------:R-:W-:Y:S04]  /*0cc0*/  STL [R1+0x84], R43 ;  /* 0x0000842b01007387 */ /* 0x000fe80000100800 */
[----:B------:R-:W-:Y:S04]  /*0cd0*/  STL [R1+0x78], R57 ;  /* 0x0000783901007387 */ /* 0x000fe80000100800 */
[----:B------:R1:W-:Y:S01]  /*0ce0*/  STL [R1+0x74], R54 ;  /* 0x0000743601007387 */ /* 0x0003e20000100800 */
[----:B------:R-:W-:Y:S01]  /*0cf0*/  FFMA.FTZ R59, R5, R57, R7 ;  /* 0x00000039053b7223 */ /* 0x000fe20000010007 */
[----:B------:R-:W-:Y:S01]  /*0d00*/  PRMT R37, R22, 0x7632, R37 ;  /* 0x0000763216257816 */ /* 0x000fe20000000025 */
[----:B-1----:R-:W-:-:S04]  /*0d10*/  FFMA.FTZ R54, R6, R54, R8 ;  /* 0x0000003606367223 */ /* 0x002fc80000010008 */
[----:B------:R-:W-:Y:S01]  /*0d20*/  FMUL.FTZ R57, R54, -1.4426950216293334961 ;  /* 0xbfb8aa3b36397820 */ /* 0x000fe20000410000 */
[----:B------:R-:W-:Y:S02]  /*0d30*/  SHF.L.U32 R37, R37, 0x10, RZ ;  /* 0x0000001025257819 */ /* 0x000fe400000006ff */
[----:B0-----:R-:W-:Y:S02]  /*0d40*/  LEA R22, R35, R61, 0x18 ;  /* 0x0000003d23167211 */ /* 0x001fe400078ec0ff */
[----:B------:R-:W-:Y:S01]  /*0d50*/  PRMT R61, R23, 0x7632, R61 ;  /* 0x00007632173d7816 */ /* 0x000fe2000000003d */
[----:B------:R-:W0:Y:S01]  /*0d60*/  MUFU.EX2 R57, R57 ;  /* 0x0000003900397308 */ /* 0x000e220000000800 */
[----:B------:R-:W-:Y:S02]  /*0d70*/  FADD.FTZ R37, -R18, R37 ;  /* 0x0000002512257221 */ /* 0x000fe40000010100 */
[----:B------:R-:W-:Y:S01]  /*0d80*/  SHF.L.U32 R61, R61, 0x10, RZ ;  /* 0x000000103d3d7819 */ /* 0x000fe200000006ff */
[----:B------:R-:W-:-:S02]  /*0d90*/  IMAD R22, R55, 0x28, R22 ;  /* 0x0000002837167824 */ /* 0x000fc400078e0216 */
[----:B------:R-:W-:Y:S01]  /*0da0*/  FMUL.FTZ R35, R9, R37 ;  /* 0x0000002509237220 */ /* 0x000fe20000410000 */
[----:B------:R-:W-:Y:S01]  /*0db0*/  PRMT R12, R20, 0x7632, R12 ;  /* 0x00007632140c7816 */ /* 0x000fe2000000000c */
[----:B------:R-:W-:Y:S01]  /*0dc0*/  FADD.FTZ R20, -R18, R61 ;  /* 0x0000003d12147221 */ /* 0x000fe20000010100 */
[----:B------:R-:W-:Y:S02]  /*0dd0*/  LEA R22, R52, R22, 0x3 ;  /* 0x0000001634167211 */ /* 0x000fe400078e18ff */
[----:B------:R1:W-:Y:S01]  /*0de0*/  STL [R1+0x70], R35 ;  /* 0x0000702301007387 */ /* 0x0003e20000100800 */
[----:B------:R-:W-:-:S03]  /*0df0*/  FFMA.FTZ R52, R5, R35, R7 ;  /* 0x0000002305347223 */ /* 0x000fc60000010007 */
[----:B------:R-:W-:Y:S01]  /*0e00*/  STL [R1+0xa8], R22 ;  /* 0x0000a81601007387 */ /* 0x000fe20000100800 */
[----:B-1----:R-:W-:Y:S01]  /*0e10*/  FMUL.FTZ R35, R9, R20 ;  /* 0x0000001409237220 */ /* 0x002fe20000410000 */
[----:B0-----:R-:W-:-:S04]  /*0e20*/  FADD.FTZ R20, R57, 1 ;  /* 0x3f80000039147421 */ /* 0x001fc80000010000 */
[----:B------:R0:W-:Y:S01]  /*0e30*/  STL [R1+0x6c], R35 ;  /* 0x00006c2301007387 */ /* 0x0001e20000100800 */
[----:B------:R-:W-:-:S03]  /*0e40*/  MOV R57, R35 ;  /* 0x0000002300397202 */ /* 0x000fc60000000f00 */
[----:B0-----:R-:W3:Y:S01]  /*0e50*/  LDL.LU R35, [R1+0xf8] ;  /* 0x0000f80001237983 */ /* 0x001ee20000300800 */
[----:B------:R-:W-:-:S03]  /*0e60*/  FFMA.FTZ R48, R0, R14, R3 ;  /* 0x0000000e00307223 */ /* 0x000fc60000010003 */
[----:B------:R-:W4:Y:S01]  /*0e70*/  LDG.E.64.CONSTANT R14, desc[UR14][R16.64+0xf000] ;  /* 0x00f0000e100e7981 */ /* 0x000f22000c1e9b00 */
[----:B------:R-:W-:-:S06]  /*0e80*/  FMUL.FTZ R36, R59, -1.4426950216293334961 ;  /* 0xbfb8aa3b3b247820 */ /* 0x000fcc0000410000 */
[----:B------:R-:W0:Y:S01]  /*0e90*/  MUFU.EX2 R36, R36 ;  /* 0x0000002400247308 */ /* 0x000e220000000800 */
[----:B------:R-:W-:Y:S01]  /*0ea0*/  FMUL.FTZ R58, R53, -1.4426950216293334961 ;  /* 0xbfb8aa3b353a7820 */ /* 0x000fe20000410000 */
[----:B------:R-:W-:Y:S01]  /*0eb0*/  FMUL.FTZ R56, R49, -1.4426950216293334961 ;  /* 0xbfb8aa3b31387820 */ /* 0x000fe20000410000 */
[----:B------:R-:W4:Y:S01]  /*0ec0*/  LDG.E.64.CONSTANT R16, desc[UR14][R16.64+0x11800] ;  /* 0x0118000e10107981 */ /* 0x000f22000c1e9b00 */
[----:B0-----:R-:W-:-:S04]  /*0ed0*/  FADD.FTZ R36, R36, 1 ;  /* 0x3f80000024247421 */ /* 0x001fc80000010000 */
[----:B------:R0:W-:Y:S02]  /*0ee0*/  MUFU.RCP R22, R36 ;  /* 0x0000002400167308 */ /* 0x0001e40000001000 */
[----:B0-----:R-:W4:Y:S06]  /*0ef0*/  LDG.E.64.CONSTANT R36, desc[UR14][R32.64+0xc800] ;  /* 0x00c8000e20247981 */ /* 0x001f2c000c1e9b00 */
[----:B------:R-:W0:Y:S08]  /*0f00*/  MUFU.EX2 R58, R58 ;  /* 0x0000003a003a7308 */ /* 0x000e300000000800 */
[----:B------:R-:W1:Y:S01]  /*0f10*/  MUFU.EX2 R56, R56 ;  /* 0x0000003800387308 */ /* 0x000e620000000800 */
[----:B0-----:R-:W-:-:S07]  /*0f20*/  FADD.FTZ R58, R58, 1 ;  /* 0x3f8000003a3a7421 */ /* 0x001fce0000010000 */
[----:B------:R-:W0:Y:S01]  /*0f30*/  MUFU.RCP R58, R58 ;  /* 0x0000003a003a7308 */ /* 0x000e220000001000 */
[----:B-1----:R-:W-:-:S07]  /*0f40*/  FADD.FTZ R56, R56, 1 ;  /* 0x3f80000038387421 */ /* 0x002fce0000010000 */
[----:B------:R-:W1:Y:S01]  /*0f50*/  MUFU.RCP R55, R56 ;  /* 0x0000003800377308 */ /* 0x000e620000001000 */
[----:B------:R-:W-:Y:S01]  /*0f60*/  FMUL.FTZ R51, R48, -1.4426950216293334961 ;  /* 0xbfb8aa3b30337820 */ /* 0x000fe20000410000 */
[----:B0-----:R-:W-:-:S06]  /*0f70*/  FADD.FTZ R23, -R58, 1 ;  /* 0x3f8000003a177421 */ /* 0x001fcc0000010100 */
[----:B------:R-:W0:Y:S01]  /*0f80*/  MUFU.EX2 R51, R51 ;  /* 0x0000003300337308 */ /* 0x000e220000000800 */
[----:B------:R-:W-:Y:S01]  /*0f90*/  FFMA.FTZ R53, R53, R23, 1 ;  /* 0x3f80000035357423 */ /* 0x000fe20000010017 */
[----:B-1----:R-:W-:Y:S01]  /*0fa0*/  FADD.FTZ R23, -R55, 1 ;  /* 0x3f80000037177421 */ /* 0x002fe20000010100 */
[----:B------:R-:W-:-:S03]  /*0fb0*/  FMUL.FTZ R50, R42, -1.4426950216293334961 ;  /* 0xbfb8aa3b2a327820 */ /* 0x000fc60000410000 */
[----:B------:R-:W-:Y:S01]  /*0fc0*/  FFMA.FTZ R23, R49, R23, 1 ;  /* 0x3f80000031177423 */ /* 0x000fe20000010017 */
[----:B------:R-:W-:Y:S01]  /*0fd0*/  MOV R49, R57 ;  /* 0x0000003900317202 */ /* 0x000fe20000000f00 */
[----:B------:R-:W-:Y:S01]  /*0fe0*/  FMUL.FTZ R56, R52, -1.4426950216293334961 ;  /* 0xbfb8aa3b34387820 */ /* 0x000fe20000410000 */
[----:B------:R-:W-:-:S03]  /*0ff0*/  FMUL.FTZ R57, R58, R53 ;  /* 0x000000353a397220 */ /* 0x000fc60000410000 */
[----:B------:R-:W-:Y:S01]  /*1000*/  FFMA.FTZ R53, R6, R49, R8 ;  /* 0x0000003106357223 */ /* 0x000fe20000010008 */
[----:B------:R-:W-:Y:S01]  /*1010*/  FADD.FTZ R49, -R22, 1 ;  /* 0x3f80000016317421 */ /* 0x000fe20000010100 */
[----:B------:R1:W-:Y:S01]  /*1020*/  MUFU.RCP R58, R20 ;  /* 0x00000014003a7308 */ /* 0x0003e20000001000 */
[----:B------:R-:W-:Y:S01]  /*1030*/  SHF.L.U32 R61, R12, 0x10, RZ ;  /* 0x000000100c3d7819 */ /* 0x000fe200000006ff */
[----:B0-----:R-:W-:Y:S01]  /*1040*/  FADD.FTZ R51, R51, 1 ;  /* 0x3f80000033337421 */ /* 0x001fe20000010000 */
[----:B------:R-:W-:-:S05]  /*1050*/  FFMA.FTZ R59, R59, R49, 1 ;  /* 0x3f8000003b3b7423 */ /* 0x000fca0000010031 */
[----:B------:R-:W0:Y:S01]  /*1060*/  MUFU.EX2 R50, R50 ;  /* 0x0000003200327308 */ /* 0x000e220000000800 */
[----:B-1----:R-:W-:Y:S01]  /*1070*/  FMUL.FTZ R20, R55, R23 ;  /* 0x0000001737147220 */ /* 0x002fe20000410000 */
[----:B------:R-:W-:-:S06]  /*1080*/  FMUL.FTZ R23, R53, -1.4426950216293334961 ;  /* 0xbfb8aa3b35177820 */ /* 0x000fcc0000410000 */
[----:B------:R-:W1:Y:S01]  /*1090*/  MUFU.EX2 R56, R56 ;  /* 0x0000003800387308 */ /* 0x000e620000000800 */
[----:B------:R-:W-:Y:S01]  /*10a0*/  FADD.FTZ R61, -R18, R61 ;  /* 0x0000003d123d7221 */ /* 0x000fe20000010100 */
[----:B------:R-:W-:Y:S01]  /*10b0*/  FMUL.FTZ R59, R22, R59 ;  /* 0x0000003b163b7220 */ /* 0x000fe20000410000 */
[----:B------:R-:W-:Y:S02]  /*10c0*/  SHF.L.U32 R22, R34, 0x10, RZ ;  /* 0x0000001022167819 */ /* 0x000fe400000006ff */
[----:B------:R-:W-:Y:S01]  /*10d0*/  PRMT R21, R21, 0x7632, R21 ;  /* 0x0000763215157816 */ /* 0x000fe20000000015 */
[----:B------:R-:W-:Y:S02]  /*10e0*/  FMUL.FTZ R61, R9, R61 ;  /* 0x0000003d093d7220 */ /* 0x000fe40000410000 */
[----:B------:R-:W2:Y:S01]  /*10f0*/  MUFU.EX2 R23, R23 ;  /* 0x0000001700177308 */ /* 0x000ea20000000800 */
[----:B------:R-:W-:Y:S01]  /*1100*/  FMUL.FTZ R22, R22, R57 ;  /* 0x0000003916167220 */ /* 0x000fe20000410000 */
[----:B------:R-:W-:-:S06]  /*1110*/  SHF.L.U32 R57, R21, 0x10, RZ ;  /* 0x0000001015397819 */ /* 0x000fcc00000006ff */
[----:B------:R-:W2:Y:S01]  /*1120*/  MUFU.RCP R51, R51 ;  /* 0x0000003300337308 */ /* 0x000ea20000001000 */
[----:B------:R1:W-:Y:S01]  /*1130*/  STL [R1+0x4c], R61 ;  /* 0x00004c3d01007387 */ /* 0x0003e20000100800 */
[----:B------:R-:W-:Y:S01]  /*1140*/  FFMA.FTZ R49, R5, R61, R7 ;  /* 0x0000003d05317223 */ /* 0x000fe20000010007 */
[----:B------:R-:W-:Y:S01]  /*1150*/  PRMT R12, R34, 0x7632, R12 ;  /* 0x00007632220c7816 */ /* 0x000fe2000000000c */
[----:B0-----:R-:W-:Y:S01]  /*1160*/  FADD.FTZ R50, R50, 1 ;  /* 0x3f80000032327421 */ /* 0x001fe20000010000 */
[----:B-1----:R-:W-:Y:S01]  /*1170*/  FADD.FTZ R34, R56, 1 ;  /* 0x3f80000038227421 */ /* 0x002fe20000010000 */
[----:B------:R-:W-:Y:S01]  /*1180*/  FADD.FTZ R56, -R18, R57 ;  /* 0x0000003912387221 */ /* 0x000fe20000010100 */
[----:B------:R-:W-:Y:S01]  /*1190*/  FFMA.FTZ R29, R2, R29, R4 ;  /* 0x0000001d021d7223 */ /* 0x000fe20000010004 */
[----:B------:R-:W-:Y:S01]  /*11a0*/  FADD.FTZ R61, -R58, 1 ;  /* 0x3f8000003a3d7421 */ /* 0x000fe20000010100 */
[----:B------:R-:W-:-:S03]  /*11b0*/  FMUL.FTZ R47, R28, -1.4426950216293334961 ;  /* 0xbfb8aa3b1c2f7820 */ /* 0x000fc60000410000 */
[----:B------:R-:W-:Y:S01]  /*11c0*/  FFMA.FTZ R54, R54, R61, 1 ;  /* 0x3f80000036367423 */ /* 0x000fe2000001003d */
[----:B------:R-:W-:Y:S01]  /*11d0*/  FMUL.FTZ R61, R9, R56 ;  /* 0x00000038093d7220 */ /* 0x000fe20000410000 */
[----:B------:R-:W-:Y:S01]  /*11e0*/  FMUL.FTZ R46, R29, -1.4426950216293334961 ;  /* 0xbfb8aa3b1d2e7820 */ /* 0x000fe20000410000 */
[----:B------:R-:W0:Y:S01]  /*11f0*/  MUFU.RCP R50, R50 ;  /* 0x0000003200327308 */ /* 0x000e220000001000 */
[----:B------:R-:W-:Y:S01]  /*1200*/  FMUL.FTZ R54, R58, R54 ;  /* 0x000000363a367220 */ /* 0x000fe20000410000 */
[----:B------:R-:W-:Y:S01]  /*1210*/  SHF.L.U32 R21, R12, 0x10, RZ ;  /* 0x000000100c157819 */ /* 0x000fe200000006ff */
[----:B--2---:R-:W-:Y:S01]  /*1220*/  FADD.FTZ R23, R23, 1 ;  /* 0x3f80000017177421 */ /* 0x004fe20000010000 */
[----:B------:R-:W-:-:S04]  /*1230*/  FADD.FTZ R57, -R51, 1 ;  /* 0x3f80000033397421 */ /* 0x000fc80000010100 */
[----:B------:R-:W-:Y:S01]  /*1240*/  MUFU.RCP R34, R34 ;  /* 0x0000002200227308 */ /* 0x000fe20000001000 */
[----:B------:R-:W-:-:S07]  /*1250*/  FFMA.FTZ R57, R48, R57, 1 ;  /* 0x3f80000030397423 */ /* 0x000fce0000010039 */
[----:B------:R-:W1:Y:S01]  /*1260*/  MUFU.EX2 R47, R47 ;  /* 0x0000002f002f7308 */ /* 0x000e620000000800 */
[----:B------:R-:W-:-:S07]  /*1270*/  FMUL.FTZ R55, R49, -1.4426950216293334961 ;  /* 0xbfb8aa3b31377820 */ /* 0x000fce0000410000 */
[----:B------:R-:W2:Y:S08]  /*1280*/  MUFU.EX2 R46, R46 ;  /* 0x0000002e002e7308 */ /* 0x000eb00000000800 */
[----:B------:R-:W-:Y:S01]  /*1290*/  MUFU.RCP R56, R23 ;  /* 0x0000001700387308 */ /* 0x000fe20000001000 */
[----:B------:R-:W-:Y:S01]  /*12a0*/  FMUL.FTZ R51, R51, R57 ;  /* 0x0000003933337220 */ /* 0x000fe20000410000 */
[----:B0-----:R-:W-:Y:S01]  /*12b0*/  FADD.FTZ R57, -R50, 1 ;  /* 0x3f80000032397421 */ /* 0x001fe20000010100 */
[----:B------:R-:W-:Y:S01]  /*12c0*/  PRMT R24, R24, 0x7632, R24 ;  /* 0x0000763218187816 */ /* 0x000fe20000000018 */
[----:B-1----:R-:W-:-:S02]  /*12d0*/  FADD.FTZ R47, R47, 1 ;  /* 0x3f8000002f2f7421 */ /* 0x002fc40000010000 */
[----:B------:R-:W-:Y:S02]  /*12e0*/  FFMA.FTZ R42, R42, R57, 1 ;  /* 0x3f8000002a2a7423 */ /* 0x000fe40000010039 */
[----:B------:R-:W0:Y:S01]  /*12f0*/  MUFU.EX2 R55, R55 ;  /* 0x0000003700377308 */ /* 0x000e220000000800 */
[----:B--2---:R-:W-:Y:S01]  /*1300*/  FADD.FTZ R46, R46, 1 ;  /* 0x3f8000002e2e7421 */ /* 0x004fe20000010000 */
[----:B------:R-:W-:Y:S01]  /*1310*/  SHF.L.U32 R24, R24, 0x10, RZ ;  /* 0x0000001018187819 */ /* 0x000fe200000006ff */
[----:B------:R1:W-:Y:S01]  /*1320*/  STL [R1+0x48], R61 ;  /* 0x0000483d01007387 */ /* 0x0003e20000100800 */
[----:B------:R-:W-:-:S04]  /*1330*/  FMUL.FTZ R50, R50, R42 ;  /* 0x0000002a32327220 */ /* 0x000fc80000410000 */
[----:B------:R-:W-:Y:S08]  /*1340*/  MUFU.RCP R47, R47 ;  /* 0x0000002f002f7308 */ /* 0x000ff00000001000 */
[----:B------:R2:W-:Y:S01]  /*1350*/  MUFU.RCP R42, R46 ;  /* 0x0000002e002a7308 */ /* 0x0005e20000001000 */
[----:B0-----:R-:W-:Y:S01]  /*1360*/  FADD.FTZ R55, R55, 1 ;  /* 0x3f80000037377421 */ /* 0x001fe20000010000 */
[----:B--2---:R-:W-:Y:S01]  /*1370*/  FADD.FTZ R46, -R18, R24 ;  /* 0x00000018122e7221 */ /* 0x004fe20000010100 */
[----:B------:R-:W-:Y:S01]  /*1380*/  FMUL.FTZ R60, R45, -1.4426950216293334961 ;  /* 0xbfb8aa3b2d3c7820 */ /* 0x000fe20000410000 */
[----:B------:R-:W-:-:S05]  /*1390*/  FFMA.FTZ R19, R0, R19, R3 ;  /* 0x0000001300137223 */ /* 0x000fca0000010003 */
[----:B------:R-:W-:Y:S01]  /*13a0*/  MUFU.EX2 R60, R60 ;  /* 0x0000003c003c7308 */ /* 0x000fe20000000800 */
[----:B------:R-:W-:Y:S01]  /*13b0*/  FFMA.FTZ R43, R2, R43, R4 ;  /* 0x0000002b022b7223 */ /* 0x000fe20000010004 */
[----:B------:R-:W-:Y:S02]  /*13c0*/  PRMT R13, R13, 0x7632, R13 ;  /* 0x000076320d0d7816 */ /* 0x000fe4000000000d */
[C---:B---3--:R-:W-:Y:S02]  /*13d0*/  SHF.L.U32 R58, R35.reuse, 0x10, RZ ;  /* 0x00000010233a7819 */ /* 0x048fe400000006ff */
[----:B------:R-:W-:Y:S01]  /*13e0*/  PRMT R12, R35, 0x7632, R12 ;  /* 0x00007632230c7816 */ /* 0x000fe2000000000c */
[----:B------:R-:W-:-:S04]  /*13f0*/  FFMA.FTZ R35, R6, R61, R8 ;  /* 0x0000003d06237223 */ /* 0x000fc80000010008 */
[----:B------:R-:W-:Y:S01]  /*1400*/  FMUL.FTZ R48, R35, -1.4426950216293334961 ;  /* 0xbfb8aa3b23307820 */ /* 0x000fe20000410000 */
[----:B------:R-:W-:-:S05]  /*1410*/  SHF.L.U32 R23, R12, 0x10, RZ ;  /* 0x000000100c177819 */ /* 0x000fca00000006ff */
[----:B------:R-:W0:Y:S01]  /*1420*/  MUFU.EX2 R48, R48 ;  /* 0x0000003000307308 */ /* 0x000e220000000800 */
[----:B------:R-:W-:Y:S01]  /*1430*/  FMUL.FTZ R23, R23, R54 ;  /* 0x0000003617177220 */ /* 0x000fe20000410000 */
[----:B------:R-:W-:Y:S01]  /*1440*/  FADD.FTZ R54, -R34, 1 ;  /* 0x3f80000022367421 */ /* 0x000fe20000010100 */
[----:B------:R-:W-:-:S03]  /*1450*/  PRMT R12, R25, 0x7632, R12 ;  /* 0x00007632190c7816 */ /* 0x000fc6000000000c */
[----:B------:R-:W-:Y:S01]  /*1460*/  FFMA.FTZ R54, R52, R54, 1 ;  /* 0x3f80000034367423 */ /* 0x000fe20000010036 */
[----:B------:R-:W-:Y:S01]  /*1470*/  FADD.FTZ R52, -R56, 1 ;  /* 0x3f80000038347421 */ /* 0x000fe20000010100 */
[----:B------:R-:W-:Y:S01]  /*1480*/  SHF.L.U32 R25, R26, 0x10, RZ ;  /* 0x000000101a197819 */ /* 0x000fe200000006ff */
[----:B-1----:R-:W-:Y:S02]  /*1490*/  FMUL.FTZ R61, R44, -1.4426950216293334961 ;  /* 0xbfb8aa3b2c3d7820 */ /* 0x002fe40000410000 */
[----:B------:R-:W-:Y:S01]  /*14a0*/  FFMA.FTZ R52, R53, R52, 1 ;  /* 0x3f80000035347423 */ /* 0x000fe20000010034 */
[----:B------:R-:W-:Y:S01]  /*14b0*/  SHF.L.U32 R53, R12, 0x10, RZ ;  /* 0x000000100c357819 */ /* 0x000fe200000006ff */
[----:B------:R-:W-:Y:S01]  /*14c0*/  FMUL.FTZ R24, R25, R51 ;  /* 0x0000003319187220 */ /* 0x000fe20000410000 */
[----:B------:R-:W-:Y:S01]  /*14d0*/  FMUL.FTZ R20, R58, R20 ;  /* 0x000000143a147220 */ /* 0x000fe20000410000 */
[----:B------:R-:W1:Y:S01]  /*14e0*/  MUFU.EX2 R61, R61 ;  /* 0x0000003d003d7308 */ /* 0x000e620000000800 */
[----:B0-----:R-:W-:Y:S01]  /*14f0*/  FADD.FTZ R25, R48, 1 ;  /* 0x3f80000030197421 */ /* 0x001fe20000010000 */
[----:B------:R-:W-:Y:S01]  /*1500*/  FMUL.FTZ R58, R9, R46 ;  /* 0x0000002e093a7220 */ /* 0x000fe20000410000 */
[----:B------:R-:W-:Y:S01]  /*1510*/  FADD.FTZ R48, -R18, R53 ;  /* 0x0000003512307221 */ /* 0x000fe20000010100 */
[----:B------:R-:W-:-:S04]  /*1520*/  PRMT R26, R26, 0x7632, R26 ;  /* 0x000076321a1a7816 */ /* 0x000fc8000000001a */
[----:B------:R0:W2:Y:S01]  /*1530*/  MUFU.RCP R53, R25 ;  /* 0x0000001900357308 */ /* 0x0000a20000001000 */
[----:B------:R-:W-:Y:S01]  /*1540*/  FFMA.FTZ R46, R5, R58, R7 ;  /* 0x0000003a052e7223 */ /* 0x000fe20000010007 */
[----:B------:R-:W-:Y:S01]  /*1550*/  SHF.L.U32 R26, R26, 0x10, RZ ;  /* 0x000000101a1a7819 */ /* 0x000fe200000006ff */
[----:B------:R-:W-:Y:S01]  /*1560*/  FMUL.FTZ R34, R34, R54 ;  /* 0x0000003622227220 */ /* 0x000fe20000410000 */
[----:B------:R-:W-:Y:S01]  /*1570*/  FMUL.FTZ R56, R56, R52 ;  /* 0x0000003438387220 */ /* 0x000fe20000410000 */
[----:B------:R-:W-:Y:S01]  /*1580*/  FMUL.FTZ R48, R9, R48 ;  /* 0x0000003009307220 */ /* 0x000fe20000410000 */
[----:B------:R-:W-:Y:S02]  /*1590*/  FMUL.FTZ R51, R46, -1.4426950216293334961 ;  /* 0xbfb8aa3b2e337820 */ /* 0x000fe40000410000 */
[----:B------:R2:W3:Y:S01]  /*15a0*/  MUFU.RCP R52, R55 ;  /* 0x0000003700347308 */ /* 0x0004e20000001000 */
[----:B------:R-:W-:Y:S01]  /*15b0*/  FMUL.FTZ R26, R26, R34 ;  /* 0x000000221a1a7220 */ /* 0x000fe20000410000 */
[----:B------:R-:W-:Y:S01]  /*15c0*/  FADD.FTZ R34, -R47, 1 ;  /* 0x3f8000002f227421 */ /* 0x000fe20000010100 */
[----:B------:R-:W-:Y:S01]  /*15d0*/  FADD.FTZ R54, -R42, 1 ;  /* 0x3f8000002a367421 */ /* 0x000fe20000010100 */
[----:B------:R-:W-:Y:S01]  /*15e0*/  STL [R1+0x38], R58 ;  /* 0x0000383a01007387 */ /* 0x000fe20000100800 */
[C---:B0-----:R-:W-:Y:S01]  /*15f0*/  SHF.L.U32 R25, R27.reuse, 0x10, RZ ;  /* 0x000000101b197819 */ /* 0x041fe200000006ff */
[----:B------:R-:W-:Y:S01]  /*1600*/  FFMA.FTZ R34, R28, R34, 1 ;  /* 0x3f8000001c227423 */ /* 0x000fe20000010022 */
[----:B------:R-:W-:Y:S01]  /*1610*/  PRMT R12, R27, 0x7632, R12 ;  /* 0x000076321b0c7816 */ /* 0x000fe2000000000c */
[----:B------:R0:W-:Y:S01]  /*1620*/  STL [R1+0x34], R48 ;  /* 0x0000343001007387 */ /* 0x0001e20000100800 */
[----:B------:R-:W4:Y:S01]  /*1630*/  MUFU.EX2 R51, R51 ;  /* 0x0000003300337308 */ /* 0x000f220000000800 */
[----:B------:R-:W-:Y:S01]  /*1640*/  FFMA.FTZ R29, R29, R54, 1 ;  /* 0x3f8000001d1d7423 */ /* 0x000fe20000010036 */
[----:B-1----:R-:W-:Y:S01]  /*1650*/  FADD.FTZ R54, R61, 1 ;  /* 0x3f8000003d367421 */ /* 0x002fe20000010000 */
[----:B------:R-:W-:Y:S01]  /*1660*/  FMUL.FTZ R25, R25, R50 ;  /* 0x0000003219197220 */ /* 0x000fe20000410000 */
[----:B------:R-:W-:Y:S01]  /*1670*/  SHF.L.U32 R27, R12, 0x10, RZ ;  /* 0x000000100c1b7819 */ /* 0x000fe200000006ff */
[----:B--2---:R-:W-:Y:S01]  /*1680*/  FADD.FTZ R55, -R53, 1 ;  /* 0x3f80000035377421 */ /* 0x004fe20000010100 */
[----:B0-----:R-:W-:Y:S01]  /*1690*/  FFMA.FTZ R48, R6, R48, R8 ;  /* 0x0000003006307223 */ /* 0x001fe20000010008 */
[----:B------:R-:W-:Y:S01]  /*16a0*/  FMUL.FTZ R34, R47, R34 ;  /* 0x000000222f227220 */ /* 0x000fe20000410000 */
[----:B------:R-:W-:Y:S01]  /*16b0*/  PRMT R12, R12, 0x7632, R12 ;  /* 0x000076320c0c7816 */ /* 0x000fe2000000000c */
[----:B------:R-:W-:Y:S01]  /*16c0*/  FMUL.FTZ R61, R19, -1.4426950216293334961 ;  /* 0xbfb8aa3b133d7820 */ /* 0x000fe20000410000 */
[----:B------:R-:W-:Y:S01]  /*16d0*/  FMUL.FTZ R50, R48, -1.4426950216293334961 ;  /* 0xbfb8aa3b30327820 */ /* 0x000fe20000410000 */
[----:B------:R0:W1:Y:S01]  /*16e0*/  MUFU.RCP R47, R54 ;  /* 0x00000036002f7308 */ /* 0x0000620000001000 */
[----:B------:R-:W-:Y:S01]  /*16f0*/  FFMA.FTZ R35, R35, R55, 1 ;  /* 0x3f80000023237423 */ /* 0x000fe20000010037 */
[----:B------:R-:W-:Y:S01]  /*1700*/  SHF.L.U32 R12, R12, 0x10, RZ ;  /* 0x000000100c0c7819 */ /* 0x000fe200000006ff */
[----:B---3--:R-:W-:-:S02]  /*1710*/  FADD.FTZ R28, -R52, 1 ;  /* 0x3f800000341c7421 */ /* 0x008fc40000010100 */
[----:B------:R-:W-:Y:S01]  /*1720*/  FMUL.FTZ R35, R53, R35 ;  /* 0x0000002335237220 */ /* 0x000fe20000410000 */
[C---:B0-----:R-:W-:Y:S02]  /*1730*/  SHF.L.U32 R54, R30.reuse, 0x10, RZ ;  /* 0x000000101e367819 */ /* 0x041fe400000006ff */
[----:B------:R-:W0:Y:S01]  /*1740*/  MUFU.EX2 R50, R50 ;  /* 0x0000003200327308 */ /* 0x000e220000000800 */
[----:B------:R-:W-:Y:S01]  /*1750*/  PRMT R53, R30, 0x7632, R53 ;  /* 0x000076321e357816 */ /* 0x000fe20000000035 */
[----:B------:R-:W-:Y:S01]  /*1760*/  FFMA.FTZ R28, R49, R28, 1 ;  /* 0x3f800000311c7423 */ /* 0x000fe2000001001c */
[----:B------:R-:W-:Y:S01]  /*1770*/  FMUL.FTZ R34, R54, R34 ;  /* 0x0000002236227220 */ /* 0x000fe20000410000 */
[----:B------:R-:W-:-:S04]  /*1780*/  FADD.FTZ R54, -R18, R12 ;  /* 0x0000000c12367221 */ /* 0x000fc80000010100 */
[----:B------:R-:W2:Y:S01]  /*1790*/  MUFU.EX2 R61, R61 ;  /* 0x0000003d003d7308 */ /* 0x000ea20000000800 */
[C---:B------:R-:W-:Y:S01]  /*17a0*/  PRMT R12, R31.reuse, 0x7632, R12 ;  /* 0x000076321f0c7816 */ /* 0x040fe2000000000c */
[----:B------:R-:W-:Y:S01]  /*17b0*/  FMUL.FTZ R42, R42, R29 ;  /* 0x0000001d2a2a7220 */ /* 0x000fe20000410000 */
[----:B------:R-:W-:Y:S01]  /*17c0*/  SHF.L.U32 R31, R31, 0x10, RZ ;  /* 0x000000101f1f7819 */ /* 0x000fe200000006ff */
[----:B----4-:R-:W-:Y:S01]  /*17d0*/  FADD.FTZ R51, R51, 1 ;  /* 0x3f80000033337421 */ /* 0x010fe20000010000 */
[----:B------:R-:W-:Y:S01]  /*17e0*/  SHF.L.U32 R53, R53, 0x10, RZ ;  /* 0x0000001035357819 */ /* 0x000fe200000006ff */
[----:B------:R-:W-:Y:S01]  /*17f0*/  FMUL.FTZ R52, R52, R28 ;  /* 0x0000001c34347220 */ /* 0x000fe20000410000 */
[----:B------:R-:W-:Y:S01]  /*1800*/  FADD.FTZ R49, R60, 1 ;  /* 0x3f8000003c317421 */ /* 0x000fe20000010000 */
[----:B------:R0:W3:Y:S01]  /*1810*/  MUFU.RCP R30, R51 ;  /* 0x00000033001e7308 */ /* 0x0000e20000001000 */
[----:B------:R-:W-:Y:S01]  /*1820*/  FMUL.FTZ R42, R31, R42 ;  /* 0x0000002a1f2a7220 */ /* 0x000fe20000410000 */
[----:B------:R-:W-:Y:S01]  /*1830*/  FMUL.FTZ R31, R53, R52 ;  /* 0x00000034351f7220 */ /* 0x000fe20000410000 */
[----:B-1----:R-:W-:Y:S01]  /*1840*/  FADD.FTZ R53, -R47, 1 ;  /* 0x3f8000002f357421 */ /* 0x002fe20000010100 */
[----:B------:R-:W-:Y:S01]  /*1850*/  SHF.L.U32 R13, R13, 0x10, RZ ;  /* 0x000000100d0d7819 */ /* 0x000fe200000006ff */
[----:B------:R1:W-:Y:S03]  /*1860*/  STL [R1+0xf4], R26 ;  /* 0x0000f41a01007387 */ /* 0x0003e60000100800 */
[----:B------:R-:W4:Y:S01]  /*1870*/  MUFU.RCP R49, R49 ;  /* 0x0000003100317308 */ /* 0x000f220000001000 */
[----:B0-----:R-:W-:Y:S01]  /*1880*/  FADD.FTZ R51, R50, 1 ;  /* 0x3f80000032337421 */ /* 0x001fe20000010000 */
[----:B------:R-:W-:Y:S01]  /*1890*/  FFMA.FTZ R44, R44, R53, 1 ;  /* 0x3f8000002c2c7423 */ /* 0x000fe20000010035 */
[----:B--2---:R-:W-:Y:S01]  /*18a0*/  FADD.FTZ R53, R61, 1 ;  /* 0x3f8000003d357421 */ /* 0x004fe20000010000 */
[----:B------:R-:W-:Y:S01]  /*18b0*/  FMUL.FTZ R61, R43, -1.4426950216293334961 ;  /* 0xbfb8aa3b2b3d7820 */ /* 0x000fe20000410000 */
[----:B------:R-:W-:Y:S01]  /*18c0*/  FADD.FTZ R13, -R18, R13 ;  /* 0x0000000d120d7221 */ /* 0x000fe20000010100 */
[----:B------:R-:W-:Y:S01]  /*18d0*/  FMUL.FTZ R27, R27, R56 ;  /* 0x000000381b1b7220 */ /* 0x000fe20000410000 */
[----:B-1----:R-:W-:Y:S01]  /*18e0*/  FMUL.FTZ R26, R9, R54 ;  /* 0x00000036091a7220 */ /* 0x002fe20000410000 */
[----:B------:R-:W0:Y:S01]  /*18f0*/  MUFU.RCP R51, R51 ;  /* 0x0000003300337308 */ /* 0x000e220000001000 */
[----:B------:R-:W-:Y:S01]  /*1900*/  SHF.L.U32 R50, R12, 0x10, RZ ;  /* 0x000000100c327819 */ /* 0x000fe200000006ff */
[----:B---3--:R-:W-:Y:S01]  /*1910*/  FADD.FTZ R54, -R30, 1 ;  /* 0x3f8000001e367421 */ /* 0x008fe20000010100 */
[----:B------:R-:W-:Y:S01]  /*1920*/  FFMA.FTZ R12, R5, R26, R7 ;  /* 0x0000001a050c7223 */ /* 0x000fe20000010007 */
[----:B------:R1:W-:Y:S04]  /*1930*/  STL [R1+0x24], R26 ;  /* 0x0000241a01007387 */ /* 0x0003e80000100800 */
[----:B------:R-:W2:Y:S01]  /*1940*/  MUFU.EX2 R61, R61 ;  /* 0x0000003d003d7308 */ /* 0x000ea20000000800 */
[----:B------:R-:W-:Y:S01]  /*1950*/  FMUL.FTZ R35, R50, R35 ;  /* 0x0000002332237220 */ /* 0x000fe20000410000 */
[----:B----4-:R-:W-:Y:S01]  /*1960*/  FADD.FTZ R52, -R49, 1 ;  /* 0x3f80000031347421 */ /* 0x010fe20000010100 */
[----:B------:R-:W-:Y:S01]  /*1970*/  FFMA.FTZ R54, R46, R54, 1 ;  /* 0x3f8000002e367423 */ /* 0x000fe20000010036 */
[----:B------:R-:W-:Y:S01]  /*1980*/  FMUL.FTZ R21, R21, R59 ;  /* 0x0000003b15157220 */ /* 0x000fe20000410000 */
[----:B------:R-:W3:Y:S01]  /*1990*/  LDG.E.64.CONSTANT R28, desc[UR14][R32.64+0xf000] ;  /* 0x00f0000e201c7981 */ /* 0x000ee2000c1e9b00 */
[----:B-1----:R-:W-:Y:S01]  /*19a0*/  FMUL.FTZ R26, R9, R13 ;  /* 0x0000000d091a7220 */ /* 0x002fe20000410000 */
[----:B------:R-:W-:Y:S01]  /*19b0*/  FMUL.FTZ R50, R12, -1.4426950216293334961 ;  /* 0xbfb8aa3b0c327820 */ /* 0x000fe20000410000 */
[----:B------:R-:W-:-:S02]  /*19c0*/  FMUL.FTZ R44, R47, R44 ;  /* 0x0000002c2f2c7220 */ /* 0x000fc40000410000 */
[----:B------:R-:W-:Y:S01]  /*19d0*/  FFMA.FTZ R13, R6, R26, R8 ;  /* 0x0000001a060d7223 */ /* 0x000fe20000010008 */
[----:B------:R-:W-:Y:S01]  /*19e0*/  FMUL.FTZ R47, R30, R54 ;  /* 0x000000361e2f7220 */ /* 0x000fe20000410000 */
[----:B------:R-:W-:Y:S02]  /*19f0*/  FFMA.FTZ R45, R45, R52, 1 ;  /* 0x3f8000002d2d7423 */ /* 0x000fe40000010034 */
[----:B------:R-:W-:Y:S01]  /*1a00*/  FMUL.FTZ R30, R13, -1.4426950216293334961 ;  /* 0xbfb8aa3b0d1e7820 */ /* 0x000fe20000410000 */
[----:B------:R2:W1:Y:S01]  /*1a10*/  MUFU.RCP R52, R53 ;  /* 0x0000003500347308 */ /* 0x0004620000001000 */
[----:B0-----:R-:W-:Y:S01]  /*1a20*/  FADD.FTZ R46, -R51, 1 ;  /* 0x3f800000332e7421 */ /* 0x001fe20000010100 */
[----:B------:R-:W-:Y:S01]  /*1a30*/  PRMT R54, R40, 0x7632, R54 ;  /* 0x0000763228367816 */ /* 0x000fe20000000036 */
[----:B------:R-:W-:Y:S01]  /*1a40*/  STL [R1+0xe8], R31 ;  /* 0x0000e81f01007387 */ /* 0x000fe20000100800 */
[----:B------:R-:W-:-:S03]  /*1a50*/  SHF.L.U32 R56, R38, 0x10, RZ ;  /* 0x0000001026387819 */ /* 0x000fc600000006ff */
[----:B------:R-:W4:Y:S01]  /*1a60*/  LDG.E.64.CONSTANT R32, desc[UR14][R32.64+0x11800] ;  /* 0x0118000e20207981 */ /* 0x000f22000c1e9b00 */
[----:B------:R-:W0:Y:S01]  /*1a70*/  MUFU.EX2 R50, R50 ;  /* 0x0000003200327308 */ /* 0x000e220000000800 */
[----:B--2---:R-:W-:Y:S01]  /*1a80*/  FADD.FTZ R53, R61, 1 ;  /* 0x3f8000003d357421 */ /* 0x004fe20000010000 */
[----:B------:R-:W-:Y:S01]  /*1a90*/  FFMA.FTZ R48, R48, R46, 1 ;  /* 0x3f80000030307423 */ /* 0x000fe2000001002e */
[----:B------:R-:W-:Y:S01]  /*1aa0*/  FMUL.FTZ R45, R49, R45 ;  /* 0x0000002d312d7220 */ /* 0x000fe20000410000 */
[----:B------:R-:W-:-:S04]  /*1ab0*/  SHF.L.U32 R46, R40, 0x10, RZ ;  /* 0x00000010282e7819 */ /* 0x000fc800000006ff */
[----:B------:R-:W2:Y:S01]  /*1ac0*/  MUFU.EX2 R30, R30 ;  /* 0x0000001e001e7308 */ /* 0x000ea20000000800 */
[C---:B------:R-:W-:Y:S02]  /*1ad0*/  PRMT R40, R41.reuse, 0x7632, R40 ;  /* 0x0000763229287816 */ /* 0x040fe40000000028 */
[----:B------:R-:W-:Y:S02]  /*1ae0*/  SHF.L.U32 R49, R41, 0x10, RZ ;  /* 0x0000001029317819 */ /* 0x000fe400000006ff */
[----:B------:R-:W-:-:S03]  /*1af0*/  SHF.L.U32 R41, R54, 0x10, RZ ;  /* 0x0000001036297819 */ /* 0x000fc600000006ff */
[----:B------:R-:W2:Y:S01]  /*1b00*/  MUFU.RCP R53, R53 ;  /* 0x0000003500357308 */ /* 0x000ea20000001000 */
[----:B------:R-:W-:Y:S01]  /*1b10*/  SHF.L.U32 R54, R40, 0x10, RZ ;  /* 0x0000001028367819 */ /* 0x000fe200000006ff */
[----:B------:R-:W-:Y:S01]  /*1b20*/  FMUL.FTZ R47, R41, R47 ;  /* 0x0000002f292f7220 */ /* 0x000fe20000410000 */
[----:B------:R-:W-:Y:S01]  /*1b30*/  SHF.L.U32 R41, R10, 0x10, RZ ;  /* 0x000000100a297819 */ /* 0x000fe200000006ff */
[----:B------:R-:W-:Y:S01]  /*1b40*/  FMUL.FTZ R40, R49, R45 ;  /* 0x0000002d31287220 */ /* 0x000fe20000410000 */
[----:B-1----:R-:W-:Y:S01]  /*1b50*/  FADD.FTZ R45, -R52, 1 ;  /* 0x3f800000342d7421 */ /* 0x002fe20000010100 */
[----:B0-----:R-:W-:Y:S02]  /*1b60*/  FADD.FTZ R55, R50, 1 ;  /* 0x3f80000032377421 */ /* 0x001fe40000010000 */
[----:B------:R-:W-:Y:S01]  /*1b70*/  FADD.FTZ R50, -R18, R41 ;  /* 0x0000002912327221 */ /* 0x000fe20000010100 */
[----:B------:R-:W-:Y:S01]  /*1b80*/  FFMA.FTZ R41, R19, R45, 1 ;  /* 0x3f80000013297423 */ /* 0x000fe2000001002d */
[----:B------:R-:W-:Y:S01]  /*1b90*/  STL [R1+0xdc], R35 ;  /* 0x0000dc2301007387 */ /* 0x000fe20000100800 */
[----:B------:R-:W-:Y:S01]  /*1ba0*/  FMUL.FTZ R51, R51, R48 ;  /* 0x0000003033337220 */ /* 0x000fe20000410000 */
[----:B--2---:R-:W-:Y:S01]  /*1bb0*/  FADD.FTZ R45, R30, 1 ;  /* 0x3f8000001e2d7421 */ /* 0x004fe20000010000 */
[----:B------:R-:W-:Y:S01]  /*1bc0*/  FMUL.FTZ R48, R46, R44 ;  /* 0x0000002c2e307220 */ /* 0x000fe20000410000 */
[----:B------:R0:W-:Y:S01]  /*1bd0*/  STL [R1+0x18], R26 ;  /* 0x0000181a01007387 */ /* 0x0001e20000100800 */
[----:B------:R-:W-:Y:S01]  /*1be0*/  SHF.L.U32 R44, R11, 0x10, RZ ;  /* 0x000000100b2c7819 */ /* 0x000fe200000006ff */
[----:B------:R-:W1:Y:S01]  /*1bf0*/  MUFU.RCP R55, R55 ;  /* 0x0000003700377308 */ /* 0x000e620000001000 */
[----:B------:R-:W-:Y:S01]  /*1c00*/  FMUL.FTZ R49, R54, R51 ;  /* 0x0000003336317220 */ /* 0x000fe20000410000 */
[----:B------:R-:W-:Y:S01]  /*1c10*/  FADD.FTZ R46, -R53, 1 ;  /* 0x3f800000352e7421 */ /* 0x000fe20000010100 */
[----:B0-----:R-:W-:-:S05]  /*1c20*/  FMUL.FTZ R26, R9, R50 ;  /* 0x00000032091a7220 */ /* 0x001fca0000410000 */
[----:B------:R-:W0:Y:S01]  /*1c30*/  MUFU.RCP R45, R45 ;  /* 0x0000002d002d7308 */ /* 0x000e220000001000 */
[----:B------:R-:W-:Y:S01]  /*1c40*/  FADD.FTZ R44, -R18, R44 ;  /* 0x0000002c122c7221 */ /* 0x000fe20000010100 */
[----:B------:R-:W-:Y:S01]  /*1c50*/  FFMA.FTZ R30, R0, R26, R3 ;  /* 0x0000001a001e7223 */ /* 0x000fe20000010003 */
[----:B------:R-:W-:Y:S01]  /*1c60*/  STL [R1+0xe0], R47 ;  /* 0x0000e02f01007387 */ /* 0x000fe20000100800 */
[----:B------:R-:W-:Y:S02]  /*1c70*/  FFMA.FTZ R43, R43, R46, 1 ;  /* 0x3f8000002b2b7423 */ /* 0x000fe4000001002e */
[----:B------:R-:W-:Y:S01]  /*1c80*/  FMUL.FTZ R46, R30, -1.4426950216293334961 ;  /* 0xbfb8aa3b1e2e7820 */ /* 0x000fe20000410000 */
[----:B------:R-:W-:Y:S01]  /*1c90*/  STL [R1+0xd8], R49 ;  /* 0x0000d83101007387 */ /* 0x000fe20000100800 */
[----:B------:R-:W-:-:S03]  /*1ca0*/  SHF.L.U32 R19, R14, 0x10, RZ ;  /* 0x000000100e137819 */ /* 0x000fc600000006ff */
[----:B------:R2:W-:Y:S01]  /*1cb0*/  STL [R1+0x14], R26 ;  /* 0x0000141a01007387 */ /* 0x0005e20000100800 */
[----:B------:R-:W-:Y:S01]  /*1cc0*/  PRMT R51, R11, 0x7632, R51 ;  /* 0x000076320b337816 */ /* 0x000fe20000000033 */
[----:B------:R-:W0:Y:S01]  /*1cd0*/  MUFU.EX2 R46, R46 ;  /* 0x0000002e002e7308 */ /* 0x000e220000000800 */
[----:B--2---:R-:W-:Y:S01]  /*1ce0*/  FMUL.FTZ R26, R9, R44 ;  /* 0x0000002c091a7220 */ /* 0x004fe20000410000 */
[----:B------:R-:W-:Y:S01]  /*1cf0*/  PRMT R44, R10, 0x7632, R44 ;  /* 0x000076320a2c7816 */ /* 0x000fe2000000002c */
[----:B------:R-:W-:-:S03]  /*1d00*/  FADD.FTZ R10, -R18, R19 ;  /* 0x00000013120a7221 */ /* 0x000fc60000010100 */
[----:B------:R-:W-:Y:S01]  /*1d10*/  SHF.L.U32 R44, R44, 0x10, RZ ;  /* 0x000000102c2c7819 */ /* 0x000fe200000006ff */
[----:B------:R-:W-:Y:S01]  /*1d20*/  FMUL.FTZ R52, R52, R41 ;  /* 0x0000002934347220 */ /* 0x000fe20000410000 */
[----:B-1----:R-:W-:Y:S01]  /*1d30*/  FADD.FTZ R19, -R55, 1 ;  /* 0x3f80000037137421 */ /* 0x002fe20000010100 */
[----:B------:R-:W-:Y:S01]  /*1d40*/  SHF.L.U32 R51, R51, 0x10, RZ ;  /* 0x0000001033337819 */ /* 0x000fe200000006ff */
[----:B------:R-:W-:Y:S01]  /*1d50*/  FFMA.FTZ R41, R2, R26, R4 ;  /* 0x0000001a02297223 */ /* 0x000fe20000010004 */
[----:B------:R-:W-:Y:S01]  /*1d60*/  FADD.FTZ R11, -R18, R44 ;  /* 0x0000002c120b7221 */ /* 0x000fe20000010100 */
[----:B------:R-:W-:Y:S01]  /*1d70*/  FFMA.FTZ R12, R12, R19, 1 ;  /* 0x3f8000000c0c7423 */ /* 0x000fe20000010013 */
[----:B0-----:R-:W-:Y:S01]  /*1d80*/  FADD.FTZ R54, -R45, 1 ;  /* 0x3f8000002d367421 */ /* 0x001fe20000010100 */
[----:B------:R-:W-:Y:S01]  /*1d90*/  FMUL.FTZ R50, R41, -1.4426950216293334961 ;  /* 0xbfb8aa3b29327820 */ /* 0x000fe20000410000 */
[----:B------:R-:W-:Y:S01]  /*1da0*/  FADD.FTZ R51, -R18, R51 ;  /* 0x0000003312337221 */ /* 0x000fe20000010100 */
[----:B------:R-:W-:Y:S01]  /*1db0*/  FMUL.FTZ R11, R9, R11 ;  /* 0x0000000b090b7220 */ /* 0x000fe20000410000 */
[----:B------:R-:W-:Y:S01]  /*1dc0*/  FFMA.FTZ R13, R13, R54, 1 ;  /* 0x3f8000000d0d7423 */ /* 0x000fe20000010036 */
[----:B------:R-:W-:Y:S01]  /*1dd0*/  FMUL.FTZ R55, R55, R12 ;  /* 0x0000000c37377220 */ /* 0x000fe20000410000 */
[----:B------:R-:W-:Y:S01]  /*1de0*/  FMUL.FTZ R53, R53, R43 ;  /* 0x0000002b35357220 */ /* 0x000fe20000410000 */
[----:B------:R-:W-:Y:S01]  /*1df0*/  FMUL.FTZ R12, R9, R51 ;  /* 0x00000033090c7220 */ /* 0x000fe20000410000 */
[----:B------:R-:W-:Y:S01]  /*1e00*/  FFMA.FTZ R43, R5, R11, R7 ;  /* 0x0000000b052b7223 */ /* 0x000fe20000010007 */
[----:B------:R-:W0:Y:S01]  /*1e10*/  MUFU.EX2 R50, R50 ;  /* 0x0000003200327308 */ /* 0x000e220000000800 */
[----:B------:R-:W-:Y:S01]  /*1e20*/  FMUL.FTZ R13, R45, R13 ;  /* 0x0000000d2d0d7220 */ /* 0x000fe20000410000 */
[----:B------:R-:W-:Y:S01]  /*1e30*/  FFMA.FTZ R45, R6, R12, R8 ;  /* 0x0000000c062d7223 */ /* 0x000fe20000010008 */
[----:B------:R-:W-:Y:S01]  /*1e40*/  FMUL.FTZ R51, R43, -1.4426950216293334961 ;  /* 0xbfb8aa3b2b337820 */ /* 0x000fe20000410000 */
[----:B------:R-:W-:Y:S01]  /*1e50*/  FADD.FTZ R46, R46, 1 ;  /* 0x3f8000002e2e7421 */ /* 0x000fe20000010000 */
[----:B------:R-:W-:Y:S01]  /*1e60*/  PRMT R38, R38, 0x7632, R38 ;  /* 0x0000763226267816 */ /* 0x000fe20000000026 */
[----:B------:R-:W-:-:S03]  /*1e70*/  FMUL.FTZ R54, R45, -1.4426950216293334961 ;  /* 0xbfb8aa3b2d367820 */ /* 0x000fc60000410000 */
[----:B------:R-:W1:Y:S01]  /*1e80*/  MUFU.EX2 R51, R51 ;  /* 0x0000003300337308 */ /* 0x000e620000000800 */
[----:B------:R-:W-:Y:S01]  /*1e90*/  SHF.L.U32 R38, R38, 0x10, RZ ;  /* 0x0000001026267819 */ /* 0x000fe200000006ff */
[----:B------:R-:W-:Y:S01]  /*1ea0*/  FMUL.FTZ R52, R56, R52 ;  /* 0x0000003438347220 */ /* 0x000fe20000410000 */
[----:B------:R-:W-:-:S05]  /*1eb0*/  PRMT R14, R39, 0x7632, R14 ;  /* 0x00007632270e7816 */ /* 0x000fca000000000e */
[----:B------:R-:W2:Y:S01]  /*1ec0*/  MUFU.RCP R46, R46 ;  /* 0x0000002e002e7308 */ /* 0x000ea20000001000 */
[----:B------:R-:W-:Y:S01]  /*1ed0*/  SHF.L.U32 R56, R39, 0x10, RZ ;  /* 0x0000001027387819 */ /* 0x000fe200000006ff */
[----:B------:R-:W-:Y:S01]  /*1ee0*/  FMUL.FTZ R39, R38, R55 ;  /* 0x0000003726277220 */ /* 0x000fe20000410000 */
[----:B0-----:R-:W-:-:S05]  /*1ef0*/  FADD.FTZ R50, R50, 1 ;  /* 0x3f80000032327421 */ /* 0x001fca0000010000 */
[----:B------:R-:W0:Y:S01]  /*1f00*/  MUFU.EX2 R54, R54 ;  /* 0x0000003600367308 */ /* 0x000e220000000800 */
[----:B------:R-:W-:Y:S02]  /*1f10*/  SHF.L.U32 R38, R14, 0x10, RZ ;  /* 0x000000100e267819 */ /* 0x000fe400000006ff */
[----:B------:R-:W-:Y:S01]  /*1f20*/  SHF.L.U32 R55, R15, 0x10, RZ ;  /* 0x000000100f377819 */ /* 0x000fe200000006ff */
[----:B------:R-:W-:Y:S02]  /*1f30*/  FMUL.FTZ R10, R9, R10 ;  /* 0x0000000a090a7220 */ /* 0x000fe40000410000 */
[----:B------:R-:W-:Y:S02]  /*1f40*/  FMUL.FTZ R38, R38, R13 ;  /* 0x0000000d26267220 */ /* 0x000fe40000410000 */
[----:B------:R-:W0:Y:S01]  /*1f50*/  MUFU.RCP R50, R50 ;  /* 0x0000003200327308 */ /* 0x000e220000001000 */
[----:B------:R-:W-:Y:S01]  /*1f60*/  FADD.FTZ R13, -R18, R55 ;  /* 0x00000037120d7221 */ /* 0x000fe20000010100 */
[----:B------:R-:W-:Y:S01]  /*1f70*/  FFMA.FTZ R19, R0, R10, R3 ;  /* 0x0000000a00137223 */ /* 0x000fe20000010003 */
[----:B-1----:R-:W-:Y:S01]  /*1f80*/  FADD.FTZ R51, R51, 1 ;  /* 0x3f80000033337421 */ /* 0x002fe20000010000 */
[----:B--2---:R-:W-:Y:S01]  /*1f90*/  FADD.FTZ R55, -R46, 1 ;  /* 0x3f8000002e377421 */ /* 0x004fe20000010100 */
[----:B------:R-:W-:Y:S01]  /*1fa0*/  FMUL.FTZ R13, R9, R13 ;  /* 0x0000000d090d7220 */ /* 0x000fe20000410000 */
[----:B------:R-:W-:Y:S01]  /*1fb0*/  FMUL.FTZ R53, R56, R53 ;  /* 0x0000003538357220 */ /* 0x000fe20000410000 */
[----:B------:R-:W-:Y:S01]  /*1fc0*/  FMUL.FTZ R44, R19, -1.4426950216293334961 ;  /* 0xbfb8aa3b132c7820 */ /* 0x000fe20000410000 */
[----:B------:R-:W-:Y:S01]  /*1fd0*/  FFMA.FTZ R56, R30, R55, 1 ;  /* 0x3f8000001e387423 */ /* 0x000fe20000010037 */
[----:B0-----:R-:W-:Y:S01]  /*1fe0*/  FADD.FTZ R54, R54, 1 ;  /* 0x3f80000036367421 */ /* 0x001fe20000010000 */
[----:B------:R-:W-:Y:S01]  /*1ff0*/  FFMA.FTZ R30, R2, R13, R4 ;  /* 0x0000000d021e7223 */ /* 0x000fe20000010004 */
[----:B------:R-:W0:Y:S08]  /*2000*/  MUFU.RCP R51, R51 ;  /* 0x0000003300337308 */ /* 0x000e300000001000 */
[----:B------:R1:W-:Y:S02]  /*2010*/  MUFU.RCP R55, R54 ;  /* 0x0000003600377308 */ /* 0x0003e40000001000 */
[----:B-1----:R-:W-:Y:S01]  /*2020*/  FMUL.FTZ R54, R46, R56 ;  /* 0x000000382e367220 */ /* 0x002fe20000410000 */
[----:B------:R-:W-:-:S05]  /*2030*/  FMUL.FTZ R46, R30, -1.4426950216293334961 ;  /* 0xbfb8aa3b1e2e7820 */ /* 0x000fca0000410000 */
[----:B------:R-:W1:Y:S01]  /*2040*/  MUFU.EX2 R44, R44 ;  /* 0x0000002c002c7308 */ /* 0x000e620000000800 */
[----:B------:R-:W-:-:S04]  /*2050*/  FADD.FTZ R56, -R50, 1 ;  /* 0x3f80000032387421 */ /* 0x000fc80000010100 */
[----:B------:R-:W-:-:S03]  /*2060*/  FFMA.FTZ R56, R41, R56, 1 ;  /* 0x3f80000029387423 */ /* 0x000fc60000010038 */
[----:B------:R-:W2:Y:S01]  /*2070*/  MUFU.EX2 R46, R46 ;  /* 0x0000002e002e7308 */ /* 0x000ea20000000800 */
[----:B------:R-:W-:Y:S01]  /*2080*/  FMUL.FTZ R50, R50, R56 ;  /* 0x0000003832327220 */ /* 0x000fe20000410000 */
[----:B------:R-:W-:Y:S01]  /*2090*/  PRMT R14, R14, 0x7632, R14 ;  /* 0x000076320e0e7816 */ /* 0x000fe2000000000e */
[----:B0-----:R-:W-:-:S03]  /*20a0*/  FADD.FTZ R56, -R51, 1 ;  /* 0x3f80000033387421 */ /* 0x001fc60000010100 */
[----:B------:R-:W-:Y:S01]  /*20b0*/  SHF.L.U32 R14, R14, 0x10, RZ ;  /* 0x000000100e0e7819 */ /* 0x000fe200000006ff */
[----:B------:R-:W-:Y:S01]  /*20c0*/  FFMA.FTZ R43, R43, R56, 1 ;  /* 0x3f8000002b2b7423 */ /* 0x000fe20000010038 */
[----:B-1----:R-:W-:-:S03]  /*20d0*/  FADD.FTZ R41, R44, 1 ;  /* 0x3f8000002c297421 */ /* 0x002fc60000010000 */
[----:B------:R-:W-:Y:S01]  /*20e0*/  FMUL.FTZ R51, R51, R43 ;  /* 0x0000002b33337220 */ /* 0x000fe20000410000 */
[----:B------:R-:W-:Y:S01]  /*20f0*/  FADD.FTZ R14, -R18, R14 ;  /* 0x0000000e120e7221 */ /* 0x000fe20000010100 */
[----:B------:R-:W-:Y:S01]  /*2100*/  FADD.FTZ R44, -R55, 1 ;  /* 0x3f800000372c7421 */ /* 0x000fe20000010100 */
[----:B------:R-:W0:Y:S01]  /*2110*/  MUFU.RCP R41, R41 ;  /* 0x0000002900297308 */ /* 0x000e220000001000 */
[----:B--2---:R-:W-:Y:S01]  /*2120*/  FADD.FTZ R43, R46, 1 ;  /* 0x3f8000002e2b7421 */ /* 0x004fe20000010000 */
[----:B------:R-:W-:Y:S01]  /*2130*/  FMUL.FTZ R14, R9, R14 ;  /* 0x0000000e090e7220 */ /* 0x000fe20000410000 */
[----:B------:R-:W-:Y:S01]  /*2140*/  FFMA.FTZ R44, R45, R44, 1 ;  /* 0x3f8000002d2c7423 */ /* 0x000fe2000001002c */
[----:B------:R-:W-:-:S04]  /*2150*/  SHF.L.U32 R45, R36, 0x10, RZ ;  /* 0x00000010242d7819 */ /* 0x000fc800000006ff */
[----:B------:R-:W1:Y:S01]  /*2160*/  MUFU.RCP R43, R43 ;  /* 0x0000002b002b7308 */ /* 0x000e620000001000 */
[----:B------:R-:W-:Y:S01]  /*2170*/  FFMA.FTZ R61, R5, R14, R7 ;  /* 0x0000000e053d7223 */ /* 0x000fe20000010007 */
[----:B------:R-:W-:Y:S01]  /*2180*/  FMUL.FTZ R55, R55, R44 ;  /* 0x0000002c37377220 */ /* 0x000fe20000410000 */
[----:B------:R-:W-:Y:S01]  /*2190*/  SHF.L.U32 R44, R37, 0x10, RZ ;  /* 0x00000010252c7819 */ /* 0x000fe200000006ff */
[----:B------:R-:W-:Y:S01]  /*21a0*/  FMUL.FTZ R54, R45, R54 ;  /* 0x000000362d367220 */ /* 0x000fe20000410000 */
[----:B------:R-:W-:-:S03]  /*21b0*/  FMUL.FTZ R45, R61, -1.4426950216293334961 ;  /* 0xbfb8aa3b3d2d7820 */ /* 0x000fc60000410000 */
[----:B------:R-:W-:Y:S02]  /*21c0*/  FMUL.FTZ R50, R44, R50 ;  /* 0x000000322c327220 */ /* 0x000fe40000410000 */
[----:B------:R0:W2:Y:S01]  /*21d0*/  MUFU.EX2 R44, R45 ;  /* 0x0000002d002c7308 */ /* 0x0000a20000000800 */
[----:B------:R-:W-:Y:S02]  /*21e0*/  PRMT R36, R36, 0x7632, R36 ;  /* 0x0000763224247816 */ /* 0x000fe40000000024 */
[----:B------:R-:W-:Y:S01]  /*21f0*/  PRMT R37, R37, 0x7632, R37 ;  /* 0x0000763225257816 */ /* 0x000fe20000000025 */
[----:B0-----:R-:W-:Y:S01]  /*2200*/  FADD.FTZ R45, -R41, 1 ;  /* 0x3f800000292d7421 */ /* 0x001fe20000010100 */
[----:B------:R-:W-:-:S03]  /*2210*/  SHF.L.U32 R36, R36, 0x10, RZ ;  /* 0x0000001024247819 */ /* 0x000fc600000006ff */
[----:B------:R-:W-:Y:S01]  /*2220*/  FFMA.FTZ R19, R19, R45, 1 ;  /* 0x3f80000013137423 */ /* 0x000fe2000001002d */
[----:B-1----:R-:W-:Y:S01]  /*2230*/  FADD.FTZ R45, -R43, 1 ;  /* 0x3f8000002b2d7421 */ /* 0x002fe20000010100 */
[----:B------:R-:W-:-:S03]  /*2240*/  SHF.L.U32 R37, R37, 0x10, RZ ;  /* 0x0000001025257819 */ /* 0x000fc600000006ff */
[----:B------:R-:W-:Y:S01]  /*2250*/  FFMA.FTZ R45, R30, R45, 1 ;  /* 0x3f8000001e2d7423 */ /* 0x000fe2000001002d */
[----:B------:R-:W-:Y:S01]  /*2260*/  FMUL.FTZ R30, R41, R19 ;  /* 0x00000013291e7220 */ /* 0x000fe20000410000 */
[----:B------:R-:W-:Y:S01]  /*2270*/  SHF.L.U32 R19, R16, 0x10, RZ ;  /* 0x0000001010137819 */ /* 0x000fe200000006ff */
[----:B------:R-:W-:Y:S01]  /*2280*/  FMUL.FTZ R36, R36, R51 ;  /* 0x0000003324247220 */ /* 0x000fe20000410000 */
[----:B------:R-:W-:Y:S01]  /*2290*/  FMUL.FTZ R51, R37, R55 ;  /* 0x0000003725337220 */ /* 0x000fe20000410000 */
[----:B------:R-:W-:Y:S01]  /*22a0*/  FMUL.FTZ R41, R43, R45 ;  /* 0x0000002d2b297220 */ /* 0x000fe20000410000 */
[----:B------:R-:W-:Y:S01]  /*22b0*/  PRMT R37, R15, 0x7632, R37 ;  /* 0x000076320f257816 */ /* 0x000fe20000000025 */
[----:B--2---:R-:W-:Y:S01]  /*22c0*/  FADD.FTZ R43, R44, 1 ;  /* 0x3f8000002c2b7421 */ /* 0x004fe20000010000 */
[----:B------:R-:W-:Y:S01]  /*22d0*/  PRMT R44, R16, 0x7632, R44 ;  /* 0x00007632102c7816 */ /* 0x000fe2000000002c */
[----:B------:R-:W-:Y:S01]  /*22e0*/  FADD.FTZ R15, -R18, R19 ;  /* 0x00000013120f7221 */ /* 0x000fe20000010100 */
[----:B------:R-:W-:-:S02]  /*22f0*/  SHF.L.U32 R16, R17, 0x10, RZ ;  /* 0x0000001011107819 */ /* 0x000fc400000006ff */
[----:B------:R-:W-:Y:S02]  /*2300*/  PRMT R19, R17, 0x7632, R19 ;  /* 0x0000763211137816 */ /* 0x000fe40000000013 */
[----:B------:R-:W-:-:S05]  /*2310*/  SHF.L.U32 R17, R37, 0x10, RZ ;  /* 0x0000001025117819 */ /* 0x000fca00000006ff */
[----:B------:R-:W-:Y:S01]  /*2320*/  FADD.FTZ R17, -R18, R17 ;  /* 0x0000001112117221 */ /* 0x000fe20000010100 */
[----:B------:R-:W0:Y:S03]  /*2330*/  MUFU.RCP R43, R43 ;  /* 0x0000002b002b7308 */ /* 0x000e260000001000 */
[----:B------:R-:W-:-:S04]  /*2340*/  FMUL.FTZ R17, R9, R17 ;  /* 0x0000001109117220 */ /* 0x000fc80000410000 */
[----:B------:R-:W-:-:S04]  /*2350*/  FFMA.FTZ R55, R6, R17, R8 ;  /* 0x0000001106377223 */ /* 0x000fc80000010008 */
[----:B------:R-:W-:Y:S01]  /*2360*/  FMUL.FTZ R60, R55, -1.4426950216293334961 ;  /* 0xbfb8aa3b373c7820 */ /* 0x000fe20000410000 */
[----:B------:R-:W-:Y:S01]  /*2370*/  SHF.L.U32 R44, R44, 0x10, RZ ;  /* 0x000000102c2c7819 */ /* 0x000fe200000006ff */
[----:B------:R-:W-:Y:S01]  /*2380*/  FMUL.FTZ R15, R9, R15 ;  /* 0x0000000f090f7220 */ /* 0x000fe20000410000 */
[----:B------:R-:W-:Y:S01]  /*2390*/  SHF.L.U32 R19, R19, 0x10, RZ ;  /* 0x0000001013137819 */ /* 0x000fe200000006ff */
[----:B------:R-:W-:Y:S02]  /*23a0*/  FADD.FTZ R16, -R18, R16 ;  /* 0x0000001012107221 */ /* 0x000fe40000010100 */
[----:B------:R-:W1:Y:S01]  /*23b0*/  MUFU.EX2 R60, R60 ;  /* 0x0000003c003c7308 */ /* 0x000e620000000800 */
[----:B------:R-:W-:Y:S01]  /*23c0*/  FFMA.FTZ R59, R0, R15, R3 ;  /* 0x0000000f003b7223 */ /* 0x000fe20000010003 */
[C---:B------:R-:W-:Y:S01]  /*23d0*/  FADD.FTZ R44, -R18.reuse, R44 ;  /* 0x0000002c122c7221 */ /* 0x040fe20000010100 */
[----:B------:R-:W-:Y:S01]  /*23e0*/  FADD.FTZ R19, -R18, R19 ;  /* 0x0000001312137221 */ /* 0x000fe20000010100 */
[----:B------:R-:W-:Y:S01]  /*23f0*/  FMUL.FTZ R16, R9, R16 ;  /* 0x0000001009107220 */ /* 0x000fe20000410000 */
[----:B0-----:R-:W-:Y:S01]  /*2400*/  FADD.FTZ R18, -R43, 1 ;  /* 0x3f8000002b127421 */ /* 0x001fe20000010100 */
[----:B------:R-:W-:-:S02]  /*2410*/  FMUL.FTZ R37, R59, -1.4426950216293334961 ;  /* 0xbfb8aa3b3b257820 */ /* 0x000fc40000410000 */
[----:B------:R-:W-:Y:S01]  /*2420*/  FFMA.FTZ R58, R2, R16, R4 ;  /* 0x00000010023a7223 */ /* 0x000fe20000010004 */
[----:B------:R-:W-:Y:S01]  /*2430*/  FFMA.FTZ R61, R61, R18, 1 ;  /* 0x3f8000003d3d7423 */ /* 0x000fe20000010012 */
[----:B------:R-:W-:Y:S02]  /*2440*/  FMUL.FTZ R18, R9, R44 ;  /* 0x0000002c09127220 */ /* 0x000fe40000410000 */
[----:B------:R-:W-:Y:S01]  /*2450*/  FMUL.FTZ R45, R58, -1.4426950216293334961 ;  /* 0xbfb8aa3b3a2d7820 */ /* 0x000fe20000410000 */
[----:B------:R-:W0:Y:S01]  /*2460*/  MUFU.EX2 R37, R37 ;  /* 0x0000002500257308 */ /* 0x000e220000000800 */
[----:B------:R-:W-:Y:S01]  /*2470*/  FFMA.FTZ R57, R5, R18, R7 ;  /* 0x0000001205397223 */ /* 0x000fe20000010007 */
[----:B------:R-:W-:Y:S01]  /*2480*/  FMUL.FTZ R19, R9, R19 ;  /* 0x0000001309137220 */ /* 0x000fe20000410000 */
[----:B-1----:R-:W-:Y:S02]  /*2490*/  FADD.FTZ R60, R60, 1 ;  /* 0x3f8000003c3c7421 */ /* 0x002fe40000010000 */
[----:B------:R-:W-:Y:S01]  /*24a0*/  FMUL.FTZ R46, R57, -1.4426950216293334961 ;  /* 0xbfb8aa3b392e7820 */ /* 0x000fe20000410000 */
[----:B------:R-:W-:-:S02]  /*24b0*/  FFMA.FTZ R56, R6, R19, R8 ;  /* 0x0000001306387223 */ /* 0x000fc40000010008 */
[----:B------:R-:W1:Y:S02]  /*24c0*/  MUFU.EX2 R45, R45 ;  /* 0x0000002d002d7308 */ /* 0x000e640000000800 */
[----:B------:R-:W-:-:S06]  /*24d0*/  FMUL.FTZ R44, R56, -1.4426950216293334961 ;  /* 0xbfb8aa3b382c7820 */ /* 0x000fcc0000410000 */
[----:B------:R-:W2:Y:S01]  /*24e0*/  MUFU.EX2 R46, R46 ;  /* 0x0000002e002e7308 */ /* 0x000ea20000000800 */
[----:B0-----:R-:W-:-:S07]  /*24f0*/  FADD.FTZ R37, R37, 1 ;  /* 0x3f80000025257421 */ /* 0x001fce0000010000 */
[----:B------:R-:W0:Y:S01]  /*2500*/  MUFU.RCP R60, R60 ;  /* 0x0000003c003c7308 */ /* 0x000e220000001000 */
[----:B-1----:R-:W-:-:S07]  /*2510*/  FADD.FTZ R45, R45, 1 ;  /* 0x3f8000002d2d7421 */ /* 0x002fce0000010000 */
[----:B------:R-:W1:Y:S01]  /*2520*/  MUFU.EX2 R44, R44 ;  /* 0x0000002c002c7308 */ /* 0x000e620000000800 */
[----:B------:R-:W-:Y:S01]  /*2530*/  FMUL.FTZ R43, R43, R61 ;  /* 0x0000003d2b2b7220 */ /* 0x000fe20000410000 */
[----:B--2---:R-:W-:-:S06]  /*2540*/  FADD.FTZ R46, R46, 1 ;  /* 0x3f8000002e2e7421 */ /* 0x004fcc0000010000 */
[----:B------:R-:W2:Y:S01]  /*2550*/  MUFU.RCP R37, R37 ;  /* 0x0000002500257308 */ /* 0x000ea20000001000 */
[----:B0-----:R-:W-:-:S04]  /*2560*/  FADD.FTZ R61, -R60, 1 ;  /* 0x3f8000003c3d7421 */ /* 0x001fc80000010100 */
[----:B------:R-:W-:-:S03]  /*2570*/  FFMA.FTZ R61, R55, R61, 1 ;  /* 0x3f800000373d7423 */ /* 0x000fc6000001003d */
[----:B------:R-:W0:Y:S01]  /*2580*/  MUFU.RCP R45, R45 ;  /* 0x0000002d002d7308 */ /* 0x000e220000001000 */
[----:B-1----:R-:W-:Y:S01]  /*2590*/  FADD.FTZ R55, R44, 1 ;  /* 0x3f8000002c377421 */ /* 0x002fe20000010000 */
[----:B------:R-:W-:-:S06]  /*25a0*/  FMUL.FTZ R44, R60, R61 ;  /* 0x0000003d3c2c7220 */ /* 0x000fcc0000410000 */
[----:B------:R-:W1:Y:S01]  /*25b0*/  MUFU.RCP R46, R46 ;  /* 0x0000002e002e7308 */ /* 0x000e620000001000 */
[----:B--2---:R-:W-:-:S07]  /*25c0*/  FADD.FTZ R60, -R37, 1 ;  /* 0x3f800000253c7421 */ /* 0x004fce0000010100 */
[----:B------:R-:W2:Y:S01]  /*25d0*/  MUFU.RCP R55, R55 ;  /* 0x0000003700377308 */ /* 0x000ea20000001000 */
[----:B------:R-:W-:Y:S01]  /*25e0*/  FFMA.FTZ R59, R59, R60, 1 ;  /* 0x3f8000003b3b7423 */ /* 0x000fe2000001003c */
[----:B0-----:R-:W-:Y:S01]  /*25f0*/  FADD.FTZ R60, -R45, 1 ;  /* 0x3f8000002d3c7421 */ /* 0x001fe20000010100 */
[----:B------:R-:W-:Y:S03]  /*2600*/  STL [R1+0x10], R26 ;  /* 0x0000101a01007387 */ /* 0x000fe60000100800 */
[----:B------:R-:W-:Y:S01]  /*2610*/  FFMA.FTZ R58, R58, R60, 1 ;  /* 0x3f8000003a3a7423 */ /* 0x000fe2000001003c */
[----:B------:R0:W-:Y:S01]  /*2620*/  STL [R1+0xb8], R10 ;  /* 0x0000b80a01007387 */ /* 0x0001e20000100800 */
[----:B-1----:R-:W-:-:S03]  /*2630*/  FADD.FTZ R60, -R46, 1 ;  /* 0x3f8000002e3c7421 */ /* 0x002fc60000010100 */
[----:B0-----:R-:W4:Y:S04]  /*2640*/  LDL R10, [R1+0x68] ;  /* 0x00006800010a7983 */ /* 0x001f280000100800 */
[----:B------:R-:W-:Y:S01]  /*2650*/  STL [R1+0xc4], R11 ;  /* 0x0000c40b01007387 */ /* 0x000fe20000100800 */
[----:B------:R-:W-:-:S03]  /*2660*/  FFMA.FTZ R57, R57, R60, 1 ;  /* 0x3f80000039397423 */ /* 0x000fc6000001003c */
[----:B------:R-:W-:Y:S01]  /*2670*/  STL [R1+0xbc], R12 ;  /* 0x0000bc0c01007387 */ /* 0x000fe20000100800 */
[----:B--2---:R-:W-:-:S03]  /*2680*/  FADD.FTZ R60, -R55, 1 ;  /* 0x3f800000373c7421 */ /* 0x004fc60000010100 */
[----:B------:R-:W-:Y:S04]  /*2690*/  STL [R1+0xe4], R53 ;  /* 0x0000e43501007387 */ /* 0x000fe80000100800 */
[----:B------:R-:W-:Y:S04]  /*26a0*/  STL [R1+0xc8], R39 ;  /* 0x0000c82701007387 */ /* 0x000fe80000100800 */
[----:B------:R-:W-:Y:S04]  /*26b0*/  STL [R1+0xcc], R38 ;  /* 0x0000cc2601007387 */ /* 0x000fe80000100800 */
[----:B------:R-:W-:Y:S01]  /*26c0*/  STL [R1+0xb4], R13 ;  /* 0x0000b40d01007387 */ /* 0x000fe20000100800 */
[----:B------:R-:W-:-:S03]  /*26d0*/  FFMA.FTZ R56, R56, R60, 1 ;  /* 0x3f80000038387423 */ /* 0x000fc6000001003c */
[----:B------:R-:W-:Y:S04]  /*26e0*/  STL [R1+0xc0], R14 ;  /* 0x0000c00e01007387 */ /* 0x000fe80000100800 */
[----:B------:R-:W-:Y:S04]  /*26f0*/  STL [R1+0xd0], R54 ;  /* 0x0000d03601007387 */ /* 0x000fe80000100800 */
[----:B------:R-:W-:Y:S04]  /*2700*/  STL [R1+0xd4], R50 ;  /* 0x0000d43201007387 */ /* 0x000fe80000100800 */
[----:B------:R0:W-:Y:S04]  /*2710*/  STL [R1+0xec], R36 ;  /* 0x0000ec2401007387 */ /* 0x0001e80000100800 */
[----:B0-----:R-:W2:Y:S04]  /*2720*/  LDL R36, [R1+0x7c] ;  /* 0x00007c0001247983 */ /* 0x001ea80000100800 */
[----:B------:R-:W-:Y:S04]  /*2730*/  STL [R1+0xf0], R51 ;  /* 0x0000f03301007387 */ /* 0x000fe80000100800 */
[----:B------:R0:W-:Y:S04]  /*2740*/  STL [R1+0xb0], R3 ;  /* 0x0000b00301007387 */ /* 0x0001e80000100800 */
[----:B------:R-:W2:Y:S04]  /*2750*/  LDL R61, [R1+0x78] ;  /* 0x00007800013d7983 */ /* 0x000ea80000100800 */
[----:B------:R-:W2:Y:S01]  /*2760*/  LDL.LU R50, [R1+0x50] ;  /* 0x0000500001327983 */ /* 0x000ea20000300800 */
[----:B0-----:R-:W-:-:S03]  /*2770*/  FMUL.FTZ R3, R55, R56 ;  /* 0x0000003837037220 */ /* 0x001fc60000410000 */
[----:B------:R-:W2:Y:S04]  /*2780*/  LDL.LU R11, [R1+0x54] ;  /* 0x00005400010b7983 */ /* 0x000ea80000300800 */
[----:B------:R0:W-:Y:S04]  /*2790*/  STL [R1+0x30], R3 ;  /* 0x0000300301007387 */ /* 0x0001e80000100800 */
[----:B------:R-:W2:Y:S04]  /*27a0*/  LDL.LU R47, [R1+0x40] ;  /* 0x00004000012f7983 */ /* 0x000ea80000300800 */
[----:B------:R-:W2:Y:S04]  /*27b0*/  LDL.LU R38, [R1+0x44] ;  /* 0x0000440001267983 */ /* 0x000ea80000300800 */
[----:B------:R-:W2:Y:S04]  /*27c0*/  LDL.LU R26, [R1+0x60] ;  /* 0x00006000011a7983 */ /* 0x000ea80000300800 */
[----:B------:R-:W2:Y:S04]  /*27d0*/  LDL.LU R12, [R1+0x64] ;  /* 0x00006400010c7983 */ /* 0x000ea80000300800 */
[----:B------:R-:W2:Y:S04]  /*27e0*/  LDL.LU R13, [R1+0x58] ;  /* 0x00005800010d7983 */ /* 0x000ea80000300800 */
[----:B0-----:R-:W2:Y:S04]  /*27f0*/  LDL.LU R3, [R1+0x5c] ;  /* 0x00005c0001037983 */ /* 0x001ea80000300800 */
[----:B------:R-:W2:Y:S04]  /*2800*/  LDL R14, [R1+0x80] ;  /* 0x00008000010e7983 */ /* 0x000ea80000100800 */
[----:B------:R-:W2:Y:S04]  /*2810*/  LDL R35, [R1+0x8c] ;  /* 0x00008c0001237983 */ /* 0x000ea80000100800 */
[----:B------:R-:W2:Y:S04]  /*2820*/  LDL R49, [R1+0x98] ;  /* 0x0000980001317983 */ /* 0x000ea80000100800 */
[----:B------:R-:W2:Y:S04]  /*2830*/  LDL R31, [R1+0x74] ;  /* 0x00007400011f7983 */ /* 0x000ea80000100800 */
[----:B------:R-:W2:Y:S04]  /*2840*/  LDL R54, [R1+0x9c] ;  /* 0x00009c0001367983 */ /* 0x000ea80000100800 */
[----:B------:R-:W2:Y:S01]  /*2850*/  LDL R39, [R1+0x94] ;  /* 0x0000940001277983 */ /* 0x000ea20000100800 */
[----:B---3--:R-:W-:-:S02]  /*2860*/  SHF.L.U32 R55, R28, 0x10, RZ ;  /* 0x000000101c377819 */ /* 0x008fc400000006ff */
[----:B------:R-:W-:Y:S02]  /*2870*/  PRMT R56, R28, 0x7632, R56 ;  /* 0x000076321c387816 */ /* 0x000fe40000000038 */
[----:B------:R-:W-:-:S04]  /*2880*/  PRMT R28, R29, 0x7632, R28 ;  /* 0x000076321d1c7816 */ /* 0x000fc8000000001c */
[----:B------:R-:W-:Y:S01]  /*2890*/  SHF.L.U32 R28, R28, 0x10, RZ ;  /* 0x000000101c1c7819 */ /* 0x000fe200000006ff */
[----:B------:R-:W-:Y:S01]  /*28a0*/  FMUL.FTZ R30, R55, R30 ;  /* 0x0000001e371e7220 */ /* 0x000fe20000410000 */
[----:B------:R-:W-:-:S03]  /*28b0*/  SHF.L.U32 R55, R29, 0x10, RZ ;  /* 0x000000101d377819 */ /* 0x000fc600000006ff */
[----:B------:R-:W-:Y:S01]  /*28c0*/  FMUL.FTZ R44, R28, R44 ;  /* 0x0000002c1c2c7220 */ /* 0x000fe20000410000 */
[C---:B----4-:R-:W-:Y:S01]  /*28d0*/  PRMT R28, R32.reuse, 0x7632, R28 ;  /* 0x00007632201c7816 */ /* 0x050fe2000000001c */
[----:B------:R-:W-:Y:S01]  /*28e0*/  FMUL.FTZ R37, R37, R59 ;  /* 0x0000003b25257220 */ /* 0x000fe20000410000 */
[----:B------:R-:W-:Y:S01]  /*28f0*/  SHF.L.U32 R32, R32, 0x10, RZ ;  /* 0x0000001020207819 */ /* 0x000fe200000006ff */
[----:B------:R-:W-:Y:S01]  /*2900*/  FMUL.FTZ R46, R46, R57 ;  /* 0x000000392e2e7220 */ /* 0x000fe20000410000 */
[----:B------:R-:W-:Y:S01]  /*2910*/  SHF.L.U32 R29, R56, 0x10, RZ ;  /* 0x00000010381d7819 */ /* 0x000fe200000006ff */
[----:B------:R-:W-:Y:S01]  /*2920*/  FMUL.FTZ R41, R55, R41 ;  /* 0x0000002937297220 */ /* 0x000fe20000410000 */
[----:B------:R-:W-:Y:S01]  /*2930*/  SHF.L.U32 R28, R28, 0x10, RZ ;  /* 0x000000101c1c7819 */ /* 0x000fe200000006ff */
[----:B------:R-:W-:Y:S01]  /*2940*/  FMUL.FTZ R32, R32, R37 ;  /* 0x0000002520207220 */ /* 0x000fe20000410000 */
[----:B------:R-:W-:Y:S01]  /*2950*/  FMUL.FTZ R45, R45, R58 ;  /* 0x0000003a2d2d7220 */ /* 0x000fe20000410000 */
[----:B------:R-:W-:Y:S01]  /*2960*/  FMUL.FTZ R43, R29, R43 ;  /* 0x0000002b1d2b7220 */ /* 0x000fe20000410000 */
[----:B------:R-:W-:Y:S01]  /*2970*/  FMUL.FTZ R51, R2, R20 ;  /* 0x0000001402337220 */ /* 0x000fe20000410000 */
[C---:B------:R-:W-:Y:S01]  /*2980*/  SHF.L.U32 R29, R33.reuse, 0x10, RZ ;  /* 0x00000010211d7819 */ /* 0x040fe200000006ff */
[----:B------:R-:W-:Y:S01]  /*2990*/  FMUL.FTZ R46, R28, R46 ;  /* 0x0000002e1c2e7220 */ /* 0x000fe20000410000 */
[----:B------:R-:W-:Y:S01]  /*29a0*/  PRMT R59, R33, 0x7632, R59 ;  /* 0x00007632213b7816 */ /* 0x000fe2000000003b */
[----:B------:R-:W-:-:S02]  /*29b0*/  FMUL.FTZ R53, R0, R24 ;  /* 0x0000001800357220 */ /* 0x000fc40000410000 */
[----:B------:R-:W-:Y:S01]  /*29c0*/  FMUL.FTZ R45, R29, R45 ;  /* 0x0000002d1d2d7220 */ /* 0x000fe20000410000 */
[----:B--2---:R-:W-:Y:S01]  /*29d0*/  FFMA.FTZ R55, R10, R22, R50 ;  /* 0x000000160a377223 */ /* 0x004fe20000010032 */
[----:B------:R-:W-:Y:S02]  /*29e0*/  FADD.FTZ R57, R22, R11 ;  /* 0x0000000b16397221 */ /* 0x000fe40000010000 */
[----:B------:R-:W2:Y:S01]  /*29f0*/  LDL R11, [R1+0x90] ;  /* 0x00009000010b7983 */ /* 0x000ea20000100800 */
[----:B------:R-:W-:Y:S01]  /*2a00*/  FFMA.FTZ R56, R36, R20, R47 ;  /* 0x0000001424387223 */ /* 0x000fe2000001002f */
[----:B------:R-:W-:Y:S01]  /*2a10*/  FADD.FTZ R58, R20, R38 ;  /* 0x00000026143a7221 */ /* 0x000fe20000010000 */
[----:B------:R-:W-:Y:S01]  /*2a20*/  FADD.FTZ R20, R57, R24 ;  /* 0x0000001839147221 */ /* 0x000fe20000010000 */
[----:B------:R-:W-:Y:S01]  /*2a30*/  FFMA.FTZ R37, R61, R21, R26 ;  /* 0x000000153d257223 */ /* 0x000fe2000001001a */
[----:B------:R-:W-:Y:S01]  /*2a40*/  FMUL.FTZ R26, R0, R22 ;  /* 0x00000016001a7220 */ /* 0x000fe20000410000 */
[----:B------:R-:W-:Y:S01]  /*2a50*/  FMUL.FTZ R47, R2, R25 ;  /* 0x00000019022f7220 */ /* 0x000fe20000410000 */
[----:B------:R-:W-:Y:S01]  /*2a60*/  FADD.FTZ R33, R21, R12 ;  /* 0x0000000c15217221 */ /* 0x000fe20000010000 */
[----:B------:R-:W-:Y:S01]  /*2a70*/  FADD.FTZ R58, R58, R25 ;  /* 0x000000193a3a7221 */ /* 0x000fe20000010000 */
[----:B------:R-:W3:Y:S01]  /*2a80*/  LDL R12, [R1+0x88] ;  /* 0x00008800010c7983 */ /* 0x000ee20000100800 */
[----:B------:R-:W-:Y:S01]  /*2a90*/  FADD.FTZ R20, R20, R34 ;  /* 0x0000002214147221 */ /* 0x000fe20000010000 */
[----:B------:R-:W-:Y:S01]  /*2aa0*/  FMUL.FTZ R50, R2, R42 ;  /* 0x0000002a02327220 */ /* 0x000fe20000410000 */
[----:B------:R-:W-:-:S02]  /*2ab0*/  FADD.FTZ R28, R23, R3 ;  /* 0x00000003171c7221 */ /* 0x000fc40000010000 */
[----:B------:R-:W4:Y:S01]  /*2ac0*/  LDL R3, [R1+0x70] ;  /* 0x0000700001037983 */ /* 0x000f220000100800 */
[----:B------:R-:W-:-:S03]  /*2ad0*/  FFMA.FTZ R22, R14, R24, R55 ;  /* 0x000000180e167223 */ /* 0x000fc60000010037 */
[----:B------:R0:W-:Y:S01]  /*2ae0*/  STL [R1+0x1c], R26 ;  /* 0x00001c1a01007387 */ /* 0x0001e20000100800 */
[----:B------:R-:W-:-:S03]  /*2af0*/  FFMA.FTZ R56, R35, R25, R56 ;  /* 0x0000001923387223 */ /* 0x000fc60000010038 */
[----:B------:R1:W-:Y:S01]  /*2b00*/  STL [R1+0x2c], R51 ;  /* 0x00002c3301007387 */ /* 0x0003e20000100800 */
[-C--:B------:R-:W-:Y:S01]  /*2b10*/  FFMA.FTZ R22, R49, R34.reuse, R22 ;  /* 0x0000002231167223 */ /* 0x080fe20000010016 */
[----:B------:R-:W-:Y:S02]  /*2b20*/  FMUL.FTZ R34, R0, R34 ;  /* 0x0000002200227220 */ /* 0x000fe40000410000 */
[----:B------:R1:W-:Y:S01]  /*2b30*/  STL [R1+0x28], R53 ;  /* 0x0000283501007387 */ /* 0x0003e20000100800 */
[----:B------:R-:W-:Y:S01]  /*2b40*/  FMUL.FTZ R55, R5, R21 ;  /* 0x0000001505377220 */ /* 0x000fe20000410000 */
[----:B------:R-:W-:Y:S01]  /*2b50*/  FFMA.FTZ R29, R31, R23, R13 ;  /* 0x000000171f1d7223 */ /* 0x000fe2000001000d */
[----:B------:R-:W-:Y:S01]  /*2b60*/  SHF.L.U32 R13, R59, 0x10, RZ ;  /* 0x000000103b0d7819 */ /* 0x000fe200000006ff */
[----:B------:R-:W2:Y:S01]  /*2b70*/  LDL R25, [R1+0x4c] ;  /* 0x00004c0001197983 */ /* 0x000ea20000100800 */
[----:B------:R-:W-:Y:S01]  /*2b80*/  FADD.FTZ R60, R58, R42 ;  /* 0x0000002a3a3c7221 */ /* 0x000fe20000010000 */
[----:B------:R-:W-:-:S02]  /*2b90*/  FFMA.FTZ R59, R54, R42, R56 ;  /* 0x0000002a363b7223 */ /* 0x000fc40000010038 */
[----:B------:R-:W-:Y:S01]  /*2ba0*/  STL [R1+0x20], R47 ;  /* 0x0000202f01007387 */ /* 0x000fe20000100800 */
[----:B------:R-:W-:Y:S01]  /*2bb0*/  FADD.FTZ R24, RZ, R26 ;  /* 0x0000001aff187221 */ /* 0x000fe20000010000 */
[----:B------:R-:W-:Y:S02]  /*2bc0*/  FFMA.FTZ R21, R39, R48, R22 ;  /* 0x0000003027157223 */ /* 0x000fe40000010016 */
[----:B------:R-:W2:Y:S01]  /*2bd0*/  LDL R42, [R1+0x6c] ;  /* 0x00006c00012a7983 */ /* 0x000ea20000100800 */
[----:B------:R-:W-:-:S03]  /*2be0*/  FFMA.FTZ R22, R10, R26, RZ ;  /* 0x0000001a0a167223 */ /* 0x000fc600000100ff */
[----:B------:R-:W-:Y:S04]  /*2bf0*/  STL [R1+0xc], R34 ;  /* 0x00000c2201007387 */ /* 0x000fe80000100800 */
[----:B------:R-:W-:Y:S04]  /*2c00*/  STL [R1+0x8], R50 ;  /* 0x0000083201007387 */ /* 0x000fe80000100800 */
[----:B------:R3:W-:Y:S04]  /*2c10*/  STL [R1+0x4], R55 ;  /* 0x0000043701007387 */ /* 0x0007e80000100800 */
[----:B0-----:R-:W4:Y:S01]  /*2c20*/  LDL.LU R26, [R1+0xf4] ;  /* 0x0000f400011a7983 */ /* 0x001f220000300800 */
[----:B------:R-:W-:Y:S01]  /*2c30*/  FADD.FTZ R24, R24, R55 ;  /* 0x0000003718187221 */ /* 0x000fe20000010000 */
[----:B------:R-:W-:Y:S01]  /*2c40*/  FMUL.FTZ R38, R0, R48 ;  /* 0x0000003000267220 */ /* 0x000fe20000410000 */
[----:B------:R-:W-:Y:S01]  /*2c50*/  FFMA.FTZ R22, R61, R55, R22 ;  /* 0x000000373d167223 */ /* 0x000fe20000010016 */
[----:B------:R-:W-:Y:S01]  /*2c60*/  FMUL.FTZ R57, R6, R23 ;  /* 0x0000001706397220 */ /* 0x000fe20000410000 */
[----:B------:R-:W-:Y:S01]  /*2c70*/  FADD.FTZ R23, R24, R51 ;  /* 0x0000003318177221 */ /* 0x000fe20000010000 */
[----:B------:R-:W2:Y:S01]  /*2c80*/  LDL R10, [R1+0x84] ;  /* 0x00008400010a7983 */ /* 0x000ea20000100800 */
[----:B------:R-:W-:-:S03]  /*2c90*/  FFMA.FTZ R24, R36, R51, R22 ;  /* 0x0000003324187223 */ /* 0x000fc60000010016 */
[----:B------:R0:W-:Y:S01]  /*2ca0*/  STL [R1], R38 ;  /* 0x0000002601007387 */ /* 0x0001e20000100800 */
[----:B------:R-:W-:-:S03]  /*2cb0*/  FFMA.FTZ R24, R31, R57, R24 ;  /* 0x000000391f187223 */ /* 0x000fc60000010018 */
[----:B------:R-:W2:Y:S04]  /*2cc0*/  LDL R61, [R1+0x48] ;  /* 0x00004800013d7983 */ /* 0x000ea80000100800 */
[----:B-1----:R-:W2:Y:S04]  /*2cd0*/  LDL.LU R51, [R1+0xf0] ;  /* 0x0000f00001337983 */ /* 0x002ea80000300800 */
[----:B------:R-:W2:Y:S04]  /*2ce0*/  LDL.LU R36, [R1+0xec] ;  /* 0x0000ec0001247983 */ /* 0x000ea80000300800 */
[----:B------:R-:W2:Y:S01]  /*2cf0*/  LDL.LU R31, [R1+0xe8] ;  /* 0x0000e800011f7983 */ /* 0x000ea20000300800 */
[----:B------:R-:W-:Y:S01]  /*2d00*/  FADD.FTZ R23, R23, R57 ;  /* 0x0000003917177221 */ /* 0x000fe20000010000 */
[----:B------:R-:W-:-:S03]  /*2d10*/  FFMA.FTZ R24, R14, R53, R24 ;  /* 0x000000350e187223 */ /* 0x000fc60000010018 */
[----:B------:R-:W-:Y:S02]  /*2d20*/  FADD.FTZ R23, R23, R53 ;  /* 0x0000003517177221 */ /* 0x000fe40000010000 */
[----:B------:R-:W2:Y:S04]  /*2d30*/  LDL.LU R53, [R1+0xe4] ;  /* 0x0000e40001357983 */ /* 0x000ea80000300800 */
[----:B------:R-:W2:Y:S01]  /*2d40*/  LDL R14, [R1+0x34] ;  /* 0x00003400010e7983 */ /* 0x000ea20000100800 */
[----:B------:R-:W-:Y:S01]  /*2d50*/  FADD.FTZ R20, R20, R48 ;  /* 0x0000003014147221 */ /* 0x000fe20000010000 */
[----:B------:R-:W-:-:S03]  /*2d60*/  FMUL.FTZ R56, R0, R52 ;  /* 0x0000003400387220 */ /* 0x000fc60000410000 */
[----:B------:R-:W-:Y:S01]  /*2d70*/  FADD.FTZ R20, R20, R52 ;  /* 0x0000003414147221 */ /* 0x000fe20000010000 */
[----:B---3--:R-:W-:Y:S01]  /*2d80*/  FFMA.FTZ R21, R12, R52, R21 ;  /* 0x000000340c157223 */ /* 0x008fe20000010015 */
[----:B------:R-:W-:Y:S01]  /*2d90*/  FMUL.FTZ R52, R6, R27 ;  /* 0x0000001b06347220 */ /* 0x000fe20000410000 */
[-C--:B----4-:R-:W-:Y:S01]  /*2da0*/  FMUL.FTZ R55, R5, R26.reuse ;  /* 0x0000001a05377220 */ /* 0x090fe20000410000 */
[----:B------:R-:W-:-:S03]  /*2db0*/  FFMA.FTZ R37, R3, R26, R37 ;  /* 0x0000001a03257223 */ /* 0x000fc60000010025 */
[----:B------:R-:W-:Y:S01]  /*2dc0*/  FADD.FTZ R23, R23, R55 ;  /* 0x0000003717177221 */ /* 0x000fe20000010000 */
[----:B------:R-:W-:Y:S02]  /*2dd0*/  FFMA.FTZ R24, R3, R55, R24 ;  /* 0x0000003703187223 */ /* 0x000fe40000010018 */
[----:B------:R-:W3:Y:S01]  /*2de0*/  LDL R3, [R1+0x14] ;  /* 0x0000140001037983 */ /* 0x000ee20000100800 */
[----:B------:R-:W-:Y:S01]  /*2df0*/  FADD.FTZ R23, R23, R47 ;  /* 0x0000002f17177221 */ /* 0x000fe20000010000 */
[----:B------:R-:W-:Y:S02]  /*2e00*/  FFMA.FTZ R24, R35, R47, R24 ;  /* 0x0000002f23187223 */ /* 0x000fe40000010018 */
[----:B------:R-:W4:Y:S04]  /*2e10*/  LDL.LU R47, [R1+0xe0] ;  /* 0x0000e000012f7983 */ /* 0x000f280000300800 */
[----:B------:R-:W3:Y:S01]  /*2e20*/  LDL.LU R35, [R1+0xdc] ;  /* 0x0000dc0001237983 */ /* 0x000ee20000300800 */
[----:B------:R-:W-:Y:S01]  /*2e30*/  FADD.FTZ R22, R33, R26 ;  /* 0x0000001a21167221 */ /* 0x000fe20000010000 */
[----:B--2---:R-:W-:Y:S01]  /*2e40*/  FFMA.FTZ R24, R42, R52, R24 ;  /* 0x000000342a187223 */ /* 0x004fe20000010018 */
[----:B------:R-:W-:-:S02]  /*2e50*/  FFMA.FTZ R37, R25, R31, R37 ;  /* 0x0000001f19257223 */ /* 0x000fc40000010025 */
[----:B------:R-:W-:Y:S01]  /*2e60*/  FADD.FTZ R22, R22, R31 ;  /* 0x0000001f16167221 */ /* 0x000fe20000010000 */
[----:B------:R-:W-:Y:S02]  /*2e70*/  FMUL.FTZ R48, R5, R31 ;  /* 0x0000001f05307220 */ /* 0x000fe40000410000 */
[----:B------:R-:W2:Y:S01]  /*2e80*/  LDL R31, [R1+0x38] ;  /* 0x00003800011f7983 */ /* 0x000ea20000100800 */
[----:B------:R-:W-:-:S03]  /*2e90*/  FFMA.FTZ R24, R49, R34, R24 ;  /* 0x0000002231187223 */ /* 0x000fc60000010018 */
[----:B------:R-:W2:Y:S01]  /*2ea0*/  LDL.LU R49, [R1+0xd8] ;  /* 0x0000d80001317983 */ /* 0x000ea20000300800 */
[----:B------:R-:W-:-:S04]  /*2eb0*/  FADD.FTZ R23, R23, R52 ;  /* 0x0000003417177221 */ /* 0x000fc80000010000 */
[----:B------:R-:W-:Y:S01]  /*2ec0*/  FADD.FTZ R23, R23, R34 ;  /* 0x0000002217177221 */ /* 0x000fe20000010000 */
[----:B------:R-:W-:Y:S01]  /*2ed0*/  FFMA.FTZ R24, R25, R48, R24 ;  /* 0x0000003019187223 */ /* 0x000fe20000010018 */
[----:B------:R-:W-:Y:S01]  /*2ee0*/  FFMA.FTZ R29, R42, R27, R29 ;  /* 0x0000001b2a1d7223 */ /* 0x000fe2000001001d */
[----:B------:R-:W-:Y:S01]  /*2ef0*/  FADD.FTZ R28, R28, R27 ;  /* 0x0000001b1c1c7221 */ /* 0x000fe20000010000 */
[----:B------:R-:W-:Y:S01]  /*2f00*/  FADD.FTZ R23, R23, R48 ;  /* 0x0000003017177221 */ /* 0x000fe20000010000 */
[----:B------:R-:W-:Y:S01]  /*2f10*/  FFMA.FTZ R26, R54, R50, R24 ;  /* 0x00000032361a7223 */ /* 0x000fe20000010018 */
[----:B------:R-:W2:Y:S02]  /*2f20*/  LDL R34, [R1+0x18] ;  /* 0x0000180001227983 */ /* 0x000ea40000100800 */
[----:B------:R-:W-:Y:S01]  /*2f30*/  FADD.FTZ R25, R23, R50 ;  /* 0x0000003217197221 */ /* 0x000fe20000010000 */
[-C--:B------:R-:W-:Y:S01]  /*2f40*/  FMUL.FTZ R58, R2, R40.reuse ;  /* 0x00000028023a7220 */ /* 0x080fe20000410000 */
[----:B------:R-:W-:Y:S01]  /*2f50*/  FFMA.FTZ R59, R11, R40, R59 ;  /* 0x000000280b3b7223 */ /* 0x000fe2000001003b */
[----:B------:R-:W-:Y:S01]  /*2f60*/  FADD.FTZ R60, R60, R40 ;  /* 0x000000283c3c7221 */ /* 0x000fe20000010000 */
[-C--:B---3--:R-:W-:Y:S01]  /*2f70*/  FMUL.FTZ R42, R6, R35.reuse ;  /* 0x00000023062a7220 */ /* 0x088fe20000410000 */
[----:B------:R-:W-:Y:S01]  /*2f80*/  FFMA.FTZ R29, R61, R35, R29 ;  /* 0x000000233d1d7223 */ /* 0x000fe2000001001d */
[----:B------:R-:W-:-:S02]  /*2f90*/  FADD.FTZ R28, R28, R35 ;  /* 0x000000231c1c7221 */ /* 0x000fc40000010000 */
[----:B------:R-:W-:Y:S01]  /*2fa0*/  FADD.FTZ R25, R25, R42 ;  /* 0x0000002a19197221 */ /* 0x000fe20000010000 */
[----:B------:R-:W-:Y:S01]  /*2fb0*/  FFMA.FTZ R26, R61, R42, R26 ;  /* 0x0000002a3d1a7223 */ /* 0x000fe2000001001a */
[----:B------:R-:W3:Y:S01]  /*2fc0*/  LDL R35, [R1+0x24] ;  /* 0x0000240001237983 */ /* 0x000ee20000100800 */
[----:B----4-:R-:W-:Y:S01]  /*2fd0*/  FADD.FTZ R24, R22, R47 ;  /* 0x0000002f16187221 */ /* 0x010fe20000010000 */
[----:B------:R-:W-:Y:S02]  /*2fe0*/  FADD.FTZ R25, R25, R38 ;  /* 0x0000002619197221 */ /* 0x000fe40000010000 */
[----:B------:R-:W4:Y:S01]  /*2ff0*/  LDL.LU R50, [R1+0xd4] ;  /* 0x0000d40001327983 */ /* 0x000f220000300800 */
[----:B------:R-:W-:-:S03]  /*3000*/  FFMA.FTZ R26, R39, R38, R26 ;  /* 0x00000026271a7223 */ /* 0x000fc6000001001a */
[----:B------:R-:W3:Y:S01]  /*3010*/  LDL.LU R54, [R1+0xd0] ;  /* 0x0000d00001367983 */ /* 0x000ee20000300800 */
[-C--:B--2---:R-:W-:Y:S01]  /*3020*/  FFMA.FTZ R23, R31, R47.reuse, R37 ;  /* 0x0000002f1f177223 */ /* 0x084fe20000010025 */
[----:B------:R-:W-:Y:S02]  /*3030*/  FMUL.FTZ R47, R5, R47 ;  /* 0x0000002f052f7220 */ /* 0x000fe40000410000 */
[----:B------:R-:W4:Y:S04]  /*3040*/  LDL R27, [R1+0x10] ;  /* 0x00001000011b7983 */ /* 0x000f280000100800 */
[----:B0-----:R-:W2:Y:S04]  /*3050*/  LDL.LU R38, [R1+0xcc] ;  /* 0x0000cc0001267983 */ /* 0x001ea80000300800 */
[----:B------:R-:W4:Y:S01]  /*3060*/  LDL.LU R39, [R1+0xc8] ;  /* 0x0000c80001277983 */ /* 0x000f220000300800 */
[----:B------:R-:W-:Y:S01]  /*3070*/  FFMA.FTZ R26, R31, R47, R26 ;  /* 0x0000002f1f1a7223 */ /* 0x000fe2000001001a */
[----:B------:R-:W-:-:S03]  /*3080*/  FMUL.FTZ R40, R6, R49 ;  /* 0x0000003106287220 */ /* 0x000fc60000410000 */
[----:B------:R-:W-:Y:S01]  /*3090*/  FFMA.FTZ R26, R11, R58, R26 ;  /* 0x0000003a0b1a7223 */ /* 0x000fe2000001001a */
[C---:B------:R-:W-:Y:S01]  /*30a0*/  FFMA.FTZ R61, R14.reuse, R49, R29 ;  /* 0x000000310e3d7223 */ /* 0x040fe2000001001d */
[----:B------:R-:W2:Y:S02]  /*30b0*/  LDL.LU R11, [R1+0xc4] ;  /* 0x0000c400010b7983 */ /* 0x000ea40000300800 */
[----:B------:R-:W-:Y:S02]  /*30c0*/  FFMA.FTZ R26, R14, R40, R26 ;  /* 0x000000280e1a7223 */ /* 0x000fe4000001001a */
[----:B------:R-:W2:Y:S02]  /*30d0*/  LDL.LU R29, [R1+0x30] ;  /* 0x00003000011d7983 */ /* 0x000ea40000300800 */
[----:B------:R-:W-:Y:S02]  /*30e0*/  FFMA.FTZ R26, R12, R56, R26 ;  /* 0x000000380c1a7223 */ /* 0x000fe4000001001a */
[----:B------:R-:W2:Y:S04]  /*30f0*/  LDL.LU R14, [R1+0xc0] ;  /* 0x0000c000010e7983 */ /* 0x000ea80000300800 */
[----:B------:R-:W2:Y:S01]  /*3100*/  LDL.LU R12, [R1+0xbc] ;  /* 0x0000bc00010c7983 */ /* 0x000ea20000300800 */
[-C--:B------:R-:W-:Y:S01]  /*3110*/  FFMA.FTZ R59, R10, R53.reuse, R59 ;  /* 0x000000350a3b7223 */ /* 0x080fe2000001003b */
[----:B------:R-:W-:Y:S01]  /*3120*/  FADD.FTZ R60, R60, R53 ;  /* 0x000000353c3c7221 */ /* 0x000fe20000010000 */
[----:B------:R-:W-:Y:S01]  /*3130*/  FADD.FTZ R22, R28, R49 ;  /* 0x000000311c167221 */ /* 0x000fe20000010000 */
[----:B------:R-:W-:Y:S01]  /*3140*/  FMUL.FTZ R53, R2, R53 ;  /* 0x0000003502357220 */ /* 0x000fe20000410000 */
[----:B------:R-:W-:Y:S01]  /*3150*/  FADD.FTZ R25, R25, R47 ;  /* 0x0000002f19197221 */ /* 0x000fe20000010000 */
[----:B---3--:R-:W-:Y:S01]  /*3160*/  FADD.FTZ R31, R20, R54 ;  /* 0x00000036141f7221 */ /* 0x008fe20000010000 */
[-C--:B----4-:R-:W-:Y:S01]  /*3170*/  FFMA.FTZ R23, R35, R39.reuse, R23 ;  /* 0x0000002723177223 */ /* 0x090fe20000010017 */
[----:B------:R-:W-:Y:S01]  /*3180*/  FADD.FTZ R24, R24, R39 ;  /* 0x0000002718187221 */ /* 0x000fe20000010000 */
[----:B------:R-:W-:Y:S01]  /*3190*/  FMUL.FTZ R39, R5, R39 ;  /* 0x0000002705277220 */ /* 0x000fe20000410000 */
[----:B--2---:R-:W-:-:S03]  /*31a0*/  FFMA.FTZ R61, R34, R38, R61 ;  /* 0x00000026223d7223 */ /* 0x004fc6000001003d */
[----:B------:R-:W-:Y:S01]  /*31b0*/  FFMA.FTZ R26, R35, R39, R26 ;  /* 0x00000027231a7223 */ /* 0x000fe2000001001a */
[----:B------:R-:W-:Y:S01]  /*31c0*/  FADD.FTZ R20, R22, R38 ;  /* 0x0000002616147221 */ /* 0x000fe20000010000 */
[----:B------:R-:W-:Y:S02]  /*31d0*/  FMUL.FTZ R38, R6, R38 ;  /* 0x0000002606267220 */ /* 0x000fe40000410000 */
[----:B------:R-:W-:Y:S02]  /*31e0*/  FFMA.FTZ R26, R10, R53, R26 ;  /* 0x000000350a1a7223 */ /* 0x000fe4000001001a */
[----:B------:R-:W2:Y:S01]  /*31f0*/  LDL.LU R10, [R1+0xb8] ;  /* 0x0000b800010a7983 */ /* 0x000ea20000300800 */
[----:B------:R-:W-:Y:S01]  /*3200*/  FMUL.FTZ R37, R0, R54 ;  /* 0x0000003600257220 */ /* 0x000fe20000410000 */
[----:B------:R-:W-:Y:S01]  /*3210*/  FFMA.FTZ R26, R34, R38, R26 ;  /* 0x00000026221a7223 */ /* 0x000fe2000001001a */
[-C--:B------:R-:W-:Y:S01]  /*3220*/  FFMA.FTZ R59, R27, R50.reuse, R59 ;  /* 0x000000321b3b7223 */ /* 0x080fe2000001003b */
[----:B------:R-:W-:Y:S01]  /*3230*/  FADD.FTZ R60, R60, R50 ;  /* 0x000000323c3c7221 */ /* 0x000fe20000010000 */
[----:B------:R-:W-:Y:S01]  /*3240*/  FMUL.FTZ R35, R2, R50 ;  /* 0x0000003202237220 */ /* 0x000fe20000410000 */
[C---:B------:R-:W-:Y:S01]  /*3250*/  FFMA.FTZ R33, R3.reuse, R54, R21 ;  /* 0x0000003603217223 */ /* 0x040fe20000010015 */
[----:B------:R-:W-:Y:S01]  /*3260*/  FFMA.FTZ R26, R3, R37, R26 ;  /* 0x00000025031a7223 */ /* 0x000fe2000001001a */
[-C--:B------:R-:W-:Y:S01]  /*3270*/  FFMA.FTZ R61, R12, R51.reuse, R61 ;  /* 0x000000330c3d7223 */ /* 0x080fe2000001003d */
[----:B------:R-:W-:Y:S01]  /*3280*/  FADD.FTZ R50, R20, R51 ;  /* 0x0000003314327221 */ /* 0x000fe20000010000 */
[----:B------:R-:W-:Y:S01]  /*3290*/  FMUL.FTZ R34, R6, R51 ;  /* 0x0000003306227220 */ /* 0x000fe20000410000 */
[----:B------:R-:W3:Y:S01]  /*32a0*/  LDL.LU R3, [R1+0xa8] ;  /* 0x0000a80001037983 */ /* 0x000ee20000300800 */
[----:B------:R-:W-:-:S03]  /*32b0*/  FMUL.FTZ R51, R13, R29 ;  /* 0x0000001d0d337220 */ /* 0x000fc60000410000 */
[----:B------:R-:W4:Y:S01]  /*32c0*/  LDL.LU R13, [R1+0xb4] ;  /* 0x0000b400010d7983 */ /* 0x000f220000300800 */
[----:B------:R-:W-:-:S04]  /*32d0*/  FADD.FTZ R25, R25, R58 ;  /* 0x0000003a19197221 */ /* 0x000fc80000010000 */
[----:B------:R-:W-:-:S04]  /*32e0*/  FADD.FTZ R25, R25, R40 ;  /* 0x0000002819197221 */ /* 0x000fc80000010000 */
[----:B------:R-:W-:-:S04]  /*32f0*/  FADD.FTZ R25, R25, R56 ;  /* 0x0000003819197221 */ /* 0x000fc80000010000 */
[----:B------:R-:W-:-:S04]  /*3300*/  FADD.FTZ R25, R25, R39 ;  /* 0x0000002719197221 */ /* 0x000fc80000010000 */
[----:B------:R-:W-:Y:S01]  /*3310*/  FADD.FTZ R25, R25, R53 ;  /* 0x0000003519197221 */ /* 0x000fe20000010000 */
[----:B------:R-:W-:-:S03]  /*3320*/  FFMA.FTZ R54, R11, R36, R23 ;  /* 0x000000240b367223 */ /* 0x000fc60000010017 */
[----:B------:R-:W-:Y:S01]  /*3330*/  FADD.FTZ R25, R25, R38 ;  /* 0x0000002619197221 */ /* 0x000fe20000010000 */
[----:B------:R-:W-:Y:S01]  /*3340*/  FADD.FTZ R49, R24, R36 ;  /* 0x0000002418317221 */ /* 0x000fe20000010000 */
[----:B------:R-:W-:Y:S02]  /*3350*/  FMUL.FTZ R36, R5, R36 ;  /* 0x0000002405247220 */ /* 0x000fe40000410000 */
[----:B------:R-:W-:Y:S02]  /*3360*/  FADD.FTZ R25, R25, R37 ;  /* 0x0000002519197221 */ /* 0x000fe40000010000 */
[----:B------:R-:W-:Y:S02]  /*3370*/  FFMA.FTZ R26, R11, R36, R26 ;  /* 0x000000240b1a7223 */ /* 0x000fe4000001001a */
[----:B------:R-:W-:Y:S02]  /*3380*/  FADD.FTZ R25, R25, R36 ;  /* 0x0000002419197221 */ /* 0x000fe40000010000 */
[----:B------:R-:W-:-:S02]  /*3390*/  FFMA.FTZ R26, R27, R35, R26 ;  /* 0x000000231b1a7223 */ /* 0x000fc4000001001a */
[----:B------:R-:W-:Y:S01]  /*33a0*/  FADD.FTZ R25, R25, R35 ;  /* 0x0000002319197221 */ /* 0x000fe20000010000 */
[----:B------:R-:W-:Y:S01]  /*33b0*/  FMUL.FTZ R20, R0, R30 ;  /* 0x0000001e00147220 */ /* 0x000fe20000410000 */
[----:B------:R-:W-:Y:S02]  /*33c0*/  FFMA.FTZ R29, R12, R34, R26 ;  /* 0x000000220c1d7223 */ /* 0x000fe4000001001a */
[----:B------:R-:W-:Y:S01]  /*33d0*/  FADD.FTZ R25, R25, R34 ;  /* 0x0000002219197221 */ /* 0x000fe20000010000 */
[----:B------:R-:W-:-:S03]  /*33e0*/  FMUL.FTZ R21, R5, R43 ;  /* 0x0000002b05157220 */ /* 0x000fc60000410000 */
        /* <DEDUP_REMOVED lines=13> */
[----:B------:R-:W-:-:S03]  /*34c0*/  FADD.FTZ R31, R31, R30 ;  /* 0x0000001e1f1f7221 */ /* 0x000fc60000010000 */
[----:B------:R-:W-:Y:S01]  /*34d0*/  FADD.FTZ R28, R28, R27 ;  /* 0x0000001b1c1c7221 */ /* 0x000fe20000010000 */
[----:B------:R-:W-:Y:S01]  /*34e0*/  FADD.FTZ R60, R60, R41 ;  /* 0x000000293c3c7221 */ /* 0x000fe20000010000 */
[----:B------:R-:W-:Y:S01]  /*34f0*/  FFMA.FTZ R54, R14, R43, R54 ;  /* 0x0000002b0e367223 */ /* 0x000fe20000010036 */
[----:B------:R-:W-:Y:S01]  /*3500*/  FADD.FTZ R49, R49, R43 ;  /* 0x0000002b31317221 */ /* 0x000fe20000010000 */
[----:B------:R-:W-:Y:S01]  /*3510*/  FADD.FTZ R31, R31, R32 ;  /* 0x000000201f1f7221 */ /* 0x000fe20000010000 */
[----:B------:R-:W-:Y:S01]  /*3520*/  FFMA.FTZ R61, R17, R44, R61 ;  /* 0x0000002c113d7223 */ /* 0x000fe2000001003d */
[----:B------:R-:W-:-:S03]  /*3530*/  FADD.FTZ R50, R50, R44 ;  /* 0x0000002c32327221 */ /* 0x000fc60000010000 */
[----:B------:R-:W-:Y:S01]  /*3540*/  FFMA.FTZ R44, R19, R51, R61 ;  /* 0x00000033132c7223 */ /* 0x000fe2000001003d */
[----:B------:R-:W-:Y:S02]  /*3550*/  UIADD3 UR10, UP0, UPT, UR10, 0x8, URZ ;  /* 0x000000080a0a7890 */ /* 0x000fe4000ff1e0ff */
[----:B------:R-:W-:Y:S02]  /*3560*/  USHF.L.U32 UR13, UR16, 0x2, URZ ;  /* 0x00000002100d7899 */ /* 0x000fe400080006ff */
[----:B------:R-:W-:Y:S02]  /*3570*/  UIADD3.X UR5, UPT, UPT, URZ, UR5, URZ, UP0, !UPT ;  /* 0x00000005ff057290 */ /* 0x000fe400087fe4ff */
[----:B------:R-:W-:Y:S02]  /*3580*/  USHF.L.U64.HI UR12, UR16, 0x2, UR17 ;  /* 0x00000002100c7899 */ /* 0x000fe40008010211 */
[----:B------:R-:W-:-:S04]  /*3590*/  UISETP.GE.U32.AND UP0, UPT, UR10, UR13, UPT ;  /* 0x0000000d0a00728c */ /* 0x000fc8000bf06070 */
[----:B------:R-:W-:Y:S01]  /*35a0*/  UISETP.GE.AND.EX UP0, UPT, UR5, UR12, UPT, UP0 ;  /* 0x0000000c0500728c */ /* 0x000fe2000bf06300 */
[----:B--2---:R-:W-:-:S04]  /*35b0*/  FFMA.FTZ R29, R10, R20, R29 ;  /* 0x000000140a1d7223 */ /* 0x004fc8000001001d */
[----:B------:R-:W-:-:S04]  /*35c0*/  FFMA.FTZ R29, R14, R21, R29 ;  /* 0x000000150e1d7223 */ /* 0x000fc8000001001d */
[----:B----4-:R-:W-:-:S04]  /*35d0*/  FFMA.FTZ R29, R13, R22, R29 ;  /* 0x000000160d1d7223 */ /* 0x010fc8000001001d */
[----:B------:R-:W-:-:S04]  /*35e0*/  FFMA.FTZ R29, R17, R23, R29 ;  /* 0x00000017111d7223 */ /* 0x000fc8000001001d */
[----:B------:R-:W-:-:S04]  /*35f0*/  FFMA.FTZ R29, R15, R24, R29 ;  /* 0x000000180f1d7223 */ /* 0x000fc8000001001d */
[----:B------:R-:W-:-:S04]  /*3600*/  FFMA.FTZ R29, R18, R25, R29 ;  /* 0x00000019121d7223 */ /* 0x000fc8000001001d */
[----:B------:R-:W-:Y:S01]  /*3610*/  FFMA.FTZ R29, R16, R26, R29 ;  /* 0x0000001a101d7223 */ /* 0x000fe2000001001d */
[----:B------:R-:W-:Y:S01]  /*3620*/  FFMA.FTZ R33, R10, R30, R33 ;  /* 0x0000001e0a217223 */ /* 0x000fe20000010021 */
[----:B------:R-:W-:Y:S02]  /*3630*/  FFMA.FTZ R59, R13, R41, R59 ;  /* 0x000000290d3b7223 */ /* 0x000fe4000001003b */
[----:B------:R-:W-:Y:S01]  /*3640*/  FFMA.FTZ R29, R19, R27, R29 ;  /* 0x0000001b131d7223 */ /* 0x000fe2000001001d */
[----:B------:R-:W-:Y:S01]  /*3650*/  FFMA.FTZ R33, R15, R32, R33 ;  /* 0x000000200f217223 */ /* 0x000fe20000010021 */
[----:B------:R-:W-:-:S03]  /*3660*/  FFMA.FTZ R41, R18, R46, R54 ;  /* 0x0000002e12297223 */ /* 0x000fc60000010036 */
[----:B---3--:R0:W-:Y:S01]  /*3670*/  STS.64 [R3], R28 ;  /* 0x0000001c03007388 */ /* 0x0081e20000000a00 */
[----:B------:R-:W-:Y:S01]  /*3680*/  FADD.FTZ R30, R49, R46 ;  /* 0x0000002e311e7221 */ /* 0x000fe20000010000 */
[----:B0-----:R-:W-:Y:S01]  /*3690*/  FFMA.FTZ R28, R16, R45, R59 ;  /* 0x0000002d101c7223 */ /* 0x001fe2000001003b */
[----:B------:R-:W-:Y:S01]  /*36a0*/  FADD.FTZ R29, R60, R45 ;  /* 0x0000002d3c1d7221 */ /* 0x000fe20000010000 */
[----:B------:R0:W5:Y:S01]  /*36b0*/  LDL.LU R3, [R1+0xb0] ;  /* 0x0000b00001037983 */ /* 0x0001620000300800 */
[----:B------:R-:W-:-:S03]  /*36c0*/  FADD.FTZ R45, R50, R51 ;  /* 0x00000033322d7221 */ /* 0x000fc60000010000 */
[----:B------:R0:W-:Y:S04]  /*36d0*/  STL [R1+0x50], R33 ;  /* 0x0000502101007387 */ /* 0x0001e80000100800 */
[----:B------:R0:W-:Y:S04]  /*36e0*/  STL [R1+0x54], R31 ;  /* 0x0000541f01007387 */ /* 0x0001e80000100800 */
[----:B------:R0:W-:Y:S04]  /*36f0*/  STL [R1+0x40], R28 ;  /* 0x0000401c01007387 */ /* 0x0001e80000100800 */
[----:B------:R0:W-:Y:S04]  /*3700*/  STL [R1+0x44], R29 ;  /* 0x0000441d01007387 */ /* 0x0001e80000100800 */
[----:B------:R0:W-:Y:S04]  /*3710*/  STL [R1+0x60], R41 ;  /* 0x0000602901007387 */ /* 0x0001e80000100800 */
[----:B------:R0:W-:Y:S04]  /*3720*/  STL [R1+0x64], R30 ;  /* 0x0000641e01007387 */ /* 0x0001e80000100800 */
[----:B------:R0:W-:Y:S01]  /*3730*/  STL.64 [R1+0x58], R44 ;  /* 0x0000582c01007387 */ /* 0x0001e20000100a00 */
[----:B------:R-:W-:Y:S06]  /*3740*/  BAR.SYNC.DEFER_BLOCKING 0x0 ;  /* 0x0000000000007b1d */ /* 0x000fec0000010000 */
[----:B------:R-:W-:Y:S05]  /*3750*/  BRA.U !UP0, `(.L_x_388) ;  /* 0x0000000108e47547 */ /* 0x000fea000b800000 */
[----:B------:R-:W0:Y:S01]  /*3760*/  S2R R32, SR_TID.X ;  /* 0x0000000000207919 */ /* 0x000e220000002100 */
[----:B------:R-:W1:Y:S01]  /*3770*/  S2UR UR7, SR_CgaCtaId ;  /* 0x00000000000779c3 */ /* 0x000e620000008800 */
[----:B------:R-:W-:Y:S01]  /*3780*/  UMOV UR6, 0x400 ;  /* 0x0000040000067882 */ /* 0x000fe20000000000 */
[----:B------:R-:W-:Y:S01]  /*3790*/  MOV R61, R29 ;  /* 0x0000001d003d7202 */ /* 0x000fe20000000f00 */
[----:B-----5:R2:W-:Y:S01]  /*37a0*/  STL.64 [R1+0xb0], R2 ;  /* 0x0000b00201007387 */ /* 0x0205e20000100a00 */
[----:B------:R-:W-:Y:S02]  /*37b0*/  MOV R60, R28 ;  /* 0x0000001c003c7202 */ /* 0x000fe40000000f00 */
[----:B------:R-:W-:Y:S02]  /*37c0*/  MOV R51, R30 ;  /* 0x0000001e00337202 */ /* 0x000fe40000000f00 */
[----:B------:R-:W-:Y:S02]  /*37d0*/  MOV R50, R41 ;  /* 0x0000002900327202 */ /* 0x000fe40000000f00 */
[----:B--2---:R-:W-:-:S02]  /*37e0*/  MOV R2, R33 ;  /* 0x0000002100027202 */ /* 0x004fc40000000f00 */
[----:B------:R-:W-:Y:S01]  /*37f0*/  MOV R3, R31 ;  /* 0x0000001f00037202 */ /* 0x000fe20000000f00 */
[----:B-1----:R-:W-:Y:S01]  /*3800*/  ULEA UR6, UR7, UR6, 0x18 ;  /* 0x0000000607067291 */ /* 0x002fe2000f8ec0ff */
[----:B0-----:R-:W-:-:S05]  /*3810*/  SHF.L.U32 R29, R32, 0x1, RZ ;  /* 0x00000001201d7819 */ /* 0x001fca00000006ff */
[----:B------:R-:W-:Y:S02]  /*3820*/  LEA R28, R32, UR6, 0x5 ;  /* 0x00000006201c7c11 */ /* 0x000fe4000f8e28ff */
[----:B------:R-:W-:-:S04]  /*3830*/  LOP3.LUT R29, R29, 0x18, RZ, 0xc0, !PT ;  /* 0x000000181d1d7812 */ /* 0x000fc800078ec0ff */
[----:B------:R-:W-:-:S05]  /*3840*/  IADD3 R30, PT, PT, R28, R29, RZ ;  /* 0x0000001d1c1e7210 */ /* 0x000fca0007ffe0ff */
[----:B------:R0:W-:Y:S04]  /*3850*/  STS.64 [R30], R2 ;  /* 0x000000021e007388 */ /* 0x0001e80000000a00 */
[----:B0-----:R1:W5:Y:S01]  /*3860*/  LDL.LU.64 R2, [R1+0xb0] ;  /* 0x0000b00001027983 */ /* 0x0013620000300a00 */
[----:B------:R-:W-:Y:S02]  /*3870*/  LOP3.LUT R30, R29, 0x8, RZ, 0x3c, !PT ;  /* 0x000000081d1e7812 */ /* 0x000fe400078e3cff */
[----:B------:R-:W-:Y:S02]  /*3880*/  SHF.L.U32 R33, R32, 0x3, RZ ;  /* 0x0000000320217819 */ /* 0x000fe400000006ff */
[----:B------:R-:W-:Y:S02]  /*3890*/  IADD3 R30, PT, PT, R28, R30, RZ ;  /* 0x0000001e1c1e7210 */ /* 0x000fe40007ffe0ff */
[----:B------:R-:W-:-:S03]  /*38a0*/  LOP3.LUT R33, R33, 0x1fe0, RZ, 0xc0, !PT ;  /* 0x00001fe021217812 */ /* 0x000fc600078ec0ff */
        /* <DEDUP_REMOVED lines=17> */
[----:B------:R-:W2:Y:S01]  /*39c0*/  LDS.64 R30, [R33+0xa00] ;  /* 0x000a0000211e7984 */ /* 0x000ea20000000a00 */
[----:B0-----:R-:W-:Y:S01]  /*39d0*/  FADD.FTZ R28, RZ, R28 ;  /* 0x0000001cff1c7221 */ /* 0x001fe20000010000 */
[----:B------:R-:W-:-:S03]  /*39e0*/  FADD.FTZ R29, RZ, R29 ;  /* 0x0000001dff1d7221 */ /* 0x000fc60000010000 */
[----:B--2---:R-:W-:Y:S01]  /*39f0*/  FADD.FTZ R30, R28, R30 ;  /* 0x0000001e1c1e7221 */ /* 0x004fe20000010000 */
        /* <DEDUP_REMOVED lines=15> */
.L_x_388:
[----:B------:R-:W2:Y:S01]  /*3af0*/  S2R R46, SR_TID.X ;  /* 0x00000000002e7919 */ /* 0x000ea20000002100 */
[----:B------:R-:W-:Y:S01]  /*3b00*/  BSSY.RECONVERGENT B0, `(.L_x_389) ;  /* 0x000009b000007945 */ /* 0x000fe20003800200 */
[----:B01----:R-:W-:Y:S02]  /*3b10*/  CS2R R28, SRZ ;  /* 0x00000000001c7805 */ /* 0x003fe4000001ff00 */
[----:B--2---:R-:W-:-:S13]  /*3b20*/  ISETP.GT.U32.AND P0, PT, R46, 0xf, PT ;  /* 0x0000000f2e00780c */ /* 0x004fda0003f04070 */
[----:B------:R-:W-:Y:S05]  /*3b30*/  @P0 BRA `(.L_x_390) ;  /* 0x00000008005c0947 */ /* 0x000fea0003800000 */
[----:B------:R-:W0:Y:S01]  /*3b40*/  S2R R30, SR_CgaCtaId ;  /* 0x00000000001e7919 */ /* 0x000e220000008800 */
[----:B------:R-:W-:Y:S01]  /*3b50*/  USHF.L.U32 UR6, UR8, 0x2, URZ ;  /* 0x0000000208067899 */ /* 0x000fe200080006ff */
[----:B------:R-:W-:Y:S01]  /*3b60*/  HFMA2 R28, -RZ, RZ, 0, 4.76837158203125e-06 ;  /* 0x00000050ff1c7431 */ /* 0x000fe200000001ff */
[----:B------:R-:W-:Y:S01]  /*3b70*/  UIMAD UR7, UR11, 0x140, URZ ;  /* 0x000001400b0778a4 */ /* 0x000fe2000f8e02ff */
[----:B------:R-:W-:Y:S01]  /*3b80*/  SHF.L.U32 R41, R46, 0x3, RZ ;  /* 0x000000032e297819 */ /* 0x000fe200000006ff */
[----:B------:R-:W-:-:S03]  /*3b90*/  ULOP3.LUT UR6, UR6, 0xc, URZ, 0xc0, !UPT ;  /* 0x0000000c06067892 */ /* 0x000fc6000f8ec0ff */
[----:B------:R-:W-:-:S03]  /*3ba0*/  LOP3.LUT R41, R41, 0x18, RZ, 0xc0, !PT ;  /* 0x0000001829297812 */ /* 0x000fc600078ec0ff */
[----:B------:R-:W-:-:S05]  /*3bb0*/  LEA.HI R29, R46, UR6, RZ, 0x1e ;  /* 0x000000062e1d7c11 */ /* 0x000fca000f8ff0ff */
[----:B------:R-:W-:Y:S01]  /*3bc0*/  IMAD R29, R29, R28, -UR7 ;  /* 0x800000071d1d7e24 */ /* 0x000fe2000f8e021c */
[----:B------:R-:W-:-:S04]  /*3bd0*/  MOV R28, 0x400 ;  /* 0x00000400001c7802 */ /* 0x000fc80000000f00 */
[----:B------:R-:W-:Y:S02]  /*3be0*/  IADD3 R28, PT, PT, R28, 0x2800, RZ ;  /* 0x000028001c1c7810 */ /* 0x000fe40007ffe0ff */
[----:B------:R-:W-:-:S04]  /*3bf0*/  LOP3.LUT R32, R29, 0x4, RZ, 0xfc, !PT ;  /* 0x000000041d207812 */ /* 0x000fc800078efcff */
[----:B------:R-:W-:Y:S02]  /*3c00*/  SHF.R.U32.HI R32, RZ, 0x2, R32 ;  /* 0x00000002ff207819 */ /* 0x000fe40000011620 */
[----:B0-----:R-:W-:Y:S02]  /*3c10*/  LEA R28, R30, R28, 0x18 ;  /* 0x0000001c1e1c7211 */ /* 0x001fe400078ec0ff */
[----:B------:R-:W-:-:S03]  /*3c20*/  SHF.R.U32.HI R30, RZ, 0x2, R29 ;  /* 0x00000002ff1e7819 */ /* 0x000fc6000001161d */
[--C-:B------:R-:W-:Y:S02]  /*3c30*/  IMAD R32, R32, 0x28, R28.reuse ;  /* 0x0000002820207824 */ /* 0x100fe400078e021c */
[----:B------:R-:W-:-:S03]  /*3c40*/  IMAD R30, R30, 0x28, R28 ;  /* 0x000000281e1e7824 */ /* 0x000fc600078e021c */
[----:B------:R-:W-:Y:S02]  /*3c50*/  IADD3 R32, PT, PT, R41, R32, RZ ;  /* 0x0000002029207210 */ /* 0x000fe40007ffe0ff */
[----:B------:R-:W-:-:S04]  /*3c60*/  IADD3 R30, PT, PT, R30, R41, RZ ;  /* 0x000000291e1e7210 */ /* 0x000fc80007ffe0ff */
[----:B------:R-:W-:Y:S04]  /*3c70*/  LDS.64 R32, [R32] ;  /* 0x0000000020207984 */ /* 0x000fe80000000a00 */
[----:B------:R-:W0:Y:S02]  /*3c80*/  LDS.64 R30, [R30] ;  /* 0x000000001e1e7984 */ /* 0x000e240000000a00 */
[----:B0-----:R-:W-:Y:S01]  /*3c90*/  FADD.FTZ R30, RZ, R30 ;  /* 0x0000001eff1e7221 */ /* 0x001fe20000010000 */
[----:B------:R-:W-:-:S03]  /*3ca0*/  FADD.FTZ R31, RZ, R31 ;  /* 0x0000001fff1f7221 */ /* 0x000fc60000010000 */
[----:B------:R-:W-:Y:S01]  /*3cb0*/  FADD.FTZ R32, R30, R32 ;  /* 0x000000201e207221 */ /* 0x000fe20000010000 */
[----:B------:R-:W-:Y:S01]  /*3cc0*/  LOP3.LUT R30, R29, 0x8, RZ, 0xfc, !PT ;  /* 0x000000081d1e7812 */ /* 0x000fe200078efcff */
[----:B------:R-:W-:-:S03]  /*3cd0*/  FADD.FTZ R33, R31, R33 ;  /* 0x000000211f217221 */ /* 0x000fc60000010000 */
        /* <DEDUP_REMOVED lines=125> */
.L_x_390:
[----:B------:R-:W-:Y:S05]  /*44b0*/  BSYNC.RECONVERGENT B0 ;  /* 0x0000000000007941 */ /* 0x000fea0003800200 */
.L_x_389:
        /* <DEDUP_REMOVED lines=21> */
.L_x_392:
[----:B------:R-:W-:Y:S05]  /*4610*/  BSYNC.RECONVERGENT B0 ;  /* 0x0000000000007941 */ /* 0x000fea0003800200 */
.L_x_391:
        /* <DEDUP_REMOVED lines=22> */
.L_x_395:
[----:B------:R-:W2:Y:S04]  /*4780*/  LD.E.STRONG.GPU R31, desc[UR14][R28.64+0x20] ;  /* 0x0000200e1c1f7980 */ /* 0x000ea8000c10f900 */
[----:B--2---:R-:W-:Y:S01]  /*4790*/  CCTL.IVALL ;  /* 0x00000000ff00798f */ /* 0x004fe20002000000 */
[----:B------:R-:W-:Y:S05]  /*47a0*/  YIELD ;  /* 0x0000000000007946 */ /* 0x000fea0003800000 */
[----:B-----5:R-:W-:-:S04]  /*47b0*/  LOP3.LUT R31, R31, R30, RZ, 0x3c, !PT ;  /* 0x0000001e1f1f7212 */ /* 0x020fc800078e3cff */
[----:B------:R-:W-:-:S13]  /*47c0*/  ISETP.GT.AND P0, PT, R31, -0x1, PT ;  /* 0xffffffff1f00780c */ /* 0x000fda0003f04270 */
[----:B------:R-:W-:Y:S05]  /*47d0*/  @P0 BRA `(.L_x_395) ;  /* 0xfffffffc00e80947 */ /* 0x000fea000383ffff */
.L_x_394:
[----:B------:R-:W-:Y:S05]  /*47e0*/  WARPSYNC.ALL ;  /* 0x0000000000007948 */ /* 0x000fea0003800000 */
[----:B------:R-:W-:Y:S06]  /*47f0*/  BAR.SYNC.DEFER_BLOCKING 0x0 ;  /* 0x0000000000007b1d */ /* 0x000fec0000010000 */
[----:B------:R-:W-:Y:S05]  /*4800*/  BRA `(.L_x_396) ;  /* 0x0000000000547947 */ /* 0x000fea0003800000 */
.L_x_393:
        /* <DEDUP_REMOVED lines=13> */
.L_x_398:
[----:B------:R-:W2:Y:S04]  /*48e0*/  LD.E.STRONG.GPU R31, desc[UR14][R28.64] ;  /* 0x0000000e1c1f7980 */ /* 0x000ea8000c10f900 */
[----:B--2---:R-:W-:Y:S01]  /*48f0*/  CCTL.IVALL ;  /* 0x00000000ff00798f */ /* 0x004fe20002000000 */
[----:B------:R-:W-:Y:S05]  /*4900*/  YIELD ;  /* 0x0000000000007946 */ /* 0x000fea0003800000 */
[----:B-----5:R-:W-:-:S04]  /*4910*/  LOP3.LUT R31, R31, R30, RZ, 0x3c, !PT ;  /* 0x0000001e1f1f7212 */ /* 0x020fc800078e3cff */
[----:B------:R-:W-:-:S13]  /*4920*/  ISETP.GT.AND P0, PT, R31, -0x1, PT ;  /* 0xffffffff1f00780c */ /* 0x000fda0003f04270 */
[----:B------:R-:W-:Y:S05]  /*4930*/  @P0 BRA `(.L_x_398) ;  /* 0xfffffffc00e80947 */ /* 0x000fea000383ffff */
.L_x_397:
[----:B------:R-:W-:Y:S05]  /*4940*/  WARPSYNC.ALL ;  /* 0x0000000000007948 */ /* 0x000fea0003800000 */
[----:B------:R-:W-:Y:S06]  /*4950*/  BAR.SYNC.DEFER_BLOCKING 0x0 ;  /* 0x0000000000007b1d */ /* 0x000fec0000010000 */
.L_x_396:
[----:B------:R-:W-:Y:S01]  /*4960*/  ISETP.GT.U32.AND P0, PT, R46, 0x7f, PT ;  /* 0x0000007f2e00780c */ /* 0x000fe20003f04070 */
[----:B------:R-:W2:Y:S01]  /*4970*/  LDL R51, [R1+0xac] ;  /* 0x0000ac0001337983 */ /* 0x000ea20000100800 */
[----:B0-----:R-:W-:-:S03]  /*4980*/  MOV R29, UR4 ;  /* 0x00000004001d7c02 */ /* 0x001fc60008000f00 */
[----:B------:R-:W3:Y:S04]  /*4990*/  LDL.LU R45, [R1+0x1c] ;  /* 0x00001c00012d7983 */ /* 0x000ee80000300800 */
[----:B------:R-:W4:Y:S04]  /*49a0*/  LDL.LU R50, [R1+0x68] ;  /* 0x0000680001327983 */ /* 0x000f280000300800 */
[----:B------:R-:W0:Y:S01]  /*49b0*/  @!P0 LDC R28, c[0x0][0x374] ;  /* 0x0000dd00ff1c8b82 */ /* 0x000e220000000800 */
[----:B------:R-:W4:Y:S07]  /*49c0*/  LDL.LU R49, [R1+0x4] ;  /* 0x0000040001317983 */ /* 0x000f2e0000300800 */
[----:B------:R-:W1:Y:S01]  /*49d0*/  S2UR UR7, SR_CgaCtaId ;  /* 0x00000000000779c3 */ /* 0x000e620000008800 */
[----:B------:R-:W-:Y:S01]  /*49e0*/  UMOV UR6, 0x400 ;  /* 0x0000040000067882 */ /* 0x000fe20000000000 */
[----:B------:R-:W4:Y:S06]  /*49f0*/  LDL.LU R32, [R1+0x2c] ;  /* 0x00002c0001207983 */ /* 0x000f2c0000300800 */
[----:B------:R-:W1:Y:S01]  /*4a00*/  @!P0 LDC.64 R30, c[0x0][0x3d0] ;  /* 0x0000f400ff1e8b82 */ /* 0x000e620000000a00 */
[----:B0-----:R-:W-:Y:S01]  /*4a10*/  @!P0 IMAD R28, R28, R29, UR8 ;  /* 0x000000081c1c8e24 */ /* 0x001fe2000f8e021d */
[----:B------:R-:W-:Y:S01]  /*4a20*/  @!P0 SHF.L.U32 R29, R46, 0x1, RZ ;  /* 0x000000012e1d8819 */ /* 0x000fe200000006ff */
[----:B------:R-:W-:Y:S01]  /*4a30*/  UIADD3 UR6, UPT, UPT, UR6, 0x3480, URZ ;  /* 0x0000348006067890 */ /* 0x000fe2000fffe0ff */
[----:B------:R-:W4:Y:S02]  /*4a40*/  LDL.LU R33, [R1+0x28] ;  /* 0x0000280001217983 */ /* 0x000f240000300800 */
[----:B------:R-:W-:-:S02]  /*4a50*/  @!P0 LOP3.LUT R29, R29, 0xfe, RZ, 0xc0, !PT ;  /* 0x000000fe1d1d8812 */ /* 0x000fc400078ec0ff */
[----:B------:R-:W4:Y:S02]  /*4a60*/  LDL.LU R41, [R1+0x20] ;  /* 0x0000200001297983 */ /* 0x000f240000300800 */
[----:B------:R-:W-:Y:S01]  /*4a70*/  @!P0 LEA R28, R28, R29, 0x8 ;  /* 0x0000001d1c1c8211 */ /* 0x000fe200078e40ff */
[----:B-1----:R-:W-:Y:S01]  /*4a80*/  ULEA UR6, UR7, UR6, 0x18 ;  /* 0x0000000607067291 */ /* 0x002fe2000f8ec0ff */
[----:B------:R-:W4:Y:S03]  /*4a90*/  LDL.LU R43, [R1+0xc] ;  /* 0x00000c00012b7983 */ /* 0x000f260000300800 */
[----:B------:R-:W-:Y:S01]  /*4aa0*/  @!P0 IMAD.WIDE.U32 R28, R28, 0x4, R30 ;  /* 0x000000041c1c8825 */ /* 0x000fe200078e001e */
[----:B------:R-:W-:Y:S01]  /*4ab0*/  USHF.L.U32 UR7, UR8, 0x2, URZ ;  /* 0x0000000208077899 */ /* 0x000fe200080006ff */
[----:B------:R-:W4:Y:S04]  /*4ac0*/  LDL.LU R44, [R1+0x8] ;  /* 0x00000800012c7983 */ /* 0x000f280000300800 */
[----:B------:R-:W2:Y:S01]  /*4ad0*/  @!P0 LDG.E.64 R28, desc[UR14][R28.64] ;  /* 0x0000000e1c1c8981 */ /* 0x000ea2000c1e1b00 */
[----:B------:R-:W-:Y:S01]  /*4ae0*/  HFMA2 R30, -RZ, RZ, 0, 0 ;  /* 0x00000000ff1e7431 */ /* 0x000fe200000001ff */
[----:B------:R-:W-:-:S02]  /*4af0*/  ULOP3.LUT UR7, UR7, 0xc, URZ, 0xc0, !UPT ;  /* 0x0000000c07077892 */ /* 0x000fc4000f8ec0ff */
[----:B------:R-:W-:Y:S04]  /*4b00*/  STL [R1+0xbc], R4 ;  /* 0x0000bc0401007387 */ /* 0x000fe80000100800 */
[----:B-----5:R-:W-:Y:S04]  /*4b10*/  STL [R1+0xb8], R3 ;  /* 0x0000b80301007387 */ /* 0x020fe80000100800 */
[----:B------:R-:W-:Y:S04]  /*4b20*/  STL [R1+0xb4], R2 ;  /* 0x0000b40201007387 */ /* 0x000fe80000100800 */
[----:B------:R-:W-:Y:S01]  /*4b30*/  STL [R1+0xb0], R0 ;  /* 0x0000b00001007387 */ /* 0x000fe20000100800 */
[----:B--2---:R-:W-:Y:S01]  /*4b40*/  @!P0 FADD.FTZ R30, RZ, R28 ;  /* 0x0000001cff1e8221 */ /* 0x004fe20000010000 */
[----:B------:R-:W-:Y:S01]  /*4b50*/  MOV R28, RZ ;  /* 0x000000ff001c7202 */ /* 0x000fe20000000f00 */
[----:B------:R-:W-:-:S03]  /*4b60*/  @!P0 FADD.FTZ R28, RZ, R29 ;  /* 0x0000001dff1c8221 */ /* 0x000fc60000010000 */
        /* <DEDUP_REMOVED lines=16> */
[----:B------:R-:W0:Y:S01]  /*4c70*/  SHFL.BFLY PT, R28, R29, 0x1, 0x1f ;  /* 0x0c201f001d1c7f89 */ /* 0x000e2200000e0000 */
[----:B------:R-:W-:Y:S01]  /*4c80*/  LOP3.LUT P0, RZ, R46, 0x39f, RZ, 0xc0, !PT ;  /* 0x0000039f2eff7812 */ /* 0x000fe2000780c0ff */
[----:B0-----:R-:W-:-:S02]  /*4c90*/  FADD.FTZ R28, R29, R28 ;  /* 0x0000001c1d1c7221 */ /* 0x001fc40000010000 */
[----:B------:R-:W0:Y:S10]  /*4ca0*/  SHFL.BFLY PT, R29, R30, 0x1, 0x1f ;  /* 0x0c201f001e1d7f89 */ /* 0x000e3400000e0000 */
[----:B------:R-:W-:Y:S01]  /*4cb0*/  @!P0 FMUL.FTZ R28, R28, 1.2207031431898940355e-05 ;  /* 0x374ccccd1c1c8820 */ /* 0x000fe20000410000 */
[----:B0-----:R-:W-:Y:S01]  /*4cc0*/  FADD.FTZ R29, R30, R29 ;  /* 0x0000001d1e1d7221 */ /* 0x001fe20000010000 */
[----:B------:R-:W-:-:S03]  /*4cd0*/  @!P0 LEA.HI R30, R46, UR6, RZ, 0x1e ;  /* 0x000000062e1e8c11 */ /* 0x000fc6000f8ff0ff */
[----:B------:R-:W-:-:S05]  /*4ce0*/  @!P0 FMUL.FTZ R29, R29, 1.2207031431898940355e-05 ;  /* 0x374ccccd1d1d8820 */ /* 0x000fca0000410000 */
[----:B------:R0:W-:Y:S02]  /*4cf0*/  @!P0 STS.64 [R30], R28 ;  /* 0x0000001c1e008388 */ /* 0x0001e40000000a00 */
[----:B0-----:R-:W-:-:S04]  /*4d00*/  IADD3 R28, PT, PT, R51, -UR7, RZ ;  /* 0x80000007331c7c10 */ /* 0x001fc8000fffe0ff */
[----:B------:R-:W-:Y:S01]  /*4d10*/  LEA R28, R28, UR6, 0x3 ;  /* 0x000000061c1c7c11 */ /* 0x000fe2000f8e18ff */
[----:B------:R-:W-:Y:S06]  /*4d20*/  BAR.SYNC.DEFER_BLOCKING 0x0 ;  /* 0x0000000000007b1d */ /* 0x000fec0000010000 */
[----:B------:R-:W0:Y:S01]  /*4d30*/  LDCU.64 UR6, c[0x0][0x380] ;  /* 0x00007000ff0677ac */ /* 0x000e220008000a00 */
[----:B------:R-:W3:Y:S02]  /*4d40*/  LDS.64 R28, [R28] ;  /* 0x000000001c1c7984 */ /* 0x000ee40000000a00 */
[--C-:B---3--:R-:W-:Y:S01]  /*4d50*/  FADD.FTZ R30, R45, -R28.reuse ;  /* 0x8000001c2d1e7221 */ /* 0x108fe20000010000 */
[--C-:B----4-:R-:W-:Y:S01]  /*4d60*/  FADD.FTZ R31, R49, -R28.reuse ;  /* 0x8000001c311f7221 */ /* 0x110fe20000010000 */
[----:B------:R-:W2:Y:S04]  /*4d70*/  LDL.LU R45, [R1] ;  /* 0x00000000012d7983 */ /* 0x000ea80000300800 */
[----:B------:R-:W3:Y:S04]  /*4d80*/  LDL.LU R49, [R1+0x78] ;  /* 0x0000780001317983 */ /* 0x000ee80000300800 */
[----:B------:R-:W4:Y:S04]  /*4d90*/  LDL.LU R4, [R1+0x7c] ;  /* 0x00007c0001047983 */ /* 0x000f280000300800 */
[----:B------:R-:W3:Y:S04]  /*4da0*/  LDL.LU R3, [R1+0x74] ;  /* 0x0000740001037983 */ /* 0x000ee80000300800 */
[----:B------:R-:W3:Y:S04]  /*4db0*/  LDL.LU R2, [R1+0x80] ;  /* 0x0000800001027983 */ /* 0x000ee80000300800 */
[----:B------:R-:W3:Y:S04]  /*4dc0*/  LDL.LU R0, [R1+0x70] ;  /* 0x0000700001007983 */ /* 0x000ee80000300800 */
[----:B------:R-:W3:Y:S01]  /*4dd0*/  LDL.LU R46, [R1+0x8c] ;  /* 0x00008c00012e7983 */ /* 0x000ee20000300800 */
[--C-:B------:R-:W-:Y:S01]  /*4de0*/  FADD.FTZ R32, R32, -R28.reuse ;  /* 0x8000001c20207221 */ /* 0x100fe20000010000 */
[--C-:B------:R-:W-:Y:S01]  /*4df0*/  FADD.FTZ R57, R57, -R28.reuse ;  /* 0x8000001c39397221 */ /* 0x100fe20000010000 */
[----:B------:R-:W-:Y:S01]  /*4e00*/  FADD.FTZ R33, R33, -R28 ;  /* 0x8000001c21217221 */ /* 0x000fe20000010000 */
[-C--:B------:R-:W-:Y:S01]  /*4e10*/  FFMA.FTZ R30, R50, -R29.reuse, R30 ;  /* 0x8000001d321e7223 */ /* 0x080fe2000001001e */
[--C-:B------:R-:W-:Y:S01]  /*4e20*/  FADD.FTZ R55, R55, -R28.reuse ;  /* 0x8000001c37377221 */ /* 0x100fe20000010000 */
[----:B------:R-:W3:Y:S04]  /*4e30*/  LDL.LU R51, [R1+0x6c] ;  /* 0x00006c0001337983 */ /* 0x000ee80000300800 */
        /* <DEDUP_REMOVED lines=26> */
[----:B--2---:R-:W-:Y:S01]  /*4fe0*/  FADD.FTZ R45, R45, -R28 ;  /* 0x8000001c2d2d7221 */ /* 0x004fe20000010000 */
[----:B----4-:R-:W-:-:S02]  /*4ff0*/  FFMA.FTZ R32, R4, -R29, R32 ;  /* 0x8000001d04207223 */ /* 0x010fc40000010020 */
[----:B------:R-:W2:Y:S01]  /*5000*/  LDL.LU R4, [R1+0x4c] ;  /* 0x00004c0001047983 */ /* 0x000ea20000300800 */
[----:B---3--:R-:W-:-:S03]  /*5010*/  FFMA.FTZ R57, R3, -R29, R57 ;  /* 0x8000001d03397223 */ /* 0x008fc60000010039 */
[----:B------:R-:W3:Y:S01]  /*5020*/  LDL.LU R3, [R1+0x9c] ;  /* 0x00009c0001037983 */ /* 0x000ee20000300800 */
[----:B------:R-:W-:-:S03]  /*5030*/  FFMA.FTZ R33, R2, -R29, R33 ;  /* 0x8000001d02217223 */ /* 0x000fc60000010021 */
[----:B------:R-:W4:Y:S01]  /*5040*/  LDL.LU R2, [R1+0x48] ;  /* 0x0000480001027983 */ /* 0x000f220000300800 */
[----:B------:R-:W-:-:S03]  /*5050*/  FFMA.FTZ R55, R0, -R29, R55 ;  /* 0x8000001d00377223 */ /* 0x000fc60000010037 */
[----:B------:R-:W4:Y:S04]  /*5060*/  LDL.LU R0, [R1+0x94] ;  /* 0x0000940001007983 */ /* 0x000f280000300800 */
[----:B------:R-:W4:Y:S01]  /*5070*/  LDL.LU R28, [R1+0x38] ;  /* 0x00003800011c7983 */ /* 0x000f220000300800 */
[-C--:B------:R-:W-:Y:S01]  /*5080*/  FFMA.FTZ R41, R46, -R29.reuse, R41 ;  /* 0x8000001d2e297223 */ /* 0x080fe20000010029 */
[-C--:B------:R-:W-:Y:S02]  /*5090*/  FFMA.FTZ R31, R49, -R29.reuse, R31 ;  /* 0x8000001d311f7223 */ /* 0x080fe4000001001f */
[----:B------:R-:W4:Y:S04]  /*50a0*/  LDL.LU R46, [R1+0x90] ;  /* 0x00009000012e7983 */ /* 0x000f280000300800 */
[----:B------:R-:W4:Y:S04]  /*50b0*/  LDL.LU R61, [R1+0x34] ;  /* 0x00003400013d7983 */ /* 0x000f280000300800 */
[----:B------:R-:W4:Y:S01]  /*50c0*/  LDL.LU R49, [R1+0x88] ;  /* 0x0000880001317983 */ /* 0x000f220000300800 */
[----:B------:R-:W-:-:S03]  /*50d0*/  FFMA.FTZ R52, R51, -R29, R52 ;  /* 0x8000001d33347223 */ /* 0x000fc60000010034 */
[----:B------:R-:W4:Y:S01]  /*50e0*/  LDL.LU R60, [R1+0x24] ;  /* 0x00002400013c7983 */ /* 0x000f220000300800 */
[----:B------:R-:W-:-:S03]  /*50f0*/  FFMA.FTZ R43, R50, -R29, R43 ;  /* 0x8000001d322b7223 */ /* 0x000fc6000001002b */
[----:B------:R-:W4:Y:S04]  /*5100*/  LDL.LU R59, [R1+0x84] ;  /* 0x00008400013b7983 */ /* 0x000f280000300800 */
[----:B------:R-:W4:Y:S04]  /*5110*/  LDL.LU R54, [R1+0x18] ;  /* 0x0000180001367983 */ /* 0x000f280000300800 */
[----:B------:R-:W4:Y:S04]  /*5120*/  LDL.LU R51, [R1+0x14] ;  /* 0x0000140001337983 */ /* 0x000f280000300800 */
[----:B------:R-:W4:Y:S01]  /*5130*/  LDL.LU R50, [R1+0x10] ;  /* 0x0000100001327983 */ /* 0x000f220000300800 */
[----:B--2---:R-:W-:-:S03]  /*5140*/  FFMA.FTZ R48, R4, -R29, R48 ;  /* 0x8000001d04307223 */ /* 0x004fc60000010030 */
[----:B------:R1:W5:Y:S01]  /*5150*/  LDL.LU R4, [R1+0xbc] ;  /* 0x0000bc0001047983 */ /* 0x0003620000300800 */
[----:B---3--:R-:W-:-:S03]  /*5160*/  FFMA.FTZ R44, R3, -R29, R44 ;  /* 0x8000001d032c7223 */ /* 0x008fc6000001002c */
[----:B------:R1:W5:Y:S01]  /*5170*/  LDL.LU R3, [R1+0xb8] ;  /* 0x0000b80001037983 */ /* 0x0003620000300800 */
[----:B----4-:R-:W-:-:S03]  /*5180*/  FFMA.FTZ R42, R2, -R29, R42 ;  /* 0x8000001d022a7223 */ /* 0x010fc6000001002a */
[----:B------:R1:W5:Y:S01]  /*5190*/  LDL.LU R2, [R1+0xb4] ;  /* 0x0000b40001027983 */ /* 0x0003620000300800 */
[----:B------:R-:W-:-:S03]  /*51a0*/  FFMA.FTZ R45, R0, -R29, R45 ;  /* 0x8000001d002d7223 */ /* 0x000fc6000001002d */
[----:B------:R1:W5:Y:S01]  /*51b0*/  LDL.LU R0, [R1+0xb0] ;  /* 0x0000b00001007983 */ /* 0x0003620000300800 */
[----:B------:R-:W-:-:S03]  /*51c0*/  FFMA.FTZ R47, R28, -R29, R47 ;  /* 0x8000001d1c2f7223 */ /* 0x000fc6000001002f */
[----:B------:R-:W0:Y:S01]  /*51d0*/  LDL.LU R28, [R1+0xa0] ;  /* 0x0000a000011c7983 */ /* 0x000e220000300800 */
[----:B------:R-:W-:-:S03]  /*51e0*/  FFMA.FTZ R56, R49, -R29, R56 ;  /* 0x8000001d31387223 */ /* 0x000fc60000010038 */
[----:B------:R-:W2:Y:S01]  /*51f0*/  LDL.LU R49, [R1+0xa4] ;  /* 0x0000a40001317983 */ /* 0x000ea20000300800 */
        /* <DEDUP_REMOVED lines=60> */
[----:B------:R-:W3:Y:S01]  /*55c0*/  S2R R46, SR_TID.X ;  /* 0x00000000002e7919 */ /* 0x000ee20000002100 */
[----:B------:R-:W-:Y:S01]  /*55d0*/  ULOP3.LUT UR4, UR4, 0x1, URZ, 0x3c, !UPT ;  /* 0x0000000104047892 */ /* 0x000fe2000f8e3cff */
[----:B0-----:R-:W-:Y:S01]  /*55e0*/  IADD3 R10, P0, PT, R28, UR6, RZ ;  /* 0x000000061c0a7c10 */ /* 0x001fe2000ff1e0ff */
[----:B------:R-:W-:Y:S01]  /*55f0*/  FFMA.FTZ R28, R19, -R29, R27 ;  /* 0x8000001d131c7223 */ /* 0x000fe2000001001b */
[----:B------:R-:W-:-:S03]  /*5600*/  FMUL.FTZ R19, R9, R58 ;  /* 0x0000003a09137220 */ /* 0x000fc60000410000 */
[----:B------:R-:W-:Y:S02]  /*5610*/  FMUL.FTZ R9, R9, R28 ;  /* 0x0000001c09097220 */ /* 0x000fe40000410000 */
[----:B------:R-:W-:-:S03]  /*5620*/  F2FP.BF16.F32.PACK_AB R19, R40, R19 ;  /* 0x000000132813723e */ /* 0x000fc600000010ff */
[----:B------:R-:W-:Y:S02]  /*5630*/  F2FP.BF16.F32.PACK_AB R25, R9, R26 ;  /* 0x0000001a0919723e */ /* 0x000fe400000010ff */
        /* <DEDUP_REMOVED lines=9> */
[----:B---3--:R-:W-:Y:S05]  /*56d0*/  BRA.U !UP0, `(.L_x_399) ;  /* 0xffffffad08947547 */ /* 0x008fea000b83ffff */
.L_x_387:
        /* <DEDUP_REMOVED lines=10> */
[--C-:B------:R-:W-:Y:S01]  /*5780*/  SHF.R.U32.HI R31, RZ, 0x5, R46.reuse ;  /* 0x00000005ff1f7819 */ /* 0x100fe2000001162e */
[----:B------:R-:W0:Y:S01]  /*5790*/  S2UR UR9, SR_CgaCtaId ;  /* 0x00000000000979c3 */ /* 0x000e220000008800 */
[----:B------:R-:W-:Y:S01]  /*57a0*/  SHF.R.U32.HI R28, RZ, 0x4, R46 ;  /* 0x00000004ff1c7819 */ /* 0x000fe2000001162e */
[----:B------:R-:W-:Y:S01]  /*57b0*/  UISETP.LT.AND.EX UP0, UPT, UR17, URZ, UPT, UP0 ;  /* 0x000000ff1100728c */ /* 0x000fe2000bf01300 */
[----:B------:R-:W-:Y:S01]  /*57c0*/  LOP3.LUT R30, RZ, R31, RZ, 0x33, !PT ;  /* 0x0000001fff1e7212 */ /* 0x000fe200078e33ff */
[----:B------:R-:W-:Y:S01]  /*57d0*/  UMOV UR8, 0x400 ;  /* 0x0000040000087882 */ /* 0x000fe20000000000 */
[C---:B------:R-:W-:Y:S01]  /*57e0*/  LOP3.LUT R27, R46.reuse, 0x1f, RZ, 0xc0, !PT ;  /* 0x0000001f2e1b7812 */ /* 0x040fe200078ec0ff */
[----:B------:R-:W-:Y:S01]  /*57f0*/  USEL UR7, UR16, 0x2, UP0 ;  /* 0x0000000210077887 */ /* 0x000fe20008000000 */
[C---:B------:R-:W-:Y:S01]  /*5800*/  LOP3.LUT R40, R46.reuse, 0xf, RZ, 0xc0, !PT ;  /* 0x0000000f2e287812 */ /* 0x040fe200078ec0ff */
[----:B------:R-:W-:Y:S01]  /*5810*/  USEL UR4, UR17, URZ, UP0 ;  /* 0x000000ff11047287 */ /* 0x000fe20008000000 */
[----:B-1----:R-:W-:Y:S01]  /*5820*/  SHF.L.U32 R25, R46, 0x1, RZ ;  /* 0x000000012e197819 */ /* 0x002fe200000006ff */
[----:B------:R-:W-:Y:S01]  /*5830*/  USHF.L.U32 UR10, UR7, 0x5, URZ ;  /* 0x00000005070a7899 */ /* 0x000fe200080006ff */
[----:B------:R-:W-:Y:S01]  /*5840*/  MOV R24, UR6 ;  /* 0x0000000600187c02 */ /* 0x000fe20008000f00 */
[----:B------:R-:W-:-:S04]  /*5850*/  USHF.L.U64.HI UR7, UR7, 0x5, UR4 ;  /* 0x0000000507077899 */ /* 0x000fc80008010204 */
[----:B------:R-:W-:Y:S02]  /*5860*/  IADD3 R30, P0, PT, R30, UR10, RZ ;  /* 0x0000000a1e1e7c10 */ /* 0x000fe4000ff1e0ff */
[----:B------:R-:W-:Y:S01]  /*5870*/  MOV R29, UR7 ;  /* 0x00000007001d7c02 */ /* 0x000fe20008000f00 */
[----:B------:R-:W1:Y:S03]  /*5880*/  LDCU.64 UR4, c[0x0][0x3d0] ;  /* 0x00007a00ff0477ac */ /* 0x000e660008000a00 */
[----:B------:R-:W-:Y:S01]  /*5890*/  IADD3.X R29, PT, PT, R29, -0x1, RZ, P0, !PT ;  /* 0xffffffff1d1d7810 */ /* 0x000fe200007fe4ff */
[----:B0-----:R-:W-:-:S04]  /*58a0*/  ULEA UR8, UR9, UR8, 0x18 ;  /* 0x0000000809087291 */ /* 0x001fc8000f8ec0ff */
[----:B-----5:R-:W-:Y:S02]  /*58b0*/  IMAD.WIDE.U32 R2, R29, -0x33333333, RZ ;  /* 0xcccccccd1d027825 */ /* 0x020fe400078e00ff */
[----:B------:R-:W-:Y:S02]  /*58c0*/  LEA R26, R31, UR8, 0x7 ;  /* 0x000000081f1a7c11 */ /* 0x000fe4000f8e38ff */
[----:B------:R-:W-:-:S04]  /*58d0*/  IMAD.WIDE.U32 R4, P0, R30, -0x33333334, R2 ;  /* 0xcccccccc1e047825 */ /* 0x000fc80007800002 */
[----:B------:R-:W-:Y:S01]  /*58e0*/  IMAD.WIDE.U32 R2, R30, -0x33333333, RZ ;  /* 0xcccccccd1e027825 */ /* 0x000fe200078e00ff */
[----:B------:R-:W-:Y:S01]  /*58f0*/  IADD3.X R7, PT, PT, RZ, RZ, RZ, P0, !PT ;  /* 0x000000ffff077210 */ /* 0x000fe200007fe4ff */
[----:B-1----:R-:W-:Y:S01]  /*5900*/  UIADD3 UR4, UP0, UPT, UR4, 0x68000, URZ ;  /* 0x0006800004047890 */ /* 0x002fe2000ff1e0ff */
[----:B------:R-:W-:Y:S02]  /*5910*/  MOV R6, R5 ;  /* 0x0000000500067202 */ /* 0x000fe40000000f00 */
[----:B------:R-:W-:Y:S01]  /*5920*/  IADD3 RZ, P0, PT, R3, R4, RZ ;  /* 0x0000000403ff7210 */ /* 0x000fe20007f1e0ff */
[----:B------:R-:W-:Y:S01]  /*5930*/  UIADD3.X UR5, UPT, UPT, URZ, UR5, URZ, UP0, !UPT ;  /* 0x00000005ff057290 */ /* 0x000fe200087fe4ff */
[----:B------:R-:W-:-:S03]  /*5940*/  LOP3.LUT R5, R28, 0x1e, RZ, 0xc0, !PT ;  /* 0x0000001e1c057812 */ /* 0x000fc600078ec0ff */
[----:B------:R-:W-:Y:S01]  /*5950*/  IMAD.WIDE.U32.X R2, R29, -0x33333334, R6, P0 ;  /* 0xcccccccc1d027825 */ /* 0x000fe200000e0406 */
[----:B------:R-:W-:-:S04]  /*5960*/  LOP3.LUT R5, R5, 0x1f, R46, 0x78, !PT ;  /* 0x0000001f05057812 */ /* 0x000fc800078e782e */
[----:B------:R-:W-:Y:S02]  /*5970*/  SHF.R.U64 R44, R2, 0x3, R3 ;  /* 0x00000003022c7819 */ /* 0x000fe40000001203 */
[----:B------:R-:W-:Y:S02]  /*5980*/  LEA R26, R5, R26, 0x2 ;  /* 0x0000001a051a7211 */ /* 0x000fe400078e10ff */
        /* <DEDUP_REMOVED lines=14> */
.L_x_411:
        /* <DEDUP_REMOVED lines=26> */
.L_x_404:
        /* <DEDUP_REMOVED lines=33> */
.L_x_403:
[----:B------:R-:W-:Y:S05]  /*5e20*/  BSYNC.RECONVERGENT B1 ;  /* 0x0000000000017941 */ /* 0x000fea0003800200 */
.L_x_402:
        /* <DEDUP_REMOVED lines=25> */
.L_x_406:
[----:B------:R-:W-:Y:S05]  /*5fc0*/  BSYNC.RECONVERGENT B1 ;  /* 0x0000000000017941 */ /* 0x000fea0003800200 */
.L_x_405:
        /* <DEDUP_REMOVED lines=28> */
.L_x_401:
[----:B------:R-:W-:Y:S05]  /*6190*/  BSYNC.RECONVERGENT B0 ;  /* 0x0000000000007941 */ /* 0x000fea0003800200 */
.L_x_400:
[----:B------:R0:W-:Y:S01]  /*61a0*/  STS [R26], R35 ;  /* 0x000000231a007388 */ /* 0x0001e20000000800 */
[----:B------:R-:W1:Y:S01]  /*61b0*/  LDC.64 R6, c[0x0][0x388] ;  /* 0x0000e200ff067b82 */ /* 0x000e620000000a00 */
[----:B------:R-:W-:Y:S02]  /*61c0*/  ISETP.GT.U32.AND P1, PT, R40, 0x9, PT ;  /* 0x000000092800780c */ /* 0x000fe40003f24070 */
[----:B------:R0:W-:Y:S01]  /*61d0*/  STS [R26+0x500], R36 ;  /* 0x000500241a007388 */ /* 0x0001e20000000800 */
[----:B------:R-:W-:-:S04]  /*61e0*/  MOV R8, R28 ;  /* 0x0000001c00087202 */ /* 0x000fc80000000f00 */
[----:B------:R-:W2:Y:S08]  /*61f0*/  LDC.64 R4, c[0x0][0x390] ;  /* 0x0000e400ff047b82 */ /* 0x000eb00000000a00 */
[----:B0-----:R-:W-:Y:S06]  /*6200*/  BAR.SYNC.DEFER_BLOCKING 0x0 ;  /* 0x0000000000007b1d */ /* 0x001fec0000010000 */
.L_x_410:
        /* <DEDUP_REMOVED lines=32> */
.L_x_421:
        /* <DEDUP_REMOVED lines=10> */
.L_x_409:
[----:B------:R-:W-:Y:S05]  /*64b0*/  BSYNC.RECONVERGENT B0 ;  /* 0x0000000000007941 */ /* 0x000fea0003800200 */
.L_x_408:
        /* <DEDUP_REMOVED lines=9> */
.L_x_407:
        /* <DEDUP_REMOVED lines=8> */
.L_x_413:
[----:B------:R-:W-:Y:S05]  /*65d0*/  BSYNC B0 ;  /* 0x0000000000007941 */ /* 0x000fea0003800000 */
.L_x_412:
        /* <DEDUP_REMOVED lines=8> */
.L_x_414:
[----:B------:R-:W-:Y:S01]  /*6660*/  FADD.FTZ R12, R12, R9 ;  /* 0x000000090c0c7221 */ /* 0x000fe20000010000 */
[----:B------:R-:W-:-:S04]  /*6670*/  HFMA2 R19, -RZ, RZ, 0, 2.384185791015625e-07 ;  /* 0x00000004ff137431 */ /* 0x000fc800000001ff */
[----:B------:R-:W-:Y:S02]  /*6680*/  MOV R20, R12 ;  /* 0x0000000c00147202 */ /* 0x000fe40000000f00 */
[----:B------:R-:W-:-:S07]  /*6690*/  MOV R11, R18 ;  /* 0x00000012000b7202 */ /* 0x000fce0000000f00 */
[----:B------:R-:W-:Y:S05]  /*66a0*/  WARPSYNC.COLLECTIVE R17, `(.L_x_415) ;  /* 0x0000000011087348 */ /* 0x000fea0003c00000 */
[----:B------:R0:W1:Y:S02]  /*66b0*/  SHFL.BFLY P3, R18, R20, R19, R22 ;  /* 0x0c00001314127389 */ /* 0x0000640000060016 */
[----:B01----:R-:W-:Y:S05]  /*66c0*/  ENDCOLLECTIVE ;  /* 0x000000000000791b */ /* 0x003fea0003800000 */
.L_x_415:
[----:B------:R-:W-:-:S05]  /*66d0*/  FADD.FTZ R11, R11, R10 ;  /* 0x0000000a0b0b7221 */ /* 0x000fca0000010000 */
[----:B------:R-:W-:Y:S02]  /*66e0*/  MOV R20, R11 ;  /* 0x0000000b00147202 */ /* 0x000fe40000000f00 */
[----:B------:R-:W-:-:S07]  /*66f0*/  MOV R13, R18 ;  /* 0x00000012000d7202 */ /* 0x000fce0000000f00 */
[----:B------:R-:W-:Y:S05]  /*6700*/  WARPSYNC.COLLECTIVE R17, `(.L_x_416) ;  /* 0x0000000011087348 */ /* 0x000fea0003c00000 */
[----:B------:R0:W1:Y:S02]  /*6710*/  SHFL.BFLY P3, R18, R20, R19, R22 ;  /* 0x0c00001314127389 */ /* 0x0000640000060016 */
[----:B01----:R-:W-:Y:S05]  /*6720*/  ENDCOLLECTIVE ;  /* 0x000000000000791b */ /* 0x003fea0003800000 */
.L_x_416:
[----:B------:R-:W-:Y:S01]  /*6730*/  FADD.FTZ R13, R12, R13 ;  /* 0x0000000d0c0d7221 */ /* 0x000fe20000010000 */
[----:B------:R-:W-:-:S04]  /*6740*/  HFMA2 R19, -RZ, RZ, 0, 1.1920928955078125e-07 ;  /* 0x00000002ff137431 */ /* 0x000fc800000001ff */
[----:B------:R-:W-:Y:S02]  /*6750*/  MOV R20, R13 ;  /* 0x0000000d00147202 */ /* 0x000fe40000000f00 */
[----:B------:R-:W-:-:S07]  /*6760*/  MOV R14, R18 ;  /* 0x00000012000e7202 */ /* 0x000fce0000000f00 */
[----:B------:R-:W-:Y:S05]  /*6770*/  WARPSYNC.COLLECTIVE R17, `(.L_x_417) ;  /* 0x0000000011087348 */ /* 0x000fea0003c00000 */
[----:B------:R0:W1:Y:S02]  /*6780*/  SHFL.BFLY P3, R18, R20, R19, R22 ;  /* 0x0c00001314127389 */ /* 0x0000640000060016 */
[----:B01----:R-:W-:Y:S05]  /*6790*/  ENDCOLLECTIVE ;  /* 0x000000000000791b */ /* 0x003fea0003800000 */
.L_x_417:
[----:B------:R-:W-:-:S05]  /*67a0*/  FADD.FTZ R14, R11, R14 ;  /* 0x0000000e0b0e7221 */ /* 0x000fca0000010000 */
[----:B------:R-:W-:Y:S02]  /*67b0*/  MOV R20, R14 ;  /* 0x0000000e00147202 */ /* 0x000fe40000000f00 */
[----:B------:R-:W-:-:S07]  /*67c0*/  MOV R16, R18 ;  /* 0x0000001200107202 */ /* 0x000fce0000000f00 */
[----:B------:R-:W-:Y:S05]  /*67d0*/  WARPSYNC.COLLECTIVE R17, `(.L_x_418) ;  /* 0x0000000011087348 */ /* 0x000fea0003c00000 */
[----:B------:R0:W1:Y:S02]  /*67e0*/  SHFL.BFLY P3, R18, R20, R19, R22 ;  /* 0x0c00001314127389 */ /* 0x0000640000060016 */
[----:B01----:R-:W-:Y:S05]  /*67f0*/  ENDCOLLECTIVE ;  /* 0x000000000000791b */ /* 0x003fea0003800000 */
.L_x_418:
[----:B------:R-:W-:Y:S01]  /*6800*/  FADD.FTZ R16, R13, R16 ;  /* 0x000000100d107221 */ /* 0x000fe20000010000 */
[----:B------:R-:W-:-:S04]  /*6810*/  HFMA2 R19, -RZ, RZ, 0, 5.9604644775390625e-08 ;  /* 0x00000001ff137431 */ /* 0x000fc800000001ff */
[----:B------:R-:W-:Y:S02]  /*6820*/  MOV R20, R16 ;  /* 0x0000001000147202 */ /* 0x000fe40000000f00 */
[----:B------:R-:W-:-:S07]  /*6830*/  MOV R9, R18 ;  /* 0x0000001200097202 */ /* 0x000fce0000000f00 */
[----:B------:R-:W-:Y:S05]  /*6840*/  WARPSYNC.COLLECTIVE R17, `(.L_x_419) ;  /* 0x0000000011087348 */ /* 0x000fea0003c00000 */
[----:B------:R0:W1:Y:S02]  /*6850*/  SHFL.BFLY P3, R18, R20, R19, R22 ;  /* 0x0c00001314127389 */ /* 0x0000640000060016 */
[----:B01----:R-:W-:Y:S05]  /*6860*/  ENDCOLLECTIVE ;  /* 0x000000000000791b */ /* 0x003fea0003800000 */
.L_x_419:
[----:B------:R-:W-:-:S05]  /*6870*/  FADD.FTZ R9, R14, R9 ;  /* 0x000000090e097221 */ /* 0x000fca0000010000 */
[----:B------:R-:W-:Y:S02]  /*6880*/  MOV R20, R9 ;  /* 0x0000000900147202 */ /* 0x000fe40000000f00 */
[----:B------:R-:W-:-:S07]  /*6890*/  MOV R15, R18 ;  /* 0x00000012000f7202 */ /* 0x000fce0000000f00 */
[----:B------:R-:W-:Y:S05]  /*68a0*/  WARPSYNC.COLLECTIVE R17, `(.L_x_420) ;  /* 0x0000000011087348 */ /* 0x000fea0003c00000 */
[----:B------:R0:W1:Y:S02]  /*68b0*/  SHFL.BFLY P3, R18, R20, R19, R22 ;  /* 0x0c00001314127389 */ /* 0x0000640000060016 */
[----:B01----:R-:W-:Y:S05]  /*68c0*/  ENDCOLLECTIVE ;  /* 0x000000000000791b */ /* 0x003fea0003800000 */
.L_x_420:
[----:B------:R-:W-:Y:S01]  /*68d0*/  FADD.FTZ R15, R16, R15 ;  /* 0x0000000f100f7221 */ /* 0x000fe20000010000 */
[----:B------:R-:W-:Y:S01]  /*68e0*/  MOV R10, R18 ;  /* 0x00000012000a7202 */ /* 0x000fe20000000f00 */
[----:B------:R-:W-:Y:S06]  /*68f0*/  BRA `(.L_x_421) ;  /* 0xfffffff800c47947 */ /* 0x000fec000383ffff */
.L_x_422:
        /* <DEDUP_REMOVED lines=16> */
.L_x_1238:


//--------------------- .text._ZN13group_norm_v218gn_bwd_cuda_kernelI13__nv_bfloat16Li320ELi3ELi16ELi80ELi1024ELb1ELb1ELi32ELi320ELi320ELi4ELb1ELi12ELb0ELb0ELNS_15WgradSyncMethodE3ENS_16CompileConditionILi1000EEEEEvPT_S6_S6_PKS5_S8_S8_S8_PKfflPfPj --------------------------
	.section	.text._ZN13group_norm_v218gn_bwd_cuda_kernelI13__nv_bfloat16Li320ELi3ELi16ELi80ELi1024ELb1ELb1ELi32ELi320ELi320ELi4ELb1ELi12ELb0ELb0ELNS_15WgradSyncMethodE3ENS_16CompileConditionILi1000EEEEEvPT_S6_S6_PKS5_S8_S8_S8_PKfflPfPj,"ax",@progbits
	.align	128
        .global         _ZN13group_norm_v218gn_bwd_cuda_kernelI13__nv_bfloat16Li320ELi3ELi16ELi80ELi1024ELb1ELb1ELi32ELi320ELi320ELi4ELb1ELi12ELb0ELb0ELNS_15WgradSyncMethodE3ENS_16CompileConditionILi1000EEEEEvPT_S6_S6_PKS5_S8_S8_S8_PKfflPfPj
        .type           _ZN13group_norm_v218gn_bwd_cuda_kernelI13__nv_bfloat16Li320ELi3ELi16ELi80ELi1024ELb1ELb1ELi32ELi320ELi320ELi4ELb1ELi12ELb0ELb0ELNS_15WgradSyncMethodE3ENS_16CompileConditionILi1000EEEEEvPT_S6_S6_PKS5_S8_S8_S8_PKfflPfPj,@function
        .size           _ZN13group_norm_v218gn_bwd_cuda_kernelI13__nv_bfloat16Li320ELi3ELi16ELi80ELi1024ELb1ELb1ELi32ELi320ELi320ELi4ELb1ELi12ELb0ELb0ELNS_15WgradSyncMethodE3ENS_16CompileConditionILi1000EEEEEvPT_S6_S6_PKS5_S8_S8_S8_PKfflPfPj,(.L_x_1239 - _ZN13group_norm_v218gn_bwd_cuda_kernelI13__nv_bfloat16Li320ELi3ELi16ELi80ELi1024ELb1ELb1ELi32ELi320ELi320ELi4ELb1ELi12ELb0ELb0ELNS_15WgradSyncMethodE3ENS_16CompileConditionILi1000EEEEEvPT_S6_S6_PKS5_S8_S8_S8_PKfflPfPj)
        .other          _ZN13group_norm_v218gn_bwd_cuda_kernelI13__nv_bfloat16Li320ELi3ELi16ELi80ELi1024ELb1ELb1ELi32ELi320ELi320ELi4ELb1ELi12ELb0ELb0ELNS_15WgradSyncMethodE3ENS_16CompileConditionILi1000EEEEEvPT_S6_S6_PKS5_S8_S8_S8_PKfflPfPj,@"STO_CUDA_ENTRY STV_DEFAULT"
_ZN13group_norm_v218gn_bwd_cuda_kernelI13__nv_bfloat16Li320ELi3ELi16ELi80ELi1024ELb1ELb1ELi32ELi320ELi320ELi4ELb1ELi12ELb0ELb0ELNS_15WgradSyncMethodE3ENS_16CompileConditionILi1000EEEEEvPT_S6_S6_PKS5_S8_S8_S8_PKfflPfPj:
.text._ZN13group_norm_v218gn_bwd_cuda_kernelI13__nv_bfloat16Li320ELi3ELi16ELi80ELi1024ELb1ELb1ELi32ELi320ELi320ELi4ELb1ELi12ELb0ELb0ELNS_15WgradSyncMethodE3ENS_16CompileConditionILi1000EEEEEvPT_S6_S6_PKS5_S8_S8_S8_PKfflPfPj:
        /* <DEDUP_REMOVED lines=30> */
.L_x_425:
[----:B0-----:R-:W2:Y:S04]  /*01e0*/  LD.E.STRONG.GPU R5, desc[UR14][R2.64+0x30] ;  /* 0x0000300e02057980 */ /* 0x001ea8000c10f900 */
[----:B--2---:R-:W-:Y:S01]  /*01f0*/  CCTL.IVALL ;  /* 0x00000000ff00798f */ /* 0x004fe20002000000 */
[----:B------:R-:W-:Y:S05]  /*0200*/  YIELD ;  /* 0x0000000000007946 */ /* 0x000fea0003800000 */
[----:B-----5:R-:W-:-:S04]  /*0210*/  LOP3.LUT R5, R5, R0, RZ, 0x3c, !PT ;  /* 0x0000000005057212 */ /* 0x020fc800078e3cff */
[----:B------:R-:W-:-:S13]  /*0220*/  ISETP.GT.AND P0, PT, R5, -0x1, PT ;  /* 0xffffffff0500780c */ /* 0x000fda0003f04270 */
[----:B------:R-:W-:Y:S05]  /*0230*/  @P0 BRA `(.L_x_425) ;  /* 0xfffffffc00e80947 */ /* 0x000fea000383ffff */
.L_x_424:
[----:B------:R-:W-:Y:S05]  /*0240*/  WARPSYNC.ALL ;  /* 0x0000000000007948 */ /* 0x000fea0003800000 */
[----:B------:R-:W-:Y:S06]  /*0250*/  BAR.SYNC.DEFER_BLOCKING 0x0 ;  /* 0x0000000000007b1d */ /* 0x000fec0000010000 */
[----:B------:R-:W-:Y:S05]  /*0260*/  BRA `(.L_x_426) ;  /* 0x00000054001c7947 */ /* 0x000fea0003800000 */
.L_x_423:
        /* <DEDUP_REMOVED lines=44> */
.L_x_438:
        /* <DEDUP_REMOVED lines=860> */
.L_x_427:
        /* <DEDUP_REMOVED lines=156> */
.L_x_429:
[----:B------:R-:W-:Y:S05]  /*44b0*/  BSYNC.RECONVERGENT B0 ;  /* 0x0000000000007941 */ /* 0x000fea0003800200 */
.L_x_428:
        /* <DEDUP_REMOVED lines=21> */
.L_x_431:
[----:B------:R-:W-:Y:S05]  /*4610*/  BSYNC.RECONVERGENT B0 ;  /* 0x0000000000007941 */ /* 0x000fea0003800200 */
.L_x_430:
        /* <DEDUP_REMOVED lines=22> */
.L_x_434:
[----:B------:R-:W2:Y:S04]  /*4780*/  LD.E.STRONG.GPU R31, desc[UR14][R28.64+0x30] ;  /* 0x0000300e1c1f7980 */ /* 0x000ea8000c10f900 */
[----:B--2---:R-:W-:Y:S01]  /*4790*/  CCTL.IVALL ;  /* 0x00000000ff00798f */ /* 0x004fe20002000000 */
[----:B------:R-:W-:Y:S05]  /*47a0*/  YIELD ;  /* 0x0000000000007946 */ /* 0x000fea0003800000 */
[----:B-----5:R-:W-:-:S04]  /*47b0*/  LOP3.LUT R31, R31, R30, RZ, 0x3c, !PT ;  /* 0x0000001e1f1f7212 */ /* 0x020fc800078e3cff */
[----:B------:R-:W-:-:S13]  /*47c0*/  ISETP.GT.AND P0, PT, R31, -0x1, PT ;  /* 0xffffffff1f00780c */ /* 0x000fda0003f04270 */
[----:B------:R-:W-:Y:S05]  /*47d0*/  @P0 BRA `(.L_x_434) ;  /* 0xfffffffc00e80947 */ /* 0x000fea000383ffff */
.L_x_433:
[----:B------:R-:W-:Y:S05]  /*47e0*/  WARPSYNC.ALL ;  /* 0x0000000000007948 */ /* 0x000fea0003800000 */
[----:B------:R-:W-:Y:S06]  /*47f0*/  BAR.SYNC.DEFER_BLOCKING 0x0 ;  /* 0x0000000000007b1d */ /* 0x000fec0000010000 */
[----:B------:R-:W-:Y:S05]  /*4800*/  BRA `(.L_x_435) ;  /* 0x0000000000547947 */ /* 0x000fea0003800000 */
.L_x_432:
        /* <DEDUP_REMOVED lines=13> */
.L_x_437:
[----:B------:R-:W2:Y:S04]  /*48e0*/  LD.E.STRONG.GPU R31, desc[UR14][R28.64] ;  /* 0x0000000e1c1f7980 */ /* 0x000ea8000c10f900 */
[----:B--2---:R-:W-:Y:S01]  /*48f0*/  CCTL.IVALL ;  /* 0x00000000ff00798f */ /* 0x004fe20002000000 */
[----:B------:R-:W-:Y:S05]  /*4900*/  YIELD ;  /* 0x0000000000007946 */ /* 0x000fea0003800000 */
[----:B-----5:R-:W-:-:S04]  /*4910*/  LOP3.LUT R31, R31, R30, RZ, 0x3c, !PT ;  /* 0x0000001e1f1f7212 */ /* 0x020fc800078e3cff */
[----:B------:R-:W-:-:S13]  /*4920*/  ISETP.GT.AND P0, PT, R31, -0x1, PT ;  /* 0xffffffff1f00780c */ /* 0x000fda0003f04270 */
[----:B------:R-:W-:Y:S05]  /*4930*/  @P0 BRA `(.L_x_437) ;  /* 0xfffffffc00e80947 */ /* 0x000fea000383ffff */
.L_x_436:
[----:B------:R-:W-:Y:S05]  /*4940*/  WARPSYNC.ALL ;  /* 0x0000000000007948 */ /* 0x000fea0003800000 */
[----:B------:R-:W-:Y:S06]  /*4950*/  BAR.SYNC.DEFER_BLOCKING 0x0 ;  /* 0x0000000000007b1d */ /* 0x000fec0000010000 */
.L_x_435:
        /* <DEDUP_REMOVED lines=216> */
.L_x_426:
        /* <DEDUP_REMOVED lines=57> */
.L_x_450:
        /* <DEDUP_REMOVED lines=26> */
.L_x_443:
        /* <DEDUP_REMOVED lines=33> */
.L_x_442:
[----:B------:R-:W-:Y:S05]  /*5e20*/  BSYNC.RECONVERGENT B1 ;  /* 0x0000000000017941 */ /* 0x000fea0003800200 */
.L_x_441:
        /* <DEDUP_REMOVED lines=25> */
.L_x_445:
[----:B------:R-:W-:Y:S05]  /*5fc0*/  BSYNC.RECONVERGENT B1 ;  /* 0x0000000000017941 */ /* 0x000fea0003800200 */
.L_x_444:
        /* <DEDUP_REMOVED lines=28> */
.L_x_440:
[----:B------:R-:W-:Y:S05]  /*6190*/  BSYNC.RECONVERGENT B0 ;  /* 0x0000000000007941 */ /* 0x000fea0003800200 */
.L_x_439:
[----:B------:R0:W-:Y:S01]  /*61a0*/  STS [R26], R35 ;  /* 0x000000231a007388 */ /* 0x0001e20000000800 */
[----:B------:R-:W1:Y:S01]  /*61b0*/  LDC.64 R6, c[0x0][0x388] ;  /* 0x0000e200ff067b82 */ /* 0x000e620000000a00 */
[----:B------:R-:W-:Y:S02]  /*61c0*/  ISETP.GT.U32.AND P1, PT, R40, 0x9, PT ;  /* 0x000000092800780c */ /* 0x000fe40003f24070 */
[----:B------:R0:W-:Y:S01]  /*61d0*/  STS [R26+0x500], R36 ;  /* 0x000500241a007388 */ /* 0x0001e20000000800 */
[----:B------:R-:W-:-:S04]  /*61e0*/  MOV R8, R28 ;  /* 0x0000001c00087202 */ /* 0x000fc80000000f00 */
[----:B------:R-:W2:Y:S08]  /*61f0*/  LDC.64 R4, c[0x0][0x390] ;  /* 0x0000e400ff047b82 */ /* 0x000eb00000000a00 */
[----:B0-----:R-:W-:Y:S06]  /*6200*/  BAR.SYNC.DEFER_BLOCKING 0x0 ;  /* 0x0000000000007b1d */ /* 0x001fec0000010000 */
.L_x_449:
        /* <DEDUP_REMOVED lines=32> */
.L_x_460:
        /* <DEDUP_REMOVED lines=10> */
.L_x_448:
[----:B------:R-:W-:Y:S05]  /*64b0*/  BSYNC.RECONVERGENT B0 ;  /* 0x0000000000007941 */ /* 0x000fea0003800200 */
.L_x_447:
        /* <DEDUP_REMOVED lines=9> */
.L_x_446:
        /* <DEDUP_REMOVED lines=8> */
.L_x_452:
[----:B------:R-:W-:Y:S05]  /*65d0*/  BSYNC B0 ;  /* 0x0000000000007941 */ /* 0x000fea0003800000 */
.L_x_451:
        /* <DEDUP_REMOVED lines=8> */
.L_x_453:
[----:B------:R-:W-:Y:S01]  /*6660*/  FADD.FTZ R12, R12, R9 ;  /* 0x000000090c0c7221 */ /* 0x000fe20000010000 */
[----:B------:R-:W-:-:S04]  /*6670*/  HFMA2 R19, -RZ, RZ, 0, 2.384185791015625e-07 ;  /* 0x00000004ff137431 */ /* 0x000fc800000001ff */
[----:B------:R-:W-:Y:S02]  /*6680*/  MOV R20, R12 ;  /* 0x0000000c00147202 */ /* 0x000fe40000000f00 */
[----:B------:R-:W-:-:S07]  /*6690*/  MOV R11, R18 ;  /* 0x00000012000b7202 */ /* 0x000fce0000000f00 */
[----:B------:R-:W-:Y:S05]  /*66a0*/  WARPSYNC.COLLECTIVE R17, `(.L_x_454) ;  /* 0x0000000011087348 */ /* 0x000fea0003c00000 */
[----:B------:R0:W1:Y:S02]  /*66b0*/  SHFL.BFLY P3, R18, R20, R19, R22 ;  /* 0x0c00001314127389 */ /* 0x0000640000060016 */
[----:B01----:R-:W-:Y:S05]  /*66c0*/  ENDCOLLECTIVE ;  /* 0x000000000000791b */ /* 0x003fea0003800000 */
.L_x_454:
[----:B------:R-:W-:-:S05]  /*66d0*/  FADD.FTZ R11, R11, R10 ;  /* 0x0000000a0b0b7221 */ /* 0x000fca0000010000 */
[----:B------:R-:W-:Y:S02]  /*66e0*/  MOV R20, R11 ;  /* 0x0000000b00147202 */ /* 0x000fe40000000f00 */
[----:B------:R-:W-:-:S07]  /*66f0*/  MOV R13, R18 ;  /* 0x00000012000d7202 */ /* 0x000fce0000000f00 */
[----:B------:R-:W-:Y:S05]  /*6700*/  WARPSYNC.COLLECTIVE R17, `(.L_x_455) ;  /* 0x0000000011087348 */ /* 0x000fea0003c00000 */
[----:B------:R0:W1:Y:S02]  /*6710*/  SHFL.BFLY P3, R18, R20, R19, R22 ;  /* 0x0c00001314127389 */ /* 0x0000640000060016 */
[----:B01----:R-:W-:Y:S05]  /*6720*/  ENDCOLLECTIVE ;  /* 0x000000000000791b */ /* 0x003fea0003800000 */
.L_x_455:
[----:B------:R-:W-:Y:S01]  /*6730*/  FADD.FTZ R13, R12, R13 ;  /* 0x0000000d0c0d7221 */ /* 0x000fe20000010000 */
[----:B------:R-:W-:-:S04]  /*6740*/  HFMA2 R19, -RZ, RZ, 0, 1.1920928955078125e-07 ;  /* 0x00000002ff137431 */ /* 0x000fc800000001ff */
[----:B------:R-:W-:Y:S02]  /*6750*/  MOV R20, R13 ;  /* 0x0000000d00147202 */ /* 0x000fe40000000f00 */
[----:B------:R-:W-:-:S07]  /*6760*/  MOV R14, R18 ;  /* 0x00000012000e7202 */ /* 0x000fce0000000f00 */
[----:B------:R-:W-:Y:S05]  /*6770*/  WARPSYNC.COLLECTIVE R17, `(.L_x_456) ;  /* 0x0000000011087348 */ /* 0x000fea0003c00000 */
[----:B------:R0:W1:Y:S02]  /*6780*/  SHFL.BFLY P3, R18, R20, R19, R22 ;  /* 0x0c00001314127389 */ /* 0x0000640000060016 */
[----:B01----:R-:W-:Y:S05]  /*6790*/  ENDCOLLECTIVE ;  /* 0x000000000000791b */ /* 0x003fea0003800000 */
.L_x_456:
[----:B------:R-:W-:-:S05]  /*67a0*/  FADD.FTZ R14, R11, R14 ;  /* 0x0000000e0b0e7221 */ /* 0x000fca0000010000 */
[----:B------:R-:W-:Y:S02]  /*67b0*/  MOV R20, R14 ;  /* 0x0000000e00147202 */ /* 0x000fe40000000f00 */
[----:B------:R-:W-:-:S07]  /*67c0*/  MOV R16, R18 ;  /* 0x0000001200107202 */ /* 0x000fce0000000f00 */
[----:B------:R-:W-:Y:S05]  /*67d0*/  WARPSYNC.COLLECTIVE R17, `(.L_x_457) ;  /* 0x0000000011087348 */ /* 0x000fea0003c00000 */
[----:B------:R0:W1:Y:S02]  /*67e0*/  SHFL.BFLY P3, R18, R20, R19, R22 ;  /* 0x0c00001314127389 */ /* 0x0000640000060016 */
[----:B01----:R-:W-:Y:S05]  /*67f0*/  ENDCOLLECTIVE ;  /* 0x000000000000791b */ /* 0x003fea0003800000 */
.L_x_457:
[----:B------:R-:W-:Y:S01]  /*6800*/  FADD.FTZ R16, R13, R16 ;  /* 0x000000100d107221 */ /* 0x000fe20000010000 */
[----:B------:R-:W-:-:S04]  /*6810*/  HFMA2 R19, -RZ, RZ, 0, 5.9604644775390625e-08 ;  /* 0x00000001ff137431 */ /* 0x000fc800000001ff */
[----:B------:R-:W-:Y:S02]  /*6820*/  MOV R20, R16 ;  /* 0x0000001000147202 */ /* 0x000fe40000000f00 */
[----:B------:R-:W-:-:S07]  /*6830*/  MOV R9, R18 ;  /* 0x0000001200097202 */ /* 0x000fce0000000f00 */
[----:B------:R-:W-:Y:S05]  /*6840*/  WARPSYNC.COLLECTIVE R17, `(.L_x_458) ;  /* 0x0000000011087348 */ /* 0x000fea0003c00000 */
[----:B------:R0:W1:Y:S02]  /*6850*/  SHFL.BFLY P3, R18, R20, R19, R22 ;  /* 0x0c00001314127389 */ /* 0x0000640000060016 */
[----:B01----:R-:W-:Y:S05]  /*6860*/  ENDCOLLECTIVE ;  /* 0x000000000000791b */ /* 0x003fea0003800000 */
.L_x_458:
[----:B------:R-:W-:-:S05]  /*6870*/  FADD.FTZ R9, R14, R9 ;  /* 0x000000090e097221 */ /* 0x000fca0000010000 */
[----:B------:R-:W-:Y:S02]  /*6880*/  MOV R20, R9 ;  /* 0x0000000900147202 */ /* 0x000fe40000000f00 */
[----:B------:R-:W-:-:S07]  /*6890*/  MOV R15, R18 ;  /* 0x00000012000f7202 */ /* 0x000fce0000000f00 */
[----:B------:R-:W-:Y:S05]  /*68a0*/  WARPSYNC.COLLECTIVE R17, `(.L_x_459) ;  /* 0x0000000011087348 */ /* 0x000fea0003c00000 */
[----:B------:R0:W1:Y:S02]  /*68b0*/  SHFL.BFLY P3, R18, R20, R19, R22 ;  /* 0x0c00001314127389 */ /* 0x0000640000060016 */
[----:B01----:R-:W-:Y:S05]  /*68c0*/  ENDCOLLECTIVE ;  /* 0x000000000000791b */ /* 0x003fea0003800000 */
.L_x_459:
[----:B------:R-:W-:Y:S01]  /*68d0*/  FADD.FTZ R15, R16, R15 ;  /* 0x0000000f100f7221 */ /* 0x000fe20000010000 */
[----:B------:R-:W-:Y:S01]  /*68e0*/  MOV R10, R18 ;  /* 0x00000012000a7202 */ /* 0x000fe20000000f00 */
[----:B------:R-:W-:Y:S06]  /*68f0*/  BRA `(.L_x_460) ;  /* 0xfffffff800c47947 */ /* 0x000fec000383ffff */
.L_x_461:
        /* <DEDUP_REMOVED lines=16> */
.L_x_1239:


//--------------------- .text._ZN13group_norm_v214gn_cuda_kernelI13__nv_bfloat16Li320ELi3ELi32ELi40ELi1024ELb0ELi16ELi320ELi320ELi4ELb1ELi5ELb0ELb0ENS_16CompileConditionILi1000EEEEEvPT_PKS4_S7_S7_flPfS8_Pj --------------------------
	.section	.text._ZN13group_norm_v214gn_cuda_kernelI13__nv_bfloat16Li320ELi3ELi32ELi40ELi1024ELb0ELi16ELi320ELi320ELi4ELb1ELi5ELb0ELb0ENS_16CompileConditionILi1000EEEEEvPT_PKS4_S7_S7_flPfS8_Pj,"ax",@progbits
	.align	128
        .global         _ZN13group_norm_v214gn_cuda_kernelI13__nv_bfloat16Li320ELi3ELi32ELi40ELi1024ELb0ELi16ELi320ELi320ELi4ELb1ELi5ELb0ELb0ENS_16CompileConditionILi1000EEEEEvPT_PKS4_S7_S7_flPfS8_Pj
        .type           _ZN13group_norm_v214gn_cuda_kernelI13__nv_bfloat16Li320ELi3ELi32ELi40ELi1024ELb0ELi16ELi320ELi320ELi4ELb1ELi5ELb0ELb0ENS_16CompileConditionILi1000EEEEEvPT_PKS4_S7_S7_flPfS8_Pj,@function
        .size           _ZN13group_norm_v214gn_cuda_kernelI13__nv_bfloat16Li320ELi3ELi32ELi40ELi1024ELb0ELi16ELi320ELi320ELi4ELb1ELi5ELb0ELb0ENS_16CompileConditionILi1000EEEEEvPT_PKS4_S7_S7_flPfS8_Pj,(.L_x_1240 - _ZN13group_norm_v214gn_cuda_kernelI13__nv_bfloat16Li320ELi3ELi32ELi40ELi1024ELb0ELi16ELi320ELi320ELi4ELb1ELi5ELb0ELb0ENS_16CompileConditionILi1000EEEEEvPT_PKS4_S7_S7_flPfS8_Pj)
        .other          _ZN13group_norm_v214gn_cuda_kernelI13__nv_bfloat16Li320ELi3ELi32ELi40ELi1024ELb0ELi16ELi320ELi320ELi4ELb1ELi5ELb0ELb0ENS_16CompileConditionILi1000EEEEEvPT_PKS4_S7_S7_flPfS8_Pj,@"STO_CUDA_ENTRY STV_DEFAULT"
_ZN13group_norm_v214gn_cuda_kernelI13__nv_bfloat16Li320ELi3ELi32ELi40ELi1024ELb0ELi16ELi320ELi320ELi4ELb1ELi5ELb0ELb0ENS_16CompileConditionILi1000EEEEEvPT_PKS4_S7_S7_flPfS8_Pj:
.text._ZN13group_norm_v214gn_cuda_kernelI13__nv_bfloat16Li320ELi3ELi32ELi40ELi1024ELb0ELi16ELi320ELi320ELi4ELb1ELi5ELb0ELb0ENS_16CompileConditionILi1000EEEEEvPT_PKS4_S7_S7_flPfS8_Pj:
[----:B------:R-:W-:Y:S08]  /*0000*/  LDC R1, c[0x0][0x37c] ;  /* 0x0000df00ff017b82 */ /* 0x000ff00000000800 */
[----:B------:R-:W0:Y:S08]  /*0010*/  LDC.64 R8, c[0x0][0x3a8] ;  /* 0x0000ea00ff087b82 */ /* 0x000e300000000a00 */
[----:B------:R-:W1:Y:S01]  /*0020*/  S2UR UR6, SR_CTAID.Y ;  /* 0x00000000000679c3 */ /* 0x000e620000002600 */
[----:B0-----:R-:W-:-:S02]  /*0030*/  SHF.L.U32 R10, R8, 0x2, RZ ;  /* 0x00000002080a7819 */ /* 0x001fc400000006ff */
[----:B------:R-:W-:Y:S02]  /*0040*/  SHF.L.U64.HI R9, R8, 0x2, R9 ;  /* 0x0000000208097819 */ /* 0x000fe40000010209 */
[----:B-1----:R-:W-:-:S04]  /*0050*/  ISETP.GT.U32.AND P0, PT, R10, UR6, PT ;  /* 0x000000060a007c0c */ /* 0x002fc8000bf04070 */
[----:B------:R-:W-:-:S13]  /*0060*/  ISETP.GT.AND.EX P0, PT, R9, RZ, PT, P0 ;  /* 0x000000ff0900720c */ /* 0x000fda0003f04300 */
[----:B------:R-:W-:Y:S05]  /*0070*/  @!P0 EXIT ;  /* 0x000000000000894d */ /* 0x000fea0003800000 */
[----:B------:R-:W0:Y:S01]  /*0080*/  S2R R8, SR_TID.X ;  /* 0x0000000000087919 */ /* 0x000e220000002100 */
[----:B------:R-:W1:Y:S01]  /*0090*/  LDC.64 R12, c[0x0][0x3b0] ;  /* 0x0000ec00ff0c7b82 */ /* 0x000e620000000a00 */
[----:B------:R-:W2:Y:S01]  /*00a0*/  LDCU.64 UR4, c[0x0][0x3c0] ;  /* 0x00007800ff0477ac */ /* 0x000ea20008000a00 */
[----:B------:R-:W-:Y:S01]  /*00b0*/  HFMA2 R5, -RZ, RZ, 0, 0 ;  /* 0x00000000ff057431 */ /* 0x000fe200000001ff */
[----:B------:R-:W3:Y:S01]  /*00c0*/  S2R R3, SR_CgaCtaId ;  /* 0x0000000000037919 */ /* 0x000ee20000008800 */
[----:B------:R-:W4:Y:S01]  /*00d0*/  LDCU.64 UR8, c[0x0][0x358] ;  /* 0x00006b00ff0877ac */ /* 0x000f220008000a00 */
[----:B------:R-:W5:Y:S03]  /*00e0*/  S2R R4, SR_CTAID.X ;  /* 0x0000000000047919 */ /* 0x000f660000002500 */
[----:B------:R-:W3:Y:S01]  /*00f0*/  LDC R6, c[0x0][0x374] ;  /* 0x0000dd00ff067b82 */ /* 0x000ee20000000800 */
[----:B--2---:R-:W-:-:S04]  /*0100*/  ULEA UR4, UP0, UR6, UR4, 0x2 ;  /* 0x0000000406047291 */ /* 0x004fc8000f8010ff */
[----:B------:R-:W-:Y:S01]  /*0110*/  ULEA.HI.X UR5, UR6, UR5, URZ, 0x2, UP0 ;  /* 0x0000000506057291 */ /* 0x000fe200080f14ff */
[----:B-1----:R-:W-:Y:S02]  /*0120*/  ISETP.EQ.U32.AND P1, PT, R12, RZ, PT ;  /* 0x000000ff0c00720c */ /* 0x002fe40003f22070 */
[----:B------:R-:W-:-:S03]  /*0130*/  MOV R54, UR4 ;  /* 0x0000000400367c02 */ /* 0x000fc60008000f00 */
[----:B------:R-:W-:Y:S02]  /*0140*/  MOV R55, UR5 ;  /* 0x0000000500377c02 */ /* 0x000fe40008000f00 */
[----:B0-----:R-:W-:-:S05]  /*0150*/  LOP3.LUT R0, R8, 0xffff, RZ, 0xc0, !PT ;  /* 0x0000ffff08007812 */ /* 0x001fca00078ec0ff */
[----:B------:R-:W-:Y:S01]  /*0160*/  IMAD R0, R0, 0xcccd, RZ ;  /* 0x0000cccd00007824 */ /* 0x000fe200078e02ff */
[----:B-----5:R-:W-:-:S04]  /*0170*/  LOP3.LUT P0, RZ, R4, 0x3f, RZ, 0xc0, !PT ;  /* 0x0000003f04ff7812 */ /* 0x020fc8000780c0ff */
[----:B------:R-:W-:Y:S02]  /*0180*/  SHF.R.U32.HI R49, RZ, 0x16, R0 ;  /* 0x00000016ff317819 */ /* 0x000fe40000011600 */
[----:B------:R-:W-:Y:S02]  /*0190*/  ISETP.EQ.OR.EX P0, PT, R13, RZ, P0, P1 ;  /* 0x000000ff0d00720c */ /* 0x000fe40000702710 */
[----:B------:R-:W-:Y:S02]  /*01a0*/  PRMT R0, R49, 0x9910, RZ ;  /* 0x0000991031007816 */ /* 0x000fe400000000ff */
[----:B------:R-:W-:Y:S02]  /*01b0*/  ISETP.NE.AND P1, PT, R4, RZ, PT ;  /* 0x000000ff0400720c */ /* 0x000fe40003f25270 */
[----:B------:R-:W-:Y:S01]  /*01c0*/  ISETP.GT.U32.OR P0, PT, R8, 0x7, P0 ;  /* 0x000000070800780c */ /* 0x000fe20000704470 */
[----:B------:R-:W-:-:S05]  /*01d0*/  IMAD R0, R0, 0x50, RZ ;  /* 0x0000005000007824 */ /* 0x000fca00078e02ff */
[----:B------:R-:W-:-:S04]  /*01e0*/  IADD3 R0, PT, PT, RZ, -R0, RZ ;  /* 0x80000000ff007210 */ /* 0x000fc80007ffe0ff */
[----:B------:R-:W-:Y:S02]  /*01f0*/  PRMT R7, R0, 0x7710, RZ ;  /* 0x0000771000077816 */ /* 0x000fe400000000ff */
[----:B------:R-:W-:Y:S02]  /*0200*/  MOV R0, 0x400 ;  /* 0x0000040000007802 */ /* 0x000fe40000000f00 */
[----:B------:R-:W-:Y:S02]  /*0210*/  IADD3 R7, PT, PT, R7, R8, RZ ;  /* 0x0000000807077210 */ /* 0x000fe40007ffe0ff */
[----:B---3--:R-:W-:Y:S02]  /*0220*/  LEA R2, R3, R0, 0x18 ;  /* 0x0000000003027211 */ /* 0x008fe400078ec0ff */
[----:B------:R-:W-:Y:S02]  /*0230*/  SHF.L.U32 R0, R4, 0x4, RZ ;  /* 0x0000000404007819 */ /* 0x000fe400000006ff */
[----:B------:R-:W-:-:S02]  /*0240*/  LOP3.LUT R7, R7, 0xffff, RZ, 0xc0, !PT ;  /* 0x0000ffff07077812 */ /* 0x000fc400078ec0ff */
[----:B------:R-:W-:Y:S02]  /*0250*/  LOP3.LUT R0, R0, 0x3f0, RZ, 0xc0, !PT ;  /* 0x000003f000007812 */ /* 0x000fe400078ec0ff */
[----:B------:R-:W-:Y:S01]  /*0260*/  MOV R3, RZ ;  /* 0x000000ff00037202 */ /* 0x000fe20000000f00 */
[----:B------:R-:W-:Y:S01]  /*0270*/  IMAD R2, R7, 0x28, R2 ;  /* 0x0000002807027824 */ /* 0x000fe200078e0202 */
[C---:B------:R-:W-:Y:S02]  /*0280*/  IADD3 R50, PT, PT, R49.reuse, R0, RZ ;  /* 0x0000000031327210 */ /* 0x040fe40007ffe0ff */
[----:B------:R-:W-:Y:S01]  /*0290*/  SHF.L.U32 R0, R4, 0x1, RZ ;  /* 0x0000000104007819 */ /* 0x000fe200000006ff */
[----:B------:R-:W-:Y:S01]  /*02a0*/  IMAD.U32 R4, RZ, RZ, UR6 ;  /* 0x00000006ff047e24 */ /* 0x000fe2000f8e00ff */
[----:B------:R-:W-:Y:S02]  /*02b0*/  LEA R49, R49, R2, 0x3 ;  /* 0x0000000231317211 */ /* 0x000fe400078e18ff */
[----:B------:R-:W-:-:S02]  /*02c0*/  MOV R2, 0x7fffffc1 ;  /* 0x7fffffc100027802 */ /* 0x000fc40000000f00 */
[----:B------:R-:W-:Y:S02]  /*02d0*/  LOP3.LUT R11, R0, 0x7e, RZ, 0xc0, !PT ;  /* 0x0000007e000b7812 */ /* 0x000fe400078ec0ff */
[----:B------:R-:W-:Y:S02]  /*02e0*/  SEL R2, R2, 0x1, !P1 ;  /* 0x0000000102027807 */ /* 0x000fe40004800000 */
[----:B----4-:R-:W-:-:S07]  /*02f0*/  LEA R48, R8, R11, 0x5 ;  /* 0x0000000b08307211 */ /* 0x010fce00078e28ff */
.L_x_468:
[C---:B------:R-:W-:Y:S01]  /*0300*/  LOP3.LUT R26, R4.reuse, 0x3, RZ, 0xc0, !PT ;  /* 0x00000003041a7812 */ /* 0x040fe200078ec0ff */
[----:B0-----:R-:W0:Y:S01]  /*0310*/  LDCU.64 UR4, c[0x0][0x388] ;  /* 0x00007100ff0477ac */ /* 0x001e220008000a00 */
[--C-:B------:R-:W-:Y:S01]  /*0320*/  SHF.R.U64 R52, R4, 0x2, R3.reuse ;  /* 0x0000000204347819 */ /* 0x100fe20000001203 */
[----:B------:R-:W-:Y:S01]  /*0330*/  IMAD R15, R50, 0x500, RZ ;  /* 0x00000500320f7824 */ /* 0x000fe200078e02ff */
[----:B------:R-:W-:Y:S01]  /*0340*/  MOV R57, RZ ;  /* 0x000000ff00397202 */ /* 0x000fe20000000f00 */
[----:B------:R-:W-:Y:S01]  /*0350*/  IMAD R26, R26, 0x140, RZ ;  /* 0x000001401a1a7824 */ /* 0x000fe200078e02ff */
[----:B------:R-:W-:-:S04]  /*0360*/  SHF.R.U32.HI R51, RZ, 0x2, R3 ;  /* 0x00000002ff337819 */ /* 0x000fc80000011603 */
[----:B------:R-:W-:Y:S01]  /*0370*/  LEA R56, R7, R26, 0x2 ;  /* 0x0000001a07387211 */ /* 0x000fe200078e10ff */
[----:B------:R-:W-:-:S04]  /*0380*/  IMAD R11, R51, 0x140000, RZ ;  /* 0x00140000330b7824 */ /* 0x000fc800078e02ff */
[----:B------:R-:W-:-:S03]  /*0390*/  IMAD.WIDE.U32 R12, R52, 0x140000, R56 ;  /* 0x00140000340c7825 */ /* 0x000fc600078e0038 */
[----:B------:R-:W-:-:S04]  /*03a0*/  IADD3 R12, P1, PT, R15, R12, RZ ;  /* 0x0000000c0f0c7210 */ /* 0x000fc80007f3e0ff */
[----:B------:R-:W-:Y:S02]  /*03b0*/  IADD3.X R13, PT, PT, R13, R11, RZ, P1, !PT ;  /* 0x0000000b0d0d7210 */ /* 0x000fe40000ffe4ff */
[C---:B------:R-:W-:Y:S02]  /*03c0*/  SHF.L.U32 R11, R12.reuse, 0x1, RZ ;  /* 0x000000010c0b7819 */ /* 0x040fe400000006ff */
[----:B------:R-:W-:Y:S02]  /*03d0*/  SHF.L.U64.HI R12, R12, 0x1, R13 ;  /* 0x000000010c0c7819 */ /* 0x000fe4000001020d */
[----:B0-----:R-:W-:-:S04]  /*03e0*/  IADD3 R16, P1, PT, R11, UR4, RZ ;  /* 0x000000040b107c10 */ /* 0x001fc8000ff3e0ff */
[----:B------:R-:W-:-:S05]  /*03f0*/  IADD3.X R17, PT, PT, R12, UR5, RZ, P1, !PT ;  /* 0x000000050c117c10 */ /* 0x000fca0008ffe4ff */
[----:B------:R-:W2:Y:S04]  /*0400*/  LDG.E.64.CONSTANT R20, desc[UR8][R16.64] ;  /* 0x0000000810147981 */ /* 0x000ea8000c1e9b00 */
[----:B------:R-:W3:Y:S04]  /*0410*/  LDG.E.64.CONSTANT R18, desc[UR8][R16.64+0x2800] ;  /* 0x0028000810127981 */ /* 0x000ee8000c1e9b00 */
[----:B------:R-:W4:Y:S04]  /*0420*/  LDG.E.64.CONSTANT R24, desc[UR8][R16.64+0x5000] ;  /* 0x0050000810187981 */ /* 0x000f28000c1e9b00 */
[----:B------:R3:W5:Y:S01]  /*0430*/  LDG.E.64.CONSTANT R22, desc[UR8][R16.64+0x7800] ;  /* 0x0078000810167981 */ /* 0x000762000c1e9b00 */
[----:B------:R-:W-:Y:S01]  /*0440*/  ISETP.GT.U32.AND P1, PT, R8, 0x1f, PT ;  /* 0x0000001f0800780c */ /* 0x000fe20003f24070 */
[----:B------:R-:W-:Y:S01]  /*0450*/  BSSY.RECONVERGENT B0, `(.L_x_462) ;  /* 0x000008b000007945 */ /* 0x000fe20003800200 */
[----:B------:R-:W-:-:S02]  /*0460*/  SHF.L.U32 R53, R4, 0x3, RZ ;  /* 0x0000000304357819 */ /* 0x000fc400000006ff */
[----:B------:R-:W-:Y:S02]  /*0470*/  CS2R R40, SRZ ;  /* 0x0000000000287805 */ /* 0x000fe4000001ff00 */
[----:B------:R-:W-:Y:S02]  /*0480*/  LOP3.LUT R53, R53, 0x18, RZ, 0xc0, !PT ;  /* 0x0000001835357812 */ /* 0x000fe400078ec0ff */
[C---:B--2---:R-:W-:Y:S01]  /*0490*/  PRMT R13, R20.reuse, 0x7632, R13 ;  /* 0x00007632140d7816 */ /* 0x044fe2000000000d */
[----:B------:R-:W-:Y:S01]  /*04a0*/  IMAD.U32 R0, R20, 0x10000, RZ ;  /* 0x0001000014007824 */ /* 0x000fe200078e00ff */
[----:B------:R-:W-:Y:S02]  /*04b0*/  PRMT R15, R21, 0x7632, R15 ;  /* 0x00007632150f7816 */ /* 0x000fe4000000000f */
[----:B------:R-:W-:Y:S01]  /*04c0*/  SHF.L.U32 R13, R13, 0x10, RZ ;  /* 0x000000100d0d7819 */ /* 0x000fe200000006ff */
[----:B------:R-:W-:Y:S01]  /*04d0*/  FADD.FTZ R20, RZ, R0 ;  /* 0x00000000ff147221 */ /* 0x000fe20000010000 */
[----:B------:R-:W-:Y:S01]  /*04e0*/  FFMA.FTZ R28, R0, R0, RZ ;  /* 0x00000000001c7223 */ /* 0x000fe200000100ff */
[----:B------:R-:W-:-:S02]  /*04f0*/  SHF.L.U32 R14, R21, 0x10, RZ ;  /* 0x00000010150e7819 */ /* 0x000fc400000006ff */
[----:B------:R-:W-:Y:S01]  /*0500*/  FADD.FTZ R21, R20, R13 ;  /* 0x0000000d14157221 */ /* 0x000fe20000010000 */
[----:B------:R-:W-:Y:S01]  /*0510*/  FFMA.FTZ R27, R13, R13, R28 ;  /* 0x0000000d0d1b7223 */ /* 0x000fe2000001001c */
[----:B------:R-:W-:Y:S02]  /*0520*/  SHF.L.U32 R15, R15, 0x10, RZ ;  /* 0x000000100f0f7819 */ /* 0x000fe400000006ff */
[----:B------:R-:W-:Y:S01]  /*0530*/  FADD.FTZ R20, R21, R14 ;  /* 0x0000000e15147221 */ /* 0x000fe20000010000 */
[----:B------:R-:W-:Y:S01]  /*0540*/  FFMA.FTZ R28, R14, R14, R27 ;  /* 0x0000000e0e1c7223 */ /* 0x000fe2000001001b */
[C---:B---3--:R-:W-:Y:S02]  /*0550*/  PRMT R17, R18.reuse, 0x7632, R17 ;  /* 0x0000763212117816 */ /* 0x048fe40000000011 */
[----:B------:R-:W-:Y:S01]  /*0560*/  SHF.L.U32 R16, R18, 0x10, RZ ;  /* 0x0000001012107819 */ /* 0x000fe200000006ff */
[----:B------:R-:W-:Y:S01]  /*0570*/  FADD.FTZ R21, R20, R15 ;  /* 0x0000000f14157221 */ /* 0x000fe20000010000 */
[----:B------:R-:W-:Y:S01]  /*0580*/  FFMA.FTZ R27, R15, R15, R28 ;  /* 0x0000000f0f1b7223 */ /* 0x000fe2000001001c */
[----:B------:R-:W-:-:S02]  /*0590*/  SHF.L.U32 R17, R17, 0x10, RZ ;  /* 0x0000001011117819 */ /* 0x000fc400000006ff */
[----:B------:R-:W-:Y:S01]  /*05a0*/  FADD.FTZ R28, R21, R16 ;  /* 0x00000010151c7221 */ /* 0x000fe20000010000 */
[----:B------:R-:W-:Y:S01]  /*05b0*/  FFMA.FTZ R30, R16, R16, R27 ;  /* 0x00000010101e7223 */ /* 0x000fe2000001001b */
[C---:B------:R-:W-:Y:S02]  /*05c0*/  PRMT R20, R19.reuse, 0x7632, R20 ;  /* 0x0000763213147816 */ /* 0x040fe40000000014 */
[----:B------:R-:W-:Y:S01]  /*05d0*/  SHF.L.U32 R18, R19, 0x10, RZ ;  /* 0x0000001013127819 */ /* 0x000fe200000006ff */
[----:B------:R-:W-:Y:S01]  /*05e0*/  FADD.FTZ R21, R28, R17 ;  /* 0x000000111c157221 */ /* 0x000fe20000010000 */
[----:B------:R-:W-:Y:S01]  /*05f0*/  FFMA.FTZ R27, R17, R17, R30 ;  /* 0x00000011111b7223 */ /* 0x000fe2000001001e */
[----:B------:R-:W-:Y:S02]  /*0600*/  SHF.L.U32 R19, R20, 0x10, RZ ;  /* 0x0000001014137819 */ /* 0x000fe400000006ff */
[----:B------:R-:W-:Y:S01]  /*0610*/  FADD.FTZ R28, R21, R18 ;  /* 0x00000012151c7221 */ /* 0x000fe20000010000 */
[----:B------:R-:W-:Y:S01]  /*0620*/  FFMA.FTZ R30, R18, R18, R27 ;  /* 0x00000012121e7223 */ /* 0x000fe2000001001b */
[----:B----4-:R-:W-:-:S02]  /*0630*/  PRMT R21, R24, 0x7632, R21 ;  /* 0x0000763218157816 */ /* 0x010fc40000000015 */
[----:B------:R-:W-:Y:S01]  /*0640*/  SHF.L.U32 R20, R24, 0x10, RZ ;  /* 0x0000001018147819 */ /* 0x000fe200000006ff */
[----:B------:R-:W-:Y:S01]  /*0650*/  FADD.FTZ R27, R28, R19 ;  /* 0x000000131c1b7221 */ /* 0x000fe20000010000 */
[----:B------:R-:W-:Y:S01]  /*0660*/  FFMA.FTZ R29, R19, R19, R30 ;  /* 0x00000013131d7223 */ /* 0x000fe2000001001e */
[----:B------:R-:W-:Y:S01]  /*0670*/  IMAD.U32 R21, R21, 0x10000, RZ ;  /* 0x0001000015157824 */ /* 0x000fe200078e00ff */
[----:B------:R-:W-:Y:S01]  /*0680*/  PRMT R43, R25, 0x7632, R43 ;  /* 0x00007632192b7816 */ /* 0x000fe2000000002b */
[----:B------:R-:W-:Y:S01]  /*0690*/  FADD.FTZ R24, R27, R20 ;  /* 0x000000141b187221 */ /* 0x000fe20000010000 */
[----:B------:R-:W-:Y:S01]  /*06a0*/  FFMA.FTZ R28, R20, R20, R29 ;  /* 0x00000014141c7223 */ /* 0x000fe2000001001d */
[----:B------:R-:W-:Y:S02]  /*06b0*/  SHF.L.U32 R42, R25, 0x10, RZ ;  /* 0x00000010192a7819 */ /* 0x000fe400000006ff */
[----:B------:R-:W-:Y:S01]  /*06c0*/  FADD.FTZ R25, R24, R21 ;  /* 0x0000001518197221 */ /* 0x000fe20000010000 */
[----:B------:R-:W-:Y:S01]  /*06d0*/  FFMA.FTZ R27, R21, R21, R28 ;  /* 0x00000015151b7223 */ /* 0x000fe2000001001c */
[----:B------:R-:W-:-:S02]  /*06e0*/  SHF.L.U32 R43, R43, 0x10, RZ ;  /* 0x000000102b2b7819 */ /* 0x000fc400000006ff */
[----:B------:R-:W-:Y:S01]  /*06f0*/  FADD.FTZ R24, R25, R42 ;  /* 0x0000002a19187221 */ /* 0x000fe20000010000 */
[----:B------:R-:W-:Y:S01]  /*0700*/  FFMA.FTZ R28, R42, R42, R27 ;  /* 0x0000002a2a1c7223 */ /* 0x000fe2000001001b */
[C---:B-----5:R-:W-:Y:S02]  /*0710*/  PRMT R45, R22.reuse, 0x7632, R45 ;  /* 0x00007632162d7816 */ /* 0x060fe4000000002d */
[----:B------:R-:W-:Y:S01]  /*0720*/  SHF.L.U32 R44, R22, 0x10, RZ ;  /* 0x00000010162c7819 */ /* 0x000fe200000006ff */
[----:B------:R-:W-:Y:S01]  /*0730*/  FADD.FTZ R25, R24, R43 ;  /* 0x0000002b18197221 */ /* 0x000fe20000010000 */
[----:B------:R-:W-:Y:S01]  /*0740*/  FFMA.FTZ R27, R43, R43, R28 ;  /* 0x0000002b2b1b7223 */ /* 0x000fe2000001001c */
[----:B------:R-:W-:Y:S02]  /*0750*/  SHF.L.U32 R45, R45, 0x10, RZ ;  /* 0x000000102d2d7819 */ /* 0x000fe400000006ff */
[----:B------:R-:W-:Y:S01]  /*0760*/  FADD.FTZ R22, R25, R44 ;  /* 0x0000002c19167221 */ /* 0x000fe20000010000 */
[----:B------:R-:W-:Y:S01]  /*0770*/  FFMA.FTZ R24, R44, R44, R27 ;  /* 0x0000002c2c187223 */ /* 0x000fe2000001001b */
[----:B------:R-:W-:-:S02]  /*0780*/  PRMT R47, R23, 0x7632, R47 ;  /* 0x00007632172f7816 */ /* 0x000fc4000000002f */
[----:B------:R-:W-:Y:S01]  /*0790*/  SHF.L.U32 R46, R23, 0x10, RZ ;  /* 0x00000010172e7819 */ /* 0x000fe200000006ff */
[----:B------:R-:W-:Y:S01]  /*07a0*/  FADD.FTZ R23, R22, R45 ;  /* 0x0000002d16177221 */ /* 0x000fe20000010000 */
[----:B------:R-:W-:Y:S01]  /*07b0*/  FFMA.FTZ R25, R45, R45, R24 ;  /* 0x0000002d2d197223 */ /* 0x000fe20000010018 */
[----:B------:R-:W-:Y:S02]  /*07c0*/  SHF.L.U32 R47, R47, 0x10, RZ ;  /* 0x000000102f2f7819 */ /* 0x000fe400000006ff */
[----:B------:R-:W-:Y:S01]  /*07d0*/  FADD.FTZ R22, R23, R46 ;  /* 0x0000002e17167221 */ /* 0x000fe20000010000 */
[----:B------:R-:W-:-:S03]  /*07e0*/  FFMA.FTZ R24, R46, R46, R25 ;  /* 0x0000002e2e187223 */ /* 0x000fc60000010019 */
[----:B------:R-:W-:Y:S01]  /*07f0*/  FADD.FTZ R22, R22, R47 ;  /* 0x0000002f16167221 */ /* 0x000fe20000010000 */
[----:B------:R-:W-:-:S05]  /*0800*/  FFMA.FTZ R23, R47, R47, R24 ;  /* 0x0000002f2f177223 */ /* 0x000fca0000010018 */
[----:B------:R0:W-:Y:S01]  /*0810*/  STS.64 [R49], R22 ;  /* 0x0000001631007388 */ /* 0x0001e20000000a00 */
[----:B------:R-:W-:Y:S06]  /*0820*/  BAR.SYNC.DEFER_BLOCKING 0x0 ;  /* 0x0000000000007b1d */ /* 0x000fec0000010000 */
[----:B------:R-:W-:Y:S05]  /*0830*/  @P1 BRA `(.L_x_463) ;  /* 0x0000000400301947 */ /* 0x000fea0003800000 */
[----:B------:R-:W1:Y:S01]  /*0840*/  S2R R25, SR_CgaCtaId ;  /* 0x0000000000197919 */ /* 0x000e620000008800 */
[C---:B0-----:R-:W-:Y:S02]  /*0850*/  LEA.HI R23, R8.reuse, R53, RZ, 0x1e ;  /* 0x0000003508177211 */ /* 0x041fe400078ff0ff */
[----:B------:R-:W-:Y:S02]  /*0860*/  MOV R36, 0x400 ;  /* 0x0000040000247802 */ /* 0x000fe40000000f00 */
[----:B------:R-:W-:Y:S01]  /*0870*/  SHF.L.U32 R38, R8, 0x3, RZ ;  /* 0x0000000308267819 */ /* 0x000fe200000006ff */
[----:B------:R-:W-:-:S03]  /*0880*/  IMAD R23, R23, 0x28, -R26 ;  /* 0x0000002817177824 */ /* 0x000fc600078e0a1a */
[----:B------:R-:W-:Y:S01]  /*0890*/  LOP3.LUT R38, R38, 0x18, RZ, 0xc0, !PT ;  /* 0x0000001826267812 */ /* 0x000fe200078ec0ff */
[C---:B------:R-:W-:Y:S01]  /*08a0*/  VIADD R22, R23.reuse, 0x4 ;  /* 0x0000000417167836 */ /* 0x040fe20000000000 */
[C---:B------:R-:W-:Y:S01]  /*08b0*/  IADD3 R24, PT, PT, R23.reuse, 0x8, RZ ;  /* 0x0000000817187810 */ /* 0x040fe20007ffe0ff */
[C---:B------:R-:W-:Y:S01]  /*08c0*/  VIADD R34, R23.reuse, 0x24 ;  /* 0x0000002417227836 */ /* 0x040fe20000000000 */
[C---:B------:R-:W-:Y:S02]  /*08d0*/  IADD3 R31, PT, PT, R23.reuse, 0xc, RZ ;  /* 0x0000000c171f7810 */ /* 0x040fe40007ffe0ff */
[----:B------:R-:W-:Y:S02]  /*08e0*/  SHF.R.U32.HI R27, RZ, 0x2, R22 ;  /* 0x00000002ff1b7819 */ /* 0x000fe40000011616 */
[----:B------:R-:W-:Y:S02]  /*08f0*/  SHF.R.U32.HI R29, RZ, 0x2, R24 ;  /* 0x00000002ff1d7819 */ /* 0x000fe40000011618 */
[----:B------:R-:W-:-:S02]  /*0900*/  IADD3 R33, PT, PT, R23, 0x10, RZ ;  /* 0x0000001017217810 */ /* 0x000fc40007ffe0ff */
[----:B------:R-:W-:Y:S02]  /*0910*/  SHF.R.U32.HI R31, RZ, 0x2, R31 ;  /* 0x00000002ff1f7819 */ /* 0x000fe4000001161f */
[C---:B------:R-:W-:Y:S02]  /*0920*/  IADD3 R26, PT, PT, R23.reuse, 0x14, RZ ;  /* 0x00000014171a7810 */ /* 0x040fe40007ffe0ff */
[C---:B------:R-:W-:Y:S02]  /*0930*/  IADD3 R28, PT, PT, R23.reuse, 0x18, RZ ;  /* 0x00000018171c7810 */ /* 0x040fe40007ffe0ff */
[C---:B------:R-:W-:Y:S02]  /*0940*/  IADD3 R30, PT, PT, R23.reuse, 0x1c, RZ ;  /* 0x0000001c171e7810 */ /* 0x040fe40007ffe0ff */
[----:B------:R-:W-:Y:S02]  /*0950*/  IADD3 R32, PT, PT, R23, 0x20, RZ ;  /* 0x0000002017207810 */ /* 0x000fe40007ffe0ff */
[----:B------:R-:W-:-:S02]  /*0960*/  SHF.R.U32.HI R33, RZ, 0x2, R33 ;  /* 0x00000002ff217819 */ /* 0x000fc40000011621 */
[----:B-1----:R-:W-:Y:S02]  /*0970*/  LEA R36, R25, R36, 0x18 ;  /* 0x0000002419247211 */ /* 0x002fe400078ec0ff */
[----:B------:R-:W-:Y:S02]  /*0980*/  SHF.R.U32.HI R25, RZ, 0x2, R23 ;  /* 0x00000002ff197819 */ /* 0x000fe40000011617 */
[----:B------:R-:W-:Y:S01]  /*0990*/  SHF.R.U32.HI R35, RZ, 0x2, R26 ;  /* 0x00000002ff237819 */ /* 0x000fe2000001161a */
[----:B------:R-:W-:Y:S01]  /*09a0*/  IMAD R27, R27, 0x28, R36 ;  /* 0x000000281b1b7824 */ /* 0x000fe200078e0224 */
[----:B------:R-:W-:Y:S01]  /*09b0*/  SHF.R.U32.HI R37, RZ, 0x2, R28 ;  /* 0x00000002ff257819 */ /* 0x000fe2000001161c */
[----:B------:R-:W-:Y:S01]  /*09c0*/  IMAD R25, R25, 0x28, R36 ;  /* 0x0000002819197824 */ /* 0x000fe200078e0224 */
[----:B------:R-:W-:Y:S01]  /*09d0*/  SHF.R.U32.HI R39, RZ, 0x2, R30 ;  /* 0x00000002ff277819 */ /* 0x000fe2000001161e */
[--C-:B------:R-:W-:Y:S01]  /*09e0*/  IMAD R29, R29, 0x28, R36.reuse ;  /* 0x000000281d1d7824 */ /* 0x100fe200078e0224 */
[C---:B------:R-:W-:Y:S01]  /*09f0*/  IADD3 R24, PT, PT, R38.reuse, R27, RZ ;  /* 0x0000001b26187210 */ /* 0x040fe20007ffe0ff */
[--C-:B------:R-:W-:Y:S01]  /*0a00*/  IMAD R31, R31, 0x28, R36.reuse ;  /* 0x000000281f1f7824 */ /* 0x100fe200078e0224 */
[----:B------:R-:W-:Y:S01]  /*0a10*/  IADD3 R22, PT, PT, R25, R38, RZ ;  /* 0x0000002619167210 */ /* 0x000fe20007ffe0ff */
[--C-:B------:R-:W-:Y:S01]  /*0a20*/  IMAD R33, R33, 0x28, R36.reuse ;  /* 0x0000002821217824 */ /* 0x100fe200078e0224 */
[C---:B------:R-:W-:Y:S01]  /*0a30*/  IADD3 R27, PT, PT, R38.reuse, R29, RZ ;  /* 0x0000001d261b7210 */ /* 0x040fe20007ffe0ff */
[--C-:B------:R-:W-:Y:S01]  /*0a40*/  IMAD R35, R35, 0x28, R36.reuse ;  /* 0x0000002823237824 */ /* 0x100fe200078e0224 */
[----:B------:R-:W-:Y:S01]  /*0a50*/  LDS.64 R24, [R24] ;  /* 0x0000000018187984 */ /* 0x000fe20000000a00 */
[C---:B------:R-:W-:Y:S01]  /*0a60*/  IADD3 R29, PT, PT, R38.reuse, R31, RZ ;  /* 0x0000001f261d7210 */ /* 0x040fe20007ffe0ff */
[--C-:B------:R-:W-:Y:S01]  /*0a70*/  IMAD R37, R37, 0x28, R36.reuse ;  /* 0x0000002825257824 */ /* 0x100fe200078e0224 */
[C---:B------:R-:W-:Y:S01]  /*0a80*/  IADD3 R31, PT, PT, R38.reuse, R33, RZ ;  /* 0x00000021261f7210 */ /* 0x040fe20007ffe0ff */
[----:B------:R-:W0:Y:S01]  /*0a90*/  LDS.64 R22, [R22] ;  /* 0x0000000016167984 */ /* 0x000e220000000a00 */
[C---:B------:R-:W-:Y:S01]  /*0aa0*/  IADD3 R33, PT, PT, R38.reuse, R35, RZ ;  /* 0x0000002326217210 */ /* 0x040fe20007ffe0ff */
[----:B------:R-:W-:Y:S01]  /*0ab0*/  IMAD R39, R39, 0x28, R36 ;  /* 0x0000002827277824 */ /* 0x000fe200078e0224 */
[----:B------:R-:W-:Y:S01]  /*0ac0*/  SHF.R.U32.HI R41, RZ, 0x2, R32 ;  /* 0x00000002ff297819 */ /* 0x000fe20000011620 */
[----:B------:R-:W1:Y:S01]  /*0ad0*/  LDS.64 R26, [R27] ;  /* 0x000000001b1a7984 */ /* 0x000e620000000a00 */
[----:B------:R-:W-:-:S02]  /*0ae0*/  IADD3 R35, PT, PT, R38, R37, RZ ;  /* 0x0000002526237210 */ /* 0x000fc40007ffe0ff */
[----:B------:R-:W-:Y:S01]  /*0af0*/  SHF.R.U32.HI R59, RZ, 0x2, R34 ;  /* 0x00000002ff3b7819 */ /* 0x000fe20000011622 */
[----:B------:R-:W2:Y:S01]  /*0b00*/  LDS.64 R28, [R29] ;  /* 0x000000001d1c7984 */ /* 0x000ea20000000a00 */
[--C-:B------:R-:W-:Y:S01]  /*0b10*/  IMAD R41, R41, 0x28, R36.reuse ;  /* 0x0000002829297824 */ /* 0x100fe200078e0224 */
[C---:B------:R-:W-:Y:S02]  /*0b20*/  IADD3 R37, PT, PT, R38.reuse, R39, RZ ;  /* 0x0000002726257210 */ /* 0x040fe40007ffe0ff */
[----:B------:R-:W3:Y:S01]  /*0b30*/  LDS.64 R30, [R31] ;  /* 0x000000001f1e7984 */ /* 0x000ee20000000a00 */
[----:B------:R-:W-:Y:S01]  /*0b40*/  IMAD R59, R59, 0x28, R36 ;  /* 0x000000283b3b7824 */ /* 0x000fe200078e0224 */
[C---:B------:R-:W-:Y:S02]  /*0b50*/  IADD3 R39, PT, PT, R38.reuse, R41, RZ ;  /* 0x0000002926277210 */ /* 0x040fe40007ffe0ff */
[----:B------:R-:W4:Y:S02]  /*0b60*/  LDS.64 R32, [R33] ;  /* 0x0000000021207984 */ /* 0x000f240000000a00 */
[----:B------:R-:W-:-:S02]  /*0b70*/  IADD3 R40, PT, PT, R38, R59, RZ ;  /* 0x0000003b26287210 */ /* 0x000fc40007ffe0ff */
[----:B------:R-:W5:Y:S04]  /*0b80*/  LDS.64 R34, [R35] ;  /* 0x0000000023227984 */ /* 0x000f680000000a00 */
[----:B------:R-:W5:Y:S04]  /*0b90*/  LDS.64 R36, [R37] ;  /* 0x0000000025247984 */ /* 0x000f680000000a00 */
[----:B------:R-:W5:Y:S04]  /*0ba0*/  LDS.64 R38, [R39] ;  /* 0x0000000027267984 */ /* 0x000f680000000a00 */
[----:B------:R-:W5:Y:S01]  /*0bb0*/  LDS.64 R40, [R40] ;  /* 0x0000000028287984 */ /* 0x000f620000000a00 */
[----:B0-----:R-:W-:Y:S01]  /*0bc0*/  FADD.FTZ R59, RZ, R22 ;  /* 0x00000016ff3b7221 */ /* 0x001fe20000010000 */
[----:B------:R-:W-:-:S03]  /*0bd0*/  FADD.FTZ R22, RZ, R23 ;  /* 0x00000017ff167221 */ /* 0x000fc60000010000 */
[----:B------:R-:W-:Y:S01]  /*0be0*/  FADD.FTZ R59, R59, R24 ;  /* 0x000000183b3b7221 */ /* 0x000fe20000010000 */
[----:B------:R-:W-:-:S03]  /*0bf0*/  FADD.FTZ R22, R22, R25 ;  /* 0x0000001916167221 */ /* 0x000fc60000010000 */
        /* <DEDUP_REMOVED lines=15> */
[----:B------:R-:W-:-:S07]  /*0cf0*/  FADD.FTZ R41, R22, R41 ;  /* 0x0000002916297221 */ /* 0x000fce0000010000 */
.L_x_463:
[----:B------:R-:W-:Y:S05]  /*0d00*/  BSYNC.RECONVERGENT B0 ;  /* 0x0000000000007941 */ /* 0x000fea0003800200 */
.L_x_462:
[----:B0-----:R-:W0:Y:S01]  /*0d10*/  SHFL.BFLY PT, R23, R40, 0x2, 0x1f ;  /* 0x0c401f0028177f89 */ /* 0x001e2200000e0000 */
[C---:B------:R-:W-:Y:S02]  /*0d20*/  LOP3.LUT P2, RZ, R8.reuse, 0x3e3, RZ, 0xc0, !PT ;  /* 0x000003e308ff7812 */ /* 0x040fe4000784c0ff */
[C---:B------:R-:W-:Y:S01]  /*0d30*/  ISETP.GT.U32.AND P1, PT, R8.reuse, 0xff, PT ;  /* 0x000000ff0800780c */ /* 0x040fe20003f24070 */
[----:B------:R-:W1:Y:S01]  /*0d40*/  SHFL.BFLY PT, R22, R41, 0x2, 0x1f ;  /* 0x0c401f0029167f89 */ /* 0x000e6200000e0000 */
[----:B------:R-:W-:-:S09]  /*0d50*/  ISETP.NE.AND P3, PT, R8, RZ, PT ;  /* 0x000000ff0800720c */ /* 0x000fd20003f65270 */
[----:B------:R-:W2:Y:S01]  /*0d60*/  @!P2 LDC.64 R26, c[0x0][0x3b8] ;  /* 0x0000ee00ff1aab82 */ /* 0x000ea20000000a00 */
[-C--:B------:R-:W-:Y:S02]  /*0d70*/  @!P2 IMAD R31, R6, R5.reuse, UR6 ;  /* 0x00000006061fae24 */ /* 0x080fe4000f8e0205 */
[----:B------:R-:W-:Y:S02]  /*0d80*/  @!P1 IMAD.SHL.U32 R30, R8, 0x2, RZ ;  /* 0x00000002081e9824 */ /* 0x000fe400078e00ff */
[----:B------:R-:W-:Y:S01]  /*0d90*/  @!P1 IMAD R33, R6, R5, UR6 ;  /* 0x0000000606219e24 */ /* 0x000fe2000f8e0205 */
[----:B------:R-:W-:Y:S02]  /*0da0*/  @!P2 LEA R31, R31, R48, 0xa ;  /* 0x000000301f1fa211 */ /* 0x000fe400078e50ff */
[----:B------:R-:W3:Y:S01]  /*0db0*/  @!P1 LDC.64 R24, c[0x0][0x3b8] ;  /* 0x0000ee00ff189b82 */ /* 0x000ee20000000a00 */
[----:B------:R-:W-:Y:S01]  /*0dc0*/  @!P1 LOP3.LUT R30, R30, 0x1c0, RZ, 0xc0, !PT ;  /* 0x000001c01e1e9812 */ /* 0x000fe200078ec0ff */
[----:B0-----:R-:W-:-:S03]  /*0dd0*/  FADD.FTZ R23, R23, R40 ;  /* 0x0000002817177221 */ /* 0x001fc60000010000 */
[----:B------:R-:W-:Y:S01]  /*0de0*/  @!P1 LEA R30, R33, R30, 0x9 ;  /* 0x0000001e211e9211 */ /* 0x000fe200078e48ff */
[----:B-1----:R-:W-:Y:S01]  /*0df0*/  FADD.FTZ R28, R22, R41 ;  /* 0x00000029161c7221 */ /* 0x002fe20000010000 */
[----:B------:R-:W-:Y:S01]  /*0e00*/  @!P1 LOP3.LUT R33, R8, 0x1f, RZ, 0xc0, !PT ;  /* 0x0000001f08219812 */ /* 0x000fe200078ec0ff */
[----:B------:R-:W0:Y:S03]  /*0e10*/  SHFL.BFLY PT, R22, R23, 0x1, 0x1f ;  /* 0x0c201f0017167f89 */ /* 0x000e2600000e0000 */
[----:B------:R-:W-:Y:S01]  /*0e20*/  @!P1 IADD3 R30, PT, PT, R30, R33, RZ ;  /* 0x000000211e1e9210 */ /* 0x000fe20007ffe0ff */
[----:B------:R-:W1:Y:S01]  /*0e30*/  SHFL.BFLY PT, R29, R28, 0x1, 0x1f ;  /* 0x0c201f001c1d7f89 */ /* 0x000e6200000e0000 */
[----:B--2---:R-:W-:Y:S02]  /*0e40*/  @!P2 IMAD.WIDE.U32 R26, R31, 0x4, R26 ;  /* 0x000000041f1aa825 */ /* 0x004fe400078e001a */
[----:B------:R-:W-:-:S02]  /*0e50*/  @!P1 SHF.L.U32 R31, R30, 0x1, RZ ;  /* 0x000000011e1f9819 */ /* 0x000fc400000006ff */
[----:B0-----:R-:W-:Y:S01]  /*0e60*/  FADD.FTZ R22, R23, R22 ;  /* 0x0000001617167221 */ /* 0x001fe20000010000 */
[----:B-1----:R-:W-:Y:S01]  /*0e70*/  FADD.FTZ R23, R28, R29 ;  /* 0x0000001d1c177221 */ /* 0x002fe20000010000 */
[----:B------:R-:W-:-:S04]  /*0e80*/  @!P1 IADD3 R29, PT, PT, R31, 0x40, RZ ;  /* 0x000000401f1d9810 */ /* 0x000fc80007ffe0ff */
[----:B------:R0:W-:Y:S01]  /*0e90*/  @!P2 STG.E.64 desc[UR8][R26.64], R22 ;  /* 0x000000161a00a986 */ /* 0x0001e2000c101b08 */
[----:B---3--:R-:W-:-:S04]  /*0ea0*/  @!P1 IMAD.WIDE.U32 R28, R29, 0x4, R24 ;  /* 0x000000041d1c9825 */ /* 0x008fc800078e0018 */
[----:B0-----:R-:W-:Y:S01]  /*0eb0*/  @!P1 IMAD.WIDE.U32 R26, R31, 0x4, R24 ;  /* 0x000000041f1a9825 */ /* 0x001fe200078e0018 */
[----:B------:R-:W-:Y:S06]  /*0ec0*/  BAR.SYNC.DEFER_BLOCKING 0x0 ;  /* 0x0000000000007b1d */ /* 0x000fec0000010000 */
[----:B------:R-:W-:Y:S05]  /*0ed0*/  @P3 BRA `(.L_x_464) ;  /* 0x0000000000283947 */ /* 0x000fea0003800000 */
[----:B------:R-:W-:Y:S06]  /*0ee0*/  MEMBAR.ALL.GPU ;  /* 0x0000000000007992 */ /* 0x000fec000000a000 */
[----:B------:R-:W-:-:S00]  /*0ef0*/  ERRBAR ;  /* 0x00000000000079ab */ /* 0x000fc00000000000 */
[----:B------:R-:W-:Y:S06]  /*0f00*/  CGAERRBAR ;  /* 0x00000000000075ab */ /* 0x000fec0000000000 */
[----:B------:R0:W5:Y:S02]  /*0f10*/  ATOM.E.ADD.STRONG.GPU PT, R22, desc[UR8][R54.64], R2 ;  /* 0x800000023616798a */ /* 0x00016400081ef108 */
.L_x_465:
[----:B------:R-:W2:Y:S04]  /*0f20*/  LD.E.STRONG.GPU R23, desc[UR8][R54.64] ;  /* 0x0000000836177980 */ /* 0x000ea8000c10f900 */
[----:B--2---:R-:W-:Y:S01]  /*0f30*/  CCTL.IVALL ;  /* 0x00000000ff00798f */ /* 0x004fe20002000000 */
[----:B------:R-:W-:Y:S05]  /*0f40*/  YIELD ;  /* 0x0000000000007946 */ /* 0x000fea0003800000 */
[----:B-----5:R-:W-:-:S04]  /*0f50*/  LOP3.LUT R23, R23, R22, RZ, 0x3c, !PT ;  /* 0x0000001617177212 */ /* 0x020fc800078e3cff */
[----:B------:R-:W-:-:S13]  /*0f60*/  ISETP.GT.AND P2, PT, R23, -0x1, PT ;  /* 0xffffffff1700780c */ /* 0x000fda0003f44270 */
[----:B------:R-:W-:Y:S05]  /*0f70*/  @P2 BRA `(.L_x_465) ;  /* 0xfffffffc00e82947 */ /* 0x000fea000383ffff */
.L_x_464:
[----:B------:R-:W-:Y:S05]  /*0f80*/  WARPSYNC.ALL ;  /* 0x0000000000007948 */ /* 0x000fea0003800000 */
[----:B------:R-:W-:Y:S08]  /*0f90*/  BAR.SYNC.DEFER_BLOCKING 0x0 ;  /* 0x0000000000007b1d */ /* 0x000ff00000010000 */
[----:B------:R-:W1:Y:S08]  /*0fa0*/  LDC.64 R22, c[0x0][0x390] ;  /* 0x0000e400ff167b82 */ /* 0x000e700000000a00 */
[----:B------:R-:W2:Y:S01]  /*0fb0*/  LDC.64 R24, c[0x0][0x398] ;  /* 0x0000e600ff187b82 */ /* 0x000ea20000000a00 */
[----:B------:R-:W3:Y:S04]  /*0fc0*/  @!P1 LDG.E.64 R26, desc[UR8][R26.64] ;  /* 0x000000081a1a9981 */ /* 0x000ee8000c1e1b00 */
[----:B------:R-:W4:Y:S01]  /*0fd0*/  @!P1 LDG.E.64 R28, desc[UR8][R28.64] ;  /* 0x000000081c1c9981 */ /* 0x000f22000c1e1b00 */
[----:B-1----:R-:W-:-:S06]  /*0fe0*/  IMAD.WIDE.U32 R22, R56, 0x2, R22 ;  /* 0x0000000238167825 */ /* 0x002fcc00078e0016 */
[----:B------:R-:W5:Y:S01]  /*0ff0*/  LDG.E.64.CONSTANT R22, desc[UR8][R22.64] ;  /* 0x0000000816167981 */ /* 0x000f62000c1e9b00 */
[----:B--2---:R-:W-:-:S06]  /*1000*/  IMAD.WIDE.U32 R24, R56, 0x2, R24 ;  /* 0x0000000238187825 */ /* 0x004fcc00078e0018 */
[----:B------:R-:W2:Y:S01]  /*1010*/  LDG.E.64.CONSTANT R24, desc[UR8][R24.64] ;  /* 0x0000000818187981 */ /* 0x000ea2000c1e9b00 */
[----:B------:R-:W-:Y:S01]  /*1020*/  HFMA2 R30, -RZ, RZ, 0, 0 ;  /* 0x00000000ff1e7431 */ /* 0x000fe200000001ff */
[----:B------:R-:W-:Y:S01]  /*1030*/  BSSY.RECONVERGENT B0, `(.L_x_466) ;  /* 0x000003b000007945 */ /* 0x000fe20003800200 */
[----:B---3--:R-:W-:-:S04]  /*1040*/  @!P1 FADD.FTZ R31, RZ, R26 ;  /* 0x0000001aff1f9221 */ /* 0x008fc80000010000 */
[----:B----4-:R-:W-:Y:S01]  /*1050*/  @!P1 FADD.FTZ R30, R28, R31 ;  /* 0x0000001f1c1e9221 */ /* 0x010fe20000010000 */
[----:B------:R-:W-:Y:S01]  /*1060*/  @!P1 FADD.FTZ R28, RZ, R27 ;  /* 0x0000001bff1c9221 */ /* 0x000fe20000010000 */
[----:B------:R-:W-:-:S03]  /*1070*/  MOV R26, RZ ;  /* 0x000000ff001a7202 */ /* 0x000fc60000000f00 */
[----:B------:R-:W1:Y:S01]  /*1080*/  SHFL.BFLY PT, R27, R30, 0x10, 0x1f ;  /* 0x0e001f001e1b7f89 */ /* 0x000e6200000e0000 */
[----:B------:R-:W-:-:S05]  /*1090*/  @!P1 FADD.FTZ R26, R29, R28 ;  /* 0x0000001c1d1a9221 */ /* 0x000fca0000010000 */
[----:B------:R-:W3:Y:S01]  /*10a0*/  SHFL.BFLY PT, R29, R26, 0x10, 0x1f ;  /* 0x0e001f001a1d7f89 */ /* 0x000ee200000e0000 */
[----:B-1----:R-:W-:-:S05]  /*10b0*/  FADD.FTZ R27, R27, R30 ;  /* 0x0000001e1b1b7221 */ /* 0x002fca0000010000 */
[----:B------:R-:W1:Y:S01]  /*10c0*/  SHFL.BFLY PT, R28, R27, 0x8, 0x1f ;  /* 0x0d001f001b1c7f89 */ /* 0x000e6200000e0000 */
[----:B---3--:R-:W-:-:S05]  /*10d0*/  FADD.FTZ R29, R29, R26 ;  /* 0x0000001a1d1d7221 */ /* 0x008fca0000010000 */
        /* <DEDUP_REMOVED lines=9> */
[----:B------:R-:W-:Y:S01]  /*1170*/  LOP3.LUT P1, RZ, R8, 0x31f, RZ, 0xc0, !PT ;  /* 0x0000031f08ff7812 */ /* 0x000fe2000782c0ff */
[----:B-1----:R-:W-:-:S05]  /*1180*/  FADD.FTZ R30, R31, R30 ;  /* 0x0000001e1f1e7221 */ /* 0x002fca0000010000 */
[----:B------:R-:W1:Y:S01]  /*1190*/  SHFL.BFLY PT, R27, R30, 0x1, 0x1f ;  /* 0x0c201f001e1b7f89 */ /* 0x000e6200000e0000 */
[----:B---3--:R-:W-:-:S06]  /*11a0*/  FADD.FTZ R29, R33, R26 ;  /* 0x0000001a211d7221 */ /* 0x008fcc0000010000 */
[----:B------:R-:W3:Y:S01]  /*11b0*/  @!P1 S2R R35, SR_CgaCtaId ;  /* 0x0000000000239919 */ /* 0x000ee20000008800 */
[----:B------:R-:W4:Y:S01]  /*11c0*/  SHFL.BFLY PT, R28, R29, 0x1, 0x1f ;  /* 0x0c201f001d1c7f89 */ /* 0x000f2200000e0000 */
[----:B-1----:R-:W-:Y:S01]  /*11d0*/  FADD.FTZ R26, R30, R27 ;  /* 0x0000001b1e1a7221 */ /* 0x002fe20000010000 */
[----:B------:R-:W-:-:S03]  /*11e0*/  @!P1 MOV R27, 0x400 ;  /* 0x00000400001b9802 */ /* 0x000fc60000000f00 */
[----:B------:R-:W-:Y:S01]  /*11f0*/  @!P1 FMUL.FTZ R26, R26, 2.4414062863797880709e-05 ;  /* 0x37cccccd1a1a9820 */ /* 0x000fe20000410000 */
[----:B----4-:R-:W-:Y:S01]  /*1200*/  FADD.FTZ R32, R29, R28 ;  /* 0x0000001c1d207221 */ /* 0x010fe20000010000 */
[----:B------:R-:W-:Y:S02]  /*1210*/  @!P1 IADD3 R28, PT, PT, R27, 0xc80, RZ ;  /* 0x00000c801b1c9810 */ /* 0x000fe40007ffe0ff */
[----:B------:R-:W-:Y:S02]  /*1220*/  @!P1 FMUL.FTZ R27, R26, R26 ;  /* 0x0000001a1a1b9220 */ /* 0x000fe40000410000 */
[----:B---3--:R-:W-:Y:S02]  /*1230*/  @!P1 LEA R31, R35, R28, 0x18 ;  /* 0x0000001c231f9211 */ /* 0x008fe400078ec0ff */
[----:B------:R-:W-:Y:S02]  /*1240*/  @!P1 FFMA.FTZ R27, R32, 2.4414062863797880709e-05, -R27 ;  /* 0x37cccccd201b9823 */ /* 0x000fe4000001081b */
[----:B------:R-:W-:-:S03]  /*1250*/  @!P1 LEA.HI R28, R8, R31, RZ, 0x1e ;  /* 0x0000001f081c9211 */ /* 0x000fc600078ff0ff */
[----:B------:R-:W-:-:S05]  /*1260*/  @!P1 FMNMX.FTZ R27, RZ, R27, !PT ;  /* 0x0000001bff1b9209 */ /* 0x000fca0007810000 */
[----:B------:R1:W-:Y:S01]  /*1270*/  @!P1 STS.64 [R28], R26 ;  /* 0x0000001a1c009388 */ /* 0x0003e20000000a00 */
[----:B------:R-:W-:Y:S01]  /*1280*/  BAR.SYNC.DEFER_BLOCKING 0x0 ;  /* 0x0000000000007b1d */ /* 0x000fe20000010000 */
[----:B------:R-:W-:Y:S02]  /*1290*/  IADD3 R4, P1, PT, R4, 0x5, RZ ;  /* 0x0000000504047810 */ /* 0x000fe40007f3e0ff */
[----:B-----5:R-:W-:Y:S02]  /*12a0*/  PRMT R32, R22, 0x7632, R32 ;  /* 0x0000763216207816 */ /* 0x020fe40000000020 */
[----:B------:R-:W-:Y:S02]  /*12b0*/  IADD3.X R3, PT, PT, RZ, R3, RZ, P1, !PT ;  /* 0x00000003ff037210 */ /* 0x000fe40000ffe4ff */
[----:B------:R-:W-:Y:S02]  /*12c0*/  PRMT R30, R23, 0x7632, R30 ;  /* 0x00007632171e7816 */ /* 0x000fe4000000001e */
[----:B--2---:R-:W-:-:S02]  /*12d0*/  PRMT R33, R24, 0x7632, R33 ;  /* 0x0000763218217816 */ /* 0x004fc40000000021 */
[----:B------:R-:W-:Y:S01]  /*12e0*/  PRMT R31, R25, 0x7632, R31 ;  /* 0x00007632191f7816 */ /* 0x000fe2000000001f */
[----:B-1----:R-:W-:Y:S06]  /*12f0*/  @P0 BRA `(.L_x_467) ;  /* 0x0000000000380947 */ /* 0x002fec0003800000 */
[----:B------:R-:W1:Y:S01]  /*1300*/  S2UR UR5, SR_CgaCtaId ;  /* 0x00000000000579c3 */ /* 0x000e620000008800 */
[----:B------:R-:W-:Y:S01]  /*1310*/  UMOV UR4, 0x400 ;  /* 0x0000040000047882 */ /* 0x000fe20000000000 */
[----:B------:R-:W-:Y:S01]  /*1320*/  IMAD.IADD R28, R53, 0x1, R8 ;  /* 0x00000001351c7824 */ /* 0x000fe200078e0208 */
[----:B------:R-:W-:-:S04]  /*1330*/  UIADD3 UR4, UPT, UPT, UR4, 0xc80, URZ ;  /* 0x00000c8004047890 */ /* 0x000fc8000fffe0ff */
[----:B------:R-:W-:-:S04]  /*1340*/  SHF.L.U32 R29, R28, 0x1, RZ ;  /* 0x000000011c1d7819 */ /* 0x000fc800000006ff */
[----:B------:R-:W-:-:S04]  /*1350*/  LEA R29, P1, R52, R29, 0x6 ;  /* 0x0000001d341d7211 */ /* 0x000fc800078230ff */
[----:B------:R-:W-:Y:S01]  /*1360*/  LEA.HI.X R52, R52, RZ, R51, 0x6, P1 ;  /* 0x000000ff34347211 */ /* 0x000fe200008f3433 */
[----:B-1----:R-:W-:-:S06]  /*1370*/  ULEA UR4, UR5, UR4, 0x18 ;  /* 0x0000000405047291 */ /* 0x002fcc000f8ec0ff */
[----:B------:R-:W-:-:S05]  /*1380*/  LEA R26, R8, UR4, 0x3 ;  /* 0x00000004081a7c11 */ /* 0x000fca000f8e18ff */
[----:B------:R-:W1:Y:S01]  /*1390*/  LDCU.64 UR4, c[0x0][0x3b0] ;  /* 0x00007600ff0477ac */ /* 0x000e620008000a00 */
[----:B------:R-:W2:Y:S01]  /*13a0*/  LDS.64 R26, [R26] ;  /* 0x000000001a1a7984 */ /* 0x000ea20000000a00 */
[----:B-1----:R-:W-:-:S04]  /*13b0*/  LEA R28, P1, R29, UR4, 0x2 ;  /* 0x000000041d1c7c11 */ /* 0x002fc8000f8210ff */
[----:B------:R-:W-:-:S05]  /*13c0*/  LEA.HI.X R29, R29, UR5, R52, 0x2, P1 ;  /* 0x000000051d1d7c11 */ /* 0x000fca00088f1434 */
[----:B--2---:R1:W-:Y:S04]  /*13d0*/  STG.E.64 desc[UR8][R28.64], R26 ;  /* 0x0000001a1c007986 */ /* 0x0043e8000c101b08 */
.L_x_467:
[----:B------:R-:W-:Y:S05]  /*13e0*/  BSYNC.RECONVERGENT B0 ;  /* 0x0000000000007941 */ /* 0x000fea0003800200 */
.L_x_466:
[----:B------:R-:W2:Y:S01]  /*13f0*/  S2UR UR5, SR_CgaCtaId ;  /* 0x00000000000579c3 */ /* 0x000ea20000008800 */
[----:B------:R-:W-:Y:S01]  /*1400*/  UMOV UR4, 0x400 ;  /* 0x0000040000047882 */ /* 0x000fe20000000000 */
[----:B------:R-:W-:Y:S01]  /*1410*/  IMAD.HI.U32 R56, R56, -0x33333333, RZ ;  /* 0xcccccccd38387827 */ /* 0x000fe200078e00ff */
[----:B------:R-:W-:Y:S01]  /*1420*/  UIADD3 UR4, UPT, UPT, UR4, 0xc80, URZ ;  /* 0x00000c8004047890 */ /* 0x000fe2000fffe0ff */
[----:B------:R-:W-:Y:S02]  /*1430*/  SHF.L.U32 R22, R22, 0x10, RZ ;  /* 0x0000001016167819 */ /* 0x000fe400000006ff */
[----:B-1----:R-:W-:Y:S02]  /*1440*/  SHF.L.U32 R28, R33, 0x10, RZ ;  /* 0x00000010211c7819 */ /* 0x002fe400000006ff */
[----:B------:R-:W-:Y:S02]  /*1450*/  LEA.HI R56, R56, -R53, RZ, 0x1b ;  /* 0x8000003538387211 */ /* 0x000fe400078fd8ff */
[----:B------:R-:W-:-:S02]  /*1460*/  SHF.L.U32 R30, R30, 0x10, RZ ;  /* 0x000000101e1e7819 */ /* 0x000fc400000006ff */
[----:B------:R-:W-:Y:S02]  /*1470*/  SHF.L.U32 R31, R31, 0x10, RZ ;  /* 0x000000101f1f7819 */ /* 0x000fe400000006ff */
[----:B------:R-:W-:Y:S01]  /*1480*/  LOP3.LUT R5, R5, 0x1, RZ, 0x3c, !PT ;  /* 0x0000000105057812 */ /* 0x000fe200078e3cff */
[----:B--2---:R-:W-:-:S06]  /*1490*/  ULEA UR4, UR5, UR4, 0x18 ;  /* 0x0000000405047291 */ /* 0x004fcc000f8ec0ff */
[----:B------:R-:W-:-:S05]  /*14a0*/  LEA R26, R56, UR4, 0x3 ;  /* 0x00000004381a7c11 */ /* 0x000fca000f8e18ff */
[----:B------:R-:W1:Y:S01]  /*14b0*/  LDCU UR4, c[0x0][0x3a0] ;  /* 0x00007400ff0477ac */ /* 0x000e620008000800 */
[----:B------:R-:W1:Y:S02]  /*14c0*/  LDS.64 R26, [R26] ;  /* 0x000000001a1a7984 */ /* 0x000e640000000a00 */
[----:B-1----:R-:W-:Y:S01]  /*14d0*/  FADD.FTZ R27, R27, UR4 ;  /* 0x000000041b1b7e21 */ /* 0x002fe20008010000 */
[--C-:B------:R-:W-:Y:S01]  /*14e0*/  FADD.FTZ R29, R0, -R26.reuse ;  /* 0x8000001a001d7221 */ /* 0x100fe20000010000 */
[----:B------:R-:W1:Y:S01]  /*14f0*/  LDCU.64 UR4, c[0x0][0x380] ;  /* 0x00007000ff0477ac */ /* 0x000e620008000a00 */
[--C-:B------:R-:W-:Y:S01]  /*1500*/  FADD.FTZ R37, R16, -R26.reuse ;  /* 0x8000001a10257221 */ /* 0x100fe20000010000 */
[----:B------:R2:W3:Y:S01]  /*1510*/  MUFU.RSQ R0, R27 ;  /* 0x0000001b00007308 */ /* 0x0004e20000001400 */
[--C-:B------:R-:W-:Y:S01]  /*1520*/  FADD.FTZ R51, R20, -R26.reuse ;  /* 0x8000001a14337221 */ /* 0x100fe20000010000 */
[--C-:B------:R-:W-:Y:S01]  /*1530*/  FADD.FTZ R41, R19, -R26.reuse ;  /* 0x8000001a13297221 */ /* 0x100fe20000010000 */
[----:B------:R-:W-:Y:S01]  /*1540*/  SHF.L.U32 R19, R24, 0x10, RZ ;  /* 0x0000001018137819 */ /* 0x000fe200000006ff */
[--C-:B------:R-:W-:Y:S01]  /*1550*/  FADD.FTZ R53, R21, -R26.reuse ;  /* 0x8000001a15357221 */ /* 0x100fe20000010000 */
[--C-:B------:R-:W-:Y:S01]  /*1560*/  FADD.FTZ R13, R13, -R26.reuse ;  /* 0x8000001a0d0d7221 */ /* 0x100fe20000010000 */
[--C-:B------:R-:W-:Y:S01]  /*1570*/  FADD.FTZ R35, R14, -R26.reuse ;  /* 0x8000001a0e237221 */ /* 0x100fe20000010000 */
[--C-:B------:R-:W-:Y:S01]  /*1580*/  FADD.FTZ R15, R15, -R26.reuse ;  /* 0x8000001a0f0f7221 */ /* 0x100fe20000010000 */
[--C-:B------:R-:W-:Y:S01]  /*1590*/  FADD.FTZ R17, R17, -R26.reuse ;  /* 0x8000001a11117221 */ /* 0x100fe20000010000 */
[--C-:B--2---:R-:W-:Y:S01]  /*15a0*/  FADD.FTZ R27, R44, -R26.reuse ;  /* 0x8000001a2c1b7221 */ /* 0x104fe20000010000 */
[--C-:B------:R-:W-:Y:S01]  /*15b0*/  FADD.FTZ R39, R18, -R26.reuse ;  /* 0x8000001a12277221 */ /* 0x100fe20000010000 */
[--C-:B------:R-:W-:Y:S01]  /*15c0*/  FADD.FTZ R57, R42, -R26.reuse ;  /* 0x8000001a2a397221 */ /* 0x100fe20000010000 */
[--C-:B------:R-:W-:Y:S01]  /*15d0*/  FADD.FTZ R43, R43, -R26.reuse ;  /* 0x8000001a2b2b7221 */ /* 0x100fe20000010000 */
[--C-:B------:R-:W-:Y:S01]  /*15e0*/  FADD.FTZ R45, R45, -R26.reuse ;  /* 0x8000001a2d2d7221 */ /* 0x100fe20000010000 */
[--C-:B------:R-:W-:Y:S01]  /*15f0*/  FADD.FTZ R59, R46, -R26.reuse ;  /* 0x8000001a2e3b7221 */ /* 0x100fe20000010000 */
[----:B------:R-:W-:Y:S01]  /*1600*/  FADD.FTZ R47, R47, -R26 ;  /* 0x8000001a2f2f7221 */ /* 0x000fe20000010000 */
[C---:B---3--:R-:W-:Y:S01]  /*1610*/  FMUL.FTZ R24, R0.reuse, R29 ;  /* 0x0000001d00187220 */ /* 0x048fe20000410000 */
[C---:B------:R-:W-:Y:S01]  /*1620*/  FMUL.FTZ R21, R0.reuse, R37 ;  /* 0x0000002500157220 */ /* 0x040fe20000410000 */
[C---:B------:R-:W-:Y:S01]  /*1630*/  FMUL.FTZ R36, R0.reuse, R51 ;  /* 0x0000003300247220 */ /* 0x040fe20000410000 */
[----:B------:R-:W-:Y:S01]  /*1640*/  FMUL.FTZ R38, R0, R27 ;  /* 0x0000001b00267220 */ /* 0x000fe20000410000 */
[--C-:B------:R-:W-:Y:S01]  /*1650*/  FFMA.FTZ R26, R24, R22, R19.reuse ;  /* 0x00000016181a7223 */ /* 0x100fe20000010013 */
[C-C-:B------:R-:W-:Y:S01]  /*1660*/  FFMA.FTZ R21, R22.reuse, R21, R19.reuse ;  /* 0x0000001516157223 */ /* 0x140fe20000010013 */
[--C-:B------:R-:W-:Y:S01]  /*1670*/  FFMA.FTZ R24, R22, R36, R19.reuse ;  /* 0x0000002416187223 */ /* 0x100fe20000010013 */
[----:B------:R-:W-:Y:S01]  /*1680*/  FMUL.FTZ R18, R0, R13 ;  /* 0x0000000d00127220 */ /* 0x000fe20000410000 */
[----:B------:R-:W-:Y:S01]  /*1690*/  SHF.L.U32 R27, R32, 0x10, RZ ;  /* 0x00000010201b7819 */ /* 0x000fe200000006ff */
[----:B------:R-:W-:Y:S01]  /*16a0*/  FFMA.FTZ R19, R22, R38, R19 ;  /* 0x0000002616137223 */ /* 0x000fe20000010013 */
[C---:B------:R-:W-:Y:S01]  /*16b0*/  FMUL.FTZ R13, R0.reuse, R15 ;  /* 0x0000000f000d7220 */ /* 0x040fe20000410000 */
[C---:B------:R-:W-:Y:S01]  /*16c0*/  FMUL.FTZ R34, R0.reuse, R17 ;  /* 0x0000001100227220 */ /* 0x040fe20000410000 */
[----:B------:R-:W-:Y:S01]  /*16d0*/  SHF.L.U32 R29, R23, 0x10, RZ ;  /* 0x00000010171d7819 */ /* 0x000fe200000006ff */
[C---:B------:R-:W-:Y:S01]  /*16e0*/  FMUL.FTZ R14, R0.reuse, R35 ;  /* 0x00000023000e7220 */ /* 0x040fe20000410000 */
[----:B------:R-:W-:Y:S01]  /*16f0*/  SHF.L.U32 R22, R25, 0x10, RZ ;  /* 0x0000001019167819 */ /* 0x000fe200000006ff */
        /* <DEDUP_REMOVED lines=8> */
[--C-:B------:R-:W-:Y:S01]  /*1780*/  FFMA.FTZ R23, R18, R27, R28.reuse ;  /* 0x0000001b12177223 */ /* 0x100fe2000001001c */
[C-C-:B------:R-:W-:Y:S01]  /*1790*/  FFMA.FTZ R34, R27.reuse, R34, R28.reuse ;  /* 0x000000221b227223 */ /* 0x140fe2000001001c */
[----:B------:R-:W-:Y:S01]  /*17a0*/  FFMA.FTZ R53, R27, R53, R28 ;  /* 0x000000351b357223 */ /* 0x000fe2000001001c */
[--C-:B------:R-:W-:Y:S01]  /*17b0*/  FFMA.FTZ R18, R14, R29, R22.reuse ;  /* 0x0000001d0e127223 */ /* 0x100fe20000010016 */
[----:B------:R-:W-:Y:S01]  /*17c0*/  FFMA.FTZ R25, R29, R20, R22 ;  /* 0x000000141d197223 */ /* 0x000fe20000010016 */
[----:B------:R-:W-:Y:S01]  /*17d0*/  FFMA.FTZ R28, R27, R45, R28 ;  /* 0x0000002d1b1c7223 */ /* 0x000fe2000001001c */
[C-C-:B------:R-:W-:Y:S01]  /*17e0*/  FFMA.FTZ R17, R29.reuse, R17, R22.reuse ;  /* 0x000000111d117223 */ /* 0x140fe20000010016 */
[----:B------:R-:W-:Y:S01]  /*17f0*/  FFMA.FTZ R59, R29, R59, R22 ;  /* 0x0000003b1d3b7223 */ /* 0x000fe20000010016 */
[----:B-1----:R-:W-:Y:S01]  /*1800*/  IADD3 R14, P1, PT, R11, UR4, RZ ;  /* 0x000000040b0e7c10 */ /* 0x002fe2000ff3e0ff */
[--C-:B------:R-:W-:Y:S01]  /*1810*/  FFMA.FTZ R13, R13, R30, R31.reuse ;  /* 0x0000001e0d0d7223 */ /* 0x100fe2000001001f */
[C-C-:B------:R-:W-:Y:S01]  /*1820*/  FFMA.FTZ R20, R30.reuse, R15, R31.reuse ;  /* 0x0000000f1e147223 */ /* 0x140fe2000001001f */
[C-C-:B------:R-:W-:Y:S01]  /*1830*/  FFMA.FTZ R16, R30.reuse, R16, R31.reuse ;  /* 0x000000101e107223 */ /* 0x140fe2000001001f */
[----:B------:R-:W-:Y:S01]  /*1840*/  FFMA.FTZ R0, R30, R0, R31 ;  /* 0x000000001e007223 */ /* 0x000fe2000001001f */
[----:B------:R-:W-:-:S02]  /*1850*/  IADD3.X R15, PT, PT, R12, UR5, RZ, P1, !PT ;  /* 0x000000050c0f7c10 */ /* 0x000fc40008ffe4ff */
        /* <DEDUP_REMOVED lines=11> */
[----:B------:R-:W-:-:S03]  /*1910*/  ISETP.GE.U32.AND P1, PT, R4, R10, PT ;  /* 0x0000000a0400720c */ /* 0x000fc60003f26070 */
[----:B------:R1:W-:Y:S01]  /*1920*/  STG.E.64 desc[UR8][R14.64+0x7800], R28 ;  /* 0x0078001c0e007986 */ /* 0x0003e2000c101b08 */
[----:B------:R-:W-:-:S13]  /*1930*/  ISETP.GE.AND.EX P1, PT, R3, R9, PT, P1 ;  /* 0x000000090300720c */ /* 0x000fda0003f26310 */
[----:B-1----:R-:W-:Y:S05]  /*1940*/  @!P1 BRA `(.L_x_468) ;  /* 0xffffffe8006c9947 */ /* 0x002fea000383ffff */
[----:B------:R-:W-:Y:S05]  /*1950*/  EXIT ;  /* 0x000000000000794d */ /* 0x000fea0003800000 */
.L_x_469:
        /* <DEDUP_REMOVED lines=10> */
.L_x_1240:


//--------------------- .text._ZN13group_norm_v214gn_cuda_kernelI13__nv_bfloat16Li320ELi1ELi32ELi40ELi1024ELb0ELi32ELi320ELi320ELi4ELb1ELi4ELb0ELb0ENS_16CompileConditionILi1000EEEEEvPT_PKS4_S7_S7_flPfS8_Pj --------------------------
	.section	.text._ZN13group_norm_v214gn_cuda_kernelI13__nv_bfloat16Li320ELi1ELi32ELi40ELi1024ELb0ELi32ELi320ELi320ELi4ELb1ELi4ELb0ELb0ENS_16CompileConditionILi1000EEEEEvPT_PKS4_S7_S7_flPfS8_Pj,"ax",@progbits
	.align	128
        .global         _ZN13group_norm_v214gn_cuda_kernelI13__nv_bfloat16Li320ELi1ELi32ELi40ELi1024ELb0ELi32ELi320ELi320ELi4ELb1ELi4ELb0ELb0ENS_16CompileConditionILi1000EEEEEvPT_PKS4_S7_S7_flPfS8_Pj
        .type           _ZN13group_norm_v214gn_cuda_kernelI13__nv_bfloat16Li320ELi1ELi32ELi40ELi1024ELb0ELi32ELi320ELi320ELi4ELb1ELi4ELb0ELb0ENS_16CompileConditionILi1000EEEEEvPT_PKS4_S7_S7_flPfS8_Pj,@function
        .size           _ZN13group_norm_v214gn_cuda_kernelI13__nv_bfloat16Li320ELi1ELi32ELi40ELi1024ELb0ELi32ELi320ELi320ELi4ELb1ELi4ELb0ELb0ENS_16CompileConditionILi1000EEEEEvPT_PKS4_S7_S7_flPfS8_Pj,(.L_x_1241 - _ZN13group_norm_v214gn_cuda_kernelI13__nv_bfloat16Li320ELi1ELi32ELi40ELi1024ELb0ELi32ELi320ELi320ELi4ELb1ELi4ELb0ELb0ENS_16CompileConditionILi1000EEEEEvPT_PKS4_S7_S7_flPfS8_Pj)
        .other          _ZN13group_norm_v214gn_cuda_kernelI13__nv_bfloat16Li320ELi1ELi32ELi40ELi1024ELb0ELi32ELi320ELi320ELi4ELb1ELi4ELb0ELb0ENS_16CompileConditionILi1000EEEEEvPT_PKS4_S7_S7_flPfS8_Pj,@"STO_CUDA_ENTRY STV_DEFAULT"
_ZN13group_norm_v214gn_cuda_kernelI13__nv_bfloat16Li320ELi1ELi32ELi40ELi1024ELb0ELi32ELi320ELi320ELi4ELb1ELi4ELb0ELb0ENS_16CompileConditionILi1000EEEEEvPT_PKS4_S7_S7_flPfS8_Pj:
.text._ZN13group_norm_v214gn_cuda_kernelI13__nv_bfloat16Li320ELi1ELi32ELi40ELi1024ELb0ELi32ELi320ELi320ELi4ELb1ELi4ELb0ELb0ENS_16CompileConditionILi1000EEEEEvPT_PKS4_S7_S7_flPfS8_Pj:
[----:B------:R-:W-:Y:S01]  /*0000*/  LDC R1, c[0x0][0x37c] ;  /* 0x0000df00ff017b82 */ /* 0x000fe20000000800 */
[----:B------:R-:W0:Y:S01]  /*0010*/  S2R R63, SR_CTAID.Y ;  /* 0x00000000003f7919 */ /* 0x000e220000002600 */
[----:B------:R-:W1:Y:S01]  /*0020*/  LDCU.64 UR4, c[0x0][0x3a8] ;  /* 0x00007500ff0477ac */ /* 0x000e620008000a00 */
[----:B0-----:R-:W-:-:S04]  /*0030*/  SHF.R.U32.HI R23, RZ, 0x2, R63 ;  /* 0x00000002ff177819 */ /* 0x001fc8000001163f */
[----:B-1----:R-:W-:-:S04]  /*0040*/  ISETP.GE.U32.AND P0, PT, R23, UR4, PT ;  /* 0x0000000417007c0c */ /* 0x002fc8000bf06070 */
[----:B------:R-:W-:-:S13]  /*0050*/  ISETP.GE.AND.EX P0, PT, RZ, UR5, PT, P0 ;  /* 0x00000005ff007c0c */ /* 0x000fda000bf06300 */
[----:B------:R-:W-:Y:S05]  /*0060*/  @P0 EXIT ;  /* 0x000000000000094d */ /* 0x000fea0003800000 */
[----:B------:R-:W0:Y:S01]  /*0070*/  S2R R62, SR_TID.X ;  /* 0x00000000003e7919 */ /* 0x000e220000002100 */
[----:B------:R-:W1:Y:S01]  /*0080*/  S2UR UR5, SR_CgaCtaId ;  /* 0x00000000000579c3 */ /* 0x000e620000008800 */
[C---:B------:R-:W-:Y:S01]  /*0090*/  SHF.L.U32 R2, R63.reuse, 0x3, RZ ;  /* 0x000000033f027819 */ /* 0x040fe200000006ff */
[----:B------:R-:W-:Y:S01]  /*00a0*/  UMOV UR4, 0x400 ;  /* 0x0000040000047882 */ /* 0x000fe20000000000 */
[----:B------:R-:W-:Y:S01]  /*00b0*/  LOP3.LUT R0, R63, 0x3, RZ, 0xc0, !PT ;  /* 0x000000033f007812 */ /* 0x000fe200078ec0ff */
[----:B------:R-:W2:Y:S01]  /*00c0*/  S2R R17, SR_CTAID.X ;  /* 0x0000000000117919 */ /* 0x000ea20000002500 */
[----:B------:R-:W-:Y:S01]  /*00d0*/  LOP3.LUT R3, R2, 0x18, RZ, 0xc0, !PT ;  /* 0x0000001802037812 */ /* 0x000fe200078ec0ff */
[----:B------:R-:W-:Y:S01]  /*00e0*/  HFMA2 R22, -RZ, RZ, 0, 0 ;  /* 0x00000000ff167431 */ /* 0x000fe200000001ff */
[----:B------:R-:W-:Y:S01]  /*00f0*/  MOV R20, 0x7fffffe1 ;  /* 0x7fffffe100147802 */ /* 0x000fe20000000f00 */
[----:B------:R-:W-:Y:S01]  /*0100*/  IMAD R0, R0, 0x140, RZ ;  /* 0x0000014000007824 */ /* 0x000fe200078e02ff */
[----:B------:R-:W3:Y:S01]  /*0110*/  LDC.64 R12, c[0x0][0x3b0] ;  /* 0x0000ec00ff0c7b82 */ /* 0x000ee20000000a00 */
[----:B------:R-:W-:Y:S01]  /*0120*/  MOV R21, RZ ;  /* 0x000000ff00157202 */ /* 0x000fe20000000f00 */
[----:B------:R-:W4:Y:S06]  /*0130*/  LDCU UR8, c[0x0][0x374] ;  /* 0x00006e80ff0877ac */ /* 0x000f2c0008000800 */
[----:B------:R-:W5:Y:S01]  /*0140*/  LDC.64 R84, c[0x0][0x3c0] ;  /* 0x0000f000ff547b82 */ /* 0x000f620000000a00 */
[----:B-1----:R-:W-:-:S07]  /*0150*/  ULEA UR6, UR5, UR4, 0x18 ;  /* 0x0000000405067291 */ /* 0x002fce000f8ec0ff */
[----:B------:R-:W1:Y:S01]  /*0160*/  LDC.64 R88, c[0x0][0x390] ;  /* 0x0000e400ff587b82 */ /* 0x000e620000000a00 */
[----:B------:R-:W-:Y:S01]  /*0170*/  UIADD3 UR4, UPT, UPT, UR4, 0xc80, URZ ;  /* 0x00000c8004047890 */ /* 0x000fe2000fffe0ff */
[----:B------:R-:W-:-:S03]  /*0180*/  MOV R18, UR6 ;  /* 0x0000000600127c02 */ /* 0x000fc60008000f00 */
[----:B------:R-:W-:Y:S01]  /*0190*/  ULEA UR4, UR5, UR4, 0x18 ;  /* 0x0000000405047291 */ /* 0x000fe2000f8ec0ff */
[C---:B0-----:R-:W-:Y:S02]  /*01a0*/  LOP3.LUT R4, R62.reuse, 0xffff, RZ, 0xc0, !PT ;  /* 0x0000ffff3e047812 */ /* 0x041fe400078ec0ff */
[----:B------:R-:W0:Y:S01]  /*01b0*/  LDC.64 R86, c[0x0][0x398] ;  /* 0x0000e600ff567b82 */ /* 0x000e220000000a00 */
[C---:B------:R-:W-:Y:S01]  /*01c0*/  LEA.HI R5, R62.reuse, R3, RZ, 0x1e ;  /* 0x000000033e057211 */ /* 0x040fe200078ff0ff */
[----:B------:R-:W0:Y:S01]  /*01d0*/  LDCU.64 UR6, c[0x0][0x358] ;  /* 0x00006b00ff0677ac */ /* 0x000e220008000a00 */
[----:B------:R-:W-:Y:S01]  /*01e0*/  SHF.L.U32 R61, R62, 0x3, RZ ;  /* 0x000000033e3d7819 */ /* 0x000fe200000006ff */
[----:B------:R-:W-:Y:S01]  /*01f0*/  IMAD R4, R4, 0xcccd, RZ ;  /* 0x0000cccd04047824 */ /* 0x000fe200078e02ff */
[----:B---3--:R-:W-:Y:S01]  /*0200*/  ISETP.EQ.U32.AND P1, PT, R12, RZ, PT ;  /* 0x000000ff0c00720c */ /* 0x008fe20003f22070 */
[----:B------:R-:W-:Y:S01]  /*0210*/  IMAD R5, R5, 0x28, -R0 ;  /* 0x0000002805057824 */ /* 0x000fe200078e0a00 */
[----:B--2---:R-:W-:Y:S01]  /*0220*/  LOP3.LUT P0, RZ, R17, 0x1f, RZ, 0xc0, !PT ;  /* 0x0000001f11ff7812 */ /* 0x004fe2000780c0ff */
[----:B-----5:R-:W-:Y:S01]  /*0230*/  IMAD.WIDE.U32 R84, R63, 0x4, R84 ;  /* 0x000000043f547825 */ /* 0x020fe200078e0054 */
[----:B------:R-:W-:-:S02]  /*0240*/  SHF.R.U32.HI R24, RZ, 0x16, R4 ;  /* 0x00000016ff187819 */ /* 0x000fc40000011604 */
[----:B------:R-:W-:Y:S02]  /*0250*/  SHF.R.U32.HI R2, RZ, 0x2, R5 ;  /* 0x00000002ff027819 */ /* 0x000fe40000011605 */
[----:B------:R-:W-:Y:S02]  /*0260*/  PRMT R16, R24, 0x9910, RZ ;  /* 0x0000991018107816 */ /* 0x000fe400000000ff */
[C---:B------:R-:W-:Y:S01]  /*0270*/  LOP3.LUT R6, R5.reuse, 0x4, RZ, 0xfc, !PT ;  /* 0x0000000405067812 */ /* 0x040fe200078efcff */
[----:B------:R-:W-:Y:S01]  /*0280*/  IMAD R60, R2, 0x28, R18 ;  /* 0x00000028023c7824 */ /* 0x000fe200078e0212 */
[C---:B------:R-:W-:Y:S01]  /*0290*/  IADD3 R7, PT, PT, R5.reuse, 0x8, RZ ;  /* 0x0000000805077810 */ /* 0x040fe20007ffe0ff */
[----:B------:R-:W-:Y:S01]  /*02a0*/  IMAD R2, R16, 0x50, RZ ;  /* 0x0000005010027824 */ /* 0x000fe200078e02ff */
[C---:B------:R-:W-:Y:S02]  /*02b0*/  IADD3 R8, PT, PT, R5.reuse, 0xc, RZ ;  /* 0x0000000c05087810 */ /* 0x040fe40007ffe0ff */
[----:B------:R-:W-:-:S02]  /*02c0*/  IADD3 R9, PT, PT, R5, 0x10, RZ ;  /* 0x0000001005097810 */ /* 0x000fc40007ffe0ff */
[C---:B------:R-:W-:Y:S02]  /*02d0*/  IADD3 R10, PT, PT, R5.reuse, 0x14, RZ ;  /* 0x00000014050a7810 */ /* 0x040fe40007ffe0ff */
[C---:B------:R-:W-:Y:S02]  /*02e0*/  IADD3 R11, PT, PT, R5.reuse, 0x18, RZ ;  /* 0x00000018050b7810 */ /* 0x040fe40007ffe0ff */
[C---:B------:R-:W-:Y:S02]  /*02f0*/  IADD3 R14, PT, PT, R5.reuse, 0x1c, RZ ;  /* 0x0000001c050e7810 */ /* 0x040fe40007ffe0ff */
[C---:B------:R-:W-:Y:S02]  /*0300*/  IADD3 R15, PT, PT, R5.reuse, 0x20, RZ ;  /* 0x00000020050f7810 */ /* 0x040fe40007ffe0ff */
[----:B------:R-:W-:Y:S02]  /*0310*/  IADD3 R5, PT, PT, R5, 0x24, RZ ;  /* 0x0000002405057810 */ /* 0x000fe40007ffe0ff */
[----:B------:R-:W-:-:S02]  /*0320*/  IADD3 R2, PT, PT, RZ, -R2, RZ ;  /* 0x80000002ff027210 */ /* 0x000fc40007ffe0ff */
[----:B------:R-:W-:Y:S02]  /*0330*/  SHF.R.U32.HI R5, RZ, 0x2, R5 ;  /* 0x00000002ff057819 */ /* 0x000fe40000011605 */
[----:B------:R-:W-:Y:S02]  /*0340*/  SHF.R.U32.HI R7, RZ, 0x2, R7 ;  /* 0x00000002ff077819 */ /* 0x000fe40000011607 */
[----:B------:R-:W-:Y:S01]  /*0350*/  SHF.L.U32 R4, R17, 0x5, RZ ;  /* 0x0000000511047819 */ /* 0x000fe200000006ff */
[--C-:B------:R-:W-:Y:S01]  /*0360*/  IMAD R16, R5, 0x28, R18.reuse ;  /* 0x0000002805107824 */ /* 0x100fe200078e0212 */
[----:B------:R-:W-:Y:S01]  /*0370*/  PRMT R5, R2, 0x7710, RZ ;  /* 0x0000771002057816 */ /* 0x000fe200000000ff */
[----:B------:R-:W-:Y:S01]  /*0380*/  IMAD R34, R7, 0x28, R18 ;  /* 0x0000002807227824 */ /* 0x000fe200078e0212 */
[----:B------:R-:W-:Y:S02]  /*0390*/  SHF.R.U32.HI R6, RZ, 0x2, R6 ;  /* 0x00000002ff067819 */ /* 0x000fe40000011606 */
[----:B------:R-:W-:-:S02]  /*03a0*/  IADD3 R2, PT, PT, R5, R62, RZ ;  /* 0x0000003e05027210 */ /* 0x000fc40007ffe0ff */
[----:B------:R-:W-:Y:S01]  /*03b0*/  SHF.R.U32.HI R8, RZ, 0x2, R8 ;  /* 0x00000002ff087819 */ /* 0x000fe20000011608 */
[--C-:B------:R-:W-:Y:S01]  /*03c0*/  IMAD R6, R6, 0x28, R18.reuse ;  /* 0x0000002806067824 */ /* 0x100fe200078e0212 */
[----:B------:R-:W-:Y:S02]  /*03d0*/  LOP3.LUT R7, R2, 0xffff, RZ, 0xc0, !PT ;  /* 0x0000ffff02077812 */ /* 0x000fe400078ec0ff */
[----:B------:R-:W-:Y:S01]  /*03e0*/  SHF.R.U32.HI R9, RZ, 0x2, R9 ;  /* 0x00000002ff097819 */ /* 0x000fe20000011609 */
[--C-:B------:R-:W-:Y:S01]  /*03f0*/  IMAD R8, R8, 0x28, R18.reuse ;  /* 0x0000002808087824 */ /* 0x100fe200078e0212 */
[C---:B------:R-:W-:Y:S01]  /*0400*/  LEA R26, R7.reuse, R0, 0x2 ;  /* 0x00000000071a7211 */ /* 0x040fe200078e10ff */
[----:B------:R-:W-:Y:S01]  /*0410*/  IMAD R5, R7, 0x28, R18 ;  /* 0x0000002807057824 */ /* 0x000fe200078e0212 */
[----:B------:R-:W-:Y:S01]  /*0420*/  SHF.R.U32.HI R10, RZ, 0x2, R10 ;  /* 0x00000002ff0a7819 */ /* 0x000fe2000001160a */
[----:B------:R-:W-:Y:S01]  /*0430*/  IMAD R32, R9, 0x28, R18 ;  /* 0x0000002809207824 */ /* 0x000fe200078e0212 */
[C---:B------:R-:W-:Y:S01]  /*0440*/  LOP3.LUT R2, R26.reuse, 0xffff, RZ, 0xc0, !PT ;  /* 0x0000ffff1a027812 */ /* 0x040fe200078ec0ff */
[----:B-1----:R-:W-:Y:S01]  /*0450*/  IMAD.WIDE.U32 R88, R26, 0x2, R88 ;  /* 0x000000021a587825 */ /* 0x002fe200078e0058 */
[----:B------:R-:W-:-:S02]  /*0460*/  SHF.R.U32.HI R11, RZ, 0x2, R11 ;  /* 0x00000002ff0b7819 */ /* 0x000fc4000001160b */
[----:B------:R-:W-:Y:S01]  /*0470*/  SHF.R.U32.HI R14, RZ, 0x2, R14 ;  /* 0x00000002ff0e7819 */ /* 0x000fe2000001160e */
[----:B------:R-:W-:Y:S01]  /*0480*/  IMAD R2, R2, 0x667, RZ ;  /* 0x0000066702027824 */ /* 0x000fe200078e02ff */
[----:B------:R-:W-:Y:S01]  /*0490*/  SHF.R.U32.HI R15, RZ, 0x2, R15 ;  /* 0x00000002ff0f7819 */ /* 0x000fe2000001160f */
[--C-:B------:R-:W-:Y:S01]  /*04a0*/  IMAD R10, R10, 0x28, R18.reuse ;  /* 0x000000280a0a7824 */ /* 0x100fe200078e0212 */
[----:B------:R-:W-:Y:S01]  /*04b0*/  LOP3.LUT R25, R4, 0x3e0, RZ, 0xc0, !PT ;  /* 0x000003e004197812 */ /* 0x000fe200078ec0ff */
[--C-:B------:R-:W-:Y:S01]  /*04c0*/  IMAD R30, R11, 0x28, R18.reuse ;  /* 0x000000280b1e7824 */ /* 0x100fe200078e0212 */
[----:B------:R-:W-:Y:S01]  /*04d0*/  SHF.L.U32 R0, R17, 0x1, RZ ;  /* 0x0000000111007819 */ /* 0x000fe200000006ff */
[--C-:B------:R-:W-:Y:S01]  /*04e0*/  IMAD R14, R14, 0x28, R18.reuse ;  /* 0x000000280e0e7824 */ /* 0x100fe200078e0212 */
[----:B------:R-:W-:Y:S01]  /*04f0*/  LOP3.LUT R27, R61, 0x18, RZ, 0xc0, !PT ;  /* 0x000000183d1b7812 */ /* 0x000fe200078ec0ff */
[----:B------:R-:W-:Y:S01]  /*0500*/  IMAD R28, R15, 0x28, R18 ;  /* 0x000000280f1c7824 */ /* 0x000fe200078e0212 */
[----:B------:R-:W-:Y:S01]  /*0510*/  IADD3 R25, PT, PT, R24, R25, RZ ;  /* 0x0000001918197210 */ /* 0x000fe20007ffe0ff */
[----:B0-----:R-:W-:Y:S01]  /*0520*/  IMAD.WIDE.U32 R86, R26, 0x2, R86 ;  /* 0x000000021a567825 */ /* 0x001fe200078e0056 */
[----:B------:R-:W-:-:S02]  /*0530*/  ISETP.EQ.OR.EX P0, PT, R13, RZ, P0, P1 ;  /* 0x000000ff0d00720c */ /* 0x000fc40000702710 */
[----:B------:R-:W-:Y:S02]  /*0540*/  LEA R24, R24, R5, 0x3 ;  /* 0x0000000518187211 */ /* 0x000fe400078e18ff */
[----:B------:R-:W-:Y:S02]  /*0550*/  ISETP.NE.AND P1, PT, R17, RZ, PT ;  /* 0x000000ff1100720c */ /* 0x000fe40003f25270 */
[----:B------:R-:W-:Y:S02]  /*0560*/  SHF.L.U32 R19, R62, 0x1, RZ ;  /* 0x000000013e137819 */ /* 0x000fe400000006ff */
[----:B------:R-:W-:Y:S02]  /*0570*/  LOP3.LUT R5, R0, 0x3e, RZ, 0xc0, !PT ;  /* 0x0000003e00057812 */ /* 0x000fe400078ec0ff */
[----:B------:R-:W-:Y:S02]  /*0580*/  LEA.HI R15, R2, -R3, RZ, 0x10 ;  /* 0x80000003020f7211 */ /* 0x000fe400078f80ff */
[----:B------:R-:W-:-:S02]  /*0590*/  IADD3 R17, PT, PT, R3, R62, RZ ;  /* 0x0000003e03117210 */ /* 0x000fc40007ffe0ff */
[----:B------:R-:W-:Y:S02]  /*05a0*/  IADD3 R60, PT, PT, R60, R27, RZ ;  /* 0x0000001b3c3c7210 */ /* 0x000fe40007ffe0ff */
[C---:B------:R-:W-:Y:S02]  /*05b0*/  IADD3 R35, PT, PT, R27.reuse, R6, RZ ;  /* 0x000000061b237210 */ /* 0x040fe40007ffe0ff */
[C---:B------:R-:W-:Y:S02]  /*05c0*/  IADD3 R34, PT, PT, R27.reuse, R34, RZ ;  /* 0x000000221b227210 */ /* 0x040fe40007ffe0ff */
[C---:B------:R-:W-:Y:S02]  /*05d0*/  IADD3 R33, PT, PT, R27.reuse, R8, RZ ;  /* 0x000000081b217210 */ /* 0x040fe40007ffe0ff */
[C---:B------:R-:W-:Y:S02]  /*05e0*/  IADD3 R32, PT, PT, R27.reuse, R32, RZ ;  /* 0x000000201b207210 */ /* 0x040fe40007ffe0ff */
[----:B------:R-:W-:-:S02]  /*05f0*/  IADD3 R31, PT, PT, R27, R10, RZ ;  /* 0x0000000a1b1f7210 */ /* 0x000fc40007ffe0ff */
[C---:B------:R-:W-:Y:S02]  /*0600*/  IADD3 R30, PT, PT, R27.reuse, R30, RZ ;  /* 0x0000001e1b1e7210 */ /* 0x040fe40007ffe0ff */
[C---:B------:R-:W-:Y:S02]  /*0610*/  IADD3 R29, PT, PT, R27.reuse, R14, RZ ;  /* 0x0000000e1b1d7210 */ /* 0x040fe40007ffe0ff */
[C---:B------:R-:W-:Y:S02]  /*0620*/  IADD3 R28, PT, PT, R27.reuse, R28, RZ ;  /* 0x0000001c1b1c7210 */ /* 0x040fe40007ffe0ff */
[----:B------:R-:W-:Y:S02]  /*0630*/  IADD3 R27, PT, PT, R27, R16, RZ ;  /* 0x000000101b1b7210 */ /* 0x000fe40007ffe0ff */
[----:B------:R-:W-:Y:S02]  /*0640*/  SEL R20, R20, 0x1, !P1 ;  /* 0x0000000114147807 */ /* 0x000fe40004800000 */
[----:B------:R-:W-:-:S02]  /*0650*/  LOP3.LUT R19, R19, 0x1fe, RZ, 0xc0, !PT ;  /* 0x000001fe13137812 */ /* 0x000fc400078ec0ff */
[C---:B------:R-:W-:Y:S02]  /*0660*/  ISETP.GT.U32.OR P0, PT, R62.reuse, 0x7, P0 ;  /* 0x000000073e00780c */ /* 0x040fe40000704470 */
[C---:B------:R-:W-:Y:S02]  /*0670*/  LEA R18, R62.reuse, R5, 0x4 ;  /* 0x000000053e127211 */ /* 0x040fe400078e20ff */
[----:B------:R-:W-:Y:S02]  /*0680*/  SHF.L.U32 R17, R17, 0x1, RZ ;  /* 0x0000000111117819 */ /* 0x000fe400000006ff */
[----:B------:R-:W-:Y:S02]  /*0690*/  LEA.HI R16, R62, UR4, RZ, 0x1e ;  /* 0x000000043e107c11 */ /* 0x000fe4000f8ff0ff */
[----:B----4-:R-:W-:-:S07]  /*06a0*/  LEA R15, R15, UR4, 0x3 ;  /* 0x000000040f0f7c11 */ /* 0x010fce000f8e18ff */
.L_x_476:
[----:B------:R-:W0:Y:S01]  /*06b0*/  LDCU.64 UR10, c[0x0][0x388] ;  /* 0x00007100ff0a77ac */ /* 0x000e220008000a00 */
[----:B-1----:R-:W-:Y:S01]  /*06c0*/  MOV R2, R26 ;  /* 0x0000001a00027202 */ /* 0x002fe20000000f00 */
[----:B------:R-:W-:Y:S01]  /*06d0*/  IMAD R13, R25, 0x500, RZ ;  /* 0x00000500190d7824 */ /* 0x000fe200078e02ff */
[----:B------:R-:W-:Y:S01]  /*06e0*/  MOV R3, RZ ;  /* 0x000000ff00037202 */ /* 0x000fe20000000f00 */
[----:B------:R-:W-:Y:S01]  /*06f0*/  IMAD R5, R22, 0x140000, RZ ;  /* 0x0014000016057824 */ /* 0x000fe200078e02ff */
[----:B------:R-:W5:Y:S01]  /*0700*/  LDG.E.64.CONSTANT R36, desc[UR6][R88.64] ;  /* 0x0000000658247981 */ /* 0x000f62000c1e9b00 */
[----:B------:R-:W-:-:S03]  /*0710*/  IMAD.WIDE.U32 R2, R23, 0x140000, R2 ;  /* 0x0014000017027825 */ /* 0x000fc600078e0002 */
[----:B------:R-:W5:Y:S01]  /*0720*/  LDG.E.64.CONSTANT R38, desc[UR6][R86.64] ;  /* 0x0000000656267981 */ /* 0x000f62000c1e9b00 */
        /* <DEDUP_REMOVED lines=9> */
[----:B------:R-:W4:Y:S04]  /*07c0*/  LDG.E.64.CONSTANT R40, desc[UR6][R4.64+0x7800] ;  /* 0x0078000604287981 */ /* 0x000f28000c1e9b00 */
[----:B------:R-:W4:Y:S04]  /*07d0*/  LDG.E.64.CONSTANT R42, desc[UR6][R4.64+0xa000] ;  /* 0x00a00006042a7981 */ /* 0x000f28000c1e9b00 */
[----:B------:R-:W4:Y:S04]  /*07e0*/  LDG.E.64.CONSTANT R44, desc[UR6][R4.64+0xc800] ;  /* 0x00c80006042c7981 */ /* 0x000f28000c1e9b00 */
[----:B------:R-:W4:Y:S04]  /*07f0*/  LDG.E.64.CONSTANT R46, desc[UR6][R4.64+0xf000] ;  /* 0x00f00006042e7981 */ /* 0x000f28000c1e9b00 */
[----:B------:R0:W4:Y:S01]  /*0800*/  LDG.E.64.CONSTANT R48, desc[UR6][R4.64+0x11800] ;  /* 0x0118000604307981 */ /* 0x000122000c1e9b00 */
[----:B------:R-:W-:Y:S01]  /*0810*/  ISETP.GT.U32.AND P1, PT, R62, 0x1f, PT ;  /* 0x0000001f3e00780c */ /* 0x000fe20003f24070 */
[----:B------:R-:W-:Y:S01]  /*0820*/  BSSY.RECONVERGENT B0, `(.L_x_470) ;  /* 0x0000093000007945 */ /* 0x000fe20003800200 */
[----:B------:R-:W-:-:S02]  /*0830*/  CS2R R58, SRZ ;  /* 0x00000000003a7805 */ /* 0x000fc4000001ff00 */
[C---:B--2---:R-:W-:Y:S02]  /*0840*/  PRMT R12, R10.reuse, 0x7632, R12 ;  /* 0x000076320a0c7816 */ /* 0x044fe4000000000c */
[----:B------:R-:W-:Y:S02]  /*0850*/  SHF.L.U32 R0, R10, 0x10, RZ ;  /* 0x000000100a007819 */ /* 0x000fe400000006ff */
[----:B------:R-:W-:-:S03]  /*0860*/  SHF.L.U32 R12, R12, 0x10, RZ ;  /* 0x000000100c0c7819 */ /* 0x000fc600000006ff */
[----:B------:R-:W-:Y:S01]  /*0870*/  FADD.FTZ R9, RZ, R0 ;  /* 0x00000000ff097221 */ /* 0x000fe20000010000 */
[----:B------:R-:W-:Y:S01]  /*0880*/  FFMA.FTZ R51, R0, R0, RZ ;  /* 0x0000000000337223 */ /* 0x000fe200000100ff */
[C---:B------:R-:W-:Y:S02]  /*0890*/  PRMT R10, R11.reuse, 0x7632, R10 ;  /* 0x000076320b0a7816 */ /* 0x040fe4000000000a */
[----:B------:R-:W-:Y:S01]  /*08a0*/  SHF.L.U32 R11, R11, 0x10, RZ ;  /* 0x000000100b0b7819 */ /* 0x000fe200000006ff */
[----:B------:R-:W-:Y:S01]  /*08b0*/  FADD.FTZ R8, R9, R12 ;  /* 0x0000000c09087221 */ /* 0x000fe20000010000 */
[----:B0-----:R-:W-:Y:S01]  /*08c0*/  FFMA.FTZ R4, R12, R12, R51 ;  /* 0x0000000c0c047223 */ /* 0x001fe20000010033 */
[----:B------:R-:W-:Y:S02]  /*08d0*/  SHF.L.U32 R10, R10, 0x10, RZ ;  /* 0x000000100a0a7819 */ /* 0x000fe400000006ff */
[----:B------:R-:W-:Y:S01]  /*08e0*/  FADD.FTZ R5, R8, R11 ;  /* 0x0000000b08057221 */ /* 0x000fe20000010000 */
[----:B------:R-:W-:Y:S01]  /*08f0*/  FFMA.FTZ R51, R11, R11, R4 ;  /* 0x0000000b0b337223 */ /* 0x000fe20000010004 */
[----:B---3--:R-:W-:-:S02]  /*0900*/  PRMT R8, R6, 0x7632, R8 ;  /* 0x0000763206087816 */ /* 0x008fc40000000008 */
[----:B------:R-:W-:Y:S01]  /*0910*/  SHF.L.U32 R9, R6, 0x10, RZ ;  /* 0x0000001006097819 */ /* 0x000fe200000006ff */
[----:B------:R-:W-:Y:S01]  /*0920*/  FADD.FTZ R4, R5, R10 ;  /* 0x0000000a05047221 */ /* 0x000fe20000010000 */
[----:B------:R-:W-:Y:S01]  /*0930*/  FFMA.FTZ R6, R10, R10, R51 ;  /* 0x0000000a0a067223 */ /* 0x000fe20000010033 */
[----:B------:R-:W-:Y:S02]  /*0940*/  SHF.L.U32 R8, R8, 0x10, RZ ;  /* 0x0000001008087819 */ /* 0x000fe400000006ff */
[----:B------:R-:W-:Y:S01]  /*0950*/  FADD.FTZ R5, R4, R9 ;  /* 0x0000000904057221 */ /* 0x000fe20000010000 */
[--C-:B------:R-:W-:Y:S01]  /*0960*/  FFMA.FTZ R51, R9, R9, R6.reuse ;  /* 0x0000000909337223 */ /* 0x100fe20000010006 */
[C---:B------:R-:W-:Y:S02]  /*0970*/  PRMT R6, R7.reuse, 0x7632, R6 ;  /* 0x0000763207067816 */ /* 0x040fe40000000006 */
[----:B------:R-:W-:Y:S01]  /*0980*/  SHF.L.U32 R7, R7, 0x10, RZ ;  /* 0x0000001007077819 */ /* 0x000fe200000006ff */
[----:B------:R-:W-:Y:S01]  /*0990*/  FADD.FTZ R4, R5, R8 ;  /* 0x0000000805047221 */ /* 0x000fe20000010000 */
[----:B------:R-:W-:Y:S01]  /*09a0*/  FFMA.FTZ R50, R8, R8, R51 ;  /* 0x0000000808327223 */ /* 0x000fe20000010033 */
[----:B------:R-:W-:-:S02]  /*09b0*/  SHF.L.U32 R6, R6, 0x10, RZ ;  /* 0x0000001006067819 */ /* 0x000fc400000006ff */
[----:B------:R-:W-:Y:S01]  /*09c0*/  FADD.FTZ R51, R4, R7 ;  /* 0x0000000704337221 */ /* 0x000fe20000010000 */
[----:B------:R-:W-:Y:S01]  /*09d0*/  FFMA.FTZ R53, R7, R7, R50 ;  /* 0x0000000707357223 */ /* 0x000fe20000010032 */
[C---:B----4-:R-:W-:Y:S02]  /*09e0*/  PRMT R4, R2.reuse, 0x7632, R4 ;  /* 0x0000763202047816 */ /* 0x050fe40000000004 */
        /* <DEDUP_REMOVED lines=12> */
[----:B------:R-:W-:Y:S01]  /*0ab0*/  FFMA.FTZ R53, R3, R3, R52 ;  /* 0x0000000303357223 */ /* 0x000fe20000010034 */
[C---:B------:R-:W-:Y:S02]  /*0ac0*/  PRMT R64, R40.reuse, 0x7632, R64 ;  /* 0x0000763228407816 */ /* 0x040fe40000000040 */
        /* <DEDUP_REMOVED lines=68> */
[----:B------:R-:W-:-:S03]  /*0f10*/  FFMA.FTZ R43, R83, R83, R42 ;  /* 0x00000053532b7223 */ /* 0x000fc6000001002a */
[----:B------:R-:W-:Y:S01]  /*0f20*/  FADD.FTZ R40, R41, R82 ;  /* 0x0000005229287221 */ /* 0x000fe20000010000 */
[----:B------:R-:W-:-:S05]  /*0f30*/  FFMA.FTZ R41, R82, R82, R43 ;  /* 0x0000005252297223 */ /* 0x000fca000001002b */
[----:B------:R0:W-:Y:S01]  /*0f40*/  STS.64 [R24], R40 ;  /* 0x0000002818007388 */ /* 0x0001e20000000a00 */
[----:B------:R-:W-:Y:S06]  /*0f50*/  BAR.SYNC.DEFER_BLOCKING 0x0 ;  /* 0x0000000000007b1d */ /* 0x000fec0000010000 */
[----:B------:R-:W-:Y:S05]  /*0f60*/  @P1 BRA `(.L_x_471) ;  /* 0x0000000000781947 */ /* 0x000fea0003800000 */
[----:B0-----:R-:W0:Y:S04]  /*0f70*/  LDS.64 R40, [R60] ;  /* 0x000000003c287984 */ /* 0x001e280000000a00 */
[----:B------:R-:W1:Y:S04]  /*0f80*/  LDS.64 R42, [R35] ;  /* 0x00000000232a7984 */ /* 0x000e680000000a00 */
[----:B------:R-:W2:Y:S04]  /*0f90*/  LDS.64 R44, [R34] ;  /* 0x00000000222c7984 */ /* 0x000ea80000000a00 */
[----:B------:R-:W3:Y:S04]  /*0fa0*/  LDS.64 R46, [R33] ;  /* 0x00000000212e7984 */ /* 0x000ee80000000a00 */
[----:B------:R-:W4:Y:S04]  /*0fb0*/  LDS.64 R48, [R32] ;  /* 0x0000000020307984 */ /* 0x000f280000000a00 */
[----:B------:R-:W4:Y:S04]  /*0fc0*/  LDS.64 R50, [R31] ;  /* 0x000000001f327984 */ /* 0x000f280000000a00 */
[----:B------:R-:W4:Y:S04]  /*0fd0*/  LDS.64 R52, [R30] ;  /* 0x000000001e347984 */ /* 0x000f280000000a00 */
[----:B------:R-:W4:Y:S04]  /*0fe0*/  LDS.64 R54, [R29] ;  /* 0x000000001d367984 */ /* 0x000f280000000a00 */
[----:B------:R-:W4:Y:S04]  /*0ff0*/  LDS.64 R56, [R28] ;  /* 0x000000001c387984 */ /* 0x000f280000000a00 */
[----:B------:R-:W4:Y:S01]  /*1000*/  LDS.64 R58, [R27] ;  /* 0x000000001b3a7984 */ /* 0x000f220000000a00 */
[----:B0-----:R-:W-:Y:S01]  /*1010*/  FADD.FTZ R91, RZ, R40 ;  /* 0x00000028ff5b7221 */ /* 0x001fe20000010000 */
[----:B------:R-:W-:-:S03]  /*1020*/  FADD.FTZ R40, RZ, R41 ;  /* 0x00000029ff287221 */ /* 0x000fc60000010000 */
        /* <DEDUP_REMOVED lines=18> */
.L_x_471:
[----:B------:R-:W-:Y:S05]  /*1150*/  BSYNC.RECONVERGENT B0 ;  /* 0x0000000000007941 */ /* 0x000fea0003800200 */
.L_x_470:
[----:B0-----:R-:W0:Y:S01]  /*1160*/  SHFL.BFLY PT, R41, R58, 0x2, 0x1f ;  /* 0x0c401f003a297f89 */ /* 0x001e2200000e0000 */
[C---:B------:R-:W-:Y:S02]  /*1170*/  LOP3.LUT P1, RZ, R62.reuse, 0x3e3, RZ, 0xc0, !PT ;  /* 0x000003e33eff7812 */ /* 0x040fe4000782c0ff */
[----:B------:R-:W-:Y:S01]  /*1180*/  ISETP.NE.AND P2, PT, R62, RZ, PT ;  /* 0x000000ff3e00720c */ /* 0x000fe20003f45270 */
[----:B------:R-:W1:Y:S10]  /*1190*/  SHFL.BFLY PT, R40, R59, 0x2, 0x1f ;  /* 0x0c401f003b287f89 */ /* 0x000e7400000e0000 */
[----:B------:R-:W2:Y:S01]  /*11a0*/  @!P1 LDC.64 R42, c[0x0][0x3b8] ;  /* 0x0000ee00ff2a9b82 */ /* 0x000ea20000000a00 */
[----:B------:R-:W-:-:S05]  /*11b0*/  @!P1 IMAD R47, R21, UR8, R63 ;  /* 0x00000008152f9c24 */ /* 0x000fca000f8e023f */
[----:B------:R-:W-:Y:S01]  /*11c0*/  @!P1 LEA R47, R47, R18, 0x9 ;  /* 0x000000122f2f9211 */ /* 0x000fe200078e48ff */
[----:B0-----:R-:W-:Y:S01]  /*11d0*/  FADD.FTZ R44, R41, R58 ;  /* 0x0000003a292c7221 */ /* 0x001fe20000010000 */
[----:B-1----:R-:W-:-:S04]  /*11e0*/  FADD.FTZ R45, R40, R59 ;  /* 0x0000003b282d7221 */ /* 0x002fc80000010000 */
[----:B------:R-:W0:Y:S04]  /*11f0*/  SHFL.BFLY PT, R41, R44, 0x1, 0x1f ;  /* 0x0c201f002c297f89 */ /* 0x000e2800000e0000 */
[----:B------:R-:W1:Y:S01]  /*1200*/  SHFL.BFLY PT, R46, R45, 0x1, 0x1f ;  /* 0x0c201f002d2e7f89 */ /* 0x000e6200000e0000 */
[----:B--2---:R-:W-:-:S04]  /*1210*/  @!P1 IMAD.WIDE.U32 R42, R47, 0x4, R42 ;  /* 0x000000042f2a9825 */ /* 0x004fc800078e002a */
[----:B0-----:R-:W-:Y:S01]  /*1220*/  FADD.FTZ R40, R44, R41 ;  /* 0x000000292c287221 */ /* 0x001fe20000010000 */
[----:B-1----:R-:W-:-:S05]  /*1230*/  FADD.FTZ R41, R45, R46 ;  /* 0x0000002e2d297221 */ /* 0x002fca0000010000 */
[----:B------:R0:W-:Y:S01]  /*1240*/  @!P1 STG.E.64 desc[UR6][R42.64], R40 ;  /* 0x000000282a009986 */ /* 0x0001e2000c101b06 */
[----:B------:R-:W-:Y:S06]  /*1250*/  BAR.SYNC.DEFER_BLOCKING 0x0 ;  /* 0x0000000000007b1d */ /* 0x000fec0000010000 */
[----:B------:R-:W-:Y:S05]  /*1260*/  @P2 BRA `(.L_x_472) ;  /* 0x0000000000282947 */ /* 0x000fea0003800000 */
[----:B------:R-:W-:Y:S06]  /*1270*/  MEMBAR.ALL.GPU ;  /* 0x0000000000007992 */ /* 0x000fec000000a000 */
[----:B------:R-:W-:-:S00]  /*1280*/  ERRBAR ;  /* 0x00000000000079ab */ /* 0x000fc00000000000 */
[----:B------:R-:W-:Y:S06]  /*1290*/  CGAERRBAR ;  /* 0x00000000000075ab */ /* 0x000fec0000000000 */
[----:B0-----:R0:W5:Y:S02]  /*12a0*/  ATOM.E.ADD.STRONG.GPU PT, R40, desc[UR6][R84.64], R20 ;  /* 0x800000145428798a */ /* 0x00116400081ef106 */
.L_x_473:
[----:B------:R-:W2:Y:S04]  /*12b0*/  LD.E.STRONG.GPU R41, desc[UR6][R84.64] ;  /* 0x0000000654297980 */ /* 0x000ea8000c10f900 */
[----:B--2---:R-:W-:Y:S01]  /*12c0*/  CCTL.IVALL ;  /* 0x00000000ff00798f */ /* 0x004fe20002000000 */
[----:B------:R-:W-:Y:S05]  /*12d0*/  YIELD ;  /* 0x0000000000007946 */ /* 0x000fea0003800000 */
[----:B-----5:R-:W-:-:S04]  /*12e0*/  LOP3.LUT R41, R41, R40, RZ, 0x3c, !PT ;  /* 0x0000002829297212 */ /* 0x020fc800078e3cff */
[----:B------:R-:W-:-:S13]  /*12f0*/  ISETP.GT.AND P1, PT, R41, -0x1, PT ;  /* 0xffffffff2900780c */ /* 0x000fda0003f24270 */
[----:B------:R-:W-:Y:S05]  /*1300*/  @P1 BRA `(.L_x_473) ;  /* 0xfffffffc00e81947 */ /* 0x000fea000383ffff */
.L_x_472:
[----:B------:R-:W-:Y:S01]  /*1310*/  ISETP.GT.U32.AND P1, PT, R62, 0xff, PT ;  /* 0x000000ff3e00780c */ /* 0x000fe20003f24070 */
[----:B------:R-:W-:Y:S05]  /*1320*/  WARPSYNC.ALL ;  /* 0x0000000000007948 */ /* 0x000fea0003800000 */
[----:B------:R-:W-:Y:S01]  /*1330*/  BAR.SYNC.DEFER_BLOCKING 0x0 ;  /* 0x0000000000007b1d */ /* 0x000fe20000010000 */
[----:B------:R-:W-:Y:S02]  /*1340*/  IADD3 R47, P2, PT, R23, 0x1, RZ ;  /* 0x00000001172f7810 */ /* 0x000fe40007f5e0ff */
[----:B0-----:R-:W-:Y:S02]  /*1350*/  CS2R R42, SRZ ;  /* 0x00000000002a7805 */ /* 0x001fe4000001ff00 */
[----:B-----5:R-:W-:-:S02]  /*1360*/  PRMT R50, R36, 0x7632, R50 ;  /* 0x0000763224327816 */ /* 0x020fc40000000032 */
[----:B------:R-:W-:Y:S01]  /*1370*/  IADD3.X R46, PT, PT, RZ, R22, RZ, P2, !PT ;  /* 0x00000016ff2e7210 */ /* 0x000fe200017fe4ff */
[----:B------:R-:W-:Y:S01]  /*1380*/  BSSY.RECONVERGENT B0, `(.L_x_474) ;  /* 0x000000c000007945 */ /* 0x000fe20003800200 */
[----:B------:R-:W-:Y:S02]  /*1390*/  PRMT R48, R37, 0x7632, R48 ;  /* 0x0000763225307816 */ /* 0x000fe40000000030 */
[----:B------:R-:W-:Y:S02]  /*13a0*/  PRMT R51, R38, 0x7632, R51 ;  /* 0x0000763226337816 */ /* 0x000fe40000000033 */
[----:B------:R-:W-:Y:S01]  /*13b0*/  PRMT R49, R39, 0x7632, R49 ;  /* 0x0000763227317816 */ /* 0x000fe20000000031 */
[----:B------:R-:W-:Y:S06]  /*13c0*/  @P1 BRA `(.L_x_475) ;  /* 0x00000000001c1947 */ /* 0x000fec0003800000 */
[----:B------:R-:W0:Y:S01]  /*13d0*/  LDC.64 R40, c[0x0][0x3b8] ;  /* 0x0000ee00ff287b82 */ /* 0x000e220000000a00 */
[----:B------:R-:W-:-:S05]  /*13e0*/  IMAD R42, R21, UR8, R63 ;  /* 0x00000008152a7c24 */ /* 0x000fca000f8e023f */
[----:B------:R-:W-:-:S05]  /*13f0*/  LEA R43, R42, R19, 0x9 ;  /* 0x000000132a2b7211 */ /* 0x000fca00078e48ff */
[----:B0-----:R-:W-:-:S06]  /*1400*/  IMAD.WIDE.U32 R40, R43, 0x4, R40 ;  /* 0x000000042b287825 */ /* 0x001fcc00078e0028 */
[----:B------:R-:W2:Y:S02]  /*1410*/  LDG.E.64 R40, desc[UR6][R40.64] ;  /* 0x0000000628287981 */ /* 0x000ea4000c1e1b00 */
[----:B--2---:R-:W-:Y:S01]  /*1420*/  FADD.FTZ R43, RZ, R40 ;  /* 0x00000028ff2b7221 */ /* 0x004fe20000010000 */
[----:B------:R-:W-:-:S07]  /*1430*/  FADD.FTZ R42, RZ, R41 ;  /* 0x00000029ff2a7221 */ /* 0x000fce0000010000 */
.L_x_475:
[----:B------:R-:W-:Y:S05]  /*1440*/  BSYNC.RECONVERGENT B0 ;  /* 0x0000000000007941 */ /* 0x000fea0003800200 */
.L_x_474:
[----:B------:R-:W0:Y:S01]  /*1450*/  SHFL.BFLY PT, R40, R43, 0x10, 0x1f ;  /* 0x0e001f002b287f89 */ /* 0x000e2200000e0000 */
[----:B------:R-:W-:Y:S01]  /*1460*/  LOP3.LUT P1, RZ, R62, 0x31f, RZ, 0xc0, !PT ;  /* 0x0000031f3eff7812 */ /* 0x000fe2000782c0ff */
[----:B------:R-:W1:Y:S01]  /*1470*/  LDCU UR5, c[0x0][0x3a0] ;  /* 0x00007400ff0577ac */ /* 0x000e620008000800 */
[----:B------:R-:W-:Y:S01]  /*1480*/  SHF.L.U32 R36, R36, 0x10, RZ ;  /* 0x0000001024247819 */ /* 0x000fe200000006ff */
[----:B------:R-:W2:Y:S01]  /*1490*/  SHFL.BFLY PT, R41, R42, 0x10, 0x1f ;  /* 0x0e001f002a297f89 */ /* 0x000ea200000e0000 */
[----:B------:R-:W-:Y:S01]  /*14a0*/  SHF.L.U32 R51, R51, 0x10, RZ ;  /* 0x0000001033337819 */ /* 0x000fe200000006ff */
[----:B------:R-:W3:Y:S01]  /*14b0*/  LDCU.64 UR10, c[0x0][0x380] ;  /* 0x00007000ff0a77ac */ /* 0x000ee20008000a00 */
[----:B------:R-:W-:Y:S02]  /*14c0*/  SHF.L.U32 R55, R39, 0x10, RZ ;  /* 0x0000001027377819 */ /* 0x000fe400000006ff */
[----:B------:R-:W-:Y:S02]  /*14d0*/  SHF.L.U32 R49, R49, 0x10, RZ ;  /* 0x0000001031317819 */ /* 0x000fe400000006ff */
[----:B------:R-:W-:Y:S01]  /*14e0*/  LOP3.LUT R21, R21, 0x1, RZ, 0x3c, !PT ;  /* 0x0000000115157812 */ /* 0x000fe200078e3cff */
[----:B0-----:R-:W-:Y:S01]  /*14f0*/  FADD.FTZ R40, R40, R43 ;  /* 0x0000002b28287221 */ /* 0x001fe20000010000 */
[----:B--2---:R-:W-:-:S04]  /*1500*/  FADD.FTZ R41, R41, R42 ;  /* 0x0000002a29297221 */ /* 0x004fc80000010000 */
[----:B------:R-:W0:Y:S04]  /*1510*/  SHFL.BFLY PT, R45, R40, 0x8, 0x1f ;  /* 0x0d001f00282d7f89 */ /* 0x000e2800000e0000 */
[----:B------:R-:W2:Y:S01]  /*1520*/  SHFL.BFLY PT, R44, R41, 0x8, 0x1f ;  /* 0x0d001f00292c7f89 */ /* 0x000ea200000e0000 */
        /* <DEDUP_REMOVED lines=10> */
[----:B------:R-:W0:Y:S01]  /*15d0*/  SHFL.BFLY PT, R40, R43, 0x1, 0x1f ;  /* 0x0c201f002b287f89 */ /* 0x000e2200000e0000 */
[----:B------:R-:W-:-:S03]  /*15e0*/  SHF.L.U32 R53, R50, 0x10, RZ ;  /* 0x0000001032357819 */ /* 0x000fc600000006ff */
[----:B------:R-:W2:Y:S01]  /*15f0*/  SHFL.BFLY PT, R41, R42, 0x1, 0x1f ;  /* 0x0c201f002a297f89 */ /* 0x000ea200000e0000 */
[----:B0-----:R-:W-:-:S04]  /*1600*/  FADD.FTZ R40, R43, R40 ;  /* 0x000000282b287221 */ /* 0x001fc80000010000 */
[----:B------:R-:W-:Y:S01]  /*1610*/  @!P1 FMUL.FTZ R40, R40, 2.4414062863797880709e-05 ;  /* 0x37cccccd28289820 */ /* 0x000fe20000410000 */
[----:B--2---:R-:W-:-:S03]  /*1620*/  FADD.FTZ R44, R42, R41 ;  /* 0x000000292a2c7221 */ /* 0x004fc60000010000 */
[----:B------:R-:W-:-:S04]  /*1630*/  @!P1 FMUL.FTZ R41, R40, R40 ;  /* 0x0000002828299220 */ /* 0x000fc80000410000 */
[----:B------:R-:W-:Y:S02]  /*1640*/  @!P1 FFMA.FTZ R41, R44, 2.4414062863797880709e-05, -R41 ;  /* 0x37cccccd2c299823 */ /* 0x000fe40000010829 */
[----:B------:R-:W0:Y:S03]  /*1650*/  @!P0 LDC.64 R44, c[0x0][0x3b0] ;  /* 0x0000ec00ff2c8b82 */ /* 0x000e260000000a00 */
[----:B------:R-:W-:-:S05]  /*1660*/  @!P1 FMNMX.FTZ R41, RZ, R41, !PT ;  /* 0x00000029ff299209 */ /* 0x000fca0007810000 */
[----:B------:R-:W-:Y:S01]  /*1670*/  @!P1 STS.64 [R16], R40 ;  /* 0x0000002810009388 */ /* 0x000fe20000000a00 */
[----:B------:R-:W-:Y:S01]  /*1680*/  BAR.SYNC.DEFER_BLOCKING 0x0 ;  /* 0x0000000000007b1d */ /* 0x000fe20000010000 */
[----:B------:R-:W-:-:S04]  /*1690*/  @!P0 LEA R52, P1, R23, R17, 0x6 ;  /* 0x0000001117348211 */ /* 0x000fc800078230ff */
[----:B------:R-:W-:Y:S02]  /*16a0*/  @!P0 LEA.HI.X R22, R23, RZ, R22, 0x6, P1 ;  /* 0x000000ff17168211 */ /* 0x000fe400008f3416 */
[----:B0-----:R-:W-:-:S04]  /*16b0*/  @!P0 LEA R44, P1, R52, R44, 0x2 ;  /* 0x0000002c342c8211 */ /* 0x001fc800078210ff */
[----:B------:R-:W-:Y:S01]  /*16c0*/  @!P0 LEA.HI.X R45, R52, R45, R22, 0x2, P1 ;  /* 0x0000002d342d8211 */ /* 0x000fe200008f1416 */
[----:B------:R-:W1:Y:S04]  /*16d0*/  LDS.64 R42, [R15] ;  /* 0x000000000f2a7984 */ /* 0x000e680000000a00 */
[----:B------:R-:W0:Y:S01]  /*16e0*/  @!P0 LDS.64 R40, [R61+UR4] ;  /* 0x000000043d288984 */ /* 0x000e220008000a00 */
[----:B-1----:R-:W-:Y:S01]  /*16f0*/  FADD.FTZ R23, R43, UR5 ;  /* 0x000000052b177e21 */ /* 0x002fe20008010000 */
[--C-:B------:R-:W-:Y:S01]  /*1700*/  FADD.FTZ R5, R5, -R42.reuse ;  /* 0x8000002a05057221 */ /* 0x100fe20000010000 */
[--C-:B------:R-:W-:Y:S01]  /*1710*/  FADD.FTZ R9, R9, -R42.reuse ;  /* 0x8000002a09097221 */ /* 0x100fe20000010000 */
[--C-:B------:R-:W-:Y:S01]  /*1720*/  FADD.FTZ R4, R4, -R42.reuse ;  /* 0x8000002a04047221 */ /* 0x100fe20000010000 */
[----:B0-----:R0:W-:Y:S01]  /*1730*/  @!P0 STG.E.64 desc[UR6][R44.64], R40 ;  /* 0x000000282c008986 */ /* 0x0011e2000c101b06 */
[--C-:B------:R-:W-:Y:S01]  /*1740*/  FADD.FTZ R0, R0, -R42.reuse ;  /* 0x8000002a00007221 */ /* 0x100fe20000010000 */
[----:B------:R-:W1:Y:S01]  /*1750*/  MUFU.RSQ R23, R23 ;  /* 0x0000001700177308 */ /* 0x000e620000001400 */
        /* <DEDUP_REMOVED lines=11> */
[--C-:B0-----:R-:W-:Y:S01]  /*1810*/  FADD.FTZ R40, R73, -R42.reuse ;  /* 0x8000002a49287221 */ /* 0x101fe20000010000 */
[----:B------:R-:W-:Y:S01]  /*1820*/  SHF.L.U32 R41, R38, 0x10, RZ ;  /* 0x0000001026297819 */ /* 0x000fe200000006ff */
[--C-:B------:R-:W-:Y:S01]  /*1830*/  FADD.FTZ R3, R3, -R42.reuse ;  /* 0x8000002a03037221 */ /* 0x100fe20000010000 */
[--C-:B------:R-:W-:Y:S01]  /*1840*/  FADD.FTZ R64, R64, -R42.reuse ;  /* 0x8000002a40407221 */ /* 0x100fe20000010000 */
[--C-:B------:R-:W-:Y:S01]  /*1850*/  FADD.FTZ R67, R67, -R42.reuse ;  /* 0x8000002a43437221 */ /* 0x100fe20000010000 */
[----:B-1----:R-:W-:Y:S01]  /*1860*/  FMUL.FTZ R38, R23, R5 ;  /* 0x0000000517267220 */ /* 0x002fe20000410000 */
        /* <DEDUP_REMOVED lines=12> */
[C---:B------:R-:W-:Y:S01]  /*1930*/  FMUL.FTZ R9, R23.reuse, R9 ;  /* 0x0000000917097220 */ /* 0x040fe20000410000 */
[C---:B------:R-:W-:Y:S01]  /*1940*/  FMUL.FTZ R5, R23.reuse, R4 ;  /* 0x0000000417057220 */ /* 0x040fe20000410000 */
[----:B------:R-:W-:Y:S01]  /*1950*/  FADD.FTZ R42, R82, -R42 ;  /* 0x8000002a522a7221 */ /* 0x000fe20000010000 */
        /* <DEDUP_REMOVED lines=13> */
[--C-:B------:R-:W-:Y:S01]  /*1a30*/  FFMA.FTZ R43, R36, R9, R41.reuse ;  /* 0x00000009242b7223 */ /* 0x100fe20000010029 */
        /* <DEDUP_REMOVED lines=18> */
[C-C-:B------:R-:W-:Y:S01]  /*1b60*/  FFMA.FTZ R40, R36.reuse, R2, R41.reuse ;  /* 0x0000000224287223 */ /* 0x140fe20000010029 */
[C-C-:B------:R-:W-:Y:S01]  /*1b70*/  FFMA.FTZ R38, R36.reuse, R82, R41.reuse ;  /* 0x0000005224267223 */ /* 0x140fe20000010029 */
[C-C-:B------:R-:W-:Y:S01]  /*1b80*/  FFMA.FTZ R23, R36.reuse, R90, R41.reuse ;  /* 0x0000005a24177223 */ /* 0x140fe20000010029 */
[----:B------:R-:W-:Y:S01]  /*1b90*/  FFMA.FTZ R0, R36, R52, R41 ;  /* 0x0000003424007223 */ /* 0x000fe20000010029 */
[----:B------:R-:W-:Y:S01]  /*1ba0*/  FFMA.FTZ R50, R12, R53, R51 ;  /* 0x000000350c327223 */ /* 0x000fe20000010033 */
[----:B------:R-:W-:Y:S01]  /*1bb0*/  FFMA.FTZ R36, R36, R56, R41 ;  /* 0x0000003824247223 */ /* 0x000fe20000010029 */
[----:B------:R-:W-:Y:S01]  /*1bc0*/  SHF.L.U32 R52, R37, 0x10, RZ ;  /* 0x0000001025347819 */ /* 0x000fe200000006ff */
[C-C-:B------:R-:W-:Y:S01]  /*1bd0*/  FFMA.FTZ R12, R53.reuse, R8, R51.reuse ;  /* 0x00000008350c7223 */ /* 0x140fe20000010033 */
[C-C-:B------:R-:W-:Y:S01]  /*1be0*/  FFMA.FTZ R8, R53.reuse, R5, R51.reuse ;  /* 0x0000000535087223 */ /* 0x140fe20000010033 */
[C-C-:B------:R-:W-:Y:S01]  /*1bf0*/  FFMA.FTZ R41, R53.reuse, R64, R51.reuse ;  /* 0x0000004035297223 */ /* 0x140fe20000010033 */
[C-C-:B------:R-:W-:Y:S01]  /*1c00*/  FFMA.FTZ R37, R53.reuse, R68, R51.reuse ;  /* 0x0000004435257223 */ /* 0x140fe20000010033 */
[C-C-:B------:R-:W-:Y:S01]  /*1c10*/  FFMA.FTZ R72, R53.reuse, R72, R51.reuse ;  /* 0x0000004835487223 */ /* 0x140fe20000010033 */
[C-C-:B------:R-:W-:Y:S01]  /*1c20*/  FFMA.FTZ R39, R53.reuse, R76, R51.reuse ;  /* 0x0000004c35277223 */ /* 0x140fe20000010033 */
[----:B------:R-:W-:Y:S01]  /*1c30*/  FFMA.FTZ R51, R53, R80, R51 ;  /* 0x0000005035337223 */ /* 0x000fe20000010033 */
[----:B------:R-:W-:Y:S01]  /*1c40*/  SHF.L.U32 R53, R48, 0x10, RZ ;  /* 0x0000001030357819 */ /* 0x000fe200000006ff */
[--C-:B------:R-:W-:Y:S01]  /*1c50*/  FFMA.FTZ R48, R52, R3, R55.reuse ;  /* 0x0000000334307223 */ /* 0x100fe20000010037 */
[----:B---3--:R-:W-:Y:S01]  /*1c60*/  IADD3 R2, P1, PT, R14, UR10, RZ ;  /* 0x0000000a0e027c10 */ /* 0x008fe2000ff3e0ff */
[--C-:B------:R-:W-:Y:S01]  /*1c70*/  FFMA.FTZ R11, R11, R52, R55.reuse ;  /* 0x000000340b0b7223 */ /* 0x100fe20000010037 */
[----:B------:R-:W-:Y:S01]  /*1c80*/  FFMA.FTZ R5, R52, R7, R55 ;  /* 0x0000000734057223 */ /* 0x000fe20000010037 */
[--C-:B------:R-:W-:Y:S01]  /*1c90*/  FFMA.FTZ R10, R10, R53, R49.reuse ;  /* 0x000000350a0a7223 */ /* 0x100fe20000010031 */
[----:B------:R-:W-:Y:S01]  /*1ca0*/  IADD3.X R3, PT, PT, R13, UR11, RZ, P1, !PT ;  /* 0x0000000b0d037c10 */ /* 0x000fe20008ffe4ff */
[C-C-:B------:R-:W-:Y:S01]  /*1cb0*/  FFMA.FTZ R13, R53.reuse, R4, R49.reuse ;  /* 0x00000004350d7223 */ /* 0x140fe20000010031 */
[----:B------:R-:W0:Y:S01]  /*1cc0*/  LDCU.64 UR10, c[0x0][0x3a8] ;  /* 0x00007500ff0a77ac */ /* 0x000e220008000a00 */
[----:B------:R-:W-:Y:S01]  /*1cd0*/  F2FP.BF16.F32.PACK_AB R8, R8, R9 ;  /* 0x000000090808723e */ /* 0x000fe200000010ff */
[C-C-:B------:R-:W-:Y:S01]  /*1ce0*/  FFMA.FTZ R14, R53.reuse, R6, R49.reuse ;  /* 0x00000006350e7223 */ /* 0x140fe20000010031 */
[----:B------:R-:W-:Y:S01]  /*1cf0*/  F2FP.BF16.F32.PACK_AB R7, R10, R11 ;  /* 0x0000000b0a07723e */ /* 0x000fe200000010ff */
[C-C-:B------:R-:W-:Y:S01]  /*1d00*/  FFMA.FTZ R66, R53.reuse, R66, R49.reuse ;  /* 0x0000004235427223 */ /* 0x140fe20000010031 */
[----:B------:R-:W-:Y:S01]  /*1d10*/  F2FP.BF16.F32.PACK_AB R4, R12, R43 ;  /* 0x0000002b0c04723e */ /* 0x000fe200000010ff */
[--C-:B------:R-:W-:Y:S01]  /*1d20*/  FFMA.FTZ R11, R53, R70, R49.reuse ;  /* 0x00000046350b7223 */ /* 0x100fe20000010031 */
[----:B------:R-:W-:Y:S01]  /*1d30*/  F2FP.BF16.F32.PACK_AB R9, R13, R48 ;  /* 0x000000300d09723e */ /* 0x000fe200000010ff */
[C-C-:B------:R-:W-:Y:S01]  /*1d40*/  FFMA.FTZ R13, R53.reuse, R74, R49.reuse ;  /* 0x0000004a350d7223 */ /* 0x140fe20000010031 */
[C---:B------:R-:W-:Y:S01]  /*1d50*/  FFMA.FTZ R43, R53.reuse, R78, R49 ;  /* 0x0000004e352b7223 */ /* 0x040fe20000010031 */
[C-C-:B------:R-:W-:Y:S01]  /*1d60*/  FFMA.FTZ R67, R52.reuse, R67, R55.reuse ;  /* 0x0000004334437223 */ /* 0x140fe20000010037 */
[C-C-:B------:R-:W-:Y:S01]  /*1d70*/  FFMA.FTZ R22, R52.reuse, R22, R55.reuse ;  /* 0x0000001634167223 */ /* 0x140fe20000010037 */
[C-C-:B------:R-:W-:Y:S01]  /*1d80*/  FFMA.FTZ R44, R52.reuse, R44, R55.reuse ;  /* 0x0000002c342c7223 */ /* 0x140fe20000010037 */
[C-C-:B------:R-:W-:Y:S01]  /*1d90*/  FFMA.FTZ R54, R52.reuse, R54, R55.reuse ;  /* 0x0000003634367223 */ /* 0x140fe20000010037 */
[----:B------:R-:W-:Y:S01]  /*1da0*/  FFMA.FTZ R58, R52, R58, R55 ;  /* 0x0000003a343a7223 */ /* 0x000fe20000010037 */
[----:B------:R-:W-:Y:S01]  /*1db0*/  FFMA.FTZ R49, R53, R42, R49 ;  /* 0x0000002a35317223 */ /* 0x000fe20000010031 */
[----:B------:R-:W-:Y:S01]  /*1dc0*/  F2FP.BF16.F32.PACK_AB R40, R41, R40 ;  /* 0x000000282928723e */ /* 0x000fe200000010ff */
[----:B------:R1:W-:Y:S01]  /*1dd0*/  STG.E.64 desc[UR6][R2.64+0x5000], R8 ;  /* 0x0050000802007986 */ /* 0x0003e2000c101b06 */
[----:B------:R-:W-:-:S02]  /*1de0*/  F2FP.BF16.F32.PACK_AB R10, R37, R38 ;  /* 0x00000026250a723e */ /* 0x000fc400000010ff */
        /* <DEDUP_REMOVED lines=14> */
[----:B0-----:R-:W-:Y:S01]  /*1ed0*/  ISETP.GE.U32.AND P1, PT, R47, UR10, PT ;  /* 0x0000000a2f007c0c */ /* 0x001fe2000bf26070 */
[----:B------:R1:W-:Y:S01]  /*1ee0*/  STG.E.64 desc[UR6][R2.64+0xc800], R12 ;  /* 0x00c8000c02007986 */ /* 0x0003e2000c101b06 */
[----:B------:R-:W-:-:S02]  /*1ef0*/  MOV R23, R47 ;  /* 0x0000002f00177202 */ /* 0x000fc40000000f00 */
[----:B------:R-:W-:Y:S01]  /*1f00*/  ISETP.GE.AND.EX P1, PT, R46, UR11, PT, P1 ;  /* 0x0000000b2e007c0c */ /* 0x000fe2000bf26310 */
[----:B------:R1:W-:Y:S01]  /*1f10*/  STG.E.64 desc[UR6][R2.64+0xf000], R42 ;  /* 0x00f0002a02007986 */ /* 0x0003e2000c101b06 */
[----:B------:R-:W-:-:S03]  /*1f20*/  MOV R22, R46 ;  /* 0x0000002e00167202 */ /* 0x000fc60000000f00 */
[----:B------:R1:W-:Y:S08]  /*1f30*/  STG.E.64 desc[UR6][R2.64+0x11800], R36 ;  /* 0x0118002402007986 */ /* 0x0003f0000c101b06 */
[----:B------:R-:W-:Y:S05]  /*1f40*/  @!P1 BRA `(.L_x_476) ;  /* 0xffffffe400d89947 */ /* 0x000fea000383ffff */
[----:B------:R-:W-:Y:S05]  /*1f50*/  EXIT ;  /* 0x000000000000794d */ /* 0x000fea0003800000 */
.L_x_477:
        /* <DEDUP_REMOVED lines=10> */
.L_x_1241:


//--------------------- .text._ZN13group_norm_v214gn_cuda_kernelI13__nv_bfloat16Li320ELi3ELi32ELi40ELi1024ELb0ELi32ELi320ELi320ELi4ELb1ELi10ELb0ELb0ENS_16CompileConditionILi1000EEEEEvPT_PKS4_S7_S7_flPfS8_Pj --------------------------
	.section	.text._ZN13group_norm_v214gn_cuda_kernelI13__nv_bfloat16Li320ELi3ELi32ELi40ELi1024ELb0ELi32ELi320ELi320ELi4ELb1ELi10ELb0ELb0ENS_16CompileConditionILi1000EEEEEvPT_PKS4_S7_S7_flPfS8_Pj,"ax",@progbits
	.align	128
        .global         _ZN13group_norm_v214gn_cuda_kernelI13__nv_bfloat16Li320ELi3ELi32ELi40ELi1024ELb0ELi32ELi320ELi320ELi4ELb1ELi10ELb0ELb0ENS_16CompileConditionILi1000EEEEEvPT_PKS4_S7_S7_flPfS8_Pj
        .type           _ZN13group_norm_v214gn_cuda_kernelI13__nv_bfloat16Li320ELi3ELi32ELi40ELi1024ELb0ELi32ELi320ELi320ELi4ELb1ELi10ELb0ELb0ENS_16CompileConditionILi1000EEEEEvPT_PKS4_S7_S7_flPfS8_Pj,@function
        .size           _ZN13group_norm_v214gn_cuda_kernelI13__nv_bfloat16Li320ELi3ELi32ELi40ELi1024ELb0ELi32ELi320ELi320ELi4ELb1ELi10ELb0ELb0ENS_16CompileConditionILi1000EEEEEvPT_PKS4_S7_S7_flPfS8_Pj,(.L_x_1242 - _ZN13group_norm_v214gn_cuda_kernelI13__nv_bfloat16Li320ELi3ELi32ELi40ELi1024ELb0ELi32ELi320ELi320ELi4ELb1ELi10ELb0ELb0ENS_16CompileConditionILi1000EEEEEvPT_PKS4_S7_S7_flPfS8_Pj)
        .other          _ZN13group_norm_v214gn_cuda_kernelI13__nv_bfloat16Li320ELi3ELi32ELi40ELi1024ELb0ELi32ELi320ELi320ELi4ELb1ELi10ELb0ELb0ENS_16CompileConditionILi1000EEEEEvPT_PKS4_S7_S7_flPfS8_Pj,@"STO_CUDA_ENTRY STV_DEFAULT"
_ZN13group_norm_v214gn_cuda_kernelI13__nv_bfloat16Li320ELi3ELi32ELi40ELi1024ELb0ELi32ELi320ELi320ELi4ELb1ELi10ELb0ELb0ENS_16CompileConditionILi1000EEEEEvPT_PKS4_S7_S7_flPfS8_Pj:
.text._ZN13group_norm_v214gn_cuda_kernelI13__nv_bfloat16Li320ELi3ELi32ELi40ELi1024ELb0ELi32ELi320ELi320ELi4ELb1ELi10ELb0ELb0ENS_16CompileConditionILi1000EEEEEvPT_PKS4_S7_S7_flPfS8_Pj:
[----:B------:R-:W-:Y:S08]  /*0000*/  LDC R1, c[0x0][0x37c] ;  /* 0x0000df00ff017b82 */ /* 0x000ff00000000800 */
[----:B------:R-:W0:Y:S01]  /*0010*/  S2UR UR8, SR_CTAID.Y ;  /* 0x00000000000879c3 */ /* 0x000e220000002600 */
[----:B------:R-:W1:Y:S02]  /*0020*/  LDCU.64 UR10, c[0x0][0x3a8] ;  /* 0x00007500ff0a77ac */ /* 0x000e640008000a00 */
[----:B-1----:R-:W-:-:S02]  /*0030*/  USHF.L.U32 UR13, UR10, 0x2, URZ ;  /* 0x000000020a0d7899 */ /* 0x002fc400080006ff */
[----:B------:R-:W-:Y:S02]  /*0040*/  USHF.L.U64.HI UR10, UR10, 0x2, UR11 ;  /* 0x000000020a0a7899 */ /* 0x000fe4000801020b */
[----:B0-----:R-:W-:-:S04]  /*0050*/  UISETP.GT.U32.AND UP0, UPT, UR13, UR8, UPT ;  /* 0x000000080d00728c */ /* 0x001fc8000bf04070 */
[----:B------:R-:W-:-:S06]  /*0060*/  UISETP.GT.AND.EX UP0, UPT, UR10, URZ, UPT, UP0 ;  /* 0x000000ff0a00728c */ /* 0x000fcc000bf04300 */
[----:B------:R-:W-:-:S13]  /*0070*/  PLOP3.LUT P0, PT, PT, PT, UP0, 0x80, 0x8 ;  /* 0x000000000008781c */ /* 0x000fda0003f0f008 */
[----:B------:R-:W-:Y:S05]  /*0080*/  @!P0 EXIT ;  /* 0x000000000000894d */ /* 0x000fea0003800000 */
[----:B------:R-:W0:Y:S01]  /*0090*/  S2R R2, SR_TID.X ;  /* 0x0000000000027919 */ /* 0x000e220000002100 */
[----:B------:R-:W1:Y:S01]  /*00a0*/  LDC.64 R8, c[0x0][0x3b0] ;  /* 0x0000ec00ff087b82 */ /* 0x000e620000000a00 */
[----:B------:R-:W2:Y:S01]  /*00b0*/  LDCU.64 UR14, c[0x0][0x358] ;  /* 0x00006b00ff0e77ac */ /* 0x000ea20008000a00 */
[----:B------:R-:W3:Y:S01]  /*00c0*/  S2R R7, SR_CgaCtaId ;  /* 0x0000000000077919 */ /* 0x000ee20000008800 */
[----:B------:R-:W-:Y:S01]  /*00d0*/  UMOV UR4, URZ ;  /* 0x000000ff00047c82 */ /* 0x000fe20008000000 */
[----:B------:R-:W-:Y:S01]  /*00e0*/  UMOV UR9, UR8 ;  /* 0x0000000800097c82 */ /* 0x000fe20008000000 */
[----:B------:R-:W4:Y:S01]  /*00f0*/  S2R R6, SR_CTAID.X ;  /* 0x0000000000067919 */ /* 0x000f220000002500 */
[----:B------:R-:W-:Y:S01]  /*0100*/  UMOV UR5, URZ ;  /* 0x000000ff00057c82 */ /* 0x000fe20008000000 */
[----:B-1----:R-:W-:Y:S02]  /*0110*/  ISETP.EQ.U32.AND P1, PT, R8, RZ, PT ;  /* 0x000000ff0800720c */ /* 0x002fe40003f22070 */
[----:B0-----:R-:W-:-:S05]  /*0120*/  LOP3.LUT R0, R2, 0xffff, RZ, 0xc0, !PT ;  /* 0x0000ffff02007812 */ /* 0x001fca00078ec0ff */
[----:B------:R-:W-:Y:S01]  /*0130*/  IMAD R0, R0, 0xcccd, RZ ;  /* 0x0000cccd00007824 */ /* 0x000fe200078e02ff */
[----:B----4-:R-:W-:-:S04]  /*0140*/  LOP3.LUT P0, RZ, R6, 0x1f, RZ, 0xc0, !PT ;  /* 0x0000001f06ff7812 */ /* 0x010fc8000780c0ff */
[----:B------:R-:W-:Y:S02]  /*0150*/  SHF.R.U32.HI R3, RZ, 0x16, R0 ;  /* 0x00000016ff037819 */ /* 0x000fe40000011600 */
[----:B------:R-:W-:Y:S02]  /*0160*/  ISETP.EQ.OR.EX P0, PT, R9, RZ, P0, P1 ;  /* 0x000000ff0900720c */ /* 0x000fe40000702710 */
[----:B------:R-:W-:Y:S02]  /*0170*/  PRMT R0, R3, 0x9910, RZ ;  /* 0x0000991003007816 */ /* 0x000fe400000000ff */
[----:B------:R-:W-:-:S03]  /*0180*/  ISETP.GT.U32.OR P0, PT, R2, 0x7, P0 ;  /* 0x000000070200780c */ /* 0x000fc60000704470 */
[----:B------:R-:W-:-:S05]  /*0190*/  IMAD R0, R0, 0x50, RZ ;  /* 0x0000005000007824 */ /* 0x000fca00078e02ff */
[----:B------:R-:W-:-:S04]  /*01a0*/  IADD3 R0, PT, PT, RZ, -R0, RZ ;  /* 0x80000000ff007210 */ /* 0x000fc80007ffe0ff */
[----:B------:R-:W-:Y:S02]  /*01b0*/  PRMT R5, R0, 0x7710, RZ ;  /* 0x0000771000057816 */ /* 0x000fe400000000ff */
[----:B------:R-:W-:Y:S02]  /*01c0*/  MOV R0, 0x400 ;  /* 0x0000040000007802 */ /* 0x000fe40000000f00 */
[----:B------:R-:W-:Y:S02]  /*01d0*/  IADD3 R4, PT, PT, R5, R2, RZ ;  /* 0x0000000205047210 */ /* 0x000fe40007ffe0ff */
[----:B---3--:R-:W-:Y:S02]  /*01e0*/  LEA R5, R7, R0, 0x18 ;  /* 0x0000000007057211 */ /* 0x008fe400078ec0ff */
[----:B------:R-:W-:Y:S02]  /*01f0*/  LOP3.LUT R4, R4, 0xffff, RZ, 0xc0, !PT ;  /* 0x0000ffff04047812 */ /* 0x000fe400078ec0ff */
[----:B------:R-:W-:-:S03]  /*0200*/  SHF.L.U32 R0, R6, 0x5, RZ ;  /* 0x0000000506007819 */ /* 0x000fc600000006ff */
[----:B------:R-:W-:Y:S01]  /*0210*/  IMAD R6, R4, 0x28, R5 ;  /* 0x0000002804067824 */ /* 0x000fe200078e0205 */
[----:B------:R-:W-:-:S04]  /*0220*/  LOP3.LUT R5, R0, 0x3e0, RZ, 0xc0, !PT ;  /* 0x000003e000057812 */ /* 0x000fc800078ec0ff */
[----:B--2---:R-:W-:-:S07]  /*0230*/  LEA R6, R3, R6, 0x3 ;  /* 0x0000000603067211 */ /* 0x004fce00078e18ff */
.L_x_486:
[----:B------:R-:W-:Y:S01]  /*0240*/  ULOP3.LUT UR6, UR9, 0x3, URZ, 0xc0, !UPT ;  /* 0x0000000309067892 */ /* 0x000fe2000f8ec0ff */
[----:B------:R-:W-:Y:S01]  /*0250*/  HFMA2 R57, -RZ, RZ, 0, 0 ;  /* 0x00000000ff397431 */ /* 0x000fe200000001ff */
[----:B------:R-:W-:Y:S01]  /*0260*/  USHF.R.U64 UR18, UR9, 0x2, UR5 ;  /* 0x0000000209127899 */ /* 0x000fe20008001205 */
[----:B------:R-:W-:Y:S01]  /*0270*/  IADD3 R0, PT, PT, R3, R5, RZ ;  /* 0x0000000503007210 */ /* 0x000fe20007ffe0ff */
[----:B------:R-:W-:Y:S01]  /*0280*/  UIMAD UR11, UR6, 0x140, URZ ;  /* 0x00000140060b78a4 */ /* 0x000fe2000f8e02ff */
[----:B0-----:R-:W0:Y:S03]  /*0290*/  LDCU.64 UR16, c[0x0][0x388] ;  /* 0x00007100ff1077ac */ /* 0x001e260008000a00 */
[----:B------:R-:W-:Y:S01]  /*02a0*/  MOV R9, UR18 ;  /* 0x0000001200097c02 */ /* 0x000fe20008000f00 */
[----:B------:R-:W-:Y:S01]  /*02b0*/  IMAD R7, R0, 0x500, RZ ;  /* 0x0000050000077824 */ /* 0x000fe200078e02ff */
[----:B------:R-:W-:Y:S01]  /*02c0*/  LEA R56, R4, UR11, 0x2 ;  /* 0x0000000b04387c11 */ /* 0x000fe2000f8e10ff */
[----:B------:R-:W-:-:S04]  /*02d0*/  USHF.R.U32.HI UR19, URZ, 0x2, UR5 ;  /* 0x00000002ff137899 */ /* 0x000fc80008011605 */
[----:B------:R-:W-:Y:S01]  /*02e0*/  IMAD.WIDE.U32 R8, R9, 0x140000, R56 ;  /* 0x0014000009087825 */ /* 0x000fe200078e0038 */
[----:B------:R-:W-:Y:S02]  /*02f0*/  UIMAD UR6, UR19, 0x140000, URZ ;  /* 0x00140000130678a4 */ /* 0x000fe4000f8e02ff */
[----:B------:R-:W-:-:S04]  /*0300*/  IADD3 R8, P1, PT, R7, R8, RZ ;  /* 0x0000000807087210 */ /* 0x000fc80007f3e0ff */
[----:B------:R-:W-:Y:S02]  /*0310*/  IADD3.X R9, PT, PT, R9, UR6, RZ, P1, !PT ;  /* 0x0000000609097c10 */ /* 0x000fe40008ffe4ff */
[C---:B------:R-:W-:Y:S02]  /*0320*/  SHF.L.U32 R7, R8.reuse, 0x1, RZ ;  /* 0x0000000108077819 */ /* 0x040fe400000006ff */
[----:B------:R-:W-:Y:S02]  /*0330*/  SHF.L.U64.HI R8, R8, 0x1, R9 ;  /* 0x0000000108087819 */ /* 0x000fe40000010209 */
[----:B0-----:R-:W-:-:S04]  /*0340*/  IADD3 R12, P1, PT, R7, UR16, RZ ;  /* 0x00000010070c7c10 */ /* 0x001fc8000ff3e0ff */
[----:B------:R-:W-:-:S05]  /*0350*/  IADD3.X R13, PT, PT, R8, UR17, RZ, P1, !PT ;  /* 0x00000011080d7c10 */ /* 0x000fca0008ffe4ff */
[----:B------:R-:W2:Y:S04]  /*0360*/  LDG.E.64.CONSTANT R16, desc[UR14][R12.64] ;  /* 0x0000000e0c107981 */ /* 0x000ea8000c1e9b00 */
[----:B------:R-:W3:Y:S04]  /*0370*/  LDG.E.64.CONSTANT R14, desc[UR14][R12.64+0x2800] ;  /* 0x0028000e0c0e7981 */ /* 0x000ee8000c1e9b00 */
[----:B------:R-:W4:Y:S04]  /*0380*/  LDG.E.64.CONSTANT R18, desc[UR14][R12.64+0x5000] ;  /* 0x0050000e0c127981 */ /* 0x000f28000c1e9b00 */
[----:B------:R-:W5:Y:S04]  /*0390*/  LDG.E.64.CONSTANT R22, desc[UR14][R12.64+0x7800] ;  /* 0x0078000e0c167981 */ /* 0x000f68000c1e9b00 */
[----:B------:R-:W5:Y:S04]  /*03a0*/  LDG.E.64.CONSTANT R30, desc[UR14][R12.64+0xa000] ;  /* 0x00a0000e0c1e7981 */ /* 0x000f68000c1e9b00 */
[----:B------:R-:W5:Y:S04]  /*03b0*/  LDG.E.64.CONSTANT R24, desc[UR14][R12.64+0xc800] ;  /* 0x00c8000e0c187981 */ /* 0x000f68000c1e9b00 */
[----:B------:R-:W5:Y:S04]  /*03c0*/  LDG.E.64.CONSTANT R26, desc[UR14][R12.64+0xf000] ;  /* 0x00f0000e0c1a7981 */ /* 0x000f68000c1e9b00 */
[----:B------:R3:W5:Y:S01]  /*03d0*/  LDG.E.64.CONSTANT R28, desc[UR14][R12.64+0x11800] ;  /* 0x0118000e0c1c7981 */ /* 0x000762000c1e9b00 */
[----:B------:R-:W-:Y:S01]  /*03e0*/  ISETP.GT.U32.AND P1, PT, R2, 0x1f, PT ;  /* 0x0000001f0200780c */ /* 0x000fe20003f24070 */
[----:B------:R-:W-:Y:S01]  /*03f0*/  UIADD3 UR7, UP0, UPT, UR9, 0xa, URZ ;  /* 0x0000000a09077890 */ /* 0x000fe2000ff1e0ff */
[----:B------:R-:W-:Y:S01]  /*0400*/  BSSY.RECONVERGENT B0, `(.L_x_478) ;  /* 0x00000c6000007945 */ /* 0x000fe20003800200 */
[----:B------:R-:W-:Y:S01]  /*0410*/  USHF.L.U32 UR6, UR9, 0x3, URZ ;  /* 0x0000000309067899 */ /* 0x000fe200080006ff */
[----:B------:R-:W-:Y:S01]  /*0420*/  CS2R R38, SRZ ;  /* 0x0000000000267805 */ /* 0x000fe2000001ff00 */
[----:B------:R-:W-:-:S02]  /*0430*/  UIADD3.X UR5, UPT, UPT, URZ, UR5, URZ, UP0, !UPT ;  /* 0x00000005ff057290 */ /* 0x000fc400087fe4ff */
[----:B------:R-:W-:Y:S01]  /*0440*/  ULOP3.LUT UR12, UR6, 0x18, URZ, 0xc0, !UPT ;  /* 0x00000018060c7892 */ /* 0x000fe2000f8ec0ff */
[----:B------:R-:W-:Y:S01]  /*0450*/  UMOV UR9, UR7 ;  /* 0x0000000700097c82 */ /* 0x000fe20008000000 */
[C---:B--2---:R-:W-:Y:S02]  /*0460*/  PRMT R9, R16.reuse, 0x7632, R9 ;  /* 0x0000763210097816 */ /* 0x044fe40000000009 */
[----:B------:R-:W-:Y:S02]  /*0470*/  SHF.L.U32 R0, R16, 0x10, RZ ;  /* 0x0000001010007819 */ /* 0x000fe400000006ff */
[----:B------:R-:W-:Y:S02]  /*0480*/  SHF.L.U32 R9, R9, 0x10, RZ ;  /* 0x0000001009097819 */ /* 0x000fe400000006ff */
[C---:B------:R-:W-:Y:S01]  /*0490*/  PRMT R11, R17.reuse, 0x7632, R11 ;  /* 0x00007632110b7816 */ /* 0x040fe2000000000b */
        /* <DEDUP_REMOVED lines=112> */
[C---:B0-----:R-:W-:Y:S02]  /*0ba0*/  LEA.HI R24, R2.reuse, UR12, RZ, 0x1e ;  /* 0x0000000c02187c11 */ /* 0x041fe4000f8ff0ff */
[----:B------:R-:W-:Y:S02]  /*0bb0*/  MOV R25, 0x28 ;  /* 0x0000002800197802 */ /* 0x000fe40000000f00 */
[----:B------:R-:W-:Y:S02]  /*0bc0*/  MOV R35, 0x400 ;  /* 0x0000040000237802 */ /* 0x000fe40000000f00 */
[----:B------:R-:W-:Y:S01]  /*0bd0*/  SHF.L.U32 R38, R2, 0x3, RZ ;  /* 0x0000000302267819 */ /* 0x000fe200000006ff */
[----:B------:R-:W-:-:S03]  /*0be0*/  IMAD R24, R24, R25, -UR11 ;  /* 0x8000000b18187e24 */ /* 0x000fc6000f8e0219 */
[----:B------:R-:W-:Y:S02]  /*0bf0*/  LOP3.LUT R38, R38, 0x18, RZ, 0xc0, !PT ;  /* 0x0000001826267812 */ /* 0x000fe400078ec0ff */
[C---:B------:R-:W-:Y:S02]  /*0c00*/  IADD3 R25, PT, PT, R24.reuse, 0x4, RZ ;  /* 0x0000000418197810 */ /* 0x040fe40007ffe0ff */
[C---:B------:R-:W-:Y:S02]  /*0c10*/  IADD3 R34, PT, PT, R24.reuse, 0x8, RZ ;  /* 0x0000000818227810 */ /* 0x040fe40007ffe0ff */
[----:B------:R-:W-:Y:S02]  /*0c20*/  SHF.R.U32.HI R28, RZ, 0x2, R25 ;  /* 0x00000002ff1c7819 */ /* 0x000fe40000011619 */
[----:B------:R-:W-:Y:S02]  /*0c30*/  IADD3 R36, PT, PT, R24, 0xc, RZ ;  /* 0x0000000c18247810 */ /* 0x000fe40007ffe0ff */
[----:B------:R-:W-:-:S02]  /*0c40*/  SHF.R.U32.HI R34, RZ, 0x2, R34 ;  /* 0x00000002ff227819 */ /* 0x000fc40000011622 */
[C---:B------:R-:W-:Y:S02]  /*0c50*/  IADD3 R58, PT, PT, R24.reuse, 0x10, RZ ;  /* 0x00000010183a7810 */ /* 0x040fe40007ffe0ff */
[----:B------:R-:W-:Y:S02]  /*0c60*/  SHF.R.U32.HI R36, RZ, 0x2, R36 ;  /* 0x00000002ff247819 */ /* 0x000fe40000011624 */
[C---:B------:R-:W-:Y:S02]  /*0c70*/  IADD3 R29, PT, PT, R24.reuse, 0x1c, RZ ;  /* 0x0000001c181d7810 */ /* 0x040fe40007ffe0ff */
[C---:B------:R-:W-:Y:S02]  /*0c80*/  IADD3 R60, PT, PT, R24.reuse, 0x14, RZ ;  /* 0x00000014183c7810 */ /* 0x040fe40007ffe0ff */
[----:B------:R-:W-:Y:S02]  /*0c90*/  IADD3 R39, PT, PT, R24, 0x18, RZ ;  /* 0x0000001818277810 */ /* 0x000fe40007ffe0ff */
[----:B-1----:R-:W-:-:S02]  /*0ca0*/  LEA R35, R26, R35, 0x18 ;  /* 0x000000231a237211 */ /* 0x002fc400078ec0ff */
[----:B------:R-:W-:Y:S02]  /*0cb0*/  SHF.R.U32.HI R26, RZ, 0x2, R24 ;  /* 0x00000002ff1a7819 */ /* 0x000fe40000011618 */
[----:B------:R-:W-:Y:S01]  /*0cc0*/  SHF.R.U32.HI R58, RZ, 0x2, R58 ;  /* 0x00000002ff3a7819 */ /* 0x000fe2000001163a */
[--C-:B------:R-:W-:Y:S01]  /*0cd0*/  IMAD R27, R28, 0x28, R35.reuse ;  /* 0x000000281c1b7824 */ /* 0x100fe200078e0223 */
[----:B------:R-:W-:Y:S01]  /*0ce0*/  IADD3 R28, PT, PT, R24, 0x24, RZ ;  /* 0x00000024181c7810 */ /* 0x000fe20007ffe0ff */
[--C-:B------:R-:W-:Y:S01]  /*0cf0*/  IMAD R25, R26, 0x28, R35.reuse ;  /* 0x000000281a197824 */ /* 0x100fe200078e0223 */
[----:B------:R-:W-:Y:S01]  /*0d00*/  IADD3 R26, PT, PT, R24, 0x20, RZ ;  /* 0x00000020181a7810 */ /* 0x000fe20007ffe0ff */
[--C-:B------:R-:W-:Y:S01]  /*0d10*/  IMAD R59, R36, 0x28, R35.reuse ;  /* 0x00000028243b7824 */ /* 0x100fe200078e0223 */
[----:B------:R-:W-:Y:S01]  /*0d20*/  IADD3 R27, PT, PT, R38, R27, RZ ;  /* 0x0000001b261b7210 */ /* 0x000fe20007ffe0ff */
[----:B------:R-:W-:Y:S01]  /*0d30*/  IMAD R37, R58, 0x28, R35 ;  /* 0x000000283a257824 */ /* 0x000fe200078e0223 */
[----:B------:R-:W-:-:S02]  /*0d40*/  IADD3 R25, PT, PT, R25, R38, RZ ;  /* 0x0000002619197210 */ /* 0x000fc40007ffe0ff */
[----:B------:R-:W-:Y:S01]  /*0d50*/  SHF.R.U32.HI R26, RZ, 0x2, R26 ;  /* 0x00000002ff1a7819 */ /* 0x000fe2000001161a */
[----:B------:R0:W-:Y:S01]  /*0d60*/  LDS.64 R32, [R27] ;  /* 0x000000001b207984 */ /* 0x0001e20000000a00 */
[----:B------:R-:W-:Y:S02]  /*0d70*/  SHF.R.U32.HI R24, RZ, 0x2, R29 ;  /* 0x00000002ff187819 */ /* 0x000fe4000001161d */
[----:B------:R-:W-:Y:S01]  /*0d80*/  SHF.R.U32.HI R60, RZ, 0x2, R60 ;  /* 0x00000002ff3c7819 */ /* 0x000fe2000001163c */
[----:B------:R1:W2:Y:S01]  /*0d90*/  LDS.64 R30, [R25] ;  /* 0x00000000191e7984 */ /* 0x0002a20000000a00 */
[----:B------:R-:W-:Y:S01]  /*0da0*/  SHF.R.U32.HI R39, RZ, 0x2, R39 ;  /* 0x00000002ff277819 */ /* 0x000fe20000011627 */
[--C-:B------:R-:W-:Y:S01]  /*0db0*/  IMAD R29, R26, 0x28, R35.reuse ;  /* 0x000000281a1d7824 */ /* 0x100fe200078e0223 */
[----:B------:R-:W-:Y:S01]  /*0dc0*/  SHF.R.U32.HI R28, RZ, 0x2, R28 ;  /* 0x00000002ff1c7819 */ /* 0x000fe2000001161c */
[--C-:B0-----:R-:W-:Y:S01]  /*0dd0*/  IMAD R27, R24, 0x28, R35.reuse ;  /* 0x00000028181b7824 */ /* 0x101fe200078e0223 */
[----:B------:R-:W-:Y:S01]  /*0de0*/  IADD3 R26, PT, PT, R38, R59, RZ ;  /* 0x0000003b261a7210 */ /* 0x000fe20007ffe0ff */
[--C-:B------:R-:W-:Y:S01]  /*0df0*/  IMAD R61, R60, 0x28, R35.reuse ;  /* 0x000000283c3d7824 */ /* 0x100fe200078e0223 */
[----:B------:R-:W-:Y:S01]  /*0e00*/  IADD3 R36, PT, PT, R38, R29, RZ ;  /* 0x0000001d26247210 */ /* 0x000fe20007ffe0ff */
[--C-:B-1----:R-:W-:Y:S01]  /*0e10*/  IMAD R25, R34, 0x28, R35.reuse ;  /* 0x0000002822197824 */ /* 0x102fe200078e0223 */
[----:B------:R-:W-:Y:S01]  /*0e20*/  IADD3 R34, PT, PT, R38, R27, RZ ;  /* 0x0000001b26227210 */ /* 0x000fe20007ffe0ff */
[--C-:B------:R-:W-:Y:S01]  /*0e30*/  IMAD R39, R39, 0x28, R35.reuse ;  /* 0x0000002827277824 */ /* 0x100fe200078e0223 */
[----:B------:R-:W-:Y:S01]  /*0e40*/  LDS.64 R26, [R26] ;  /* 0x000000001a1a7984 */ /* 0x000fe20000000a00 */
[----:B------:R-:W-:Y:S01]  /*0e50*/  IMAD R35, R28, 0x28, R35 ;  /* 0x000000281c237824 */ /* 0x000fe200078e0223 */
[----:B------:R-:W-:-:S02]  /*0e60*/  IADD3 R25, PT, PT, R38, R25, RZ ;  /* 0x0000001926197210 */ /* 0x000fc40007ffe0ff */
[C---:B------:R-:W-:Y:S02]  /*0e70*/  IADD3 R28, PT, PT, R38.reuse, R37, RZ ;  /* 0x00000025261c7210 */ /* 0x040fe40007ffe0ff */
[C---:B------:R-:W-:Y:S01]  /*0e80*/  IADD3 R61, PT, PT, R38.reuse, R61, RZ ;  /* 0x0000003d263d7210 */ /* 0x040fe20007ffe0ff */
[----:B------:R-:W-:Y:S01]  /*0e90*/  LDS.64 R36, [R36] ;  /* 0x0000000024247984 */ /* 0x000fe20000000a00 */
[C---:B------:R-:W-:Y:S02]  /*0ea0*/  IADD3 R60, PT, PT, R38.reuse, R39, RZ ;  /* 0x00000027263c7210 */ /* 0x040fe40007ffe0ff */
[----:B------:R-:W-:Y:S01]  /*0eb0*/  IADD3 R38, PT, PT, R38, R35, RZ ;  /* 0x0000002326267210 */ /* 0x000fe20007ffe0ff */
[----:B------:R-:W0:Y:S04]  /*0ec0*/  LDS.64 R24, [R25] ;  /* 0x0000000019187984 */ /* 0x000e280000000a00 */
[----:B------:R-:W1:Y:S04]  /*0ed0*/  LDS.64 R28, [R28] ;  /* 0x000000001c1c7984 */ /* 0x000e680000000a00 */
[----:B------:R-:W-:Y:S04]  /*0ee0*/  LDS.64 R34, [R34] ;  /* 0x0000000022227984 */ /* 0x000fe80000000a00 */
[----:B------:R-:W-:Y:S01]  /*0ef0*/  LDS.64 R38, [R38] ;  /* 0x0000000026267984 */ /* 0x000fe20000000a00 */
[----:B--2---:R-:W-:Y:S01]  /*0f00*/  FADD.FTZ R59, RZ, R30 ;  /* 0x0000001eff3b7221 */ /* 0x004fe20000010000 */
[----:B------:R-:W-:-:S02]  /*0f10*/  FADD.FTZ R58, RZ, R31 ;  /* 0x0000001fff3a7221 */ /* 0x000fc40000010000 */
[----:B------:R-:W2:Y:S01]  /*0f20*/  LDS.64 R30, [R61] ;  /* 0x000000003d1e7984 */ /* 0x000ea20000000a00 */
[----:B------:R-:W-:Y:S01]  /*0f30*/  FADD.FTZ R59, R59, R32 ;  /* 0x000000203b3b7221 */ /* 0x000fe20000010000 */
[----:B------:R-:W-:Y:S02]  /*0f40*/  FADD.FTZ R58, R58, R33 ;  /* 0x000000213a3a7221 */ /* 0x000fe40000010000 */
[----:B------:R-:W3:Y:S01]  /*0f50*/  LDS.64 R32, [R60] ;  /* 0x000000003c207984 */ /* 0x000ee20000000a00 */
[----:B0-----:R-:W-:Y:S01]  /*0f60*/  FADD.FTZ R59, R59, R24 ;  /* 0x000000183b3b7221 */ /* 0x001fe20000010000 */
[----:B------:R-:W-:-:S03]  /*0f70*/  FADD.FTZ R58, R58, R25 ;  /* 0x000000193a3a7221 */ /* 0x000fc60000010000 */
        /* <DEDUP_REMOVED lines=8> */
[----:B------:R-:W-:Y:S01]  /*1000*/  FADD.FTZ R59, R59, R34 ;  /* 0x000000223b3b7221 */ /* 0x000fe20000010000 */
[----:B------:R-:W-:-:S03]  /*1010*/  FADD.FTZ R58, R58, R35 ;  /* 0x000000233a3a7221 */ /* 0x000fc60000010000 */
[----:B------:R-:W-:Y:S01]  /*1020*/  FADD.FTZ R59, R59, R36 ;  /* 0x000000243b3b7221 */ /* 0x000fe20000010000 */
[----:B------:R-:W-:-:S03]  /*1030*/  FADD.FTZ R58, R58, R37 ;  /* 0x000000253a3a7221 */ /* 0x000fc60000010000 */
[----:B------:R-:W-:Y:S01]  /*1040*/  FADD.FTZ R38, R59, R38 ;  /* 0x000000263b267221 */ /* 0x000fe20000010000 */
[----:B------:R-:W-:-:S07]  /*1050*/  FADD.FTZ R39, R58, R39 ;  /* 0x000000273a277221 */ /* 0x000fce0000010000 */
.L_x_479:
[----:B------:R-:W-:Y:S05]  /*1060*/  BSYNC.RECONVERGENT B0 ;  /* 0x0000000000007941 */ /* 0x000fea0003800200 */
.L_x_478:
[----:B0-----:R-:W0:Y:S01]  /*1070*/  SHFL.BFLY PT, R25, R38, 0x2, 0x1f ;  /* 0x0c401f0026197f89 */ /* 0x001e2200000e0000 */
[C---:B------:R-:W-:Y:S01]  /*1080*/  LOP3.LUT P2, RZ, R2.reuse, 0x3e3, RZ, 0xc0, !PT ;  /* 0x000003e302ff7812 */ /* 0x040fe2000784c0ff */
[----:B------:R-:W-:Y:S01]  /*1090*/  BSSY.RECONVERGENT B0, `(.L_x_480) ;  /* 0x0000016000007945 */ /* 0x000fe20003800200 */
[----:B------:R-:W-:Y:S01]  /*10a0*/  ISETP.GT.U32.AND P1, PT, R2, 0xff, PT ;  /* 0x000000ff0200780c */ /* 0x000fe20003f24070 */
[----:B------:R-:W1:Y:S01]  /*10b0*/  SHFL.BFLY PT, R24, R39, 0x2, 0x1f ;  /* 0x0c401f0027187f89 */ /* 0x000e6200000e0000 */
[----:B------:R-:W2:Y:S01]  /*10c0*/  S2R R31, SR_CTAID.Y ;  /* 0x00000000001f7919 */ /* 0x000ea20000002600 */
[----:B0-----:R-:W-:Y:S01]  /*10d0*/  FADD.FTZ R26, R25, R38 ;  /* 0x00000026191a7221 */ /* 0x001fe20000010000 */
[----:B-1----:R-:W-:-:S04]  /*10e0*/  FADD.FTZ R27, R24, R39 ;  /* 0x00000027181b7221 */ /* 0x002fc80000010000 */
[----:B------:R-:W0:Y:S04]  /*10f0*/  SHFL.BFLY PT, R25, R26, 0x1, 0x1f ;  /* 0x0c201f001a197f89 */ /* 0x000e2800000e0000 */
[----:B------:R-:W1:Y:S01]  /*1100*/  SHFL.BFLY PT, R28, R27, 0x1, 0x1f ;  /* 0x0c201f001b1c7f89 */ /* 0x000e6200000e0000 */
[----:B0-----:R-:W-:Y:S01]  /*1110*/  FADD.FTZ R24, R26, R25 ;  /* 0x000000191a187221 */ /* 0x001fe20000010000 */
[----:B-1----:R-:W-:Y:S01]  /*1120*/  FADD.FTZ R25, R27, R28 ;  /* 0x0000001c1b197221 */ /* 0x002fe20000010000 */
[----:B--2---:R-:W-:Y:S06]  /*1130*/  @P2 BRA `(.L_x_481) ;  /* 0x00000000002c2947 */ /* 0x004fec0003800000 */
        /* <DEDUP_REMOVED lines=11> */
.L_x_481:
[----:B------:R-:W-:Y:S05]  /*11f0*/  BSYNC.RECONVERGENT B0 ;  /* 0x0000000000007941 */ /* 0x000fea0003800200 */
.L_x_480:
[----:B0-----:R-:W0:Y:S08]  /*1200*/  @!P1 LDC R24, c[0x0][0x374] ;  /* 0x0000dd00ff189b82 */ /* 0x001e300000000800 */
[----:B------:R-:W-:Y:S01]  /*1210*/  BAR.SYNC.DEFER_BLOCKING 0x0 ;  /* 0x0000000000007b1d */ /* 0x000fe20000010000 */
[C---:B------:R-:W-:Y:S02]  /*1220*/  ISETP.NE.AND P2, PT, R2.reuse, RZ, PT ;  /* 0x000000ff0200720c */ /* 0x040fe40003f45270 */
[----:B------:R-:W-:-:S05]  /*1230*/  @!P1 SHF.L.U32 R25, R2, 0x1, RZ ;  /* 0x0000000102199819 */ /* 0x000fca00000006ff */
[----:B------:R-:W1:Y:S01]  /*1240*/  @!P1 LDC.64 R28, c[0x0][0x3b8] ;  /* 0x0000ee00ff1c9b82 */ /* 0x000e620000000a00 */
[----:B------:R-:W-:Y:S01]  /*1250*/  @!P1 LOP3.LUT R25, R25, 0x1fe, RZ, 0xc0, !PT ;  /* 0x000001fe19199812 */ /* 0x000fe200078ec0ff */
[----:B0-----:R-:W-:-:S05]  /*1260*/  @!P1 IMAD R24, R24, UR4, R31 ;  /* 0x0000000418189c24 */ /* 0x001fca000f8e021f */
[----:B------:R-:W-:-:S05]  /*1270*/  @!P1 LEA R25, R24, R25, 0x9 ;  /* 0x0000001918199211 */ /* 0x000fca00078e48ff */
[----:B-1----:R-:W-:Y:S01]  /*1280*/  @!P1 IMAD.WIDE.U32 R28, R25, 0x4, R28 ;  /* 0x00000004191c9825 */ /* 0x002fe200078e001c */
[----:B------:R-:W-:Y:S06]  /*1290*/  @P2 BRA `(.L_x_482) ;  /* 0x00000000004c2947 */ /* 0x000fec0003800000 */
[----:B------:R-:W0:Y:S01]  /*12a0*/  S2UR UR11, SR_CTAID.X ;  /* 0x00000000000b79c3 */ /* 0x000e220000002500 */
[----:B------:R-:W1:Y:S01]  /*12b0*/  LDCU.64 UR6, c[0x0][0x3c0] ;  /* 0x00007800ff0677ac */ /* 0x000e620008000a00 */
[----:B------:R-:W-:Y:S01]  /*12c0*/  MOV R27, 0x7fffffe1 ;  /* 0x7fffffe1001b7802 */ /* 0x000fe20000000f00 */
[----:B-1----:R-:W-:-:S04]  /*12d0*/  ULEA UR6, UP0, UR8, UR6, 0x2 ;  /* 0x0000000608067291 */ /* 0x002fc8000f8010ff */
[----:B------:R-:W-:Y:S01]  /*12e0*/  ULEA.HI.X UR7, UR8, UR7, URZ, 0x2, UP0 ;  /* 0x0000000708077291 */ /* 0x000fe200080f14ff */
[----:B0-----:R-:W-:Y:S02]  /*12f0*/  ISETP.NE.AND P2, PT, RZ, UR11, PT ;  /* 0x0000000bff007c0c */ /* 0x001fe4000bf45270 */
[----:B------:R-:W-:Y:S02]  /*1300*/  MOV R24, UR6 ;  /* 0x0000000600187c02 */ /* 0x000fe40008000f00 */
[----:B------:R-:W-:Y:S02]  /*1310*/  SEL R27, R27, 0x1, !P2 ;  /* 0x000000011b1b7807 */ /* 0x000fe40005000000 */
[----:B------:R-:W-:Y:S01]  /*1320*/  MOV R25, UR7 ;  /* 0x0000000700197c02 */ /* 0x000fe20008000f00 */
[----:B------:R-:W-:Y:S06]  /*1330*/  MEMBAR.ALL.GPU ;  /* 0x0000000000007992 */ /* 0x000fec000000a000 */
[----:B------:R-:W-:-:S00]  /*1340*/  ERRBAR ;  /* 0x00000000000079ab */ /* 0x000fc00000000000 */
[----:B------:R-:W-:Y:S06]  /*1350*/  CGAERRBAR ;  /* 0x00000000000075ab */ /* 0x000fec0000000000 */
[----:B------:R0:W5:Y:S02]  /*1360*/  ATOM.E.ADD.STRONG.GPU PT, R27, desc[UR14][R24.64], R27 ;  /* 0x8000001b181b798a */ /* 0x00016400081ef10e */
.L_x_483:
[----:B------:R-:W2:Y:S04]  /*1370*/  LD.E.STRONG.GPU R26, desc[UR14][R24.64] ;  /* 0x0000000e181a7980 */ /* 0x000ea8000c10f900 */
[----:B--2---:R-:W-:Y:S01]  /*1380*/  CCTL.IVALL ;  /* 0x00000000ff00798f */ /* 0x004fe20002000000 */
[----:B------:R-:W-:Y:S05]  /*1390*/  YIELD ;  /* 0x0000000000007946 */ /* 0x000fea0003800000 */
[----:B-----5:R-:W-:-:S04]  /*13a0*/  LOP3.LUT R26, R26, R27, RZ, 0x3c, !PT ;  /* 0x0000001b1a1a7212 */ /* 0x020fc800078e3cff */
[----:B------:R-:W-:-:S13]  /*13b0*/  ISETP.GT.AND P2, PT, R26, -0x1, PT ;  /* 0xffffffff1a00780c */ /* 0x000fda0003f44270 */
[----:B------:R-:W-:Y:S05]  /*13c0*/  @P2 BRA `(.L_x_483) ;  /* 0xfffffffc00e82947 */ /* 0x000fea000383ffff */
.L_x_482:
[----:B------:R-:W-:Y:S05]  /*13d0*/  WARPSYNC.ALL ;  /* 0x0000000000007948 */ /* 0x000fea0003800000 */
[----:B------:R-:W-:Y:S08]  /*13e0*/  BAR.SYNC.DEFER_BLOCKING 0x0 ;  /* 0x0000000000007b1d */ /* 0x000ff00000010000 */
[----:B0-----:R-:W0:Y:S08]  /*13f0*/  LDC.64 R24, c[0x0][0x398] ;  /* 0x0000e600ff187b82 */ /* 0x001e300000000a00 */
[----:B------:R-:W1:Y:S01]  /*1400*/  LDC.64 R26, c[0x0][0x390] ;  /* 0x0000e400ff1a7b82 */ /* 0x000e620000000a00 */
[----:B------:R-:W2:Y:S01]  /*1410*/  @!P1 LDG.E.64 R28, desc[UR14][R28.64] ;  /* 0x0000000e1c1c9981 */ /* 0x000ea2000c1e1b00 */
[----:B0-----:R-:W-:-:S06]  /*1420*/  IMAD.WIDE.U32 R24, R56, 0x2, R24 ;  /* 0x0000000238187825 */ /* 0x001fcc00078e0018 */
[----:B------:R-:W3:Y:S01]  /*1430*/  LDG.E.64.CONSTANT R24, desc[UR14][R24.64] ;  /* 0x0000000e18187981 */ /* 0x000ee2000c1e9b00 */
[----:B-1----:R-:W-:-:S06]  /*1440*/  IMAD.WIDE.U32 R26, R56, 0x2, R26 ;  /* 0x00000002381a7825 */ /* 0x002fcc00078e001a */
[----:B------:R-:W5:Y:S01]  /*1450*/  LDG.E.64.CONSTANT R26, desc[UR14][R26.64] ;  /* 0x0000000e1a1a7981 */ /* 0x000f62000c1e9b00 */
[----:B------:R-:W-:Y:S01]  /*1460*/  CS2R R30, SRZ ;  /* 0x00000000001e7805 */ /* 0x000fe2000001ff00 */
[----:B------:R-:W-:Y:S01]  /*1470*/  BSSY.RECONVERGENT B0, `(.L_x_484) ;  /* 0x0000037000007945 */ /* 0x000fe20003800200 */
        /* <DEDUP_REMOVED lines=13> */
[----:B0-----:R-:W-:Y:S02]  /*1550*/  FADD.FTZ R34, R33, R34 ;  /* 0x0000002221227221 */ /* 0x001fe40000010000 */
[----:B------:R-:W0:Y:S01]  /*1560*/  @!P1 S2R R33, SR_CgaCtaId ;  /* 0x0000000000219919 */ /* 0x000e220000008800 */
[----:B-1----:R-:W-:Y:S02]  /*1570*/  FADD.FTZ R35, R28, R35 ;  /* 0x000000231c237221 */ /* 0x002fe40000010000 */
[----:B------:R-:W1:Y:S04]  /*1580*/  SHFL.BFLY PT, R31, R34, 0x2, 0x1f ;  /* 0x0c401f00221f7f89 */ /* 0x000e6800000e0000 */
[----:B------:R-:W2:Y:S01]  /*1590*/  SHFL.BFLY PT, R30, R35, 0x2, 0x1f ;  /* 0x0c401f00231e7f89 */ /* 0x000ea200000e0000 */
[----:B-1----:R-:W-:Y:S01]  /*15a0*/  FADD.FTZ R31, R34, R31 ;  /* 0x0000001f221f7221 */ /* 0x002fe20000010000 */
[----:B--2---:R-:W-:-:S04]  /*15b0*/  FADD.FTZ R30, R35, R30 ;  /* 0x0000001e231e7221 */ /* 0x004fc80000010000 */
[----:B------:R-:W1:Y:S04]  /*15c0*/  SHFL.BFLY PT, R32, R31, 0x1, 0x1f ;  /* 0x0c201f001f207f89 */ /* 0x000e6800000e0000 */
[----:B------:R-:W2:Y:S01]  /*15d0*/  SHFL.BFLY PT, R29, R30, 0x1, 0x1f ;  /* 0x0c201f001e1d7f89 */ /* 0x000ea200000e0000 */
[----:B-1----:R-:W-:Y:S01]  /*15e0*/  FADD.FTZ R28, R31, R32 ;  /* 0x000000201f1c7221 */ /* 0x002fe20000010000 */
[----:B------:R-:W-:-:S03]  /*15f0*/  @!P1 MOV R32, 0x400 ;  /* 0x0000040000209802 */ /* 0x000fc60000000f00 */
[----:B------:R-:W-:Y:S01]  /*1600*/  @!P1 FMUL.FTZ R28, R28, 2.4414062863797880709e-05 ;  /* 0x37cccccd1c1c9820 */ /* 0x000fe20000410000 */
[----:B--2---:R-:W-:Y:S01]  /*1610*/  FADD.FTZ R34, R30, R29 ;  /* 0x0000001d1e227221 */ /* 0x004fe20000010000 */
[----:B------:R-:W-:Y:S02]  /*1620*/  @!P1 IADD3 R32, PT, PT, R32, 0xc80, RZ ;  /* 0x00000c8020209810 */ /* 0x000fe40007ffe0ff */
[----:B------:R-:W-:Y:S02]  /*1630*/  @!P1 FMUL.FTZ R29, R28, R28 ;  /* 0x0000001c1c1d9220 */ /* 0x000fe40000410000 */
[----:B0-----:R-:W-:Y:S02]  /*1640*/  @!P1 LEA R33, R33, R32, 0x18 ;  /* 0x0000002021219211 */ /* 0x001fe400078ec0ff */
[----:B------:R-:W-:Y:S01]  /*1650*/  @!P1 FFMA.FTZ R29, R34, 2.4414062863797880709e-05, -R29 ;  /* 0x37cccccd221d9823 */ /* 0x000fe2000001081d */
[----:B---3--:R-:W-:Y:S02]  /*1660*/  PRMT R32, R25, 0x7632, R32 ;  /* 0x0000763219207816 */ /* 0x008fe40000000020 */
[----:B------:R-:W-:-:S02]  /*1670*/  @!P1 LEA.HI R31, R2, R33, RZ, 0x1e ;  /* 0x00000021021f9211 */ /* 0x000fc400078ff0ff */
[----:B------:R-:W-:Y:S02]  /*1680*/  @!P1 FMNMX.FTZ R29, RZ, R29, !PT ;  /* 0x0000001dff1d9209 */ /* 0x000fe40007810000 */
[----:B------:R-:W-:-:S03]  /*1690*/  PRMT R33, R24, 0x7632, R33 ;  /* 0x0000763218217816 */ /* 0x000fc60000000021 */
[----:B------:R0:W-:Y:S01]  /*16a0*/  @!P1 STS.64 [R31], R28 ;  /* 0x0000001c1f009388 */ /* 0x0001e20000000a00 */
[----:B------:R-:W-:Y:S06]  /*16b0*/  BAR.SYNC.DEFER_BLOCKING 0x0 ;  /* 0x0000000000007b1d */ /* 0x000fec0000010000 */
[----:B------:R-:W-:Y:S05]  /*16c0*/  @P0 BRA `(.L_x_485) ;  /* 0x0000000000440947 */ /* 0x000fea0003800000 */
[----:B------:R-:W1:Y:S01]  /*16d0*/  S2UR UR7, SR_CgaCtaId ;  /* 0x00000000000779c3 */ /* 0x000e620000008800 */
[----:B------:R-:W-:Y:S01]  /*16e0*/  UMOV UR6, 0x400 ;  /* 0x0000040000067882 */ /* 0x000fe20000000000 */
[----:B------:R-:W-:Y:S01]  /*16f0*/  IADD3 R30, PT, PT, R2, UR12, RZ ;  /* 0x0000000c021e7c10 */ /* 0x000fe2000fffe0ff */
[----:B------:R-:W-:Y:S01]  /*1700*/  UIADD3 UR6, UPT, UPT, UR6, 0xc80, URZ ;  /* 0x00000c8006067890 */ /* 0x000fe2000fffe0ff */
[----:B0-----:R-:W-:Y:S02]  /*1710*/  MOV R31, UR18 ;  /* 0x00000012001f7c02 */ /* 0x001fe40008000f00 */
[----:B------:R-:W-:Y:S02]  /*1720*/  SHF.L.U32 R30, R30, 0x1, RZ ;  /* 0x000000011e1e7819 */ /* 0x000fe400000006ff */
[----:B------:R-:W-:Y:S02]  /*1730*/  MOV R34, UR18 ;  /* 0x0000001200227c02 */ /* 0x000fe40008000f00 */
[----:B------:R-:W-:-:S02]  /*1740*/  LEA R31, P1, R31, R30, 0x6 ;  /* 0x0000001e1f1f7211 */ /* 0x000fc400078230ff */
[----:B------:R-:W-:-:S04]  /*1750*/  MOV R35, UR19 ;  /* 0x0000001300237c02 */ /* 0x000fc80008000f00 */
[----:B------:R-:W-:Y:S01]  /*1760*/  LEA.HI.X R34, R34, RZ, R35, 0x6, P1 ;  /* 0x000000ff22227211 */ /* 0x000fe200008f3423 */
[----:B-1----:R-:W-:-:S06]  /*1770*/  ULEA UR6, UR7, UR6, 0x18 ;  /* 0x0000000607067291 */ /* 0x002fcc000f8ec0ff */
[----:B------:R-:W-:-:S05]  /*1780*/  LEA R28, R2, UR6, 0x3 ;  /* 0x00000006021c7c11 */ /* 0x000fca000f8e18ff */
[----:B------:R-:W0:Y:S01]  /*1790*/  LDCU.64 UR6, c[0x0][0x3b0] ;  /* 0x00007600ff0677ac */ /* 0x000e220008000a00 */
[----:B------:R-:W1:Y:S01]  /*17a0*/  LDS.64 R28, [R28] ;  /* 0x000000001c1c7984 */ /* 0x000e620000000a00 */
[----:B0-----:R-:W-:-:S04]  /*17b0*/  LEA R30, P1, R31, UR6, 0x2 ;  /* 0x000000061f1e7c11 */ /* 0x001fc8000f8210ff */
[----:B------:R-:W-:-:S05]  /*17c0*/  LEA.HI.X R31, R31, UR7, R34, 0x2, P1 ;  /* 0x000000071f1f7c11 */ /* 0x000fca00088f1422 */
[----:B-1----:R1:W-:Y:S04]  /*17d0*/  STG.E.64 desc[UR14][R30.64], R28 ;  /* 0x0000001c1e007986 */ /* 0x0023e8000c101b0e */
.L_x_485:
[----:B------:R-:W-:Y:S05]  /*17e0*/  BSYNC.RECONVERGENT B0 ;  /* 0x0000000000007941 */ /* 0x000fea0003800200 */
.L_x_484:
[----:B------:R-:W2:Y:S01]  /*17f0*/  S2UR UR7, SR_CgaCtaId ;  /* 0x00000000000779c3 */ /* 0x000ea20000008800 */
[----:B------:R-:W-:Y:S01]  /*1800*/  UMOV UR6, 0x400 ;  /* 0x0000040000067882 */ /* 0x000fe20000000000 */
[----:B------:R-:W-:Y:S01]  /*1810*/  IMAD.HI.U32 R56, R56, -0x33333333, RZ ;  /* 0xcccccccd38387827 */ /* 0x000fe200078e00ff */
[----:B------:R-:W-:Y:S01]  /*1820*/  UIADD3 UR6, UPT, UPT, UR6, 0xc80, URZ ;  /* 0x00000c8006067890 */ /* 0x000fe2000fffe0ff */
[----:B01----:R-:W-:Y:S01]  /*1830*/  SHF.L.U32 R31, R24, 0x10, RZ ;  /* 0x00000010181f7819 */ /* 0x003fe200000006ff */
[----:B------:R-:W-:Y:S01]  /*1840*/  UISETP.GE.U32.AND UP0, UPT, UR9, UR13, UPT ;  /* 0x0000000d0900728c */ /* 0x000fe2000bf06070 */
[----:B-----5:R-:W-:Y:S01]  /*1850*/  PRMT R24, R26, 0x7632, R24 ;  /* 0x000076321a187816 */ /* 0x020fe20000000018 */
[----:B------:R-:W-:Y:S01]  /*1860*/  ULOP3.LUT UR4, UR4, 0x1, URZ, 0x3c, !UPT ;  /* 0x0000000104047892 */ /* 0x000fe2000f8e3cff */
[----:B------:R-:W-:Y:S01]  /*1870*/  LEA.HI R56, R56, -UR12, RZ, 0x1b ;  /* 0x8000000c38387c11 */ /* 0x000fe2000f8fd8ff */
[----:B------:R-:W-:Y:S01]  /*1880*/  UISETP.GE.AND.EX UP0, UPT, UR5, UR10, UPT, UP0 ;  /* 0x0000000a0500728c */ /* 0x000fe2000bf06300 */
[----:B------:R-:W-:-:S02]  /*1890*/  SHF.L.U32 R26, R26, 0x10, RZ ;  /* 0x000000101a1a7819 */ /* 0x000fc400000006ff */
[----:B------:R-:W-:Y:S02]  /*18a0*/  PRMT R39, R27, 0x7632, R39 ;  /* 0x000076321b277816 */ /* 0x000fe40000000027 */
[----:B------:R-:W-:Y:S02]  /*18b0*/  SHF.L.U32 R37, R32, 0x10, RZ ;  /* 0x0000001020257819 */ /* 0x000fe400000006ff */
[----:B------:R-:W-:Y:S01]  /*18c0*/  SHF.L.U32 R32, R39, 0x10, RZ ;  /* 0x0000001027207819 */ /* 0x000fe200000006ff */
[----:B--2---:R-:W-:-:S06]  /*18d0*/  ULEA UR6, UR7, UR6, 0x18 ;  /* 0x0000000607067291 */ /* 0x004fcc000f8ec0ff */
[----:B------:R-:W-:-:S05]  /*18e0*/  LEA R28, R56, UR6, 0x3 ;  /* 0x00000006381c7c11 */ /* 0x000fca000f8e18ff */
[----:B------:R-:W0:Y:S01]  /*18f0*/  LDCU UR6, c[0x0][0x3a0] ;  /* 0x00007400ff0677ac */ /* 0x000e220008000800 */
[----:B------:R-:W0:Y:S02]  /*1900*/  LDS.64 R28, [R28] ;  /* 0x000000001c1c7984 */ /* 0x000e240000000a00 */
[----:B0-----:R-:W-:Y:S01]  /*1910*/  FADD.FTZ R29, R29, UR6 ;  /* 0x000000061d1d7e21 */ /* 0x001fe20008010000 */
[--C-:B------:R-:W-:Y:S01]  /*1920*/  FADD.FTZ R0, R0, -R28.reuse ;  /* 0x8000001c00007221 */ /* 0x100fe20000010000 */
[--C-:B------:R-:W-:Y:S01]  /*1930*/  FADD.FTZ R12, R12, -R28.reuse ;  /* 0x8000001c0c0c7221 */ /* 0x100fe20000010000 */
[--C-:B------:R-:W-:Y:S01]  /*1940*/  FADD.FTZ R16, R16, -R28.reuse ;  /* 0x8000001c10107221 */ /* 0x100fe20000010000 */
[--C-:B------:R-:W-:Y:S01]  /*1950*/  FADD.FTZ R20, R20, -R28.reuse ;  /* 0x8000001c14147221 */ /* 0x100fe20000010000 */
[--C-:B------:R-:W-:Y:S01]  /*1960*/  FADD.FTZ R40, R40, -R28.reuse ;  /* 0x8000001c28287221 */ /* 0x100fe20000010000 */
[----:B------:R-:W0:Y:S01]  /*1970*/  MUFU.RSQ R29, R29 ;  /* 0x0000001d001d7308 */ /* 0x000e220000001400 */
        /* <DEDUP_REMOVED lines=27> */
[----:B------:R-:W1:Y:S01]  /*1b30*/  LDCU.64 UR6, c[0x0][0x380] ;  /* 0x00007000ff0677ac */ /* 0x000e620008000a00 */
[C---:B0-----:R-:W-:Y:S01]  /*1b40*/  FMUL.FTZ R0, R29.reuse, R0 ;  /* 0x000000001d007220 */ /* 0x041fe20000410000 */
        /* <DEDUP_REMOVED lines=31> */
[----:B------:R-:W-:Y:S01]  /*1d40*/  SHF.L.U32 R38, R33, 0x10, RZ ;  /* 0x0000001021267819 */ /* 0x000fe200000006ff */
[--C-:B------:R-:W-:Y:S01]  /*1d50*/  FFMA.FTZ R29, R0, R26, R31.reuse ;  /* 0x0000001a001d7223 */ /* 0x100fe2000001001f */
        /* <DEDUP_REMOVED lines=10> */
[----:B------:R-:W-:Y:S01]  /*1e00*/  SHF.L.U32 R58, R27, 0x10, RZ ;  /* 0x000000101b3a7819 */ /* 0x000fe200000006ff */
[----:B------:R-:W-:Y:S01]  /*1e10*/  FFMA.FTZ R15, R32, R15, R37 ;  /* 0x0000000f200f7223 */ /* 0x000fe20000010025 */
[--C-:B------:R-:W-:Y:S01]  /*1e20*/  FFMA.FTZ R54, R9, R33, R38.reuse ;  /* 0x0000002109367223 */ /* 0x100fe20000010026 */
[----:B-1----:R-:W-:Y:S01]  /*1e30*/  IADD3 R12, P1, PT, R7, UR6, RZ ;  /* 0x00000006070c7c10 */ /* 0x002fe2000ff3e0ff */
[--C-:B------:R-:W-:Y:S01]  /*1e40*/  FFMA.FTZ R17, R33, R17, R38.reuse ;  /* 0x0000001121117223 */ /* 0x100fe20000010026 */
[--C-:B------:R-:W-:Y:S01]  /*1e50*/  FFMA.FTZ R14, R58, R14, R31.reuse ;  /* 0x0000000e3a0e7223 */ /* 0x100fe2000001001f */
[----:B------:R-:W-:Y:S01]  /*1e60*/  FFMA.FTZ R9, R10, R58, R31 ;  /* 0x0000003a0a097223 */ /* 0x000fe2000001001f */
[----:B------:R-:W-:Y:S01]  /*1e70*/  F2FP.BF16.F32.PACK_AB R24, R25, R24 ;  /* 0x000000181918723e */ /* 0x000fe200000010ff */
[--C-:B------:R-:W-:Y:S01]  /*1e80*/  FFMA.FTZ R10, R11, R32, R37.reuse ;  /* 0x000000200b0a7223 */ /* 0x100fe20000010025 */
[--C-:B------:R-:W-:Y:S01]  /*1e90*/  FFMA.FTZ R21, R33, R21, R38.reuse ;  /* 0x0000001521157223 */ /* 0x100fe20000010026 */
[----:B------:R-:W-:Y:S01]  /*1ea0*/  F2FP.BF16.F32.PACK_AB R25, R15, R14 ;  /* 0x0000000e0f19723e */ /* 0x000fe200000010ff */
[C-C-:B------:R-:W-:Y:S01]  /*1eb0*/  FFMA.FTZ R41, R33.reuse, R41, R38.reuse ;  /* 0x0000002921297223 */ /* 0x140fe20000010026 */
[C-C-:B------:R-:W-:Y:S01]  /*1ec0*/  FFMA.FTZ R27, R33.reuse, R44, R38.reuse ;  /* 0x0000002c211b7223 */ /* 0x140fe20000010026 */
[C-C-:B------:R-:W-:Y:S01]  /*1ed0*/  FFMA.FTZ R35, R33.reuse, R48, R38.reuse ;  /* 0x0000003021237223 */ /* 0x140fe20000010026 */
[C-C-:B------:R-:W-:Y:S01]  /*1ee0*/  FFMA.FTZ R19, R32.reuse, R19, R37.reuse ;  /* 0x0000001320137223 */ /* 0x140fe20000010025 */
[C-C-:B------:R-:W-:Y:S01]  /*1ef0*/  FFMA.FTZ R23, R32.reuse, R23, R37.reuse ;  /* 0x0000001720177223 */ /* 0x140fe20000010025 */
[C-C-:B------:R-:W-:Y:S01]  /*1f00*/  FFMA.FTZ R7, R32.reuse, R30, R37.reuse ;  /* 0x0000001e20077223 */ /* 0x140fe20000010025 */
[C-C-:B------:R-:W-:Y:S01]  /*1f10*/  FFMA.FTZ R11, R32.reuse, R46, R37.reuse ;  /* 0x0000002e200b7223 */ /* 0x140fe20000010025 */
[----:B------:R-:W-:Y:S01]  /*1f20*/  FFMA.FTZ R15, R32, R50, R37 ;  /* 0x00000032200f7223 */ /* 0x000fe20000010025 */
[----:B------:R-:W-:Y:S01]  /*1f30*/  FFMA.FTZ R33, R33, R52, R38 ;  /* 0x0000003421217223 */ /* 0x000fe20000010026 */
[C-C-:B------:R-:W-:Y:S01]  /*1f40*/  FFMA.FTZ R18, R58.reuse, R18, R31.reuse ;  /* 0x000000123a127223 */ /* 0x140fe2000001001f */
[C-C-:B------:R-:W-:Y:S01]  /*1f50*/  FFMA.FTZ R22, R58.reuse, R22, R31.reuse ;  /* 0x000000163a167223 */ /* 0x140fe2000001001f */
[C-C-:B------:R-:W-:Y:S01]  /*1f60*/  FFMA.FTZ R42, R58.reuse, R42, R31.reuse ;  /* 0x0000002a3a2a7223 */ /* 0x140fe2000001001f */
[C-C-:B------:R-:W-:Y:S01]  /*1f70*/  FFMA.FTZ R36, R58.reuse, R36, R31.reuse ;  /* 0x000000243a247223 */ /* 0x140fe2000001001f */
[C-C-:B------:R-:W-:Y:S01]  /*1f80*/  FFMA.FTZ R56, R58.reuse, R56, R31.reuse ;  /* 0x000000383a387223 */ /* 0x140fe2000001001f */
[----:B------:R-:W-:Y:S01]  /*1f90*/  FFMA.FTZ R60, R58, R60, R31 ;  /* 0x0000003c3a3c7223 */ /* 0x000fe2000001001f */
[----:B------:R-:W-:Y:S01]  /*1fa0*/  FFMA.FTZ R37, R32, R28, R37 ;  /* 0x0000001c20257223 */ /* 0x000fe20000010025 */
[----:B------:R-:W-:-:S02]  /*1fb0*/  F2FP.BF16.F32.PACK_AB R9, R10, R9 ;  /* 0x000000090a09723e */ /* 0x000fc400000010ff */
[----:B------:R-:W-:Y:S02]  /*1fc0*/  IADD3.X R13, PT, PT, R8, UR7, RZ, P1, !PT ;  /* 0x00000007080d7c10 */ /* 0x000fe40008ffe4ff */
[----:B------:R-:W-:Y:S02]  /*1fd0*/  F2FP.BF16.F32.PACK_AB R16, R17, R16 ;  /* 0x000000101110723e */ /* 0x000fe400000010ff */
[----:B------:R-:W-:Y:S01]  /*1fe0*/  F2FP.BF16.F32.PACK_AB R20, R21, R20 ;  /* 0x000000141514723e */ /* 0x000fe200000010ff */
[----:B------:R0:W-:Y:S01]  /*1ff0*/  STG.E.64 desc[UR14][R12.64+0x2800], R24 ;  /* 0x002800180c007986 */ /* 0x0001e2000c101b0e */
[----:B------:R-:W-:Y:S02]  /*2000*/  F2FP.BF16.F32.PACK_AB R40, R41, R40 ;  /* 0x000000282928723e */ /* 0x000fe400000010ff */
[----:B------:R-:W-:Y:S02]  /*2010*/  F2FP.BF16.F32.PACK_AB R10, R27, R34 ;  /* 0x000000221b0a723e */ /* 0x000fe400000010ff */
[----:B------:R-:W-:-:S02]  /*2020*/  F2FP.BF16.F32.PACK_AB R8, R54, R29 ;  /* 0x0000001d3608723e */ /* 0x000fc400000010ff */
        /* <DEDUP_REMOVED lines=14> */
[----:B------:R0:W-:Y:S01]  /*2110*/  STG.E.64 desc[UR14][R12.64+0x11800], R26 ;  /* 0x0118001a0c007986 */ /* 0x0001e2000c101b0e */
[----:B------:R-:W-:Y:S05]  /*2120*/  BRA.U !UP0, `(.L_x_486) ;  /* 0xffffffe108447547 */ /* 0x000fea000b83ffff */
[----:B------:R-:W-:Y:S05]  /*2130*/  EXIT ;  /* 0x000000000000794d */ /* 0x000fea0003800000 */
.L_x_487:
        /* <DEDUP_REMOVED lines=12> */
.L_x_1242:


//--------------------- .text._ZN13group_norm_v214gn_cuda_kernelI13__nv_bfloat16Li320ELi1ELi32ELi40ELi1024ELb0ELi64ELi320ELi320ELi4ELb1ELi9ELb0ELb0ENS_16CompileConditionILi1000EEEEEvPT_PKS4_S7_S7_flPfS8_Pj --------------------------
	.section	.text._ZN13group_norm_v214gn_cuda_kernelI13__nv_bfloat16Li320ELi1ELi32ELi40ELi1024ELb0ELi64ELi320ELi320ELi4ELb1ELi9ELb0ELb0ENS_16CompileConditionILi1000EEEEEvPT_PKS4_S7_S7_flPfS8_Pj,"ax",@progbits
	.align	128
        .global         _ZN13group_norm_v214gn_cuda_kernelI13__nv_bfloat16Li320ELi1ELi32ELi40ELi1024ELb0ELi64ELi320ELi320ELi4ELb1ELi9ELb0ELb0ENS_16CompileConditionILi1000EEEEEvPT_PKS4_S7_S7_flPfS8_Pj
        .type           _ZN13group_norm_v214gn_cuda_kernelI13__nv_bfloat16Li320ELi1ELi32ELi40ELi1024ELb0ELi64ELi320ELi320ELi4ELb1ELi9ELb0ELb0ENS_16CompileConditionILi1000EEEEEvPT_PKS4_S7_S7_flPfS8_Pj,@function
        .size           _ZN13group_norm_v214gn_cuda_kernelI13__nv_bfloat16Li320ELi1ELi32ELi40ELi1024ELb0ELi64ELi320ELi320ELi4ELb1ELi9ELb0ELb0ENS_16CompileConditionILi1000EEEEEvPT_PKS4_S7_S7_flPfS8_Pj,(.L_x_1243 - _ZN13group_norm_v214gn_cuda_kernelI13__nv_bfloat16Li320ELi1ELi32ELi40ELi1024ELb0ELi64ELi320ELi320ELi4ELb1ELi9ELb0ELb0ENS_16CompileConditionILi1000EEEEEvPT_PKS4_S7_S7_flPfS8_Pj)
        .other          _ZN13group_norm_v214gn_cuda_kernelI13__nv_bfloat16Li320ELi1ELi32ELi40ELi1024ELb0ELi64ELi320ELi320ELi4ELb1ELi9ELb0ELb0ENS_16CompileConditionILi1000EEEEEvPT_PKS4_S7_S7_flPfS8_Pj,@"STO_CUDA_ENTRY STV_DEFAULT"
_ZN13group_norm_v214gn_cuda_kernelI13__nv_bfloat16Li320ELi1ELi32ELi40ELi1024ELb0ELi64ELi320ELi320ELi4ELb1ELi9ELb0ELb0ENS_16CompileConditionILi1000EEEEEvPT_PKS4_S7_S7_flPfS8_Pj:
.text._ZN13group_norm_v214gn_cuda_kernelI13__nv_bfloat16Li320ELi1ELi32ELi40ELi1024ELb0ELi64ELi320ELi320ELi4ELb1ELi9ELb0ELb0ENS_16CompileConditionILi1000EEEEEvPT_PKS4_S7_S7_flPfS8_Pj:
        /* <DEDUP_REMOVED lines=11> */
[----:B------:R-:W-:Y:S01]  /*00b0*/  MOV R12, 0x7ffffff1 ;  /* 0x7ffffff1000c7802 */ /* 0x000fe20000000f00 */
[----:B------:R-:W3:Y:S01]  /*00c0*/  S2R R7, SR_CgaCtaId ;  /* 0x0000000000077919 */ /* 0x000ee20000008800 */
[----:B------:R-:W-:Y:S01]  /*00d0*/  HFMA2 R18, -RZ, RZ, 0, 0 ;  /* 0x00000000ff127431 */ /* 0x000fe200000001ff */
[----:B------:R-:W-:Y:S01]  /*00e0*/  MOV R59, UR6 ;  /* 0x00000006003b7c02 */ /* 0x000fe20008000f00 */
[----:B------:R-:W4:Y:S01]  /*00f0*/  LDCU.64 UR8, c[0x0][0x358] ;  /* 0x00006b00ff0877ac */ /* 0x000f220008000a00 */
[----:B------:R-:W5:Y:S01]  /*0100*/  S2R R4, SR_CTAID.X ;  /* 0x0000000000047919 */ /* 0x000f620000002500 */
[----:B------:R-:W3:Y:S01]  /*0110*/  LDC R61, c[0x0][0x374] ;  /* 0x0000dd00ff3d7b82 */ /* 0x000ee20000000800 */
[----:B------:R-:W-:Y:S01]  /*0120*/  MOV R16, RZ ;  /* 0x000000ff00107202 */ /* 0x000fe20000000f00 */
[----:B--2---:R-:W-:-:S04]  /*0130*/  ULEA UR4, UP0, UR6, UR4, 0x2 ;  /* 0x0000000406047291 */ /* 0x004fc8000f8010ff */
[----:B------:R-:W-:Y:S01]  /*0140*/  ULEA.HI.X UR5, UR6, UR5, URZ, 0x2, UP0 ;  /* 0x0000000506057291 */ /* 0x000fe200080f14ff */
[----:B-1----:R-:W-:Y:S02]  /*0150*/  ISETP.EQ.U32.AND P1, PT, R8, RZ, PT ;  /* 0x000000ff0800720c */ /* 0x002fe40003f22070 */
[----:B------:R-:W-:-:S03]  /*0160*/  MOV R68, UR4 ;  /* 0x0000000400447c02 */ /* 0x000fc60008000f00 */
[----:B------:R-:W-:Y:S02]  /*0170*/  MOV R69, UR5 ;  /* 0x0000000500457c02 */ /* 0x000fe40008000f00 */
[C---:B0-----:R-:W-:Y:S02]  /*0180*/  LOP3.LUT R0, R26.reuse, 0xffff, RZ, 0xc0, !PT ;  /* 0x0000ffff1a007812 */ /* 0x041fe400078ec0ff */
[C---:B------:R-:W-:Y:S02]  /*0190*/  SHF.L.U32 R10, R26.reuse, 0x1, RZ ;  /* 0x000000011a0a7819 */ /* 0x040fe400000006ff */
[----:B------:R-:W-:Y:S01]  /*01a0*/  LOP3.LUT R14, R26, 0x3, RZ, 0xc0, !PT ;  /* 0x000000031a0e7812 */ /* 0x000fe200078ec0ff */
[----:B------:R-:W-:Y:S01]  /*01b0*/  IMAD R0, R0, 0xcccd, RZ ;  /* 0x0000cccd00007824 */ /* 0x000fe200078e02ff */
[----:B------:R-:W-:Y:S02]  /*01c0*/  LOP3.LUT R10, R10, 0xfe, RZ, 0xc0, !PT ;  /* 0x000000fe0a0a7812 */ /* 0x000fe400078ec0ff */
[----:B-----5:R-:W-:-:S02]  /*01d0*/  LOP3.LUT P0, RZ, R4, 0xf, RZ, 0xc0, !PT ;  /* 0x0000000f04ff7812 */ /* 0x020fc4000780c0ff */
[----:B------:R-:W-:Y:S02]  /*01e0*/  SHF.R.U32.HI R20, RZ, 0x16, R0 ;  /* 0x00000016ff147819 */ /* 0x000fe40000011600 */
[----:B------:R-:W-:Y:S02]  /*01f0*/  ISETP.EQ.OR.EX P0, PT, R9, RZ, P0, P1 ;  /* 0x000000ff0900720c */ /* 0x000fe40000702710 */
[----:B------:R-:W-:Y:S02]  /*0200*/  PRMT R0, R20, 0x9910, RZ ;  /* 0x0000991014007816 */ /* 0x000fe400000000ff */
[----:B------:R-:W-:Y:S02]  /*0210*/  ISETP.NE.AND P1, PT, R4, RZ, PT ;  /* 0x000000ff0400720c */ /* 0x000fe40003f25270 */
[----:B------:R-:W-:Y:S01]  /*0220*/  ISETP.GT.U32.OR P0, PT, R26, 0x7, P0 ;  /* 0x000000071a00780c */ /* 0x000fe20000704470 */
[----:B------:R-:W-:Y:S01]  /*0230*/  IMAD R0, R0, 0x50, RZ ;  /* 0x0000005000007824 */ /* 0x000fe200078e02ff */
[----:B------:R-:W-:-:S04]  /*0240*/  SEL R12, R12, 0x1, !P1 ;  /* 0x000000010c0c7807 */ /* 0x000fc80004800000 */
[----:B------:R-:W-:-:S04]  /*0250*/  IADD3 R0, PT, PT, RZ, -R0, RZ ;  /* 0x80000000ff007210 */ /* 0x000fc80007ffe0ff */
[----:B------:R-:W-:Y:S02]  /*0260*/  PRMT R3, R0, 0x7710, RZ ;  /* 0x0000771000037816 */ /* 0x000fe400000000ff */
[----:B------:R-:W-:Y:S02]  /*0270*/  MOV R0, 0x400 ;  /* 0x0000040000007802 */ /* 0x000fe40000000f00 */
[----:B------:R-:W-:Y:S02]  /*0280*/  IADD3 R24, PT, PT, R3, R26, RZ ;  /* 0x0000001a03187210 */ /* 0x000fe40007ffe0ff */
[----:B---3--:R-:W-:Y:S02]  /*0290*/  LEA R5, R7, R0, 0x18 ;  /* 0x0000000007057211 */ /* 0x008fe400078ec0ff */
[----:B------:R-:W-:Y:S02]  /*02a0*/  IADD3 R2, PT, PT, R0, 0xc80, RZ ;  /* 0x00000c8000027810 */ /* 0x000fe40007ffe0ff */
[----:B------:R-:W-:-:S02]  /*02b0*/  SHF.L.U32 R0, R4, 0x6, RZ ;  /* 0x0000000604007819 */ /* 0x000fc400000006ff */
[----:B------:R-:W-:Y:S02]  /*02c0*/  LOP3.LUT R24, R24, 0xffff, RZ, 0xc0, !PT ;  /* 0x0000ffff18187812 */ /* 0x000fe400078ec0ff */
[----:B------:R-:W-:Y:S02]  /*02d0*/  LOP3.LUT R3, R0, 0x3c0, RZ, 0xc0, !PT ;  /* 0x000003c000037812 */ /* 0x000fe400078ec0ff */
[----:B------:R-:W-:Y:S01]  /*02e0*/  SHF.L.U32 R0, R4, 0x1, RZ ;  /* 0x0000000104007819 */ /* 0x000fe200000006ff */
[----:B------:R-:W-:Y:S01]  /*02f0*/  IMAD R5, R24, 0x28, R5 ;  /* 0x0000002818057824 */ /* 0x000fe200078e0205 */
[----:B------:R-:W-:Y:S02]  /*0300*/  IADD3 R22, PT, PT, R20, R3, RZ ;  /* 0x0000000314167210 */ /* 0x000fe40007ffe0ff */
[----:B------:R-:W-:Y:S02]  /*0310*/  LEA R7, R7, R2, 0x18 ;  /* 0x0000000207077211 */ /* 0x000fe400078ec0ff */
[----:B------:R-:W-:-:S02]  /*0320*/  LOP3.LUT R3, R0, 0x1e, RZ, 0xc0, !PT ;  /* 0x0000001e00037812 */ /* 0x000fc400078ec0ff */
[----:B------:R-:W-:Y:S02]  /*0330*/  LEA R20, R20, R5, 0x3 ;  /* 0x0000000514147211 */ /* 0x000fe400078e18ff */
[C---:B------:R-:W-:Y:S02]  /*0340*/  LEA R8, R26.reuse, R3, 0x3 ;  /* 0x000000031a087211 */ /* 0x040fe400078e18ff */
[CC--:B------:R-:W-:Y:S02]  /*0350*/  LEA.HI R6, R26.reuse, R7.reuse, RZ, 0x1f ;  /* 0x000000071a067211 */ /* 0x0c0fe400078ff8ff */
[----:B----4-:R-:W-:-:S07]  /*0360*/  LEA R4, R26, R7, 0x3 ;  /* 0x000000071a047211 */ /* 0x010fce00078e18ff */
.L_x_496:
[C---:B------:R-:W-:Y:S01]  /*0370*/  LOP3.LUT R93, R59.reuse, 0x3, RZ, 0xc0, !PT ;  /* 0x000000033b5d7812 */ /* 0x040fe200078ec0ff */
[----:B0-----:R-:W0:Y:S01]  /*0380*/  LDCU.64 UR4, c[0x0][0x388] ;  /* 0x00007100ff0477ac */ /* 0x001e220008000a00 */
[--C-:B------:R-:W-:Y:S01]  /*0390*/  SHF.R.U64 R95, R59, 0x2, R16.reuse ;  /* 0x000000023b5f7819 */ /* 0x100fe20000001210 */
[----:B------:R-:W-:Y:S01]  /*03a0*/  IMAD R7, R22, 0x500, RZ ;  /* 0x0000050016077824 */ /* 0x000fe200078e02ff */
[----:B------:R-:W-:Y:S01]  /*03b0*/  MOV R67, RZ ;  /* 0x000000ff00437202 */ /* 0x000fe20000000f00 */
[----:B------:R-:W-:Y:S01]  /*03c0*/  IMAD R93, R93, 0x140, RZ ;  /* 0x000001405d5d7824 */ /* 0x000fe200078e02ff */
[----:B------:R-:W-:Y:S01]  /*03d0*/  SHF.R.U32.HI R30, RZ, 0x2, R16 ;  /* 0x00000002ff1e7819 */ /* 0x000fe20000011610 */
[----:B------:R-:W1:Y:S03]  /*03e0*/  LDC.64 R70, c[0x0][0x390] ;  /* 0x0000e400ff467b82 */ /* 0x000e660000000a00 */
[----:B------:R-:W-:Y:S01]  /*03f0*/  LEA R66, R24, R93, 0x2 ;  /* 0x0000005d18427211 */ /* 0x000fe200078e10ff */
[----:B------:R-:W-:-:S04]  /*0400*/  IMAD R5, R30, 0x140000, RZ ;  /* 0x001400001e057824 */ /* 0x000fc800078e02ff */
[----:B------:R-:W-:Y:S01]  /*0410*/  IMAD.WIDE.U32 R2, R95, 0x140000, R66 ;  /* 0x001400005f027825 */ /* 0x000fe200078e0042 */
[----:B------:R-:W2:Y:S02]  /*0420*/  LDC.64 R72, c[0x0][0x398] ;  /* 0x0000e600ff487b82 */ /* 0x000ea40000000a00 */
[----:B------:R-:W-:-:S04]  /*0430*/  IADD3 R0, P1, PT, R7, R2, RZ ;  /* 0x0000000207007210 */ /* 0x000fc80007f3e0ff */
[----:B------:R-:W-:Y:S02]  /*0440*/  IADD3.X R3, PT, PT, R3, R5, RZ, P1, !PT ;  /* 0x0000000503037210 */ /* 0x000fe40000ffe4ff */
[C---:B------:R-:W-:Y:S02]  /*0450*/  SHF.L.U32 R2, R0.reuse, 0x1, RZ ;  /* 0x0000000100027819 */ /* 0x040fe400000006ff */
[----:B------:R-:W-:Y:S02]  /*0460*/  SHF.L.U64.HI R0, R0, 0x1, R3 ;  /* 0x0000000100007819 */ /* 0x000fe40000010203 */
[----:B0-----:R-:W-:-:S04]  /*0470*/  IADD3 R32, P1, PT, R2, UR4, RZ ;  /* 0x0000000402207c10 */ /* 0x001fc8000ff3e0ff */
[----:B------:R-:W-:-:S05]  /*0480*/  IADD3.X R33, PT, PT, R0, UR5, RZ, P1, !PT ;  /* 0x0000000500217c10 */ /* 0x000fca0008ffe4ff */
[----:B------:R-:W3:Y:S04]  /*0490*/  LDG.E.64.CONSTANT R54, desc[UR8][R32.64] ;  /* 0x0000000820367981 */ /* 0x000ee8000c1e9b00 */
[----:B------:R-:W4:Y:S04]  /*04a0*/  LDG.E.64.CONSTANT R46, desc[UR8][R32.64+0x2800] ;  /* 0x00280008202e7981 */ /* 0x000f28000c1e9b00 */
        /* <DEDUP_REMOVED lines=13> */
[----:B------:R0:W4:Y:S01]  /*0580*/  LDG.E.64.CONSTANT R90, desc[UR8][R32.64+0x25800] ;  /* 0x02580008205a7981 */ /* 0x000122000c1e9b00 */
[----:B-1----:R-:W-:-:S04]  /*0590*/  IMAD.WIDE.U32 R70, R66, 0x2, R70 ;  /* 0x0000000242467825 */ /* 0x002fc800078e0046 */
[----:B--2---:R-:W-:Y:S02]  /*05a0*/  IMAD.WIDE.U32 R72, R66, 0x2, R72 ;  /* 0x0000000242487825 */ /* 0x004fe400078e0048 */
[----:B------:R-:W5:Y:S04]  /*05b0*/  LDG.E.64.CONSTANT R70, desc[UR8][R70.64] ;  /* 0x0000000846467981 */ /* 0x000f68000c1e9b00 */
[----:B------:R-:W5:Y:S01]  /*05c0*/  LDG.E.64.CONSTANT R72, desc[UR8][R72.64] ;  /* 0x0000000848487981 */ /* 0x000f62000c1e9b00 */
[----:B------:R-:W-:Y:S01]  /*05d0*/  ISETP.GT.U32.AND P1, PT, R26, 0x1f, PT ;  /* 0x0000001f1a00780c */ /* 0x000fe20003f24070 */
[----:B------:R-:W-:Y:S01]  /*05e0*/  BSSY.RECONVERGENT B0, `(.L_x_488) ;  /* 0x0000132000007945 */ /* 0x000fe20003800200 */
[----:B------:R-:W-:Y:S02]  /*05f0*/  MOV R92, RZ ;  /* 0x000000ff005c7202 */ /* 0x000fe40000000f00 */
[----:B---3--:R-:W-:-:S02]  /*0600*/  PRMT R57, R54, 0x7632, R57 ;  /* 0x0000763236397816 */ /* 0x008fc40000000039 */
[----:B------:R-:W-:Y:S02]  /*0610*/  SHF.L.U32 R3, R54, 0x10, RZ ;  /* 0x0000001036037819 */ /* 0x000fe400000006ff */
[----:B------:R-:W-:Y:S02]  /*0620*/  SHF.L.U32 R57, R57, 0x10, RZ ;  /* 0x0000001039397819 */ /* 0x000fe400000006ff */
[----:B------:R-:W-:Y:S01]  /*0630*/  PRMT R53, R55, 0x7632, R53 ;  /* 0x0000763237357816 */ /* 0x000fe20000000035 */
[----:B------:R-:W-:Y:S01]  /*0640*/  FADD.FTZ R34, RZ, R3 ;  /* 0x00000003ff227221 */ /* 0x000fe20000010000 */
[----:B0-----:R-:W-:Y:S01]  /*0650*/  FFMA.FTZ R32, R3, R3, RZ ;  /* 0x0000000303207223 */ /* 0x001fe200000100ff */
[----:B------:R-:W-:Y:S02]  /*0660*/  SHF.L.U32 R55, R55, 0x10, RZ ;  /* 0x0000001037377819 */ /* 0x000fe400000006ff */
        /* <DEDUP_REMOVED lines=215> */
[----:B------:R-:W-:Y:S02]  /*13e0*/  SHF.L.U32 R100, R59, 0x3, RZ ;  /* 0x000000033b647819 */ /* 0x000fe400000006ff */
[----:B------:R-:W-:Y:S01]  /*13f0*/  FADD.FTZ R74, R75, R98 ;  /* 0x000000624b4a7221 */ /* 0x000fe20000010000 */
[----:B------:R-:W-:Y:S01]  /*1400*/  FFMA.FTZ R75, R98, R98, R77 ;  /* 0x00000062624b7223 */ /* 0x000fe2000001004d */
[----:B------:R-:W-:Y:S02]  /*1410*/  MOV R78, RZ ;  /* 0x000000ff004e7202 */ /* 0x000fe40000000f00 */
[----:B------:R-:W-:Y:S02]  /*1420*/  LOP3.LUT R100, R100, 0x18, RZ, 0xc0, !PT ;  /* 0x0000001864647812 */ /* 0x000fe400078ec0ff */
[----:B------:R0:W-:Y:S01]  /*1430*/  STS.64 [R20], R74 ;  /* 0x0000004a14007388 */ /* 0x0001e20000000a00 */
[----:B------:R-:W-:Y:S06]  /*1440*/  BAR.SYNC.DEFER_BLOCKING 0x0 ;  /* 0x0000000000007b1d */ /* 0x000fec0000010000 */
[----:B------:R-:W-:Y:S05]  /*1450*/  @P1 BRA `(.L_x_489) ;  /* 0x0000000400281947 */ /* 0x000fea0003800000 */
[----:B0-----:R-:W0:Y:S01]  /*1460*/  S2R R75, SR_CgaCtaId ;  /* 0x00000000004b7919 */ /* 0x001e220000008800 */
[----:B------:R-:W-:Y:S02]  /*1470*/  LEA.HI R74, R26, R100, RZ, 0x1e ;  /* 0x000000641a4a7211 */ /* 0x000fe400078ff0ff */
[----:B------:R-:W-:-:S03]  /*1480*/  MOV R88, 0x400 ;  /* 0x0000040000587802 */ /* 0x000fc60000000f00 */
[----:B------:R-:W-:-:S05]  /*1490*/  IMAD R74, R74, 0x28, -R93 ;  /* 0x000000284a4a7824 */ /* 0x000fca00078e0a5d */
[C---:B------:R-:W-:Y:S02]  /*14a0*/  IADD3 R76, PT, PT, R74.reuse, 0x4, RZ ;  /* 0x000000044a4c7810 */ /* 0x040fe40007ffe0ff */
[C---:B------:R-:W-:Y:S02]  /*14b0*/  IADD3 R78, PT, PT, R74.reuse, 0x8, RZ ;  /* 0x000000084a4e7810 */ /* 0x040fe40007ffe0ff */
[----:B------:R-:W-:Y:S02]  /*14c0*/  SHF.R.U32.HI R77, RZ, 0x2, R76 ;  /* 0x00000002ff4d7819 */ /* 0x000fe4000001164c */
[C---:B------:R-:W-:Y:S02]  /*14d0*/  IADD3 R80, PT, PT, R74.reuse, 0xc, RZ ;  /* 0x0000000c4a507810 */ /* 0x040fe40007ffe0ff */
[----:B------:R-:W-:Y:S02]  /*14e0*/  SHF.R.U32.HI R79, RZ, 0x2, R78 ;  /* 0x00000002ff4f7819 */ /* 0x000fe4000001164e */
[----:B------:R-:W-:-:S02]  /*14f0*/  IADD3 R83, PT, PT, R74, 0x10, RZ ;  /* 0x000000104a537810 */ /* 0x000fc40007ffe0ff */
[----:B------:R-:W-:Y:S02]  /*1500*/  SHF.R.U32.HI R81, RZ, 0x2, R80 ;  /* 0x00000002ff517819 */ /* 0x000fe40000011650 */
[C---:B------:R-:W-:Y:S02]  /*1510*/  IADD3 R85, PT, PT, R74.reuse, 0x14, RZ ;  /* 0x000000144a557810 */ /* 0x040fe40007ffe0ff */
[C---:B------:R-:W-:Y:S02]  /*1520*/  IADD3 R87, PT, PT, R74.reuse, 0x18, RZ ;  /* 0x000000184a577810 */ /* 0x040fe40007ffe0ff */
[C---:B------:R-:W-:Y:S02]  /*1530*/  IADD3 R82, PT, PT, R74.reuse, 0x1c, RZ ;  /* 0x0000001c4a527810 */ /* 0x040fe40007ffe0ff */
[----:B------:R-:W-:Y:S02]  /*1540*/  IADD3 R84, PT, PT, R74, 0x20, RZ ;  /* 0x000000204a547810 */ /* 0x000fe40007ffe0ff */
[----:B0-----:R-:W-:-:S02]  /*1550*/  LEA R88, R75, R88, 0x18 ;  /* 0x000000584b587211 */ /* 0x001fc400078ec0ff */
[----:B------:R-:W-:Y:S02]  /*1560*/  SHF.R.U32.HI R75, RZ, 0x2, R74 ;  /* 0x00000002ff4b7819 */ /* 0x000fe4000001164a */
[----:B------:R-:W-:Y:S01]  /*1570*/  IADD3 R86, PT, PT, R74, 0x24, RZ ;  /* 0x000000244a567810 */ /* 0x000fe20007ffe0ff */
[--C-:B------:R-:W-:Y:S01]  /*1580*/  IMAD R77, R77, 0x28, R88.reuse ;  /* 0x000000284d4d7824 */ /* 0x100fe200078e0258 */
[----:B------:R-:W-:Y:S01]  /*1590*/  SHF.R.U32.HI R83, RZ, 0x2, R83 ;  /* 0x00000002ff537819 */ /* 0x000fe20000011653 */
[--C-:B------:R-:W-:Y:S01]  /*15a0*/  IMAD R75, R75, 0x28, R88.reuse ;  /* 0x000000284b4b7824 */ /* 0x100fe200078e0258 */
[----:B------:R-:W-:Y:S01]  /*15b0*/  SHF.R.U32.HI R85, RZ, 0x2, R85 ;  /* 0x00000002ff557819 */ /* 0x000fe20000011655 */
[--C-:B------:R-:W-:Y:S01]  /*15c0*/  IMAD R79, R79, 0x28, R88.reuse ;  /* 0x000000284f4f7824 */ /* 0x100fe200078e0258 */
[C---:B------:R-:W-:Y:S01]  /*15d0*/  LEA R77, R14.reuse, R77, 0x3 ;  /* 0x0000004d0e4d7211 */ /* 0x040fe200078e18ff */
[--C-:B------:R-:W-:Y:S01]  /*15e0*/  IMAD R81, R81, 0x28, R88.reuse ;  /* 0x0000002851517824 */ /* 0x100fe200078e0258 */
[C---:B------:R-:W-:Y:S01]  /*15f0*/  LEA R75, R14.reuse, R75, 0x3 ;  /* 0x0000004b0e4b7211 */ /* 0x040fe200078e18ff */
[--C-:B------:R-:W-:Y:S01]  /*1600*/  IMAD R83, R83, 0x28, R88.reuse ;  /* 0x0000002853537824 */ /* 0x100fe200078e0258 */
[C---:B------:R-:W-:Y:S01]  /*1610*/  LEA R79, R14.reuse, R79, 0x3 ;  /* 0x0000004f0e4f7211 */ /* 0x040fe200078e18ff */
[----:B------:R-:W-:Y:S01]  /*1620*/  IMAD R85, R85, 0x28, R88 ;  /* 0x0000002855557824 */ /* 0x000fe200078e0258 */
[----:B------:R-:W-:Y:S01]  /*1630*/  LDS.64 R76, [R77] ;  /* 0x000000004d4c7984 */ /* 0x000fe20000000a00 */
[----:B------:R-:W-:-:S02]  /*1640*/  LEA R81, R14, R81, 0x3 ;  /* 0x000000510e517211 */ /* 0x000fc400078e18ff */
[----:B------:R-:W-:Y:S01]  /*1650*/  SHF.R.U32.HI R87, RZ, 0x2, R87 ;  /* 0x00000002ff577819 */ /* 0x000fe20000011657 */
[----:B------:R-:W0:Y:S01]  /*1660*/  LDS.64 R74, [R75] ;  /* 0x000000004b4a7984 */ /* 0x000e220000000a00 */
[C---:B------:R-:W-:Y:S02]  /*1670*/  LEA R83, R14.reuse, R83, 0x3 ;  /* 0x000000530e537211 */ /* 0x040fe400078e18ff */
[----:B------:R-:W-:Y:S01]  /*1680*/  SHF.R.U32.HI R89, RZ, 0x2, R82 ;  /* 0x00000002ff597819 */ /* 0x000fe20000011652 */
[----:B------:R-:W1:Y:S01]  /*1690*/  LDS.64 R78, [R79] ;  /* 0x000000004f4e7984 */ /* 0x000e620000000a00 */
[----:B------:R-:W-:Y:S01]  /*16a0*/  IMAD R87, R87, 0x28, R88 ;  /* 0x0000002857577824 */ /* 0x000fe200078e0258 */
[C---:B------:R-:W-:Y:S02]  /*16b0*/  LEA R85, R14.reuse, R85, 0x3 ;  /* 0x000000550e557211 */ /* 0x040fe400078e18ff */
[----:B------:R-:W2:Y:S01]  /*16c0*/  LDS.64 R80, [R81] ;  /* 0x0000000051507984 */ /* 0x000ea20000000a00 */
[----:B------:R-:W-:Y:S01]  /*16d0*/  SHF.R.U32.HI R91, RZ, 0x2, R84 ;  /* 0x00000002ff5b7819 */ /* 0x000fe20000011654 */
[----:B------:R-:W-:Y:S01]  /*16e0*/  IMAD R89, R89, 0x28, R88 ;  /* 0x0000002859597824 */ /* 0x000fe200078e0258 */
[C---:B------:R-:W-:Y:S01]  /*16f0*/  LEA R87, R14.reuse, R87, 0x3 ;  /* 0x000000570e577211 */ /* 0x040fe200078e18ff */
[----:B------:R-:W3:Y:S01]  /*1700*/  LDS.64 R82, [R83] ;  /* 0x0000000053527984 */ /* 0x000ee20000000a00 */
[----:B------:R-:W-:Y:S01]  /*1710*/  SHF.R.U32.HI R93, RZ, 0x2, R86 ;  /* 0x00000002ff5d7819 */ /* 0x000fe20000011656 */
[--C-:B------:R-:W-:Y:S01]  /*1720*/  IMAD R91, R91, 0x28, R88.reuse ;  /* 0x000000285b5b7824 */ /* 0x100fe200078e0258 */
[C---:B------:R-:W-:Y:S01]  /*1730*/  LEA R89, R14.reuse, R89, 0x3 ;  /* 0x000000590e597211 */ /* 0x040fe200078e18ff */
[----:B------:R-:W4:Y:S02]  /*1740*/  LDS.64 R84, [R85] ;  /* 0x0000000055547984 */ /* 0x000f240000000a00 */
[----:B------:R-:W-:Y:S01]  /*1750*/  IMAD R93, R93, 0x28, R88 ;  /* 0x000000285d5d7824 */ /* 0x000fe200078e0258 */
[C---:B------:R-:W-:Y:S01]  /*1760*/  LEA R91, R14.reuse, R91, 0x3 ;  /* 0x0000005b0e5b7211 */ /* 0x040fe200078e18ff */
[----:B------:R-:W4:Y:S03]  /*1770*/  LDS.64 R86, [R87] ;  /* 0x0000000057567984 */ /* 0x000f260000000a00 */
[----:B------:R-:W-:Y:S01]  /*1780*/  LEA R93, R14, R93, 0x3 ;  /* 0x0000005d0e5d7211 */ /* 0x000fe200078e18ff */
[----:B------:R-:W4:Y:S04]  /*1790*/  LDS.64 R88, [R89] ;  /* 0x0000000059587984 */ /* 0x000f280000000a00 */
[----:B------:R-:W4:Y:S04]  /*17a0*/  LDS.64 R90, [R91] ;  /* 0x000000005b5a7984 */ /* 0x000f280000000a00 */
[----:B------:R-:W4:Y:S01]  /*17b0*/  LDS.64 R92, [R93] ;  /* 0x000000005d5c7984 */ /* 0x000f220000000a00 */
        /* <DEDUP_REMOVED lines=20> */
.L_x_489:
[----:B------:R-:W-:Y:S05]  /*1900*/  BSYNC.RECONVERGENT B0 ;  /* 0x0000000000007941 */ /* 0x000fea0003800200 */
.L_x_488:
[----:B0-----:R-:W0:Y:S01]  /*1910*/  SHFL.BFLY PT, R75, R92, 0x2, 0x1f ;  /* 0x0c401f005c4b7f89 */ /* 0x001e2200000e0000 */
[C---:B------:R-:W-:Y:S02]  /*1920*/  LOP3.LUT P2, RZ, R26.reuse, 0x3e3, RZ, 0xc0, !PT ;  /* 0x000003e31aff7812 */ /* 0x040fe4000784c0ff */
[C---:B------:R-:W-:Y:S01]  /*1930*/  ISETP.NE.AND P3, PT, R26.reuse, RZ, PT ;  /* 0x000000ff1a00720c */ /* 0x040fe20003f65270 */
[----:B------:R-:W1:Y:S01]  /*1940*/  SHFL.BFLY PT, R77, R78, 0x2, 0x1f ;  /* 0x0c401f004e4d7f89 */ /* 0x000e6200000e0000 */
[----:B------:R-:W-:-:S09]  /*1950*/  ISETP.GT.U32.AND P1, PT, R26, 0x7f, PT ;  /* 0x0000007f1a00780c */ /* 0x000fd20003f24070 */
[----:B------:R-:W-:-:S05]  /*1960*/  @!P2 IMAD R81, R61, R18, UR6 ;  /* 0x000000063d51ae24 */ /* 0x000fca000f8e0212 */
[----:B------:R-:W-:Y:S01]  /*1970*/  @!P2 LEA R81, R81, R8, 0x8 ;  /* 0x000000085151a211 */ /* 0x000fe200078e40ff */
[----:B0-----:R-:W-:Y:S01]  /*1980*/  FADD.FTZ R79, R75, R92 ;  /* 0x0000005c4b4f7221 */ /* 0x001fe20000010000 */
[----:B-1----:R-:W-:-:S04]  /*1990*/  FADD.FTZ R80, R77, R78 ;  /* 0x0000004e4d507221 */ /* 0x002fc80000010000 */
[----:B------:R-:W0:Y:S01]  /*19a0*/  SHFL.BFLY PT, R74, R79, 0x1, 0x1f ;  /* 0x0c201f004f4a7f89 */ /* 0x000e2200000e0000 */
[----:B------:R-:W1:Y:S03]  /*19b0*/  @!P2 LDC.64 R76, c[0x0][0x3b8] ;  /* 0x0000ee00ff4cab82 */ /* 0x000e660000000a00 */
[----:B------:R-:W2:Y:S01]  /*19c0*/  SHFL.BFLY PT, R75, R80, 0x1, 0x1f ;  /* 0x0c201f00504b7f89 */ /* 0x000ea200000e0000 */
[----:B0-----:R-:W-:Y:S01]  /*19d0*/  FADD.FTZ R74, R79, R74 ;  /* 0x0000004a4f4a7221 */ /* 0x001fe20000010000 */
[----:B-1----:R-:W-:Y:S01]  /*19e0*/  @!P2 IMAD.WIDE.U32 R76, R81, 0x4, R76 ;  /* 0x00000004514ca825 */ /* 0x002fe200078e004c */
[----:B------:R-:W-:-:S03]  /*19f0*/  CS2R R78, SRZ ;  /* 0x00000000004e7805 */ /* 0x000fc6000001ff00 */
[----:B--2---:R-:W-:-:S05]  /*1a00*/  FADD.FTZ R75, R80, R75 ;  /* 0x0000004b504b7221 */ /* 0x004fca0000010000 */
[----:B------:R0:W-:Y:S01]  /*1a10*/  @!P2 STG.E.64 desc[UR8][R76.64], R74 ;  /* 0x0000004a4c00a986 */ /* 0x0001e2000c101b08 */
[----:B------:R-:W-:Y:S06]  /*1a20*/  BAR.SYNC.DEFER_BLOCKING 0x0 ;  /* 0x0000000000007b1d */ /* 0x000fec0000010000 */
[----:B------:R-:W-:Y:S05]  /*1a30*/  @P3 BRA `(.L_x_490) ;  /* 0x0000000000283947 */ /* 0x000fea0003800000 */
[----:B------:R-:W-:Y:S06]  /*1a40*/  MEMBAR.ALL.GPU ;  /* 0x0000000000007992 */ /* 0x000fec000000a000 */
[----:B------:R-:W-:-:S00]  /*1a50*/  ERRBAR ;  /* 0x00000000000079ab */ /* 0x000fc00000000000 */
[----:B------:R-:W-:Y:S06]  /*1a60*/  CGAERRBAR ;  /* 0x00000000000075ab */ /* 0x000fec0000000000 */
[----:B0-----:R0:W5:Y:S02]  /*1a70*/  ATOM.E.ADD.STRONG.GPU PT, R74, desc[UR8][R68.64], R12 ;  /* 0x8000000c444a798a */ /* 0x00116400081ef108 */
.L_x_491:
[----:B------:R-:W2:Y:S04]  /*1a80*/  LD.E.STRONG.GPU R75, desc[UR8][R68.64] ;  /* 0x00000008444b7980 */ /* 0x000ea8000c10f900 */
[----:B--2---:R-:W-:Y:S01]  /*1a90*/  CCTL.IVALL ;  /* 0x00000000ff00798f */ /* 0x004fe20002000000 */
[----:B------:R-:W-:Y:S05]  /*1aa0*/  YIELD ;  /* 0x0000000000007946 */ /* 0x000fea0003800000 */
[----:B-----5:R-:W-:-:S04]  /*1ab0*/  LOP3.LUT R75, R75, R74, RZ, 0x3c, !PT ;  /* 0x0000004a4b4b7212 */ /* 0x020fc800078e3cff */
[----:B------:R-:W-:-:S13]  /*1ac0*/  ISETP.GT.AND P2, PT, R75, -0x1, PT ;  /* 0xffffffff4b00780c */ /* 0x000fda0003f44270 */
[----:B------:R-:W-:Y:S05]  /*1ad0*/  @P2 BRA `(.L_x_491) ;  /* 0xfffffffc00e82947 */ /* 0x000fea000383ffff */
.L_x_490:
[----:B------:R-:W-:Y:S05]  /*1ae0*/  WARPSYNC.ALL ;  /* 0x0000000000007948 */ /* 0x000fea0003800000 */
[----:B------:R-:W-:Y:S06]  /*1af0*/  BAR.SYNC.DEFER_BLOCKING 0x0 ;  /* 0x0000000000007b1d */ /* 0x000fec0000010000 */
[----:B------:R-:W-:Y:S04]  /*1b00*/  BSSY.RECONVERGENT B0, `(.L_x_492) ;  /* 0x0000009000007945 */ /* 0x000fe80003800200 */
[----:B------:R-:W-:Y:S05]  /*1b10*/  @P1 BRA `(.L_x_493) ;  /* 0x00000000001c1947 */ /* 0x000fea0003800000 */
[----:B0-----:R-:W0:Y:S01]  /*1b20*/  LDC.64 R74, c[0x0][0x3b8] ;  /* 0x0000ee00ff4a7b82 */ /* 0x001e220000000a00 */
[----:B------:R-:W-:-:S05]  /*1b30*/  IMAD R77, R61, R18, UR6 ;  /* 0x000000063d4d7e24 */ /* 0x000fca000f8e0212 */
[----:B------:R-:W-:-:S05]  /*1b40*/  LEA R77, R77, R10, 0x8 ;  /* 0x0000000a4d4d7211 */ /* 0x000fca00078e40ff */
[----:B0-----:R-:W-:-:S06]  /*1b50*/  IMAD.WIDE.U32 R74, R77, 0x4, R74 ;  /* 0x000000044d4a7825 */ /* 0x001fcc00078e004a */
[----:B------:R-:W2:Y:S02]  /*1b60*/  LDG.E.64 R74, desc[UR8][R74.64] ;  /* 0x000000084a4a7981 */ /* 0x000ea4000c1e1b00 */
[----:B--2---:R-:W-:Y:S01]  /*1b70*/  FADD.FTZ R79, RZ, R74 ;  /* 0x0000004aff4f7221 */ /* 0x004fe20000010000 */
[----:B------:R-:W-:-:S07]  /*1b80*/  FADD.FTZ R78, RZ, R75 ;  /* 0x0000004bff4e7221 */ /* 0x000fce0000010000 */
.L_x_493:
[----:B------:R-:W-:Y:S05]  /*1b90*/  BSYNC.RECONVERGENT B0 ;  /* 0x0000000000007941 */ /* 0x000fea0003800200 */
.L_x_492:
        /* <DEDUP_REMOVED lines=16> */
[--C-:B0-----:R-:W-:Y:S01]  /*1ca0*/  FADD.FTZ R74, R80, R79.reuse ;  /* 0x0000004f504a7221 */ /* 0x101fe20000010000 */
[----:B-----5:R-:W-:Y:S02]  /*1cb0*/  PRMT R80, R70, 0x7632, R80 ;  /* 0x0000763246507816 */ /* 0x020fe40000000050 */
[----:B------:R-:W-:Y:S01]  /*1cc0*/  PRMT R79, R73, 0x7632, R79 ;  /* 0x00007632494f7816 */ /* 0x000fe2000000004f */
[----:B------:R-:W-:Y:S01]  /*1cd0*/  @!P1 FMUL.FTZ R74, R74, 2.4414062863797880709e-05 ;  /* 0x37cccccd4a4a9820 */ /* 0x000fe20000410000 */
[----:B-1----:R-:W-:Y:S01]  /*1ce0*/  FADD.FTZ R78, R81, R78 ;  /* 0x0000004e514e7221 */ /* 0x002fe20000010000 */
[----:B------:R-:W-:-:S02]  /*1cf0*/  PRMT R81, R72, 0x7632, R81 ;  /* 0x0000763248517816 */ /* 0x000fc40000000051 */
[----:B------:R-:W-:-:S04]  /*1d00*/  @!P1 FMUL.FTZ R75, R74, R74 ;  /* 0x0000004a4a4b9220 */ /* 0x000fc80000410000 */
[----:B------:R-:W-:Y:S01]  /*1d10*/  @!P1 FFMA.FTZ R75, R78, 2.4414062863797880709e-05, -R75 ;  /* 0x37cccccd4e4b9823 */ /* 0x000fe2000001084b */
[----:B------:R-:W-:-:S04]  /*1d20*/  PRMT R78, R71, 0x7632, R78 ;  /* 0x00007632474e7816 */ /* 0x000fc8000000004e */
[----:B------:R-:W-:-:S05]  /*1d30*/  @!P1 FMNMX.FTZ R75, RZ, R75, !PT ;  /* 0x0000004bff4b9209 */ /* 0x000fca0007810000 */
[----:B------:R0:W-:Y:S01]  /*1d40*/  @!P1 STS.64 [R6], R74 ;  /* 0x0000004a06009388 */ /* 0x0001e20000000a00 */
[----:B------:R-:W-:Y:S01]  /*1d50*/  BAR.SYNC.DEFER_BLOCKING 0x0 ;  /* 0x0000000000007b1d */ /* 0x000fe20000010000 */
[----:B------:R-:W-:-:S04]  /*1d60*/  IADD3 R59, P1, PT, R59, 0x9, RZ ;  /* 0x000000093b3b7810 */ /* 0x000fc80007f3e0ff */
[----:B------:R-:W-:Y:S01]  /*1d70*/  IADD3.X R16, PT, PT, RZ, R16, RZ, P1, !PT ;  /* 0x00000010ff107210 */ /* 0x000fe20000ffe4ff */
[----:B------:R-:W-:Y:S08]  /*1d80*/  @P0 BRA `(.L_x_495) ;  /* 0x0000000000240947 */ /* 0x000ff00003800000 */
[----:B0-----:R-:W0:Y:S01]  /*1d90*/  LDS.64 R74, [R4] ;  /* 0x00000000044a7984 */ /* 0x001e220000000a00 */
[----:B------:R-:W1:Y:S01]  /*1da0*/  LDCU.64 UR4, c[0x0][0x3b0] ;  /* 0x00007600ff0477ac */ /* 0x000e620008000a00 */
[----:B------:R-:W-:-:S04]  /*1db0*/  IADD3 R76, PT, PT, R100, R26, RZ ;  /* 0x0000001a644c7210 */ /* 0x000fc80007ffe0ff */
[----:B------:R-:W-:-:S04]  /*1dc0*/  SHF.L.U32 R76, R76, 0x1, RZ ;  /* 0x000000014c4c7819 */ /* 0x000fc800000006ff */
[----:B------:R-:W-:-:S04]  /*1dd0*/  LEA R77, P1, R95, R76, 0x6 ;  /* 0x0000004c5f4d7211 */ /* 0x000fc800078230ff */
[----:B------:R-:W-:Y:S02]  /*1de0*/  LEA.HI.X R30, R95, RZ, R30, 0x6, P1 ;  /* 0x000000ff5f1e7211 */ /* 0x000fe400008f341e */
[----:B-1----:R-:W-:-:S04]  /*1df0*/  LEA R76, P1, R77, UR4, 0x2 ;  /* 0x000000044d4c7c11 */ /* 0x002fc8000f8210ff */
[----:B------:R-:W-:-:S05]  /*1e00*/  LEA.HI.X R77, R77, UR5, R30, 0x2, P1 ;  /* 0x000000054d4d7c11 */ /* 0x000fca00088f141e */
[----:B0-----:R1:W-:Y:S04]  /*1e10*/  STG.E.64 desc[UR8][R76.64], R74 ;  /* 0x0000004a4c007986 */ /* 0x0013e8000c101b08 */
.L_x_495:
[----:B------:R-:W-:Y:S05]  /*1e20*/  BSYNC.RECONVERGENT B0 ;  /* 0x0000000000007941 */ /* 0x000fea0003800200 */
.L_x_494:
[----:B------:R-:W2:Y:S01]  /*1e30*/  S2UR UR5, SR_CgaCtaId ;  /* 0x00000000000579c3 */ /* 0x000ea20000008800 */
[----:B------:R-:W-:Y:S01]  /*1e40*/  UMOV UR4, 0x400 ;  /* 0x0000040000047882 */ /* 0x000fe20000000000 */
[----:B------:R-:W-:Y:S01]  /*1e50*/  IMAD.HI.U32 R67, R66, -0x33333333, RZ ;  /* 0xcccccccd42437827 */ /* 0x000fe200078e00ff */
[----:B------:R-:W-:Y:S01]  /*1e60*/  UIADD3 UR4, UPT, UPT, UR4, 0xc80, URZ ;  /* 0x00000c8004047890 */ /* 0x000fe2000fffe0ff */
[----:B------:R-:W-:Y:S02]  /*1e70*/  SHF.L.U32 R70, R70, 0x10, RZ ;  /* 0x0000001046467819 */ /* 0x000fe400000006ff */
[----:B------:R-:W-:Y:S02]  /*1e80*/  SHF.L.U32 R72, R72, 0x10, RZ ;  /* 0x0000001048487819 */ /* 0x000fe400000006ff */
[----:B------:R-:W-:Y:S02]  /*1e90*/  LEA.HI R67, R67, -R100, RZ, 0x1b ;  /* 0x8000006443437211 */ /* 0x000fe400078fd8ff */
[----:B------:R-:W-:-:S02]  /*1ea0*/  SHF.L.U32 R82, R80, 0x10, RZ ;  /* 0x0000001050527819 */ /* 0x000fc400000006ff */
[----:B------:R-:W-:Y:S02]  /*1eb0*/  SHF.L.U32 R84, R81, 0x10, RZ ;  /* 0x0000001051547819 */ /* 0x000fe400000006ff */
[----:B------:R-:W-:Y:S02]  /*1ec0*/  SHF.L.U32 R80, R73, 0x10, RZ ;  /* 0x0000001049507819 */ /* 0x000fe400000006ff */
[----:B------:R-:W-:Y:S02]  /*1ed0*/  SHF.L.U32 R78, R78, 0x10, RZ ;  /* 0x000000104e4e7819 */ /* 0x000fe400000006ff */
[----:B------:R-:W-:Y:S01]  /*1ee0*/  LOP3.LUT R18, R18, 0x1, RZ, 0x3c, !PT ;  /* 0x0000000112127812 */ /* 0x000fe200078e3cff */
[----:B--2---:R-:W-:-:S06]  /*1ef0*/  ULEA UR4, UR5, UR4, 0x18 ;  /* 0x0000000405047291 */ /* 0x004fcc000f8ec0ff */
[----:B------:R-:W-:-:S05]  /*1f00*/  LEA R66, R67, UR4, 0x3 ;  /* 0x0000000443427c11 */ /* 0x000fca000f8e18ff */
[----:B------:R-:W2:Y:S01]  /*1f10*/  LDCU UR4, c[0x0][0x3a0] ;  /* 0x00007400ff0477ac */ /* 0x000ea20008000800 */
[----:B------:R-:W2:Y:S02]  /*1f20*/  LDS.64 R66, [R66] ;  /* 0x0000000042427984 */ /* 0x000ea40000000a00 */
[----:B--2---:R-:W-:Y:S01]  /*1f30*/  FADD.FTZ R67, R67, UR4 ;  /* 0x0000000443437e21 */ /* 0x004fe20008010000 */
[----:B------:R-:W2:Y:S01]  /*1f40*/  LDCU.64 UR4, c[0x0][0x380] ;  /* 0x00007000ff0477ac */ /* 0x000ea20008000a00 */
[--C-:B------:R-:W-:Y:S01]  /*1f50*/  FADD.FTZ R43, R43, -R66.reuse ;  /* 0x800000422b2b7221 */ /* 0x100fe20000010000 */
[--C-:B------:R-:W-:Y:S01]  /*1f60*/  FADD.FTZ R42, R42, -R66.reuse ;  /* 0x800000422a2a7221 */ /* 0x100fe20000010000 */
[----:B------:R3:W4:Y:S01]  /*1f70*/  MUFU.RSQ R30, R67 ;  /* 0x00000043001e7308 */ /* 0x0007220000001400 */
        /* <DEDUP_REMOVED lines=13> */
[--C-:B---3--:R-:W-:Y:S01]  /*2050*/  FADD.FTZ R67, R64, -R66.reuse ;  /* 0x8000004240437221 */ /* 0x108fe20000010000 */
        /* <DEDUP_REMOVED lines=37> */
[--C-:B01----:R-:W-:Y:S01]  /*22b0*/  FADD.FTZ R75, R46, -R66.reuse ;  /* 0x800000422e4b7221 */ /* 0x103fe20000010000 */
        /* <DEDUP_REMOVED lines=10> */
[C---:B----4-:R-:W-:Y:S01]  /*2360*/  FMUL.FTZ R43, R30.reuse, R43 ;  /* 0x0000002b1e2b7220 */ /* 0x050fe20000410000 */
        /* <DEDUP_REMOVED lines=63> */
[C-C-:B------:R-:W-:Y:S01]  /*2760*/  FFMA.FTZ R50, R70.reuse, R43, R72.reuse ;  /* 0x0000002b46327223 */ /* 0x140fe20000010048 */
[C-C-:B------:R-:W-:Y:S01]  /*2770*/  FFMA.FTZ R44, R70.reuse, R42, R72.reuse ;  /* 0x0000002a462c7223 */ /* 0x140fe20000010048 */
[--C-:B------:R-:W-:Y:S01]  /*2780*/  FFMA.FTZ R30, R3, R70, R72.reuse ;  /* 0x00000046031e7223 */ /* 0x100fe20000010048 */
[C-C-:B------:R-:W-:Y:S01]  /*2790*/  FFMA.FTZ R51, R70.reuse, R51, R72.reuse ;  /* 0x0000003346337223 */ /* 0x140fe20000010048 */
        /* <DEDUP_REMOVED lines=13> */
[C-C-:B------:R-:W-:Y:S01]  /*2870*/  FFMA.FTZ R76, R82.reuse, R49, R84.reuse ;  /* 0x00000031524c7223 */ /* 0x140fe20000010054 */
[----:B------:R-:W-:Y:S01]  /*2880*/  SHF.L.U32 R72, R79, 0x10, RZ ;  /* 0x000000104f487819 */ /* 0x000fe200000006ff */
[--C-:B------:R-:W-:Y:S01]  /*2890*/  FFMA.FTZ R74, R82, R33, R84.reuse ;  /* 0x00000021524a7223 */ /* 0x100fe20000010054 */
[----:B--2---:R-:W-:Y:S01]  /*28a0*/  IADD3 R2, P1, PT, R2, UR4, RZ ;  /* 0x0000000402027c10 */ /* 0x004fe2000ff3e0ff */
[C-C-:B------:R-:W-:Y:S01]  /*28b0*/  FFMA.FTZ R56, R82.reuse, R17, R84.reuse ;  /* 0x0000001152387223 */ /* 0x140fe20000010054 */
[C-C-:B------:R-:W-:Y:S01]  /*28c0*/  FFMA.FTZ R52, R82.reuse, R9, R84.reuse ;  /* 0x0000000952347223 */ /* 0x140fe20000010054 */
[C-C-:B------:R-:W-:Y:S01]  /*28d0*/  FFMA.FTZ R62, R82.reuse, R25, R84.reuse ;  /* 0x00000019523e7223 */ /* 0x140fe20000010054 */
[C-C-:B------:R-:W-:Y:S01]  /*28e0*/  FFMA.FTZ R9, R82.reuse, R32, R84.reuse ;  /* 0x0000002052097223 */ /* 0x140fe20000010054 */
[----:B------:R-:W-:Y:S01]  /*28f0*/  FFMA.FTZ R17, R82, R40, R84 ;  /* 0x0000002852117223 */ /* 0x000fe20000010054 */
[C-C-:B------:R-:W-:Y:S01]  /*2900*/  FFMA.FTZ R33, R64.reuse, R47, R80.reuse ;  /* 0x0000002f40217223 */ /* 0x140fe20000010050 */
[----:B------:R-:W-:Y:S01]  /*2910*/  FFMA.FTZ R49, R64, R15, R80 ;  /* 0x0000000f40317223 */ /* 0x000fe20000010050 */
        /* <DEDUP_REMOVED lines=10> */
[----:B------:R-:W-:Y:S01]  /*29c0*/  FFMA.FTZ R32, R53, R78, R72 ;  /* 0x0000004e35207223 */ /* 0x000fe20000010048 */
        /* <DEDUP_REMOVED lines=13> */
[----:B------:R-:W-:Y:S01]  /*2aa0*/  IADD3.X R3, PT, PT, R0, UR5, RZ, P1, !PT ;  /* 0x0000000500037c10 */ /* 0x000fe20008ffe4ff */
        /* <DEDUP_REMOVED lines=15> */
[----:B------:R-:W-:-:S02]  /*2ba0*/  F2FP.BF16.F32.PACK_AB R30, R57, R30 ;  /* 0x0000001e391e723e */ /* 0x000fc400000010ff */
[----:B------:R-:W-:Y:S02]  /*2bb0*/  F2FP.BF16.F32.PACK_AB R31, R32, R55 ;  /* 0x00000037201f723e */ /* 0x000fe400000010ff */
[----:B------:R-:W-:Y:S02]  /*2bc0*/  F2FP.BF16.F32.PACK_AB R32, R76, R51 ;  /* 0x000000334c20723e */ /* 0x000fe400000010ff */
[----:B------:R-:W-:Y:S01]  /*2bd0*/  F2FP.BF16.F32.PACK_AB R50, R41, R50 ;  /* 0x000000322932723e */ /* 0x000fe200000010ff */
[----:B------:R0:W-:Y:S01]  /*2be0*/  STG.E.64 desc[UR8][R2.64], R30 ;  /* 0x0000001e02007986 */ /* 0x0001e2000c101b08 */
[----:B------:R-:W-:Y:S02]  /*2bf0*/  F2FP.BF16.F32.PACK_AB R74, R74, R35 ;  /* 0x000000234a4a723e */ /* 0x000fe400000010ff */
[----:B------:R-:W-:Y:S02]  /*2c00*/  F2FP.BF16.F32.PACK_AB R75, R80, R47 ;  /* 0x0000002f504b723e */ /* 0x000fe400000010ff */
[----:B------:R-:W-:-:S02]  /*2c10*/  F2FP.BF16.F32.PACK_AB R57, R84, R49 ;  /* 0x000000315439723e */ /* 0x000fc400000010ff */
        /* <DEDUP_REMOVED lines=37> */
[----:B------:R-:W-:Y:S01]  /*2e70*/  ISETP.GE.U32.AND P1, PT, R59, R28, PT ;  /* 0x0000001c3b00720c */ /* 0x000fe20003f26070 */
[----:B------:R0:W-:Y:S03]  /*2e80*/  STG.E.64 desc[UR8][R2.64+0x20800], R40 ;  /* 0x0208002802007986 */ /* 0x0001e6000c101b08 */
[----:B------:R-:W-:Y:S01]  /*2e90*/  ISETP.GE.AND.EX P1, PT, R16, R63, PT, P1 ;  /* 0x0000003f1000720c */ /* 0x000fe20003f26310 */
[----:B------:R0:W-:Y:S04]  /*2ea0*/  STG.E.64 desc[UR8][R2.64+0x23000], R42 ;  /* 0x0230002a02007986 */ /* 0x0001e8000c101b08 */
[----:B------:R0:W-:Y:S08]  /*2eb0*/  STG.E.64 desc[UR8][R2.64+0x25800], R70 ;  /* 0x0258004602007986 */ /* 0x0001f0000c101b08 */
[----:B------:R-:W-:Y:S05]  /*2ec0*/  @!P1 BRA `(.L_x_496) ;  /* 0xffffffd400289947 */ /* 0x000fea000383ffff */
[----:B------:R-:W-:Y:S05]  /*2ed0*/  EXIT ;  /* 0x000000000000794d */ /* 0x000fea0003800000 */
.L_x_497:
        /* <DEDUP_REMOVED lines=10> */
.L_x_1243:


//--------------------- .text._ZN13group_norm_v214gn_cuda_kernelI13__nv_bfloat16Li320ELi1ELi32ELi40ELi1024ELb0ELi128ELi320ELi320ELi4ELb1ELi18ELb0ELb0ENS_16CompileConditionILi1000EEEEEvPT_PKS4_S7_S7_flPfS8_Pj --------------------------
	.section	.text._ZN13group_norm_v214gn_cuda_kernelI13__nv_bfloat16Li320ELi1ELi32ELi40ELi1024ELb0ELi128ELi320ELi320ELi4ELb1ELi18ELb0ELb0ENS_16CompileConditionILi1000EEEEEvPT_PKS4_S7_S7_flPfS8_Pj,"ax",@progbits
	.align	128
        .global         _ZN13group_norm_v214gn_cuda_kernelI13__nv_bfloat16Li320ELi1ELi32ELi40ELi1024ELb0ELi128ELi320ELi320ELi4ELb1ELi18ELb0ELb0ENS_16CompileConditionILi1000EEEEEvPT_PKS4_S7_S7_flPfS8_Pj
        .type           _ZN13group_norm_v214gn_cuda_kernelI13__nv_bfloat16Li320ELi1ELi32ELi40ELi1024ELb0ELi128ELi320ELi320ELi4ELb1ELi18ELb0ELb0ENS_16CompileConditionILi1000EEEEEvPT_PKS4_S7_S7_flPfS8_Pj,@function
        .size           _ZN13group_norm_v214gn_cuda_kernelI13__nv_bfloat16Li320ELi1ELi32ELi40ELi1024ELb0ELi128ELi320ELi320ELi4ELb1ELi18ELb0ELb0ENS_16CompileConditionILi1000EEEEEvPT_PKS4_S7_S7_flPfS8_Pj,(.L_x_1244 - _ZN13group_norm_v214gn_cuda_kernelI13__nv_bfloat16Li320ELi1ELi32ELi40ELi1024ELb0ELi128ELi320ELi320ELi4ELb1ELi18ELb0ELb0ENS_16CompileConditionILi1000EEEEEvPT_PKS4_S7_S7_flPfS8_Pj)
        .other          _ZN13group_norm_v214gn_cuda_kernelI13__nv_bfloat16Li320ELi1ELi32ELi40ELi1024ELb0ELi128ELi320ELi320ELi4ELb1ELi18ELb0ELb0ENS_16CompileConditionILi1000EEEEEvPT_PKS4_S7_S7_flPfS8_Pj,@"STO_CUDA_ENTRY STV_DEFAULT"
_ZN13group_norm_v214gn_cuda_kernelI13__nv_bfloat16Li320ELi1ELi32ELi40ELi1024ELb0ELi128ELi320ELi320ELi4ELb1ELi18ELb0ELb0ENS_16CompileConditionILi1000EEEEEvPT_PKS4_S7_S7_flPfS8_Pj:
.text._ZN13group_norm_v214gn_cuda_kernelI13__nv_bfloat16Li320ELi1ELi32ELi40ELi1024ELb0ELi128ELi320ELi320ELi4ELb1ELi18ELb0ELb0ENS_16CompileConditionILi1000EEEEEvPT_PKS4_S7_S7_flPfS8_Pj:
        /* <DEDUP_REMOVED lines=10> */
[----:B------:R-:W1:Y:S01]  /*00a0*/  S2UR UR10, SR_CgaCtaId ;  /* 0x00000000000a79c3 */ /* 0x000e620000008800 */
[----:B------:R-:W2:Y:S01]  /*00b0*/  LDCU.64 UR4, c[0x0][0x3b0] ;  /* 0x00007600ff0477ac */ /* 0x000ea20008000a00 */
[----:B------:R-:W3:Y:S06]  /*00c0*/  LDCU.64 UR6, c[0x0][0x3c0] ;  /* 0x00007800ff0677ac */ /* 0x000eec0008000a00 */
[----:B------:R-:W4:Y:S01]  /*00d0*/  S2UR UR15, SR_CTAID.X ;  /* 0x00000000000f79c3 */ /* 0x000f220000002500 */
[----:B------:R-:W-:Y:S01]  /*00e0*/  UMOV UR8, 0x400 ;  /* 0x0000040000087882 */ /* 0x000fe20000000000 */
[----:B------:R-:W-:Y:S01]  /*00f0*/  UMOV UR12, 0x7ffffff9 ;  /* 0x7ffffff9000c7882 */ /* 0x000fe20000000000 */
[----:B------:R-:W0:Y:S01]  /*0100*/  LDCU UR18, c[0x0][0x374] ;  /* 0x00006e80ff1277ac */ /* 0x000e220008000800 */
[----:B------:R-:W0:Y:S01]  /*0110*/  LDCU.64 UR16, c[0x0][0x358] ;  /* 0x00006b00ff1077ac */ /* 0x000e220008000a00 */
[----:B--2---:R-:W-:-:S03]  /*0120*/  UISETP.EQ.U32.AND UP1, UPT, UR4, URZ, UPT ;  /* 0x000000ff0400728c */ /* 0x004fc6000bf22070 */
[----:B------:R-:W-:Y:S01]  /*0130*/  UMOV UR4, URZ ;  /* 0x000000ff00047c82 */ /* 0x000fe20008000000 */
[----:B---3--:R-:W-:Y:S02]  /*0140*/  ULEA UR6, UP2, UR11, UR6, 0x2 ;  /* 0x000000060b067291 */ /* 0x008fe4000f8410ff */
[----:B-1----:R-:W-:Y:S02]  /*0150*/  ULEA UR13, UR10, UR8, 0x18 ;  /* 0x000000080a0d7291 */ /* 0x002fe4000f8ec0ff */
[----:B------:R-:W-:Y:S02]  /*0160*/  UIADD3 UR8, UPT, UPT, UR8, 0xc80, URZ ;  /* 0x00000c8008087890 */ /* 0x000fe4000fffe0ff */
[----:B------:R-:W-:Y:S01]  /*0170*/  ULEA.HI.X UR7, UR11, UR7, URZ, 0x2, UP2 ;  /* 0x000000070b077291 */ /* 0x000fe200090f14ff */
[C---:B0-----:R-:W-:Y:S01]  /*0180*/  LOP3.LUT R0, R102.reuse, 0xffff, RZ, 0xc0, !PT ;  /* 0x0000ffff66007812 */ /* 0x041fe200078ec0ff */
[----:B----4-:R-:W-:Y:S01]  /*0190*/  ULOP3.LUT UP0, URZ, UR15, 0x7, URZ, 0xc0, !UPT ;  /* 0x000000070fff7892 */ /* 0x010fe2000f80c0ff */
[----:B------:R-:W-:Y:S01]  /*01a0*/  MOV R60, UR13 ;  /* 0x0000000d003c7c02 */ /* 0x000fe20008000f00 */
[----:B------:R-:W-:Y:S01]  /*01b0*/  ULEA UR10, UR10, UR8, 0x18 ;  /* 0x000000080a0a7291 */ /* 0x000fe2000f8ec0ff */
[----:B------:R-:W-:Y:S01]  /*01c0*/  SHF.L.U32 R62, R102, 0x1, RZ ;  /* 0x00000001663e7819 */ /* 0x000fe200000006ff */
[----:B------:R-:W-:Y:S01]  /*01d0*/  IMAD R0, R0, 0xcccd, RZ ;  /* 0x0000cccd00007824 */ /* 0x000fe200078e02ff */
[----:B------:R-:W-:-:S02]  /*01e0*/  UISETP.EQ.OR.EX UP0, UPT, UR5, URZ, UP0, UP1 ;  /* 0x000000ff0500728c */ /* 0x000fc40008702710 */
[----:B------:R-:W-:Y:S01]  /*01f0*/  USHF.L.U32 UR9, UR15, 0x1, URZ ;  /* 0x000000010f097899 */ /* 0x000fe200080006ff */
[C---:B------:R-:W-:Y:S01]  /*0200*/  IADD3 R3, PT, PT, R102.reuse, UR10, RZ ;  /* 0x0000000a66037c10 */ /* 0x040fe2000fffe0ff */
[----:B------:R-:W-:Y:S01]  /*0210*/  USHF.L.U32 UR5, UR15, 0x7, URZ ;  /* 0x000000070f057899 */ /* 0x000fe200080006ff */
[----:B------:R-:W-:Y:S01]  /*0220*/  SHF.R.U32.HI R59, RZ, 0x16, R0 ;  /* 0x00000016ff3b7819 */ /* 0x000fe20000011600 */
[----:B------:R-:W-:Y:S01]  /*0230*/  ULOP3.LUT UR9, UR9, 0xe, URZ, 0xc0, !UPT ;  /* 0x0000000e09097892 */ /* 0x000fe2000f8ec0ff */
[----:B------:R-:W-:Y:S01]  /*0240*/  PLOP3.LUT P0, PT, PT, PT, UP0, 0x80, 0x8 ;  /* 0x000000000008781c */ /* 0x000fe20003f0f008 */
[----:B------:R-:W-:Y:S01]  /*0250*/  ULOP3.LUT UR5, UR5, 0x380, URZ, 0xc0, !UPT ;  /* 0x0000038005057892 */ /* 0x000fe2000f8ec0ff */
[----:B------:R-:W-:Y:S01]  /*0260*/  PRMT R0, R59, 0x9910, RZ ;  /* 0x000099103b007816 */ /* 0x000fe200000000ff */
[----:B------:R-:W-:Y:S01]  /*0270*/  UISETP.NE.AND UP1, UPT, UR15, URZ, UPT ;  /* 0x000000ff0f00728c */ /* 0x000fe2000bf25270 */
[C---:B------:R-:W-:Y:S01]  /*0280*/  ISETP.GT.U32.OR P0, PT, R102.reuse, 0x7, P0 ;  /* 0x000000076600780c */ /* 0x040fe20000704470 */
[----:B------:R-:W-:Y:S01]  /*0290*/  IMAD R58, R102, 0x7, R3 ;  /* 0x00000007663a7824 */ /* 0x000fe200078e0203 */
[----:B------:R-:W-:Y:S01]  /*02a0*/  LOP3.LUT R62, R62, 0x7e, RZ, 0xc0, !PT ;  /* 0x0000007e3e3e7812 */ /* 0x000fe200078ec0ff */
[----:B------:R-:W-:Y:S01]  /*02b0*/  IMAD R0, R0, 0x50, RZ ;  /* 0x0000005000007824 */ /* 0x000fe200078e02ff */
[----:B------:R-:W-:Y:S01]  /*02c0*/  LEA R61, R102, UR9, 0x2 ;  /* 0x00000009663d7c11 */ /* 0x000fe2000f8e10ff */
[----:B------:R-:W-:Y:S01]  /*02d0*/  USEL UR8, UR12, 0x1, !UP1 ;  /* 0x000000010c087887 */ /* 0x000fe2000c800000 */
[----:B------:R-:W-:-:S02]  /*02e0*/  UMOV UR13, UR11 ;  /* 0x0000000b000d7c82 */ /* 0x000fc40008000000 */
[----:B------:R-:W-:-:S04]  /*02f0*/  IADD3 R0, PT, PT, RZ, -R0, RZ ;  /* 0x80000000ff007210 */ /* 0x000fc80007ffe0ff */
[----:B------:R-:W-:-:S04]  /*0300*/  PRMT R63, R0, 0x7710, RZ ;  /* 0x00007710003f7816 */ /* 0x000fc800000000ff */
[----:B------:R-:W-:-:S04]  /*0310*/  IADD3 R63, PT, PT, R63, R102, RZ ;  /* 0x000000663f3f7210 */ /* 0x000fc80007ffe0ff */
[----:B------:R-:W-:-:S05]  /*0320*/  LOP3.LUT R63, R63, 0xffff, RZ, 0xc0, !PT ;  /* 0x0000ffff3f3f7812 */ /* 0x000fca00078ec0ff */
[----:B------:R-:W-:-:S05]  /*0330*/  IMAD R60, R63, 0x28, R60 ;  /* 0x000000283f3c7824 */ /* 0x000fca00078e023c */
[C---:B------:R-:W-:Y:S02]  /*0340*/  LEA R60, R59.reuse, R60, 0x3 ;  /* 0x0000003c3b3c7211 */ /* 0x040fe400078e18ff */
[----:B------:R-:W-:Y:S01]  /*0350*/  IADD3 R59, PT, PT, R59, UR5, RZ ;  /* 0x000000053b3b7c10 */ /* 0x000fe2000fffe0ff */
[----:B------:R-:W-:-:S06]  /*0360*/  UMOV UR5, URZ ;  /* 0x000000ff00057c82 */ /* 0x000fcc0008000000 */
.L_x_506:
[----:B------:R-:W-:Y:S01]  /*0370*/  ULOP3.LUT UR9, UR13, 0x3, URZ, 0xc0, !UPT ;  /* 0x000000030d097892 */ /* 0x000fe2000f8ec0ff */
[----:B0-----:R-:W-:Y:S01]  /*0380*/  HFMA2 R163, -RZ, RZ, 0, 0 ;  /* 0x00000000ffa37431 */ /* 0x001fe200000001ff */
[----:B------:R-:W-:Y:S01]  /*0390*/  USHF.R.U64 UR22, UR13, 0x2, UR5 ;  /* 0x000000020d167899 */ /* 0x000fe20008001205 */
[----:B------:R-:W-:Y:S01]  /*03a0*/  IMAD R5, R59, 0x500, RZ ;  /* 0x000005003b057824 */ /* 0x000fe200078e02ff */
[----:B------:R-:W-:Y:S01]  /*03b0*/  UIMAD UR15, UR9, 0x140, URZ ;  /* 0x00000140090f78a4 */ /* 0x000fe2000f8e02ff */
[----:B------:R-:W0:Y:S01]  /*03c0*/  LDC.64 R108, c[0x0][0x390] ;  /* 0x0000e400ff6c7b82 */ /* 0x000e220000000a00 */
[----:B------:R-:W1:Y:S02]  /*03d0*/  LDCU.64 UR20, c[0x0][0x388] ;  /* 0x00007100ff1477ac */ /* 0x000e640008000a00 */
[----:B------:R-:W-:Y:S02]  /*03e0*/  MOV R3, UR22 ;  /* 0x0000001600037c02 */ /* 0x000fe40008000f00 */
        /* <DEDUP_REMOVED lines=8> */
[----:B-1----:R-:W-:-:S04]  /*0470*/  IADD3 R100, P1, PT, R57, UR20, RZ ;  /* 0x0000001439647c10 */ /* 0x002fc8000ff3e0ff */
        /* <DEDUP_REMOVED lines=33> */
[----:B--2---:R-:W-:-:S02]  /*0690*/  PRMT R55, R22, 0x7632, R55 ;  /* 0x0000763216377816 */ /* 0x004fc40000000037 */
[----:B------:R-:W-:Y:S02]  /*06a0*/  SHF.L.U32 R0, R22, 0x10, RZ ;  /* 0x0000001016007819 */ /* 0x000fe400000006ff */
[----:B------:R-:W-:-:S03]  /*06b0*/  SHF.L.U32 R55, R55, 0x10, RZ ;  /* 0x0000001037377819 */ /* 0x000fc600000006ff */
[----:B------:R-:W-:Y:S01]  /*06c0*/  FADD.FTZ R22, RZ, R0 ;  /* 0x00000000ff167221 */ /* 0x000fe20000010000 */
[----:B------:R-:W-:Y:S01]  /*06d0*/  FFMA.FTZ R24, R0, R0, RZ ;  /* 0x0000000000187223 */ /* 0x000fe200000100ff */
[C---:B------:R-:W-:Y:S02]  /*06e0*/  PRMT R53, R23.reuse, 0x7632, R53 ;  /* 0x0000763217357816 */ /* 0x040fe40000000035 */
[----:B------:R-:W-:Y:S01]  /*06f0*/  SHF.L.U32 R54, R23, 0x10, RZ ;  /* 0x0000001017367819 */ /* 0x000fe200000006ff */
[----:B------:R-:W-:Y:S01]  /*0700*/  FADD.FTZ R23, R22, R55 ;  /* 0x0000003716177221 */ /* 0x000fe20000010000 */
[----:B------:R-:W-:Y:S01]  /*0710*/  FFMA.FTZ R25, R55, R55, R24 ;  /* 0x0000003737197223 */ /* 0x000fe20000010018 */
        /* <DEDUP_REMOVED lines=142> */
[--C-:B------:R-:W-:Y:S01]  /*1000*/  FFMA.FTZ R10, R14, R14, R11.reuse ;  /* 0x0000000e0e0a7223 */ /* 0x100fe2000001000b */
[C---:B------:R-:W-:Y:S02]  /*1010*/  PRMT R11, R4.reuse, 0x7632, R11 ;  /* 0x00007632040b7816 */ /* 0x040fe4000000000b */
[----:B------:R-:W-:Y:S01]  /*1020*/  SHF.L.U32 R12, R4, 0x10, RZ ;  /* 0x00000010040c7819 */ /* 0x000fe200000006ff */
[----:B------:R-:W-:Y:S01]  /*1030*/  FADD.FTZ R9, R8, R13 ;  /* 0x0000000d08097221 */ /* 0x000fe20000010000 */
[----:B------:R-:W-:Y:S01]  /*1040*/  FFMA.FTZ R67, R13, R13, R10 ;  /* 0x0000000d0d437223 */ /* 0x000fe2000001000a */
[----:B------:R-:W-:Y:S02]  /*1050*/  SHF.L.U32 R11, R11, 0x10, RZ ;  /* 0x000000100b0b7819 */ /* 0x000fe400000006ff */
[----:B------:R-:W-:Y:S01]  /*1060*/  FADD.FTZ R66, R9, R12 ;  /* 0x0000000c09427221 */ /* 0x000fe20000010000 */
[C---:B------:R-:W-:Y:S01]  /*1070*/  PRMT R8, R5.reuse, 0x7632, R8 ;  /* 0x0000763205087816 */ /* 0x040fe20000000008 */
[----:B------:R-:W-:Y:S01]  /*1080*/  FFMA.FTZ R104, R12, R12, R67 ;  /* 0x0000000c0c687223 */ /* 0x000fe20000010043 */
[----:B------:R-:W-:Y:S01]  /*1090*/  SHF.L.U32 R10, R5, 0x10, RZ ;  /* 0x00000010050a7819 */ /* 0x000fe200000006ff */
[----:B------:R-:W-:Y:S01]  /*10a0*/  FADD.FTZ R5, R66, R11 ;  /* 0x0000000b42057221 */ /* 0x000fe20000010000 */
[----:B------:R-:W-:Y:S01]  /*10b0*/  SHF.L.U32 R8, R8, 0x10, RZ ;  /* 0x0000001008087819 */ /* 0x000fe200000006ff */
[----:B------:R-:W-:-:S02]  /*10c0*/  FFMA.FTZ R67, R11, R11, R104 ;  /* 0x0000000b0b437223 */ /* 0x000fc40000010068 */
[----:B------:R-:W-:Y:S01]  /*10d0*/  FADD.FTZ R103, R5, R10 ;  /* 0x0000000a05677221 */ /* 0x000fe20000010000 */
[----:B------:R-:W-:Y:S01]  /*10e0*/  PRMT R4, R6, 0x7632, R4 ;  /* 0x0000763206047816 */ /* 0x000fe20000000004 */
[----:B------:R-:W-:Y:S01]  /*10f0*/  FFMA.FTZ R67, R10, R10, R67 ;  /* 0x0000000a0a437223 */ /* 0x000fe20000010043 */
[----:B------:R-:W-:Y:S01]  /*1100*/  SHF.L.U32 R9, R6, 0x10, RZ ;  /* 0x0000001006097819 */ /* 0x000fe200000006ff */
[----:B------:R-:W-:Y:S01]  /*1110*/  FADD.FTZ R66, R103, R8 ;  /* 0x0000000867427221 */ /* 0x000fe20000010000 */
[----:B------:R-:W-:Y:S01]  /*1120*/  SHF.L.U32 R6, R4, 0x10, RZ ;  /* 0x0000001004067819 */ /* 0x000fe200000006ff */
[----:B------:R-:W-:Y:S02]  /*1130*/  FFMA.FTZ R104, R8, R8, R67 ;  /* 0x0000000808687223 */ /* 0x000fe40000010043 */
[----:B------:R-:W-:Y:S01]  /*1140*/  FADD.FTZ R103, R66, R9 ;  /* 0x0000000942677221 */ /* 0x000fe20000010000 */
[----:B------:R-:W-:Y:S01]  /*1150*/  PRMT R5, R7, 0x7632, R5 ;  /* 0x0000763207057816 */ /* 0x000fe20000000005 */
[----:B------:R-:W1:Y:S01]  /*1160*/  LDC.64 R66, c[0x0][0x398] ;  /* 0x0000e600ff427b82 */ /* 0x000e620000000a00 */
[----:B------:R-:W-:Y:S01]  /*1170*/  FFMA.FTZ R105, R9, R9, R104 ;  /* 0x0000000909697223 */ /* 0x000fe20000010068 */
[----:B------:R-:W-:Y:S01]  /*1180*/  SHF.L.U32 R7, R7, 0x10, RZ ;  /* 0x0000001007077819 */ /* 0x000fe200000006ff */
[----:B------:R-:W-:Y:S01]  /*1190*/  FADD.FTZ R4, R103, R6 ;  /* 0x0000000667047221 */ /* 0x000fe20000010000 */
[----:B------:R-:W-:Y:S01]  /*11a0*/  SHF.L.U32 R5, R5, 0x10, RZ ;  /* 0x0000001005057819 */ /* 0x000fe200000006ff */
[----:B------:R-:W-:-:S02]  /*11b0*/  FFMA.FTZ R104, R6, R6, R105 ;  /* 0x0000000606687223 */ /* 0x000fc40000010069 */
[----:B------:R-:W-:Y:S01]  /*11c0*/  FADD.FTZ R106, R4, R7 ;  /* 0x00000007046a7221 */ /* 0x000fe20000010000 */
[C---:B------:R-:W-:Y:S01]  /*11d0*/  PRMT R103, R2.reuse, 0x7632, R103 ;  /* 0x0000763202677816 */ /* 0x040fe20000000067 */
[----:B------:R-:W-:Y:S01]  /*11e0*/  FFMA.FTZ R104, R7, R7, R104 ;  /* 0x0000000707687223 */ /* 0x000fe20000010068 */
[----:B------:R-:W-:Y:S01]  /*11f0*/  SHF.L.U32 R4, R2, 0x10, RZ ;  /* 0x0000001002047819 */ /* 0x000fe200000006ff */
[----:B------:R-:W-:Y:S01]  /*1200*/  FADD.FTZ R107, R106, R5 ;  /* 0x000000056a6b7221 */ /* 0x000fe20000010000 */
[----:B------:R-:W-:Y:S01]  /*1210*/  SHF.L.U32 R2, R103, 0x10, RZ ;  /* 0x0000001067027819 */ /* 0x000fe200000006ff */
[----:B------:R-:W-:Y:S02]  /*1220*/  FFMA.FTZ R111, R5, R5, R104 ;  /* 0x00000005056f7223 */ /* 0x000fe40000010068 */
[----:B------:R-:W-:Y:S01]  /*1230*/  FADD.FTZ R107, R107, R4 ;  /* 0x000000046b6b7221 */ /* 0x000fe20000010000 */
[C---:B------:R-:W-:Y:S01]  /*1240*/  PRMT R105, R3.reuse, 0x7632, R105 ;  /* 0x0000763203697816 */ /* 0x040fe20000000069 */
[----:B------:R-:W-:Y:S01]  /*1250*/  FFMA.FTZ R111, R4, R4, R111 ;  /* 0x00000004046f7223 */ /* 0x000fe2000001006f */
[----:B------:R-:W-:-:S02]  /*1260*/  SHF.L.U32 R3, R3, 0x10, RZ ;  /* 0x0000001003037819 */ /* 0x000fc400000006ff */
[C---:B------:R-:W-:Y:S02]  /*1270*/  PRMT R106, R64.reuse, 0x7632, R106 ;  /* 0x00007632406a7816 */ /* 0x040fe4000000006a */
[----:B------:R-:W-:Y:S01]  /*1280*/  SHF.L.U32 R104, R64, 0x10, RZ ;  /* 0x0000001040687819 */ /* 0x000fe200000006ff */
[----:B------:R-:W-:Y:S01]  /*1290*/  FADD.FTZ R64, R107, R2 ;  /* 0x000000026b407221 */ /* 0x000fe20000010000 */
[----:B------:R-:W-:Y:S01]  /*12a0*/  FFMA.FTZ R112, R2, R2, R111 ;  /* 0x0000000202707223 */ /* 0x000fe2000001006f */
[----:B------:R-:W-:Y:S01]  /*12b0*/  PRMT R110, R65, 0x7632, R110 ;  /* 0x00007632416e7816 */ /* 0x000fe2000000006e */
[----:B-1----:R-:W-:-:S04]  /*12c0*/  IMAD.WIDE.U32 R66, R162, 0x2, R66 ;  /* 0x00000002a2427825 */ /* 0x002fc800078e0042 */
[----:B------:R-:W-:Y:S01]  /*12d0*/  FADD.FTZ R114, R64, R3 ;  /* 0x0000000340727221 */ /* 0x000fe20000010000 */
[----:B------:R-:W-:Y:S01]  /*12e0*/  SHF.L.U32 R107, R65, 0x10, RZ ;  /* 0x00000010416b7819 */ /* 0x000fe200000006ff */
[----:B------:R-:W-:Y:S01]  /*12f0*/  FFMA.FTZ R112, R3, R3, R112 ;  /* 0x0000000303707223 */ /* 0x000fe20000010070 */
[----:B------:R-:W-:Y:S01]  /*1300*/  SHF.L.U32 R103, R105, 0x10, RZ ;  /* 0x0000001069677819 */ /* 0x000fe200000006ff */
[----:B0-----:R-:W-:Y:S01]  /*1310*/  IMAD.WIDE.U32 R64, R162, 0x2, R108 ;  /* 0x00000002a2407825 */ /* 0x001fe200078e006c */
[----:B------:R-:W5:Y:S03]  /*1320*/  LDG.E.64.CONSTANT R66, desc[UR16][R66.64] ;  /* 0x0000001042427981 */ /* 0x000f66000c1e9b00 */
[----:B------:R-:W-:Y:S01]  /*1330*/  FADD.FTZ R105, R114, R103 ;  /* 0x0000006772697221 */ /* 0x000fe20000010000 */
[----:B------:R-:W-:Y:S01]  /*1340*/  FFMA.FTZ R109, R103, R103, R112 ;  /* 0x00000067676d7223 */ /* 0x000fe20000010070 */
[----:B------:R-:W5:Y:S01]  /*1350*/  LDG.E.64.CONSTANT R64, desc[UR16][R64.64] ;  /* 0x0000001040407981 */ /* 0x000f62000c1e9b00 */
[----:B------:R-:W-:Y:S01]  /*1360*/  SHF.L.U32 R106, R106, 0x10, RZ ;  /* 0x000000106a6a7819 */ /* 0x000fe200000006ff */
[----:B------:R-:W-:Y:S01]  /*1370*/  FADD.FTZ R105, R105, R104 ;  /* 0x0000006869697221 */ /* 0x000fe20000010000 */
[----:B------:R-:W-:-:S03]  /*1380*/  FFMA.FTZ R109, R104, R104, R109 ;  /* 0x00000068686d7223 */ /* 0x000fc6000001006d */
        /* <DEDUP_REMOVED lines=240> */
[----:B------:R-:W-:-:S02]  /*2290*/  ISETP.GT.U32.AND P1, PT, R102, 0x1f, PT ;  /* 0x0000001f6600780c */ /* 0x000fc40003f24070 */
[----:B------:R-:W-:Y:S01]  /*22a0*/  SHF.L.U32 R101, R70, 0x10, RZ ;  /* 0x0000001046657819 */ /* 0x000fe200000006ff */
[----:B------:R-:W-:Y:S01]  /*22b0*/  FADD.FTZ R70, R72, R161 ;  /* 0x000000a148467221 */ /* 0x000fe20000010000 */
[----:B------:R-:W-:Y:S01]  /*22c0*/  FFMA.FTZ R74, R161, R161, R74 ;  /* 0x000000a1a14a7223 */ /* 0x000fe2000001004a */
[----:B------:R-:W-:Y:S02]  /*22d0*/  UIADD3 UR12, UP0, UPT, UR13, 0x12, URZ ;  /* 0x000000120d0c7890 */ /* 0x000fe4000ff1e0ff */
[----:B------:R-:W-:Y:S01]  /*22e0*/  FADD.FTZ R70, R70, R101 ;  /* 0x0000006546467221 */ /* 0x000fe20000010000 */
[----:B------:R-:W-:Y:S01]  /*22f0*/  FFMA.FTZ R71, R101, R101, R74 ;  /* 0x0000006565477223 */ /* 0x000fe2000001004a */
[----:B------:R-:W-:Y:S01]  /*2300*/  USHF.L.U32 UR9, UR13, 0x3, URZ ;  /* 0x000000030d097899 */ /* 0x000fe200080006ff */
[----:B------:R-:W-:Y:S01]  /*2310*/  BSSY.RECONVERGENT B0, `(.L_x_498) ;  /* 0x0000054000007945 */ /* 0x000fe20003800200 */
[----:B------:R-:W-:Y:S02]  /*2320*/  UIADD3.X UR5, UPT, UPT, URZ, UR5, URZ, UP0, !UPT ;  /* 0x00000005ff057290 */ /* 0x000fe400087fe4ff */
[----:B------:R0:W-:Y:S01]  /*2330*/  STS.64 [R60], R70 ;  /* 0x000000463c007388 */ /* 0x0001e20000000a00 */
[----:B------:R-:W-:Y:S01]  /*2340*/  ULOP3.LUT UR9, UR9, 0x18, URZ, 0xc0, !UPT ;  /* 0x0000001809097892 */ /* 0x000fe2000f8ec0ff */
[----:B------:R-:W-:Y:S01]  /*2350*/  UMOV UR13, UR12 ;  /* 0x0000000c000d7c82 */ /* 0x000fe20008000000 */
[----:B------:R-:W-:Y:S01]  /*2360*/  CS2R R88, SRZ ;  /* 0x0000000000587805 */ /* 0x000fe2000001ff00 */
[----:B------:R-:W-:Y:S06]  /*2370*/  BAR.SYNC.DEFER_BLOCKING 0x0 ;  /* 0x0000000000007b1d */ /* 0x000fec0000010000 */
[----:B------:R-:W-:Y:S05]  /*2380*/  @P1 BRA `(.L_x_499) ;  /* 0x0000000400301947 */ /* 0x000fea0003800000 */
[----:B------:R-:W1:Y:S01]  /*2390*/  S2R R73, SR_CgaCtaId ;  /* 0x0000000000497919 */ /* 0x000e620000008800 */
[----:B0-----:R-:W-:Y:S02]  /*23a0*/  LEA.HI R70, R102, UR9, RZ, 0x1e ;  /* 0x0000000966467c11 */ /* 0x001fe4000f8ff0ff */
[----:B------:R-:W-:Y:S02]  /*23b0*/  MOV R71, 0x28 ;  /* 0x0000002800477802 */ /* 0x000fe40000000f00 */
[----:B------:R-:W-:-:S03]  /*23c0*/  MOV R72, 0x400 ;  /* 0x0000040000487802 */ /* 0x000fc60000000f00 */
[----:B------:R-:W-:-:S05]  /*23d0*/  IMAD R71, R70, R71, -UR15 ;  /* 0x8000000f46477e24 */ /* 0x000fca000f8e0247 */
[C---:B------:R-:W-:Y:S02]  /*23e0*/  IADD3 R76, PT, PT, R71.reuse, 0xc, RZ ;  /* 0x0000000c474c7810 */ /* 0x040fe40007ffe0ff */
[C---:B------:R-:W-:Y:S02]  /*23f0*/  IADD3 R74, PT, PT, R71.reuse, 0x8, RZ ;  /* 0x00000008474a7810 */ /* 0x040fe40007ffe0ff */
[----:B------:R-:W-:Y:S02]  /*2400*/  SHF.R.U32.HI R77, RZ, 0x2, R76 ;  /* 0x00000002ff4d7819 */ /* 0x000fe4000001164c */
[C---:B------:R-:W-:Y:S02]  /*2410*/  IADD3 R78, PT, PT, R71.reuse, 0x10, RZ ;  /* 0x00000010474e7810 */ /* 0x040fe40007ffe0ff */
[C---:B------:R-:W-:Y:S02]  /*2420*/  IADD3 R80, PT, PT, R71.reuse, 0x14, RZ ;  /* 0x0000001447507810 */ /* 0x040fe40007ffe0ff */
[----:B------:R-:W-:-:S02]  /*2430*/  IADD3 R82, PT, PT, R71, 0x18, RZ ;  /* 0x0000001847527810 */ /* 0x000fc40007ffe0ff */
[C---:B------:R-:W-:Y:S02]  /*2440*/  IADD3 R84, PT, PT, R71.reuse, 0x1c, RZ ;  /* 0x0000001c47547810 */ /* 0x040fe40007ffe0ff */
[C---:B------:R-:W-:Y:S02]  /*2450*/  IADD3 R86, PT, PT, R71.reuse, 0x20, RZ ;  /* 0x0000002047567810 */ /* 0x040fe40007ffe0ff */
[----:B------:R-:W-:Y:S02]  /*2460*/  IADD3 R88, PT, PT, R71, 0x24, RZ ;  /* 0x0000002447587810 */ /* 0x000fe40007ffe0ff */
[----:B------:R-:W-:Y:S02]  /*2470*/  SHF.R.U32.HI R75, RZ, 0x2, R74 ;  /* 0x00000002ff4b7819 */ /* 0x000fe4000001164a */
[----:B-1----:R-:W-:Y:S02]  /*2480*/  LEA R70, R73, R72, 0x18 ;  /* 0x0000004849467211 */ /* 0x002fe400078ec0ff */
[----:B------:R-:W-:-:S02]  /*2490*/  SHF.R.U32.HI R73, RZ, 0x2, R71 ;  /* 0x00000002ff497819 */ /* 0x000fc40000011647 */
[----:B------:R-:W-:Y:S01]  /*24a0*/  IADD3 R72, PT, PT, R71, 0x4, RZ ;  /* 0x0000000447487810 */ /* 0x000fe20007ffe0ff */
[--C-:B------:R-:W-:Y:S01]  /*24b0*/  IMAD R76, R77, 0x28, R70.reuse ;  /* 0x000000284d4c7824 */ /* 0x100fe200078e0246 */
[----:B------:R-:W-:Y:S01]  /*24c0*/  LOP3.LUT R77, R102, 0x3, RZ, 0xc0, !PT ;  /* 0x00000003664d7812 */ /* 0x000fe200078ec0ff */
[----:B------:R-:W-:Y:S01]  /*24d0*/  IMAD R71, R73, 0x28, R70 ;  /* 0x0000002849477824 */ /* 0x000fe200078e0246 */
[----:B------:R-:W-:Y:S01]  /*24e0*/  SHF.R.U32.HI R73, RZ, 0x2, R72 ;  /* 0x00000002ff497819 */ /* 0x000fe20000011648 */
[----:B------:R-:W-:Y:S01]  /*24f0*/  IMAD R75, R75, 0x28, R70 ;  /* 0x000000284b4b7824 */ /* 0x000fe200078e0246 */
[----:B------:R-:W-:Y:S02]  /*2500*/  SHF.R.U32.HI R79, RZ, 0x2, R78 ;  /* 0x00000002ff4f7819 */ /* 0x000fe4000001164e */
        /* <DEDUP_REMOVED lines=10> */
[----:B------:R-:W-:Y:S01]  /*25b0*/  LEA R71, R77, R71, 0x3 ;  /* 0x000000474d477211 */ /* 0x000fe200078e18ff */
[--C-:B------:R-:W-:Y:S01]  /*25c0*/  IMAD R86, R87, 0x28, R70.reuse ;  /* 0x0000002857567824 */ /* 0x100fe200078e0246 */
[----:B------:R-:W-:Y:S01]  /*25d0*/  LEA R73, R77, R73, 0x3 ;  /* 0x000000494d497211 */ /* 0x000fe200078e18ff */
[----:B------:R-:W-:Y:S01]  /*25e0*/  IMAD R88, R89, 0x28, R70 ;  /* 0x0000002859587824 */ /* 0x000fe200078e0246 */
[----:B------:R-:W-:-:S02]  /*25f0*/  LEA R75, R77, R75, 0x3 ;  /* 0x0000004b4d4b7211 */ /* 0x000fc400078e18ff */
[----:B------:R-:W0:Y:S01]  /*2600*/  LDS.64 R70, [R71] ;  /* 0x0000000047467984 */ /* 0x000e220000000a00 */
[C---:B------:R-:W-:Y:S02]  /*2610*/  LEA R76, R77.reuse, R76, 0x3 ;  /* 0x0000004c4d4c7211 */ /* 0x040fe400078e18ff */
[C---:B------:R-:W-:Y:S01]  /*2620*/  LEA R78, R77.reuse, R78, 0x3 ;  /* 0x0000004e4d4e7211 */ /* 0x040fe200078e18ff */
[----:B------:R-:W1:Y:S01]  /*2630*/  LDS.64 R72, [R73] ;  /* 0x0000000049487984 */ /* 0x000e620000000a00 */
[C---:B------:R-:W-:Y:S02]  /*2640*/  LEA R80, R77.reuse, R80, 0x3 ;  /* 0x000000504d507211 */ /* 0x040fe400078e18ff */
[C---:B------:R-:W-:Y:S01]  /*2650*/  LEA R82, R77.reuse, R82, 0x3 ;  /* 0x000000524d527211 */ /* 0x040fe200078e18ff */
[----:B------:R-:W2:Y:S01]  /*2660*/  LDS.64 R74, [R75] ;  /* 0x000000004b4a7984 */ /* 0x000ea20000000a00 */
[C---:B------:R-:W-:Y:S02]  /*2670*/  LEA R84, R77.reuse, R84, 0x3 ;  /* 0x000000544d547211 */ /* 0x040fe400078e18ff */
[C---:B------:R-:W-:Y:S01]  /*2680*/  LEA R86, R77.reuse, R86, 0x3 ;  /* 0x000000564d567211 */ /* 0x040fe200078e18ff */
[----:B------:R-:W-:Y:S01]  /*2690*/  LDS.64 R78, [R78] ;  /* 0x000000004e4e7984 */ /* 0x000fe20000000a00 */
[----:B------:R-:W-:-:S03]  /*26a0*/  LEA R88, R77, R88, 0x3 ;  /* 0x000000584d587211 */ /* 0x000fc600078e18ff */
[----:B------:R-:W3:Y:S04]  /*26b0*/  LDS.64 R76, [R76] ;  /* 0x000000004c4c7984 */ /* 0x000ee80000000a00 */
        /* <DEDUP_REMOVED lines=25> */
.L_x_499:
[----:B------:R-:W-:Y:S05]  /*2850*/  BSYNC.RECONVERGENT B0 ;  /* 0x0000000000007941 */ /* 0x000fea0003800200 */
.L_x_498:
[----:B0-----:R-:W0:Y:S01]  /*2860*/  SHFL.BFLY PT, R71, R88, 0x2, 0x1f ;  /* 0x0c401f0058477f89 */ /* 0x001e2200000e0000 */
[C---:B------:R-:W-:Y:S02]  /*2870*/  LOP3.LUT P2, RZ, R102.reuse, 0x3e3, RZ, 0xc0, !PT ;  /* 0x000003e366ff7812 */ /* 0x040fe4000784c0ff */
[C---:B------:R-:W-:Y:S01]  /*2880*/  ISETP.NE.AND P3, PT, R102.reuse, RZ, PT ;  /* 0x000000ff6600720c */ /* 0x040fe20003f65270 */
[----:B------:R-:W1:Y:S01]  /*2890*/  SHFL.BFLY PT, R70, R89, 0x2, 0x1f ;  /* 0x0c401f0059467f89 */ /* 0x000e6200000e0000 */
[----:B------:R-:W-:-:S09]  /*28a0*/  ISETP.GT.U32.AND P1, PT, R102, 0x3f, PT ;  /* 0x0000003f6600780c */ /* 0x000fd20003f24070 */
[----:B------:R-:W2:Y:S01]  /*28b0*/  @!P2 LDC.64 R72, c[0x0][0x3b8] ;  /* 0x0000ee00ff48ab82 */ /* 0x000ea20000000a00 */
[----:B------:R-:W-:-:S05]  /*28c0*/  VOTEU.ALL UP0, P2 ;  /* 0x0000000000ff7886 */ /* 0x000fca0001000000 */
[----:B------:R-:W-:Y:S01]  /*28d0*/  @!UP0 UIMAD UR12, UR18, UR4, UR11 ;  /* 0x00000004120c82a4 */ /* 0x000fe2000f8e020b */
[----:B0-----:R-:W-:Y:S01]  /*28e0*/  FADD.FTZ R74, R71, R88 ;  /* 0x00000058474a7221 */ /* 0x001fe20000010000 */
[----:B-1----:R-:W-:-:S04]  /*28f0*/  FADD.FTZ R75, R70, R89 ;  /* 0x00000059464b7221 */ /* 0x002fc80000010000 */
[----:B------:R-:W0:Y:S01]  /*2900*/  SHFL.BFLY PT, R71, R74, 0x1, 0x1f ;  /* 0x0c201f004a477f89 */ /* 0x000e2200000e0000 */
[----:B------:R-:W-:-:S03]  /*2910*/  MOV R70, UR12 ;  /* 0x0000000c00467c02 */ /* 0x000fc60008000f00 */
[----:B------:R-:W1:Y:S01]  /*2920*/  SHFL.BFLY PT, R76, R75, 0x1, 0x1f ;  /* 0x0c201f004b4c7f89 */ /* 0x000e6200000e0000 */
[----:B------:R-:W-:-:S05]  /*2930*/  @!P2 LEA R77, R70, R61, 0x7 ;  /* 0x0000003d464da211 */ /* 0x000fca00078e38ff */
[----:B--2---:R-:W-:-:S04]  /*2940*/  @!P2 IMAD.WIDE.U32 R72, R77, 0x4, R72 ;  /* 0x000000044d48a825 */ /* 0x004fc800078e0048 */
[----:B0-----:R-:W-:Y:S01]  /*2950*/  FADD.FTZ R70, R74, R71 ;  /* 0x000000474a467221 */ /* 0x001fe20000010000 */
[----:B-1----:R-:W-:Y:S01]  /*2960*/  FADD.FTZ R71, R75, R76 ;  /* 0x0000004c4b477221 */ /* 0x002fe20000010000 */
[----:B------:R-:W-:-:S04]  /*2970*/  CS2R R74, SRZ ;  /* 0x00000000004a7805 */ /* 0x000fc8000001ff00 */
[----:B------:R0:W-:Y:S01]  /*2980*/  @!P2 STG.E.64 desc[UR16][R72.64], R70 ;  /* 0x000000464800a986 */ /* 0x0001e2000c101b10 */
[----:B------:R-:W-:Y:S06]  /*2990*/  BAR.SYNC.DEFER_BLOCKING 0x0 ;  /* 0x0000000000007b1d */ /* 0x000fec0000010000 */
[----:B------:R-:W-:Y:S05]  /*29a0*/  @P3 BRA `(.L_x_500) ;  /* 0x00000000003c3947 */ /* 0x000fea0003800000 */
[----:B0-----:R-:W-:Y:S02]  /*29b0*/  MOV R73, UR8 ;  /* 0x0000000800497c02 */ /* 0x001fe40008000f00 */
[----:B------:R-:W-:Y:S02]  /*29c0*/  MOV R70, UR6 ;  /* 0x0000000600467c02 */ /* 0x000fe40008000f00 */
[----:B------:R-:W-:Y:S01]  /*29d0*/  MOV R71, UR7 ;  /* 0x0000000700477c02 */ /* 0x000fe20008000f00 */
[----:B------:R-:W-:Y:S06]  /*29e0*/  MEMBAR.ALL.GPU ;  /* 0x0000000000007992 */ /* 0x000fec000000a000 */
[----:B------:R-:W-:-:S00]  /*29f0*/  ERRBAR ;  /* 0x00000000000079ab */ /* 0x000fc00000000000 */
[----:B------:R-:W-:Y:S06]  /*2a00*/  CGAERRBAR ;  /* 0x00000000000075ab */ /* 0x000fec0000000000 */
[----:B------:R0:W5:Y:S02]  /*2a10*/  ATOM.E.ADD.STRONG.GPU PT, R72, desc[UR16][R70.64], R73 ;  /* 0x800000494648798a */ /* 0x00016400081ef110 */
.L_x_501:
        /* <DEDUP_REMOVED lines=8> */
.L_x_500:
[----:B------:R-:W-:Y:S05]  /*2aa0*/  WARPSYNC.ALL ;  /* 0x0000000000007948 */ /* 0x000fea0003800000 */
[----:B------:R-:W-:Y:S06]  /*2ab0*/  BAR.SYNC.DEFER_BLOCKING 0x0 ;  /* 0x0000000000007b1d */ /* 0x000fec0000010000 */
[----:B------:R-:W-:Y:S04]  /*2ac0*/  BSSY.RECONVERGENT B0, `(.L_x_502) ;  /* 0x000000a000007945 */ /* 0x000fe80003800200 */
[----:B------:R-:W-:Y:S05]  /*2ad0*/  @P1 BRA `(.L_x_503) ;  /* 0x0000000000201947 */ /* 0x000fea0003800000 */
[----:B0-----:R-:W0:Y:S01]  /*2ae0*/  LDC.64 R70, c[0x0][0x3b8] ;  /* 0x0000ee00ff467b82 */ /* 0x001e220000000a00 */
[----:B------:R-:W-:-:S06]  /*2af0*/  UIMAD UR12, UR18, UR4, UR11 ;  /* 0x00000004120c72a4 */ /* 0x000fcc000f8e020b */
[----:B------:R-:W-:-:S04]  /*2b00*/  MOV R73, UR12 ;  /* 0x0000000c00497c02 */ /* 0x000fc80008000f00 */
[----:B------:R-:W-:-:S05]  /*2b10*/  LEA R73, R73, R62, 0x7 ;  /* 0x0000003e49497211 */ /* 0x000fca00078e38ff */
[----:B0-----:R-:W-:-:S06]  /*2b20*/  IMAD.WIDE.U32 R70, R73, 0x4, R70 ;  /* 0x0000000449467825 */ /* 0x001fcc00078e0046 */
[----:B------:R-:W2:Y:S02]  /*2b30*/  LDG.E.64 R70, desc[UR16][R70.64] ;  /* 0x0000001046467981 */ /* 0x000ea4000c1e1b00 */
[----:B--2---:R-:W-:Y:S01]  /*2b40*/  FADD.FTZ R75, RZ, R70 ;  /* 0x00000046ff4b7221 */ /* 0x004fe20000010000 */
[----:B------:R-:W-:-:S07]  /*2b50*/  FADD.FTZ R74, RZ, R71 ;  /* 0x00000047ff4a7221 */ /* 0x000fce0000010000 */
.L_x_503:
[----:B------:R-:W-:Y:S05]  /*2b60*/  BSYNC.RECONVERGENT B0 ;  /* 0x0000000000007941 */ /* 0x000fea0003800200 */
.L_x_502:
[----:B0-----:R-:W0:Y:S01]  /*2b70*/  SHFL.BFLY PT, R70, R75, 0x4, 0x1f ;  /* 0x0c801f004b467f89 */ /* 0x001e2200000e0000 */
[----:B------:R-:W-:Y:S01]  /*2b80*/  LOP3.LUT P1, RZ, R102, 0x3c7, RZ, 0xc0, !PT ;  /* 0x000003c766ff7812 */ /* 0x000fe2000782c0ff */
[----:B------:R-:W-:Y:S02]  /*2b90*/  BSSY.RECONVERGENT B0, `(.L_x_504) ;  /* 0x0000023000007945 */ /* 0x000fe40003800200 */
[----:B------:R-:W1:Y:S01]  /*2ba0*/  SHFL.BFLY PT, R73, R74, 0x4, 0x1f ;  /* 0x0c801f004a497f89 */ /* 0x000e6200000e0000 */
[--C-:B0-----:R-:W-:Y:S01]  /*2bb0*/  FADD.FTZ R71, R70, R75.reuse ;  /* 0x0000004b46477221 */ /* 0x101fe20000010000 */
[----:B-----5:R-:W-:Y:S01]  /*2bc0*/  PRMT R75, R67, 0x7632, R75 ;  /* 0x00007632434b7816 */ /* 0x020fe2000000004b */
[----:B-1----:R-:W-:-:S03]  /*2bd0*/  FADD.FTZ R73, R73, R74 ;  /* 0x0000004a49497221 */ /* 0x002fc60000010000 */
[----:B------:R-:W0:Y:S01]  /*2be0*/  SHFL.BFLY PT, R70, R71, 0x2, 0x1f ;  /* 0x0c401f0047467f89 */ /* 0x000e2200000e0000 */
[----:B------:R-:W-:-:S03]  /*2bf0*/  PRMT R74, R65, 0x7632, R74 ;  /* 0x00007632414a7816 */ /* 0x000fc6000000004a */
[----:B------:R-:W1:Y:S01]  /*2c00*/  SHFL.BFLY PT, R76, R73, 0x2, 0x1f ;  /* 0x0c401f00494c7f89 */ /* 0x000e6200000e0000 */
[----:B0-----:R-:W-:Y:S01]  /*2c10*/  FADD.FTZ R72, R71, R70 ;  /* 0x0000004647487221 */ /* 0x001fe20000010000 */
[----:B-1----:R-:W-:-:S04]  /*2c20*/  FADD.FTZ R77, R73, R76 ;  /* 0x0000004c494d7221 */ /* 0x002fc80000010000 */
[----:B------:R-:W0:Y:S04]  /*2c30*/  SHFL.BFLY PT, R79, R72, 0x1, 0x1f ;  /* 0x0c201f00484f7f89 */ /* 0x000e2800000e0000 */
[----:B------:R-:W1:Y:S01]  /*2c40*/  SHFL.BFLY PT, R76, R77, 0x1, 0x1f ;  /* 0x0c201f004d4c7f89 */ /* 0x000e6200000e0000 */
[----:B0-----:R-:W-:-:S04]  /*2c50*/  FADD.FTZ R70, R72, R79 ;  /* 0x0000004f48467221 */ /* 0x001fc80000010000 */
[----:B------:R-:W-:Y:S01]  /*2c60*/  @!P1 FMUL.FTZ R70, R70, 2.4414062863797880709e-05 ;  /* 0x37cccccd46469820 */ /* 0x000fe20000410000 */
[----:B-1----:R-:W-:Y:S01]  /*2c70*/  FADD.FTZ R76, R77, R76 ;  /* 0x0000004c4d4c7221 */ /* 0x002fe20000010000 */
[----:B------:R-:W-:Y:S02]  /*2c80*/  PRMT R77, R66, 0x7632, R77 ;  /* 0x00007632424d7816 */ /* 0x000fe4000000004d */
[----:B------:R-:W-:-:S04]  /*2c90*/  @!P1 FMUL.FTZ R71, R70, R70 ;  /* 0x0000004646479220 */ /* 0x000fc80000410000 */
[----:B------:R-:W-:Y:S01]  /*2ca0*/  @!P1 FFMA.FTZ R71, R76, 2.4414062863797880709e-05, -R71 ;  /* 0x37cccccd4c479823 */ /* 0x000fe20000010847 */
[----:B------:R-:W-:-:S04]  /*2cb0*/  PRMT R76, R64, 0x7632, R76 ;  /* 0x00007632404c7816 */ /* 0x000fc8000000004c */
[----:B------:R-:W-:-:S05]  /*2cc0*/  @!P1 FMNMX.FTZ R71, RZ, R71, !PT ;  /* 0x00000047ff479209 */ /* 0x000fca0007810000 */
[----:B------:R0:W-:Y:S01]  /*2cd0*/  @!P1 STS.64 [R102+UR10], R70 ;  /* 0x0000004666009988 */ /* 0x0001e20008000a0a */
[----:B------:R-:W-:Y:S06]  /*2ce0*/  BAR.SYNC.DEFER_BLOCKING 0x0 ;  /* 0x0000000000007b1d */ /* 0x000fec0000010000 */
[----:B------:R-:W-:Y:S05]  /*2cf0*/  @P0 BRA `(.L_x_505) ;  /* 0x0000000000300947 */ /* 0x000fea0003800000 */
[----:B0-----:R-:W0:Y:S01]  /*2d00*/  LDS.64 R70, [R58] ;  /* 0x000000003a467984 */ /* 0x001e220000000a00 */
[----:B------:R-:W1:Y:S01]  /*2d10*/  LDCU.64 UR20, c[0x0][0x3b0] ;  /* 0x00007600ff1477ac */ /* 0x000e620008000a00 */
[----:B------:R-:W-:Y:S02]  /*2d20*/  IADD3 R72, PT, PT, R102, UR9, RZ ;  /* 0x0000000966487c10 */ /* 0x000fe4000fffe0ff */
[----:B------:R-:W-:Y:S02]  /*2d30*/  MOV R73, UR22 ;  /* 0x0000001600497c02 */ /* 0x000fe40008000f00 */
[----:B------:R-:W-:Y:S02]  /*2d40*/  SHF.L.U32 R72, R72, 0x1, RZ ;  /* 0x0000000148487819 */ /* 0x000fe400000006ff */
[----:B------:R-:W-:Y:S02]  /*2d50*/  MOV R78, UR22 ;  /* 0x00000016004e7c02 */ /* 0x000fe40008000f00 */
[----:B------:R-:W-:-:S02]  /*2d60*/  LEA R73, P1, R73, R72, 0x6 ;  /* 0x0000004849497211 */ /* 0x000fc400078230ff */
[----:B------:R-:W-:-:S04]  /*2d70*/  MOV R79, UR23 ;  /* 0x00000017004f7c02 */ /* 0x000fc80008000f00 */
[----:B------:R-:W-:Y:S02]  /*2d80*/  LEA.HI.X R78, R78, RZ, R79, 0x6, P1 ;  /* 0x000000ff4e4e7211 */ /* 0x000fe400008f344f */
[----:B-1----:R-:W-:-:S04]  /*2d90*/  LEA R72, P1, R73, UR20, 0x2 ;  /* 0x0000001449487c11 */ /* 0x002fc8000f8210ff */
[----:B------:R-:W-:-:S05]  /*2da0*/  LEA.HI.X R73, R73, UR21, R78, 0x2, P1 ;  /* 0x0000001549497c11 */ /* 0x000fca00088f144e */
[----:B0-----:R1:W-:Y:S04]  /*2db0*/  STG.E.64 desc[UR16][R72.64], R70 ;  /* 0x0000004648007986 */ /* 0x0013e8000c101b10 */
.L_x_505:
[----:B------:R-:W-:Y:S05]  /*2dc0*/  BSYNC.RECONVERGENT B0 ;  /* 0x0000000000007941 */ /* 0x000fea0003800200 */
.L_x_504:
[----:B------:R-:W2:Y:S01]  /*2dd0*/  S2UR UR15, SR_CgaCtaId ;  /* 0x00000000000f79c3 */ /* 0x000ea20000008800 */
[----:B------:R-:W-:Y:S01]  /*2de0*/  UMOV UR12, 0x400 ;  /* 0x00000400000c7882 */ /* 0x000fe20000000000 */
[----:B------:R-:W-:Y:S01]  /*2df0*/  IMAD.HI.U32 R162, R162, -0x33333333, RZ ;  /* 0xcccccccda2a27827 */ /* 0x000fe200078e00ff */
[----:B------:R-:W-:Y:S01]  /*2e00*/  UIADD3 UR12, UPT, UPT, UR12, 0xc80, URZ ;  /* 0x00000c800c0c7890 */ /* 0x000fe2000fffe0ff */
[----:B------:R-:W-:Y:S01]  /*2e10*/  SHF.L.U32 R64, R64, 0x10, RZ ;  /* 0x0000001040407819 */ /* 0x000fe200000006ff */
[----:B------:R-:W3:Y:S01]  /*2e20*/  LDCU.64 UR20, c[0x0][0x380] ;  /* 0x00007000ff1477ac */ /* 0x000ee20008000a00 */
[----:B-1----:R-:W-:Y:S02]  /*2e30*/  SHF.L.U32 R73, R66, 0x10, RZ ;  /* 0x0000001042497819 */ /* 0x002fe400000006ff */
[----:B------:R-:W-:Y:S01]  /*2e40*/  LEA.HI R162, R162, -UR9, RZ, 0x1b ;  /* 0x80000009a2a27c11 */ /* 0x000fe2000f8fd8ff */
[----:B------:R-:W1:Y:S01]  /*2e50*/  LDCU UR9, c[0x0][0x3a0] ;  /* 0x00007400ff0977ac */ /* 0x000e620008000800 */
[----:B------:R-:W-:-:S02]  /*2e60*/  SHF.L.U32 R74, R74, 0x10, RZ ;  /* 0x000000104a4a7819 */ /* 0x000fc400000006ff */
[----:B------:R-:W-:Y:S01]  /*2e70*/  SHF.L.U32 R75, R75, 0x10, RZ ;  /* 0x000000104b4b7819 */ /* 0x000fe200000006ff */
[----:B------:R-:W-:Y:S01]  /*2e80*/  UISETP.GE.U32.AND UP0, UPT, UR13, UR19, UPT ;  /* 0x000000130d00728c */ /* 0x000fe2000bf06070 */
[----:B------:R-:W-:Y:S01]  /*2e90*/  SHF.L.U32 R65, R65, 0x10, RZ ;  /* 0x0000001041417819 */ /* 0x000fe200000006ff */
[----:B------:R-:W-:Y:S02]  /*2ea0*/  ULOP3.LUT UR4, UR4, 0x1, URZ, 0x3c, !UPT ;  /* 0x0000000104047892 */ /* 0x000fe4000f8e3cff */
[----:B------:R-:W-:Y:S02]  /*2eb0*/  UISETP.GE.AND.EX UP0, UPT, UR5, UR14, UPT, UP0 ;  /* 0x0000000e0500728c */ /* 0x000fe4000bf06300 */
[----:B--2---:R-:W-:-:S06]  /*2ec0*/  ULEA UR12, UR15, UR12, 0x18 ;  /* 0x0000000c0f0c7291 */ /* 0x004fcc000f8ec0ff */
[----:B0-----:R-:W-:-:S06]  /*2ed0*/  LEA R70, R162, UR12, 0x3 ;  /* 0x0000000ca2467c11 */ /* 0x001fcc000f8e18ff */
[----:B------:R-:W1:Y:S02]  /*2ee0*/  LDS.64 R70, [R70] ;  /* 0x0000000046467984 */ /* 0x000e640000000a00 */
[----:B-1----:R-:W-:Y:S01]  /*2ef0*/  FADD.FTZ R71, R71, UR9 ;  /* 0x0000000947477e21 */ /* 0x002fe20008010000 */
        /* <DEDUP_REMOVED lines=160> */
[----:B------:R-:W-:Y:S01]  /*3900*/  SHF.L.U32 R9, R76, 0x10, RZ ;  /* 0x000000104c097819 */ /* 0x000fe200000006ff */
[----:B------:R-:W-:Y:S01]  /*3910*/  FADD.FTZ R70, R101, -R70 ;  /* 0x8000004665467221 */ /* 0x000fe20000010000 */
        /* <DEDUP_REMOVED lines=33> */
[C---:B------:R-:W-:Y:S01]  /*3b30*/  FMUL.FTZ R53, R71.reuse, R53 ;  /* 0x0000003547357220 */ /* 0x040fe20000410000 */
[----:B------:R-:W-:Y:S01]  /*3b40*/  FMUL.FTZ R2, R71, R2 ;  /* 0x0000000247027220 */ /* 0x000fe20000410000 */
        /* <DEDUP_REMOVED lines=95> */
[----:B------:R-:W-:Y:S01]  /*4140*/  FFMA.FTZ R71, R9, R2, R76 ;  /* 0x0000000209477223 */ /* 0x000fe2000001004c */
[--C-:B------:R-:W-:Y:S01]  /*4150*/  FFMA.FTZ R97, R53, R74, R75.reuse ;  /* 0x0000004a35617223 */ /* 0x100fe2000001004b */
[----:B---3--:R-:W-:Y:S01]  /*4160*/  IADD3 R2, P1, PT, R57, UR20, RZ ;  /* 0x0000001439027c10 */ /* 0x008fe2000ff3e0ff */
        /* <DEDUP_REMOVED lines=32> */
[C-C-:B------:R-:W-:Y:S01]  /*4370*/  FFMA.FTZ R64, R74.reuse, R49, R75.reuse ;  /* 0x000000314a407223 */ /* 0x140fe2000001004b */
[C-C-:B------:R-:W-:Y:S01]  /*4380*/  FFMA.FTZ R49, R74.reuse, R45, R75.reuse ;  /* 0x0000002d4a317223 */ /* 0x140fe2000001004b */
[C-C-:B------:R-:W-:Y:S01]  /*4390*/  FFMA.FTZ R45, R74.reuse, R41, R75.reuse ;  /* 0x000000294a2d7223 */ /* 0x140fe2000001004b */
        /* <DEDUP_REMOVED lines=8> */
[--C-:B------:R-:W-:Y:S01]  /*4420*/  FFMA.FTZ R67, R9, R6, R76.reuse ;  /* 0x0000000609437223 */ /* 0x100fe2000001004c */
[--C-:B------:R-:W-:Y:S01]  /*4430*/  FFMA.FTZ R17, R74, R13, R75.reuse ;  /* 0x0000000d4a117223 */ /* 0x100fe2000001004b */
[----:B------:R-:W-:Y:S01]  /*4440*/  IADD3.X R3, PT, PT, R56, UR21, RZ, P1, !PT ;  /* 0x0000001538037c10 */ /* 0x000fe20008ffe4ff */
[--C-:B------:R-:W-:Y:S01]  /*4450*/  FFMA.FTZ R13, R74, R8, R75.reuse ;  /* 0x000000084a0d7223 */ /* 0x100fe2000001004b */
[----:B------:R-:W-:Y:S01]  /*4460*/  F2FP.BF16.F32.PACK_AB R6, R55, R0 ;  /* 0x000000003706723e */ /* 0x000fe200000010ff */
[--C-:B------:R-:W-:Y:S01]  /*4470*/  FFMA.FTZ R47, R9, R47, R76.reuse ;  /* 0x0000002f092f7223 */ /* 0x100fe2000001004c */
[----:B------:R-:W-:Y:S01]  /*4480*/  F2FP.BF16.F32.PACK_AB R7, R97, R54 ;  /* 0x000000366107723e */ /* 0x000fe200000010ff */
[--C-:B------:R-:W-:Y:S01]  /*4490*/  FFMA.FTZ R43, R9, R43, R76.reuse ;  /* 0x0000002b092b7223 */ /* 0x100fe2000001004c */
[----:B------:R-:W-:Y:S01]  /*44a0*/  F2FP.BF16.F32.PACK_AB R52, R51, R52 ;  /* 0x000000343334723e */ /* 0x000fe200000010ff */
[C-C-:B------:R-:W-:Y:S01]  /*44b0*/  FFMA.FTZ R39, R9.reuse, R39, R76.reuse ;  /* 0x0000002709277223 */ /* 0x140fe2000001004c */
        /* <DEDUP_REMOVED lines=139> */
[----:B------:R-:W-:Y:S05]  /*4d70*/  EXIT ;  /* 0x000000000000794d */ /* 0x000fea0003800000 */
.L_x_507:
        /* <DEDUP_REMOVED lines=16> */
.L_x_1244:


//--------------------- .text._ZN13group_norm_v214gn_cuda_kernelI13__nv_bfloat16Li320ELi2ELi32ELi40ELi1024ELb0ELi64ELi320ELi320ELi4ELb1ELi18ELb0ELb0ENS_16CompileConditionILi1000EEEEEvPT_PKS4_S7_S7_flPfS8_Pj --------------------------
	.section	.text._ZN13group_norm_v214gn_cuda_kernelI13__nv_bfloat16Li320ELi2ELi32ELi40ELi1024ELb0ELi64ELi320ELi320ELi4ELb1ELi18ELb0ELb0ENS_16CompileConditionILi1000EEEEEvPT_PKS4_S7_S7_flPfS8_Pj,"ax",@progbits
	.align	128
        .global         _ZN13group_norm_v214gn_cuda_kernelI13__nv_bfloat16Li320ELi2ELi32ELi40ELi1024ELb0ELi64ELi320ELi320ELi4ELb1ELi18ELb0ELb0ENS_16CompileConditionILi1000EEEEEvPT_PKS4_S7_S7_flPfS8_Pj
        .type           _ZN13group_norm_v214gn_cuda_kernelI13__nv_bfloat16Li320ELi2ELi32ELi40ELi1024ELb0ELi64ELi320ELi320ELi4ELb1ELi18ELb0ELb0ENS_16CompileConditionILi1000EEEEEvPT_PKS4_S7_S7_flPfS8_Pj,@function
        .size           _ZN13group_norm_v214gn_cuda_kernelI13__nv_bfloat16Li320ELi2ELi32ELi40ELi1024ELb0ELi64ELi320ELi320ELi4ELb1ELi18ELb0ELb0ENS_16CompileConditionILi1000EEEEEvPT_PKS4_S7_S7_flPfS8_Pj,(.L_x_1245 - _ZN13group_norm_v214gn_cuda_kernelI13__nv_bfloat16Li320ELi2ELi32ELi40ELi1024ELb0ELi64ELi320ELi320ELi4ELb1ELi18ELb0ELb0ENS_16CompileConditionILi1000EEEEEvPT_PKS4_S7_S7_flPfS8_Pj)
        .other          _ZN13group_norm_v214gn_cuda_kernelI13__nv_bfloat16Li320ELi2ELi32ELi40ELi1024ELb0ELi64ELi320ELi320ELi4ELb1ELi18ELb0ELb0ENS_16CompileConditionILi1000EEEEEvPT_PKS4_S7_S7_flPfS8_Pj,@"STO_CUDA_ENTRY STV_DEFAULT"
_ZN13group_norm_v214gn_cuda_kernelI13__nv_bfloat16Li320ELi2ELi32ELi40ELi1024ELb0ELi64ELi320ELi320ELi4ELb1ELi18ELb0ELb0ENS_16CompileConditionILi1000EEEEEvPT_PKS4_S7_S7_flPfS8_Pj:
.text._ZN13group_norm_v214gn_cuda_kernelI13__nv_bfloat16Li320ELi2ELi32ELi40ELi1024ELb0ELi64ELi320ELi320ELi4ELb1ELi18ELb0ELb0ENS_16CompileConditionILi1000EEEEEvPT_PKS4_S7_S7_flPfS8_Pj:
        /* <DEDUP_REMOVED lines=12> */
[----:B------:R-:W3:Y:S01]  /*00c0*/  S2R R2, SR_CTAID.X ;  /* 0x0000000000027919 */ /* 0x000ee20000002500 */
[----:B------:R-:W-:Y:S01]  /*00d0*/  UMOV UR4, URZ ;  /* 0x000000ff00047c82 */ /* 0x000fe20008000000 */
[----:B------:R-:W-:Y:S01]  /*00e0*/  UMOV UR9, UR8 ;  /* 0x0000000800097c82 */ /* 0x000fe20008000000 */
[----:B------:R-:W4:Y:S01]  /*00f0*/  S2R R3, SR_CgaCtaId ;  /* 0x0000000000037919 */ /* 0x000f220000008800 */
[----:B------:R-:W-:Y:S01]  /*0100*/  UMOV UR5, URZ ;  /* 0x000000ff00057c82 */ /* 0x000fe20008000000 */
[----:B-1----:R-:W-:Y:S02]  /*0110*/  ISETP.EQ.U32.AND P1, PT, R4, RZ, PT ;  /* 0x000000ff0400720c */ /* 0x002fe40003f22070 */
[----:B0-----:R-:W-:-:S02]  /*0120*/  LOP3.LUT R0, R58, 0xffff, RZ, 0xc0, !PT ;  /* 0x0000ffff3a007812 */ /* 0x001fc400078ec0ff */
[----:B---3--:R-:W-:-:S03]  /*0130*/  LOP3.LUT P0, RZ, R2, 0xf, RZ, 0xc0, !PT ;  /* 0x0000000f02ff7812 */ /* 0x008fc6000780c0ff */
[----:B------:R-:W-:Y:S01]  /*0140*/  IMAD R0, R0, 0xcccd, RZ ;  /* 0x0000cccd00007824 */ /* 0x000fe200078e02ff */
[----:B------:R-:W-:Y:S02]  /*0150*/  SHF.L.U32 R2, R2, 0x6, RZ ;  /* 0x0000000602027819 */ /* 0x000fe400000006ff */
[----:B------:R-:W-:Y:S02]  /*0160*/  ISETP.EQ.OR.EX P0, PT, R5, RZ, P0, P1 ;  /* 0x000000ff0500720c */ /* 0x000fe40000702710 */
[----:B------:R-:W-:Y:S02]  /*0170*/  SHF.R.U32.HI R35, RZ, 0x16, R0 ;  /* 0x00000016ff237819 */ /* 0x000fe40000011600 */
[----:B------:R-:W-:Y:S02]  /*0180*/  LOP3.LUT R2, R2, 0x3c0, RZ, 0xc0, !PT ;  /* 0x000003c002027812 */ /* 0x000fe400078ec0ff */
[C---:B------:R-:W-:Y:S02]  /*0190*/  PRMT R0, R35.reuse, 0x9910, RZ ;  /* 0x0000991023007816 */ /* 0x040fe400000000ff */
[----:B------:R-:W-:-:S02]  /*01a0*/  IADD3 R36, PT, PT, R35, R2, RZ ;  /* 0x0000000223247210 */ /* 0x000fc40007ffe0ff */
[----:B------:R-:W-:Y:S01]  /*01b0*/  ISETP.GT.U32.OR P0, PT, R58, 0x7, P0 ;  /* 0x000000073a00780c */ /* 0x000fe20000704470 */
[----:B------:R-:W-:-:S05]  /*01c0*/  IMAD R0, R0, 0x50, RZ ;  /* 0x0000005000007824 */ /* 0x000fca00078e02ff */
[----:B------:R-:W-:Y:S02]  /*01d0*/  IADD3 R37, PT, PT, RZ, -R0, RZ ;  /* 0x80000000ff257210 */ /* 0x000fe40007ffe0ff */
[----:B------:R-:W-:Y:S02]  /*01e0*/  MOV R0, 0x400 ;  /* 0x0000040000007802 */ /* 0x000fe40000000f00 */
[----:B------:R-:W-:Y:S02]  /*01f0*/  PRMT R37, R37, 0x7710, RZ ;  /* 0x0000771025257816 */ /* 0x000fe400000000ff */
[----:B----4-:R-:W-:Y:S02]  /*0200*/  LEA R0, R3, R0, 0x18 ;  /* 0x0000000003007211 */ /* 0x010fe400078ec0ff */
[----:B------:R-:W-:-:S04]  /*0210*/  IADD3 R37, PT, PT, R37, R58, RZ ;  /* 0x0000003a25257210 */ /* 0x000fc80007ffe0ff */
[----:B------:R-:W-:-:S05]  /*0220*/  LOP3.LUT R37, R37, 0xffff, RZ, 0xc0, !PT ;  /* 0x0000ffff25257812 */ /* 0x000fca00078ec0ff */
[----:B------:R-:W-:-:S05]  /*0230*/  IMAD R0, R37, 0x28, R0 ;  /* 0x0000002825007824 */ /* 0x000fca00078e0200 */
[----:B--2---:R-:W-:-:S07]  /*0240*/  LEA R35, R35, R0, 0x3 ;  /* 0x0000000023237211 */ /* 0x004fce00078e18ff */
.L_x_516:
[----:B------:R-:W-:Y:S01]  /*0250*/  ULOP3.LUT UR6, UR9, 0x3, URZ, 0xc0, !UPT ;  /* 0x0000000309067892 */ /* 0x000fe2000f8ec0ff */
[----:B------:R-:W-:Y:S01]  /*0260*/  HFMA2 R93, -RZ, RZ, 0, 0 ;  /* 0x00000000ff5d7431 */ /* 0x000fe200000001ff */
[----:B------:R-:W-:Y:S01]  /*0270*/  USHF.R.U64 UR18, UR9, 0x2, UR5 ;  /* 0x0000000209127899 */ /* 0x000fe20008001205 */
[----:B0-----:R-:W-:Y:S01]  /*0280*/  IMAD R33, R36, 0x500, RZ ;  /* 0x0000050024217824 */ /* 0x001fe200078e02ff */
[----:B------:R-:W-:Y:S01]  /*0290*/  UIMAD UR11, UR6, 0x140, URZ ;  /* 0x00000140060b78a4 */ /* 0x000fe2000f8e02ff */
[----:B------:R-:W0:Y:S03]  /*02a0*/  LDCU.64 UR16, c[0x0][0x388] ;  /* 0x00007100ff1077ac */ /* 0x000e260008000a00 */
        /* <DEDUP_REMOVED lines=30> */
[----:B------:R-:W-:-:S02]  /*0490*/  USHF.L.U32 UR6, UR9, 0x3, URZ ;  /* 0x0000000309067899 */ /* 0x000fc400080006ff */
[----:B------:R-:W-:Y:S02]  /*04a0*/  UIADD3.X UR5, UPT, UPT, URZ, UR5, URZ, UP0, !UPT ;  /* 0x00000005ff057290 */ /* 0x000fe400087fe4ff */
        /* <DEDUP_REMOVED lines=12> */
[----:B0-----:R-:W-:Y:S01]  /*0570*/  FADD.FTZ R5, R8, R31 ;  /* 0x0000001f08057221 */ /* 0x001fe20000010000 */
        /* <DEDUP_REMOVED lines=77> */
[--C-:B------:R-:W-:Y:S01]  /*0a50*/  FFMA.FTZ R55, R9, R9, R6.reuse ;  /* 0x0000000909377223 */ /* 0x100fe20000010006 */
        /* <DEDUP_REMOVED lines=29> */
[----:B------:R-:W-:Y:S02]  /*0c30*/  CS2R R56, SRZ ;  /* 0x0000000000387805 */ /* 0x000fe4000001ff00 */
        /* <DEDUP_REMOVED lines=109> */
[----:B0-----:R-:W0:Y:S01]  /*1310*/  S2R R39, SR_CgaCtaId ;  /* 0x0000000000277919 */ /* 0x001e220000008800 */
[C---:B------:R-:W-:Y:S02]  /*1320*/  LEA.HI R43, R58.reuse, UR12, RZ, 0x1e ;  /* 0x0000000c3a2b7c11 */ /* 0x040fe4000f8ff0ff */
        /* <DEDUP_REMOVED lines=8> */
[C---:B------:R-:W-:Y:S02]  /*13b0*/  IADD3 R45, PT, PT, R43.reuse, 0xc, RZ ;  /* 0x0000000c2b2d7810 */ /* 0x040fe40007ffe0ff */
[----:B------:R-:W-:-:S02]  /*13c0*/  IADD3 R46, PT, PT, R43, 0x10, RZ ;  /* 0x000000102b2e7810 */ /* 0x000fc40007ffe0ff */
[C---:B------:R-:W-:Y:S02]  /*13d0*/  IADD3 R48, PT, PT, R43.reuse, 0x14, RZ ;  /* 0x000000142b307810 */ /* 0x040fe40007ffe0ff */
[C---:B------:R-:W-:Y:S02]  /*13e0*/  IADD3 R50, PT, PT, R43.reuse, 0x18, RZ ;  /* 0x000000182b327810 */ /* 0x040fe40007ffe0ff */
[C---:B------:R-:W-:Y:S02]  /*13f0*/  IADD3 R51, PT, PT, R43.reuse, 0x1c, RZ ;  /* 0x0000001c2b337810 */ /* 0x040fe40007ffe0ff */
[C---:B------:R-:W-:Y:S02]  /*1400*/  IADD3 R52, PT, PT, R43.reuse, 0x20, RZ ;  /* 0x000000202b347810 */ /* 0x040fe40007ffe0ff */
[----:B------:R-:W-:Y:S02]  /*1410*/  IADD3 R53, PT, PT, R43, 0x24, RZ ;  /* 0x000000242b357810 */ /* 0x000fe40007ffe0ff */
[----:B0-----:R-:W-:-:S02]  /*1420*/  LEA R42, R39, R42, 0x18 ;  /* 0x0000002a272a7211 */ /* 0x001fc400078ec0ff */
[----:B------:R-:W-:Y:S02]  /*1430*/  SHF.R.U32.HI R39, RZ, 0x2, R43 ;  /* 0x00000002ff277819 */ /* 0x000fe4000001162b */
[----:B------:R-:W-:Y:S01]  /*1440*/  SHF.R.U32.HI R43, RZ, 0x2, R44 ;  /* 0x00000002ff2b7819 */ /* 0x000fe2000001162c */
[--C-:B------:R-:W-:Y:S01]  /*1450*/  IMAD R41, R41, 0x28, R42.reuse ;  /* 0x0000002829297824 */ /* 0x100fe200078e022a */
[----:B------:R-:W-:Y:S01]  /*1460*/  SHF.R.U32.HI R45, RZ, 0x2, R45 ;  /* 0x00000002ff2d7819 */ /* 0x000fe2000001162d */
[----:B------:R-:W-:Y:S01]  /*1470*/  IMAD R39, R39, 0x28, R42 ;  /* 0x0000002827277824 */ /* 0x000fe200078e022a */
[----:B------:R-:W-:Y:S01]  /*1480*/  SHF.R.U32.HI R47, RZ, 0x2, R46 ;  /* 0x00000002ff2f7819 */ /* 0x000fe2000001162e */
[----:B------:R-:W-:Y:S01]  /*1490*/  IMAD R43, R43, 0x28, R42 ;  /* 0x000000282b2b7824 */ /* 0x000fe200078e022a */
[----:B------:R-:W-:Y:S02]  /*14a0*/  IADD3 R41, PT, PT, R56, R41, RZ ;  /* 0x0000002938297210 */ /* 0x000fe40007ffe0ff */
[----:B------:R-:W-:-:S02]  /*14b0*/  IADD3 R39, PT, PT, R39, R56, RZ ;  /* 0x0000003827277210 */ /* 0x000fc40007ffe0ff */
[----:B------:R-:W-:Y:S01]  /*14c0*/  SHF.R.U32.HI R91, RZ, 0x2, R51 ;  /* 0x00000002ff5b7819 */ /* 0x000fe20000011633 */
[----:B------:R-:W-:Y:S01]  /*14d0*/  IMAD R51, R45, 0x28, R42 ;  /* 0x000000282d337824 */ /* 0x000fe200078e022a */
[----:B------:R-:W-:Y:S01]  /*14e0*/  SHF.R.U32.HI R44, RZ, 0x2, R53 ;  /* 0x00000002ff2c7819 */ /* 0x000fe20000011635 */
[----:B------:R-:W-:Y:S01]  /*14f0*/  LDS.64 R40, [R41] ;  /* 0x0000000029287984 */ /* 0x000fe20000000a00 */
[----:B------:R-:W-:Y:S01]  /*1500*/  SHF.R.U32.HI R49, RZ, 0x2, R48 ;  /* 0x00000002ff317819 */ /* 0x000fe20000011630 */
[----:B------:R-:W-:Y:S01]  /*1510*/  IMAD R53, R47, 0x28, R42 ;  /* 0x000000282f357824 */ /* 0x000fe200078e022a */
[----:B------:R-:W-:Y:S01]  /*1520*/  SHF.R.U32.HI R52, RZ, 0x2, R52 ;  /* 0x00000002ff347819 */ /* 0x000fe20000011634 */
[----:B------:R-:W0:Y:S01]  /*1530*/  LDS.64 R38, [R39] ;  /* 0x0000000027267984 */ /* 0x000e220000000a00 */
        /* <DEDUP_REMOVED lines=8> */
[C---:B------:R-:W-:Y:S01]  /*15c0*/  IADD3 R48, PT, PT, R56.reuse, R55, RZ ;  /* 0x0000003738307210 */ /* 0x040fe20007ffe0ff */
[----:B------:R-:W-:Y:S01]  /*15d0*/  IMAD R49, R91, 0x28, R42 ;  /* 0x000000285b317824 */ /* 0x000fe200078e022a */
[C---:B------:R-:W-:Y:S01]  /*15e0*/  IADD3 R54, PT, PT, R56.reuse, R45, RZ ;  /* 0x0000002d38367210 */ /* 0x040fe20007ffe0ff */
[----:B------:R-:W1:Y:S01]  /*15f0*/  LDS.64 R42, [R43] ;  /* 0x000000002b2a7984 */ /* 0x000e620000000a00 */
[----:B------:R-:W-:-:S02]  /*1600*/  IADD3 R50, PT, PT, R56, R57, RZ ;  /* 0x0000003938327210 */ /* 0x000fc40007ffe0ff */
[C---:B------:R-:W-:Y:S01]  /*1610*/  IADD3 R52, PT, PT, R56.reuse, R49, RZ ;  /* 0x0000003138347210 */ /* 0x040fe20007ffe0ff */
[----:B------:R-:W2:Y:S01]  /*1620*/  LDS.64 R44, [R44] ;  /* 0x000000002c2c7984 */ /* 0x000ea20000000a00 */
[----:B------:R-:W-:-:S03]  /*1630*/  IADD3 R56, PT, PT, R56, R47, RZ ;  /* 0x0000002f38387210 */ /* 0x000fc60007ffe0ff */
[----:B------:R-:W3:Y:S04]  /*1640*/  LDS.64 R46, [R46] ;  /* 0x000000002e2e7984 */ /* 0x000ee80000000a00 */
[----:B------:R-:W4:Y:S04]  /*1650*/  LDS.64 R48, [R48] ;  /* 0x0000000030307984 */ /* 0x000f280000000a00 */
        /* <DEDUP_REMOVED lines=24> */
.L_x_509:
[----:B------:R-:W-:Y:S05]  /*17e0*/  BSYNC.RECONVERGENT B0 ;  /* 0x0000000000007941 */ /* 0x000fea0003800200 */
.L_x_508:
        /* <DEDUP_REMOVED lines=24> */
.L_x_511:
[----:B------:R-:W-:Y:S05]  /*1970*/  BSYNC.RECONVERGENT B0 ;  /* 0x0000000000007941 */ /* 0x000fea0003800200 */
.L_x_510:
        /* <DEDUP_REMOVED lines=23> */
.L_x_513:
[----:B------:R-:W2:Y:S04]  /*1af0*/  LD.E.STRONG.GPU R40, desc[UR14][R38.64] ;  /* 0x0000000e26287980 */ /* 0x000ea8000c10f900 */
[----:B--2---:R-:W-:Y:S01]  /*1b00*/  CCTL.IVALL ;  /* 0x00000000ff00798f */ /* 0x004fe20002000000 */
[----:B------:R-:W-:Y:S05]  /*1b10*/  YIELD ;  /* 0x0000000000007946 */ /* 0x000fea0003800000 */
[----:B-----5:R-:W-:-:S04]  /*1b20*/  LOP3.LUT R40, R40, R41, RZ, 0x3c, !PT ;  /* 0x0000002928287212 */ /* 0x020fc800078e3cff */
[----:B------:R-:W-:-:S13]  /*1b30*/  ISETP.GT.AND P2, PT, R40, -0x1, PT ;  /* 0xffffffff2800780c */ /* 0x000fda0003f44270 */
[----:B------:R-:W-:Y:S05]  /*1b40*/  @P2 BRA `(.L_x_513) ;  /* 0xfffffffc00e82947 */ /* 0x000fea000383ffff */
.L_x_512:
        /* <DEDUP_REMOVED lines=8> */
[----:B------:R-:W4:Y:S01]  /*1bd0*/  LDG.E.64.CONSTANT R40, desc[UR14][R40.64] ;  /* 0x0000000e28287981 */ /* 0x000f22000c1e9b00 */
[----:B------:R-:W-:Y:S01]  /*1be0*/  CS2R R44, SRZ ;  /* 0x00000000002c7805 */ /* 0x000fe2000001ff00 */
[----:B------:R-:W-:Y:S01]  /*1bf0*/  BSSY.RECONVERGENT B0, `(.L_x_514) ;  /* 0x0000034000007945 */ /* 0x000fe20003800200 */
[----:B--2---:R-:W-:Y:S01]  /*1c00*/  @!P1 FADD.FTZ R45, RZ, R42 ;  /* 0x0000002aff2d9221 */ /* 0x004fe20000010000 */
[----:B------:R-:W-:-:S04]  /*1c10*/  @!P1 FADD.FTZ R44, RZ, R43 ;  /* 0x0000002bff2c9221 */ /* 0x000fc80000010000 */
        /* <DEDUP_REMOVED lines=10> */
[----:B------:R-:W-:Y:S01]  /*1cc0*/  LOP3.LUT P1, RZ, R58, 0x38f, RZ, 0xc0, !PT ;  /* 0x0000038f3aff7812 */ /* 0x000fe2000782c0ff */
[----:B0-----:R-:W-:Y:S01]  /*1cd0*/  FADD.FTZ R50, R47, R50 ;  /* 0x000000322f327221 */ /* 0x001fe20000010000 */
[----:B-1----:R-:W-:-:S04]  /*1ce0*/  FADD.FTZ R49, R48, R49 ;  /* 0x0000003130317221 */ /* 0x002fc80000010000 */
[----:B------:R-:W0:Y:S07]  /*1cf0*/  SHFL.BFLY PT, R45, R50, 0x1, 0x1f ;  /* 0x0c201f00322d7f89 */ /* 0x000e2e00000e0000 */
[----:B------:R-:W1:Y:S01]  /*1d00*/  @!P1 S2R R51, SR_CgaCtaId ;  /* 0x0000000000339919 */ /* 0x000e620000008800 */
[----:B------:R-:W2:Y:S01]  /*1d10*/  SHFL.BFLY PT, R44, R49, 0x1, 0x1f ;  /* 0x0c201f00312c7f89 */ /* 0x000ea200000e0000 */
[----:B------:R-:W-:Y:S01]  /*1d20*/  @!P1 MOV R43, 0x400 ;  /* 0x00000400002b9802 */ /* 0x000fe20000000f00 */
[----:B0-----:R-:W-:-:S04]  /*1d30*/  FADD.FTZ R42, R50, R45 ;  /* 0x0000002d322a7221 */ /* 0x001fc80000010000 */
[----:B------:R-:W-:Y:S01]  /*1d40*/  @!P1 FMUL.FTZ R42, R42, 2.4414062863797880709e-05 ;  /* 0x37cccccd2a2a9820 */ /* 0x000fe20000410000 */
[----:B--2---:R-:W-:Y:S01]  /*1d50*/  FADD.FTZ R46, R49, R44 ;  /* 0x0000002c312e7221 */ /* 0x004fe20000010000 */
[----:B------:R-:W-:Y:S02]  /*1d60*/  @!P1 IADD3 R44, PT, PT, R43, 0xc80, RZ ;  /* 0x00000c802b2c9810 */ /* 0x000fe40007ffe0ff */
[----:B------:R-:W-:Y:S02]  /*1d70*/  @!P1 FMUL.FTZ R43, R42, R42 ;  /* 0x0000002a2a2b9220 */ /* 0x000fe40000410000 */
[----:B-1----:R-:W-:Y:S02]  /*1d80*/  @!P1 LEA R45, R51, R44, 0x18 ;  /* 0x0000002c332d9211 */ /* 0x002fe400078ec0ff */
[----:B------:R-:W-:Y:S02]  /*1d90*/  @!P1 FFMA.FTZ R43, R46, 2.4414062863797880709e-05, -R43 ;  /* 0x37cccccd2e2b9823 */ /* 0x000fe4000001082b */
[----:B------:R-:W-:-:S03]  /*1da0*/  @!P1 LEA.HI R45, R58, R45, RZ, 0x1f ;  /* 0x0000002d3a2d9211 */ /* 0x000fc600078ff8ff */
[----:B------:R-:W-:-:S05]  /*1db0*/  @!P1 FMNMX.FTZ R43, RZ, R43, !PT ;  /* 0x0000002bff2b9209 */ /* 0x000fca0007810000 */
[----:B------:R0:W-:Y:S01]  /*1dc0*/  @!P1 STS.64 [R45], R42 ;  /* 0x0000002a2d009388 */ /* 0x0001e20000000a00 */
[----:B---3--:R-:W-:Y:S02]  /*1dd0*/  PRMT R46, R39, 0x7632, R46 ;  /* 0x00007632272e7816 */ /* 0x008fe4000000002e */
[----:B----4-:R-:W-:Y:S02]  /*1de0*/  PRMT R48, R40, 0x7632, R48 ;  /* 0x0000763228307816 */ /* 0x010fe40000000030 */
[----:B------:R-:W-:Y:S01]  /*1df0*/  PRMT R47, R41, 0x7632, R47 ;  /* 0x00007632292f7816 */ /* 0x000fe2000000002f */
        /* <DEDUP_REMOVED lines=19> */
.L_x_515:
[----:B------:R-:W-:Y:S05]  /*1f30*/  BSYNC.RECONVERGENT B0 ;  /* 0x0000000000007941 */ /* 0x000fea0003800200 */
.L_x_514:
[----:B------:R-:W2:Y:S01]  /*1f40*/  S2UR UR7, SR_CgaCtaId ;  /* 0x00000000000779c3 */ /* 0x000ea20000008800 */
[----:B------:R-:W-:Y:S01]  /*1f50*/  UMOV UR6, 0x400 ;  /* 0x0000040000067882 */ /* 0x000fe20000000000 */
[----:B------:R-:W-:Y:S01]  /*1f60*/  IMAD.HI.U32 R92, R92, -0x33333333, RZ ;  /* 0xcccccccd5c5c7827 */ /* 0x000fe200078e00ff */
[----:B------:R-:W-:Y:S01]  /*1f70*/  UIADD3 UR6, UPT, UPT, UR6, 0xc80, URZ ;  /* 0x00000c8006067890 */ /* 0x000fe2000fffe0ff */
[----:B------:R-:W-:Y:S01]  /*1f80*/  SHF.L.U32 R40, R40, 0x10, RZ ;  /* 0x0000001028287819 */ /* 0x000fe200000006ff */
[----:B------:R-:W-:Y:S01]  /*1f90*/  UISETP.GE.U32.AND UP0, UPT, UR9, UR13, UPT ;  /* 0x0000000d0900728c */ /* 0x000fe2000bf06070 */
[----:B01----:R-:W-:Y:S01]  /*1fa0*/  SHF.L.U32 R45, R38, 0x10, RZ ;  /* 0x00000010262d7819 */ /* 0x003fe200000006ff */
[----:B------:R-:W-:Y:S01]  /*1fb0*/  ULOP3.LUT UR4, UR4, 0x1, URZ, 0x3c, !UPT ;  /* 0x0000000104047892 */ /* 0x000fe2000f8e3cff */
[----:B------:R-:W-:Y:S01]  /*1fc0*/  LEA.HI R92, R92, -UR12, RZ, 0x1b ;  /* 0x8000000c5c5c7c11 */ /* 0x000fe2000f8fd8ff */
[----:B------:R-:W-:Y:S01]  /*1fd0*/  UISETP.GE.AND.EX UP0, UPT, UR5, UR10, UPT, UP0 ;  /* 0x0000000a0500728c */ /* 0x000fe2000bf06300 */
[----:B------:R-:W-:-:S02]  /*1fe0*/  PRMT R38, R38, 0x7632, R38 ;  /* 0x0000763226267816 */ /* 0x000fc40000000026 */
[----:B------:R-:W-:Y:S02]  /*1ff0*/  SHF.L.U32 R41, R41, 0x10, RZ ;  /* 0x0000001029297819 */ /* 0x000fe400000006ff */
[----:B------:R-:W-:Y:S02]  /*2000*/  SHF.L.U32 R47, R47, 0x10, RZ ;  /* 0x000000102f2f7819 */ /* 0x000fe400000006ff */
[----:B------:R-:W-:Y:S01]  /*2010*/  SHF.L.U32 R38, R38, 0x10, RZ ;  /* 0x0000001026267819 */ /* 0x000fe200000006ff */
[----:B--2---:R-:W-:-:S06]  /*2020*/  ULEA UR6, UR7, UR6, 0x18 ;  /* 0x0000000607067291 */ /* 0x004fcc000f8ec0ff */
[----:B------:R-:W-:-:S05]  /*2030*/  LEA R42, R92, UR6, 0x3 ;  /* 0x000000065c2a7c11 */ /* 0x000fca000f8e18ff */
[----:B------:R-:W0:Y:S01]  /*2040*/  LDCU UR6, c[0x0][0x3a0] ;  /* 0x00007400ff0677ac */ /* 0x000e220008000800 */
[----:B------:R-:W0:Y:S02]  /*2050*/  LDS.64 R42, [R42] ;  /* 0x000000002a2a7984 */ /* 0x000e240000000a00 */
[----:B0-----:R-:W-:Y:S01]  /*2060*/  FADD.FTZ R43, R43, UR6 ;  /* 0x000000062b2b7e21 */ /* 0x001fe20008010000 */
[----:B------:R-:W0:Y:S01]  /*2070*/  LDCU.64 UR6, c[0x0][0x380] ;  /* 0x00007000ff0677ac */ /* 0x000e220008000a00 */
[--C-:B------:R-:W-:Y:S01]  /*2080*/  FADD.FTZ R0, R0, -R42.reuse ;  /* 0x8000002a00007221 */ /* 0x100fe20000010000 */
[--C-:B------:R-:W-:Y:S01]  /*2090*/  FADD.FTZ R29, R29, -R42.reuse ;  /* 0x8000002a1d1d7221 */ /* 0x100fe20000010000 */
[--C-:B------:R-:W-:Y:S01]  /*20a0*/  FADD.FTZ R25, R25, -R42.reuse ;  /* 0x8000002a19197221 */ /* 0x100fe20000010000 */
        /* <DEDUP_REMOVED lines=18> */
[C---:B-1----:R-:W-:Y:S01]  /*21d0*/  FMUL.FTZ R49, R43.reuse, R0 ;  /* 0x000000002b317220 */ /* 0x042fe20000410000 */
        /* <DEDUP_REMOVED lines=77> */
[C---:B------:R-:W-:Y:S01]  /*26b0*/  FMUL.FTZ R31, R43.reuse, R31 ;  /* 0x0000001f2b1f7220 */ /* 0x040fe20000410000 */
        /* <DEDUP_REMOVED lines=49> */
[----:B------:R-:W-:Y:S01]  /*29d0*/  FFMA.FTZ R30, R30, R39, R47 ;  /* 0x000000271e1e7223 */ /* 0x000fe2000001002f */
[--C-:B------:R-:W-:Y:S01]  /*29e0*/  FFMA.FTZ R32, R32, R38, R5.reuse ;  /* 0x0000002620207223 */ /* 0x100fe20000010005 */
[--C-:B------:R-:W-:Y:S01]  /*29f0*/  FFMA.FTZ R43, R38, R4, R5.reuse ;  /* 0x00000004262b7223 */ /* 0x100fe20000010005 */
[----:B0-----:R-:W-:Y:S01]  /*2a00*/  IADD3 R4, P1, PT, R34, UR6, RZ ;  /* 0x0000000622047c10 */ /* 0x001fe2000ff3e0ff */
        /* <DEDUP_REMOVED lines=48> */
[----:B------:R0:W-:Y:S01]  /*2d10*/  STG.E.64 desc[UR14][R4.64], R30 ;  /* 0x0000001e04007986 */ /* 0x0001e2000c101b0e */
[----:B------:R-:W-:-:S02]  /*2d20*/  F2FP.BF16.F32.PACK_AB R24, R24, R25 ;  /* 0x000000191818723e */ /* 0x000fc400000010ff */
[----:B------:R-:W-:Y:S02]  /*2d30*/  F2FP.BF16.F32.PACK_AB R20, R20, R21 ;  /* 0x000000151414723e */ /* 0x000fe400000010ff */
[----:B------:R-:W-:Y:S02]  /*2d40*/  F2FP.BF16.F32.PACK_AB R15, R32, R15 ;  /* 0x0000000f200f723e */ /* 0x000fe400000010ff */
[----:B------:R-:W-:Y:S02]  /*2d50*/  F2FP.BF16.F32.PACK_AB R6, R8, R9 ;  /* 0x000000090806723e */ /* 0x000fe400000010ff */
[----:B------:R-:W-:Y:S02]  /*2d60*/  F2FP.BF16.F32.PACK_AB R7, R38, R7 ;  /* 0x000000072607723e */ /* 0x000fe400000010ff */
        /* <DEDUP_REMOVED lines=38> */
[----:B------:R0:W-:Y:S01]  /*2fd0*/  STG.E.64 desc[UR14][R4.64+0x25800], R38 ;  /* 0x0258002604007986 */ /* 0x0001e2000c101b0e */
[----:B------:R-:W-:Y:S05]  /*2fe0*/  BRA.U !UP0, `(.L_x_516) ;  /* 0xffffffd108987547 */ /* 0x000fea000b83ffff */
[----:B------:R-:W-:Y:S05]  /*2ff0*/  EXIT ;  /* 0x000000000000794d */ /* 0x000fea0003800000 */
.L_x_517:
        /* <DEDUP_REMOVED lines=16> */
.L_x_1245:


//--------------------- .text._ZN13group_norm_v214gn_cuda_kernelI13__nv_bfloat16Li320ELi3ELi32ELi40ELi1024ELb0ELi64ELi320ELi320ELi4ELb1ELi21ELb0ELb0ENS_16CompileConditionILi1000EEEEEvPT_PKS4_S7_S7_flPfS8_Pj --------------------------
	.section	.text._ZN13group_norm_v214gn_cuda_kernelI13__nv_bfloat16Li320ELi3ELi32ELi40ELi1024ELb0ELi64ELi320ELi320ELi4ELb1ELi21ELb0ELb0ENS_16CompileConditionILi1000EEEEEvPT_PKS4_S7_S7_flPfS8_Pj,"ax",@progbits
	.align	128
        .global         _ZN13group_norm_v214gn_cuda_kernelI13__nv_bfloat16Li320ELi3ELi32ELi40ELi1024ELb0ELi64ELi320ELi320ELi4ELb1ELi21ELb0ELb0ENS_16CompileConditionILi1000EEEEEvPT_PKS4_S7_S7_flPfS8_Pj
        .type           _ZN13group_norm_v214gn_cuda_kernelI13__nv_bfloat16Li320ELi3ELi32ELi40ELi1024ELb0ELi64ELi320ELi320ELi4ELb1ELi21ELb0ELb0ENS_16CompileConditionILi1000EEEEEvPT_PKS4_S7_S7_flPfS8_Pj,@function
        .size           _ZN13group_norm_v214gn_cuda_kernelI13__nv_bfloat16Li320ELi3ELi32ELi40ELi1024ELb0ELi64ELi320ELi320ELi4ELb1ELi21ELb0ELb0ENS_16CompileConditionILi1000EEEEEvPT_PKS4_S7_S7_flPfS8_Pj,(.L_x_1246 - _ZN13group_norm_v214gn_cuda_kernelI13__nv_bfloat16Li320ELi3ELi32ELi40ELi1024ELb0ELi64ELi320ELi320ELi4ELb1ELi21ELb0ELb0ENS_16CompileConditionILi1000EEEEEvPT_PKS4_S7_S7_flPfS8_Pj)
        .other          _ZN13group_norm_v214gn_cuda_kernelI13__nv_bfloat16Li320ELi3ELi32ELi40ELi1024ELb0ELi64ELi320ELi320ELi4ELb1ELi21ELb0ELb0ENS_16CompileConditionILi1000EEEEEvPT_PKS4_S7_S7_flPfS8_Pj,@"STO_CUDA_ENTRY STV_DEFAULT"
_ZN13group_norm_v214gn_cuda_kernelI13__nv_bfloat16Li320ELi3ELi32ELi40ELi1024ELb0ELi64ELi320ELi320ELi4ELb1ELi21ELb0ELb0ENS_16CompileConditionILi1000EEEEEvPT_PKS4_S7_S7_flPfS8_Pj:
.text._ZN13group_norm_v214gn_cuda_kernelI13__nv_bfloat16Li320ELi3ELi32ELi40ELi1024ELb0ELi64ELi320ELi320ELi4ELb1ELi21ELb0ELb0ENS_16CompileConditionILi1000EEEEEvPT_PKS4_S7_S7_flPfS8_Pj:
[----:B------:R-:W0:Y:S08]  /*0000*/  LDC R1, c[0x0][0x37c] ;  /* 0x0000df00ff017b82 */ /* 0x000e300000000800 */
[----:B------:R-:W1:Y:S01]  /*0010*/  LDC.64 R2, c[0x0][0x3a8] ;  /* 0x0000ea00ff027b82 */ /* 0x000e620000000a00 */
[----:B0-----:R-:W-:-:S07]  /*0020*/  IADD3 R1, PT, PT, R1, -0x68, RZ ;  /* 0xffffff9801017810 */ /* 0x001fce0007ffe0ff */
[----:B------:R-:W0:Y:S01]  /*0030*/  S2UR UR4, SR_CTAID.Y ;  /* 0x00000000000479c3 */ /* 0x000e220000002600 */
[C---:B-1----:R-:W-:Y:S02]  /*0040*/  SHF.L.U32 R4, R2.reuse, 0x2, RZ ;  /* 0x0000000202047819 */ /* 0x042fe400000006ff */
[----:B------:R-:W-:Y:S02]  /*0050*/  SHF.L.U64.HI R0, R2, 0x2, R3 ;  /* 0x0000000202007819 */ /* 0x000fe40000010203 */
[----:B0-----:R-:W-:-:S04]  /*0060*/  ISETP.GT.U32.AND P0, PT, R4, UR4, PT ;  /* 0x0000000404007c0c */ /* 0x001fc8000bf04070 */
[----:B------:R-:W-:-:S13]  /*0070*/  ISETP.GT.AND.EX P0, PT, R0, RZ, PT, P0 ;  /* 0x000000ff0000720c */ /* 0x000fda0003f04300 */
[----:B------:R-:W-:Y:S05]  /*0080*/  @!P0 EXIT ;  /* 0x000000000000894d */ /* 0x000fea0003800000 */
[----:B------:R-:W0:Y:S01]  /*0090*/  S2R R9, SR_TID.X ;  /* 0x0000000000097919 */ /* 0x000e220000002100 */
[----:B------:R-:W1:Y:S01]  /*00a0*/  LDC.64 R6, c[0x0][0x3b0] ;  /* 0x0000ec00ff067b82 */ /* 0x000e620000000a00 */
[----:B------:R-:W-:Y:S01]  /*00b0*/  UMOV UR8, UR4 ;  /* 0x0000000400087c82 */ /* 0x000fe20008000000 */
[----:B------:R-:W2:Y:S01]  /*00c0*/  LDCU.64 UR12, c[0x0][0x358] ;  /* 0x00006b00ff0c77ac */ /* 0x000ea20008000a00 */
[----:B------:R-:W3:Y:S01]  /*00d0*/  S2R R3, SR_CgaCtaId ;  /* 0x0000000000037919 */ /* 0x000ee20000008800 */
[----:B------:R-:W-:Y:S01]  /*00e0*/  UMOV UR5, URZ ;  /* 0x000000ff00057c82 */ /* 0x000fe20008000000 */
        /* <DEDUP_REMOVED lines=11> */
[----:B------:R-:W-:Y:S02]  /*01a0*/  IADD3 R4, PT, PT, RZ, -R2, RZ ;  /* 0x80000002ff047210 */ /* 0x000fe40007ffe0ff */
[----:B------:R-:W-:Y:S02]  /*01b0*/  MOV R2, 0x400 ;  /* 0x0000040000027802 */ /* 0x000fe40000000f00 */
[----:B------:R-:W-:Y:S02]  /*01c0*/  PRMT R4, R4, 0x7710, RZ ;  /* 0x0000771004047816 */ /* 0x000fe400000000ff */
[----:B---3--:R-:W-:Y:S02]  /*01d0*/  LEA R3, R3, R2, 0x18 ;  /* 0x0000000203037211 */ /* 0x008fe400078ec0ff */
[----:B------:R-:W-:Y:S02]  /*01e0*/  IADD3 R2, PT, PT, R4, R9, RZ ;  /* 0x0000000904027210 */ /* 0x000fe40007ffe0ff */
[----:B------:R-:W-:-:S02]  /*01f0*/  SHF.L.U32 R4, R5, 0x6, RZ ;  /* 0x0000000605047819 */ /* 0x000fc400000006ff */
[----:B------:R-:W-:Y:S02]  /*0200*/  LOP3.LUT R8, R2, 0xffff, RZ, 0xc0, !PT ;  /* 0x0000ffff02087812 */ /* 0x000fe400078ec0ff */
[----:B------:R-:W-:-:S03]  /*0210*/  LOP3.LUT R5, R4, 0x3c0, RZ, 0xc0, !PT ;  /* 0x000003c004057812 */ /* 0x000fc600078ec0ff */
[----:B------:R-:W-:Y:S01]  /*0220*/  IMAD R3, R8, 0x28, R3 ;  /* 0x0000002808037824 */ /* 0x000fe200078e0203 */
[C---:B------:R-:W-:Y:S01]  /*0230*/  IADD3 R2, PT, PT, R0.reuse, R5, RZ ;  /* 0x0000000500027210 */ /* 0x040fe20007ffe0ff */
[----:B------:R0:W-:Y:S03]  /*0240*/  STL [R1+0x5c], R8 ;  /* 0x00005c0801007387 */ /* 0x0001e60000100800 */
[----:B------:R-:W-:Y:S01]  /*0250*/  LEA R0, R0, R3, 0x3 ;  /* 0x0000000300007211 */ /* 0x000fe200078e18ff */
[----:B------:R0:W-:Y:S04]  /*0260*/  STL [R1+0x58], R2 ;  /* 0x0000580201007387 */ /* 0x0001e80000100800 */
[----:B--2---:R0:W-:Y:S02]  /*0270*/  STL [R1+0x60], R0 ;  /* 0x0000600001007387 */ /* 0x0041e40000100800 */
.L_x_526:
[----:B01----:R-:W2:Y:S04]  /*0280*/  LDL R2, [R1+0x5c] ;  /* 0x00005c0001027983 */ /* 0x003ea80000100800 */
[----:B------:R-:W3:Y:S01]  /*0290*/  LDL R0, [R1+0x58] ;  /* 0x0000580001007983 */ /* 0x000ee20000100800 */
[----:B------:R-:W-:Y:S01]  /*02a0*/  ULOP3.LUT UR6, UR8, 0x3, URZ, 0xc0, !UPT ;  /* 0x0000000308067892 */ /* 0x000fe2000f8ec0ff */
[----:B------:R-:W-:Y:S01]  /*02b0*/  HFMA2 R27, -RZ, RZ, 0, 0 ;  /* 0x00000000ff1b7431 */ /* 0x000fe200000001ff */
[----:B------:R-:W-:Y:S02]  /*02c0*/  USHF.R.U64 UR14, UR8, 0x2, UR5 ;  /* 0x00000002080e7899 */ /* 0x000fe40008001205 */
[----:B------:R-:W-:Y:S01]  /*02d0*/  UIMAD UR9, UR6, 0x140, URZ ;  /* 0x00000140060978a4 */ /* 0x000fe2000f8e02ff */
[----:B------:R-:W0:Y:S03]  /*02e0*/  LDCU.64 UR10, c[0x0][0x388] ;  /* 0x00007100ff0a77ac */ /* 0x000e260008000a00 */
[----:B------:R-:W-:Y:S01]  /*02f0*/  MOV R3, UR14 ;  /* 0x0000000e00037c02 */ /* 0x000fe20008000f00 */
[----:B------:R-:W-:-:S04]  /*0300*/  USHF.R.U32.HI UR15, URZ, 0x2, UR5 ;  /* 0x00000002ff0f7899 */ /* 0x000fc80008011605 */
[----:B------:R-:W-:Y:S01]  /*0310*/  UIMAD UR6, UR15, 0x140000, URZ ;  /* 0x001400000f0678a4 */ /* 0x000fe2000f8e02ff */
[----:B--2---:R-:W-:Y:S01]  /*0320*/  LEA R26, R2, UR9, 0x2 ;  /* 0x00000009021a7c11 */ /* 0x004fe2000f8e10ff */
[----:B---3--:R-:W-:-:S04]  /*0330*/  IMAD R5, R0, 0x500, RZ ;  /* 0x0000050000057824 */ /* 0x008fc800078e02ff */
[----:B------:R-:W-:-:S03]  /*0340*/  IMAD.WIDE.U32 R2, R3, 0x140000, R26 ;  /* 0x0014000003027825 */ /* 0x000fc600078e001a */
[----:B------:R-:W-:-:S04]  /*0350*/  IADD3 R0, P1, PT, R5, R2, RZ ;  /* 0x0000000205007210 */ /* 0x000fc80007f3e0ff */
[----:B------:R-:W-:Y:S02]  /*0360*/  IADD3.X R3, PT, PT, R3, UR6, RZ, P1, !PT ;  /* 0x0000000603037c10 */ /* 0x000fe40008ffe4ff */
[C---:B------:R-:W-:Y:S02]  /*0370*/  SHF.L.U32 R6, R0.reuse, 0x1, RZ ;  /* 0x0000000100067819 */ /* 0x040fe400000006ff */
[----:B------:R-:W-:Y:S02]  /*0380*/  SHF.L.U64.HI R4, R0, 0x1, R3 ;  /* 0x0000000100047819 */ /* 0x000fe40000010203 */
[----:B0-----:R-:W-:Y:S01]  /*0390*/  IADD3 R32, P1, PT, R6, UR10, RZ ;  /* 0x0000000a06207c10 */ /* 0x001fe2000ff3e0ff */
[----:B------:R-:W-:Y:S03]  /*03a0*/  STL [R1+0x44], R6 ;  /* 0x0000440601007387 */ /* 0x000fe60000100800 */
[----:B------:R-:W-:Y:S01]  /*03b0*/  IADD3.X R33, PT, PT, R4, UR11, RZ, P1, !PT ;  /* 0x0000000b04217c10 */ /* 0x000fe20008ffe4ff */
[----:B------:R0:W-:Y:S04]  /*03c0*/  STL [R1+0x48], R4 ;  /* 0x0000480401007387 */ /* 0x0001e80000100800 */
        /* <DEDUP_REMOVED lines=9> */
[----:B0-----:R-:W5:Y:S04]  /*0460*/  LDG.E.64.CONSTANT R4, desc[UR12][R32.64+0x16800] ;  /* 0x0168000c20047981 */ /* 0x001f68000c1e9b00 */
[----:B------:R-:W5:Y:S04]  /*0470*/  LDG.E.64.CONSTANT R6, desc[UR12][R32.64+0x19000] ;  /* 0x0190000c20067981 */ /* 0x000f68000c1e9b00 */
[----:B------:R-:W5:Y:S04]  /*0480*/  LDG.E.64.CONSTANT R10, desc[UR12][R32.64+0x1b800] ;  /* 0x01b8000c200a7981 */ /* 0x000f68000c1e9b00 */
[----:B------:R-:W5:Y:S04]  /*0490*/  LDG.E.64.CONSTANT R14, desc[UR12][R32.64+0x1e000] ;  /* 0x01e0000c200e7981 */ /* 0x000f68000c1e9b00 */
[----:B------:R-:W5:Y:S04]  /*04a0*/  LDG.E.64.CONSTANT R18, desc[UR12][R32.64+0x20800] ;  /* 0x0208000c20127981 */ /* 0x000f68000c1e9b00 */
[----:B------:R-:W5:Y:S04]  /*04b0*/  LDG.E.64.CONSTANT R22, desc[UR12][R32.64+0x23000] ;  /* 0x0230000c20167981 */ /* 0x000f68000c1e9b00 */
[----:B------:R0:W5:Y:S01]  /*04c0*/  LDG.E.64.CONSTANT R36, desc[UR12][R32.64+0x25800] ;  /* 0x0258000c20247981 */ /* 0x000162000c1e9b00 */
[----:B--2---:R-:W-:-:S02]  /*04d0*/  PRMT R40, R38, 0x7632, R40 ;  /* 0x0000763226287816 */ /* 0x004fc40000000028 */
[----:B------:R-:W-:Y:S02]  /*04e0*/  SHF.L.U32 R0, R38, 0x10, RZ ;  /* 0x0000001026007819 */ /* 0x000fe400000006ff */
[----:B------:R-:W-:Y:S02]  /*04f0*/  SHF.L.U32 R40, R40, 0x10, RZ ;  /* 0x0000001028287819 */ /* 0x000fe400000006ff */
[C---:B------:R-:W-:Y:S01]  /*0500*/  PRMT R2, R39.reuse, 0x7632, R2 ;  /* 0x0000763227027816 */ /* 0x040fe20000000002 */
[----:B------:R-:W-:Y:S01]  /*0510*/  FADD.FTZ R3, RZ, R0 ;  /* 0x00000000ff037221 */ /* 0x000fe20000010000 */
[----:B------:R-:W-:Y:S01]  /*0520*/  FFMA.FTZ R35, R0, R0, RZ ;  /* 0x0000000000237223 */ /* 0x000fe200000100ff */
[----:B------:R-:W-:Y:S02]  /*0530*/  SHF.L.U32 R39, R39, 0x10, RZ ;  /* 0x0000001027277819 */ /* 0x000fe400000006ff */
[----:B------:R-:W-:Y:S01]  /*0540*/  FADD.FTZ R34, R3, R40 ;  /* 0x0000002803227221 */ /* 0x000fe20000010000 */
[----:B------:R-:W-:Y:S01]  /*0550*/  FFMA.FTZ R38, R40, R40, R35 ;  /* 0x0000002828267223 */ /* 0x000fe20000010023 */
[----:B------:R-:W-:-:S02]  /*0560*/  SHF.L.U32 R2, R2, 0x10, RZ ;  /* 0x0000001002027819 */ /* 0x000fc400000006ff */
[----:B0-----:R-:W-:Y:S01]  /*0570*/  FADD.FTZ R33, R34, R39 ;  /* 0x0000002722217221 */ /* 0x001fe20000010000 */
[----:B------:R-:W-:Y:S01]  /*0580*/  FFMA.FTZ R35, R39, R39, R38 ;  /* 0x0000002727237223 */ /* 0x000fe20000010026 */
[C---:B---3--:R-:W-:Y:S02]  /*0590*/  PRMT R3, R30.reuse, 0x7632, R3 ;  /* 0x000076321e037816 */ /* 0x048fe40000000003 */
[----:B------:R-:W-:Y:S01]  /*05a0*/  SHF.L.U32 R44, R30, 0x10, RZ ;  /* 0x000000101e2c7819 */ /* 0x000fe200000006ff */
[----:B------:R-:W-:Y:S01]  /*05b0*/  FADD.FTZ R33, R33, R2 ;  /* 0x0000000221217221 */ /* 0x000fe20000010000 */
[----:B------:R-:W-:Y:S01]  /*05c0*/  FFMA.FTZ R35, R2, R2, R35 ;  /* 0x0000000202237223 */ /* 0x000fe20000010023 */
[----:B------:R-:W-:Y:S02]  /*05d0*/  SHF.L.U32 R42, R3, 0x10, RZ ;  /* 0x00000010032a7819 */ /* 0x000fe400000006ff */
[----:B------:R-:W-:Y:S01]  /*05e0*/  FADD.FTZ R33, R33, R44 ;  /* 0x0000002c21217221 */ /* 0x000fe20000010000 */
[----:B------:R-:W-:Y:S01]  /*05f0*/  FFMA.FTZ R35, R44, R44, R35 ;  /* 0x0000002c2c237223 */ /* 0x000fe20000010023 */
[C---:B------:R-:W-:Y:S01]  /*0600*/  PRMT R3, R31.reuse, 0x7632, R3 ;  /* 0x000076321f037816 */ /* 0x040fe20000000003 */
[----:B------:R-:W-:Y:S01]  /*0610*/  STL [R1+0x14], R44 ;  /* 0x0000142c01007387 */ /* 0x000fe20000100800 */
[----:B------:R-:W-:Y:S01]  /*0620*/  SHF.L.U32 R32, R31, 0x10, RZ ;  /* 0x000000101f207819 */ /* 0x000fe200000006ff */
[----:B------:R-:W-:Y:S01]  /*0630*/  FADD.FTZ R33, R33, R42 ;  /* 0x0000002a21217221 */ /* 0x000fe20000010000 */
[----:B------:R-:W-:Y:S01]  /*0640*/  FFMA.FTZ R35, R42, R42, R35 ;  /* 0x0000002a2a237223 */ /* 0x000fe20000010023 */
[----:B------:R-:W-:Y:S01]  /*0650*/  SHF.L.U32 R30, R3, 0x10, RZ ;  /* 0x00000010031e7819 */ /* 0x000fe200000006ff */
[----:B------:R-:W-:Y:S01]  /*0660*/  STL [R1+0x40], R42 ;  /* 0x0000402a01007387 */ /* 0x000fe20000100800 */
[----:B------:R-:W-:Y:S01]  /*0670*/  FADD.FTZ R33, R33, R32 ;  /* 0x0000002021217221 */ /* 0x000fe20000010000 */
[----:B------:R-:W-:Y:S01]  /*0680*/  FFMA.FTZ R35, R32, R32, R35 ;  /* 0x0000002020237223 */ /* 0x000fe20000010023 */
[C---:B----4-:R-:W-:Y:S01]  /*0690*/  PRMT R3, R28.reuse, 0x7632, R3 ;  /* 0x000076321c037816 */ /* 0x050fe20000000003 */
[----:B------:R-:W-:Y:S01]  /*06a0*/  STL [R1+0x3c], R32 ;  /* 0x00003c2001007387 */ /* 0x000fe20000100800 */
[----:B------:R-:W-:Y:S01]  /*06b0*/  SHF.L.U32 R31, R28, 0x10, RZ ;  /* 0x000000101c1f7819 */ /* 0x000fe200000006ff */
[----:B------:R-:W-:Y:S01]  /*06c0*/  FADD.FTZ R33, R33, R30 ;  /* 0x0000001e21217221 */ /* 0x000fe20000010000 */
[----:B------:R-:W-:Y:S01]  /*06d0*/  FFMA.FTZ R35, R30, R30, R35 ;  /* 0x0000001e1e237223 */ /* 0x000fe20000010023 */
[----:B------:R0:W-:Y:S01]  /*06e0*/  STL [R1+0x38], R30 ;  /* 0x0000381e01007387 */ /* 0x0001e20000100800 */
[----:B------:R-:W-:Y:S01]  /*06f0*/  SHF.L.U32 R28, R29, 0x10, RZ ;  /* 0x000000101d1c7819 */ /* 0x000fe200000006ff */
[----:B------:R-:W-:Y:S01]  /*0700*/  FADD.FTZ R33, R33, R31 ;  /* 0x0000001f21217221 */ /* 0x000fe20000010000 */
[----:B------:R-:W-:Y:S01]  /*0710*/  FFMA.FTZ R35, R31, R31, R35 ;  /* 0x0000001f1f237223 */ /* 0x000fe20000010023 */
[----:B------:R-:W-:Y:S01]  /*0720*/  STL [R1+0x8], R31 ;  /* 0x0000081f01007387 */ /* 0x000fe20000100800 */
[----:B-----5:R-:W-:-:S04]  /*0730*/  PRMT R59, R61, 0x7632, R59 ;  /* 0x000076323d3b7816 */ /* 0x020fc8000000003b */
[----:B------:R-:W-:Y:S02]  /*0740*/  SHF.L.U32 R59, R59, 0x10, RZ ;  /* 0x000000103b3b7819 */ /* 0x000fe400000006ff */
[----:B0-----:R-:W-:Y:S02]  /*0750*/  SHF.L.U32 R30, R3, 0x10, RZ ;  /* 0x00000010031e7819 */ /* 0x001fe400000006ff */
[----:B------:R-:W-:-:S03]  /*0760*/  PRMT R3, R29, 0x7632, R3 ;  /* 0x000076321d037816 */ /* 0x000fc60000000003 */
[----:B------:R-:W-:Y:S01]  /*0770*/  FADD.FTZ R33, R33, R30 ;  /* 0x0000001e21217221 */ /* 0x000fe20000010000 */
[----:B------:R-:W-:Y:S01]  /*0780*/  FFMA.FTZ R35, R30, R30, R35 ;  /* 0x0000001e1e237223 */ /* 0x000fe20000010023 */
[----:B------:R-:W-:Y:S01]  /*0790*/  SHF.L.U32 R29, R3, 0x10, RZ ;  /* 0x00000010031d7819 */ /* 0x000fe200000006ff */
[----:B------:R-:W-:Y:S01]  /*07a0*/  STL [R1+0x34], R30 ;  /* 0x0000341e01007387 */ /* 0x000fe20000100800 */
[----:B------:R-:W-:Y:S01]  /*07b0*/  FADD.FTZ R33, R33, R28 ;  /* 0x0000001c21217221 */ /* 0x000fe20000010000 */
[----:B------:R-:W-:Y:S01]  /*07c0*/  FFMA.FTZ R35, R28, R28, R35 ;  /* 0x0000001c1c237223 */ /* 0x000fe20000010023 */
[C---:B------:R-:W-:Y:S01]  /*07d0*/  PRMT R3, R24.reuse, 0x7632, R3 ;  /* 0x0000763218037816 */ /* 0x040fe20000000003 */
[----:B------:R0:W-:Y:S01]  /*07e0*/  STL [R1+0x30], R28 ;  /* 0x0000301c01007387 */ /* 0x0001e20000100800 */
[----:B------:R-:W-:Y:S01]  /*07f0*/  FADD.FTZ R33, R33, R29 ;  /* 0x0000001d21217221 */ /* 0x000fe20000010000 */
[----:B------:R-:W-:Y:S02]  /*0800*/  FFMA.FTZ R35, R29, R29, R35 ;  /* 0x0000001d1d237223 */ /* 0x000fe40000010023 */
[----:B------:R-:W-:Y:S01]  /*0810*/  STL [R1+0x2c], R29 ;  /* 0x00002c1d01007387 */ /* 0x000fe20000100800 */
[----:B0-----:R-:W-:-:S02]  /*0820*/  SHF.L.U32 R28, R24, 0x10, RZ ;  /* 0x00000010181c7819 */ /* 0x001fc400000006ff */
[----:B------:R-:W-:Y:S02]  /*0830*/  SHF.L.U32 R24, R3, 0x10, RZ ;  /* 0x0000001003187819 */ /* 0x000fe400000006ff */
[----:B------:R-:W-:Y:S01]  /*0840*/  PRMT R3, R25, 0x7632, R3 ;  /* 0x0000763219037816 */ /* 0x000fe20000000003 */
[----:B------:R-:W-:Y:S01]  /*0850*/  FADD.FTZ R33, R33, R28 ;  /* 0x0000001c21217221 */ /* 0x000fe20000010000 */
[----:B------:R-:W-:Y:S01]  /*0860*/  FFMA.FTZ R35, R28, R28, R35 ;  /* 0x0000001c1c237223 */ /* 0x000fe20000010023 */
[----:B------:R0:W-:Y:S02]  /*0870*/  STL [R1+0x4], R28 ;  /* 0x0000041c01007387 */ /* 0x0001e40000100800 */
[----:B------:R-:W-:Y:S01]  /*0880*/  FADD.FTZ R33, R33, R24 ;  /* 0x0000001821217221 */ /* 0x000fe20000010000 */
[----:B------:R-:W-:Y:S01]  /*0890*/  FFMA.FTZ R35, R24, R24, R35 ;  /* 0x0000001818237223 */ /* 0x000fe20000010023 */
[----:B------:R1:W-:Y:S01]  /*08a0*/  STL [R1+0x28], R24 ;  /* 0x0000281801007387 */ /* 0x0003e20000100800 */
[----:B0-----:R-:W-:-:S02]  /*08b0*/  SHF.L.U32 R28, R25, 0x10, RZ ;  /* 0x00000010191c7819 */ /* 0x001fc400000006ff */
[----:B------:R-:W-:Y:S02]  /*08c0*/  SHF.L.U32 R25, R61, 0x10, RZ ;  /* 0x000000103d197819 */ /* 0x000fe400000006ff */
[----:B-1----:R-:W-:Y:S01]  /*08d0*/  SHF.L.U32 R24, R3, 0x10, RZ ;  /* 0x0000001003187819 */ /* 0x002fe200000006ff */
[----:B------:R-:W-:Y:S01]  /*08e0*/  STL [R1+0x24], R28 ;  /* 0x0000241c01007387 */ /* 0x000fe20000100800 */
[----:B------:R-:W-:Y:S01]  /*08f0*/  PRMT R3, R60, 0x7632, R3 ;  /* 0x000076323c037816 */ /* 0x000fe20000000003 */
[----:B------:R-:W-:Y:S01]  /*0900*/  FADD.FTZ R33, R33, R28 ;  /* 0x0000001c21217221 */ /* 0x000fe20000010000 */
[----:B------:R-:W-:Y:S01]  /*0910*/  FFMA.FTZ R35, R28, R28, R35 ;  /* 0x0000001c1c237223 */ /* 0x000fe20000010023 */
[----:B------:R0:W-:Y:S01]  /*0920*/  STL [R1+0x20], R24 ;  /* 0x0000201801007387 */ /* 0x0001e20000100800 */
[----:B------:R-:W-:Y:S01]  /*0930*/  SHF.L.U32 R3, R3, 0x10, RZ ;  /* 0x0000001003037819 */ /* 0x000fe200000006ff */
[----:B------:R-:W-:Y:S01]  /*0940*/  FADD.FTZ R33, R33, R24 ;  /* 0x0000001821217221 */ /* 0x000fe20000010000 */
[----:B------:R-:W-:Y:S01]  /*0950*/  SHF.L.U32 R60, R60, 0x10, RZ ;  /* 0x000000103c3c7819 */ /* 0x000fe200000006ff */
[----:B------:R-:W-:-:S02]  /*0960*/  FFMA.FTZ R35, R24, R24, R35 ;  /* 0x0000001818237223 */ /* 0x000fc40000010023 */
[----:B------:R1:W-:Y:S02]  /*0970*/  STL [R1+0x1c], R3 ;  /* 0x00001c0301007387 */ /* 0x0003e40000100800 */
[----:B------:R-:W-:Y:S01]  /*0980*/  FADD.FTZ R33, R33, R60 ;  /* 0x0000003c21217221 */ /* 0x000fe20000010000 */
[----:B------:R-:W-:Y:S01]  /*0990*/  FFMA.FTZ R35, R60, R60, R35 ;  /* 0x0000003c3c237223 */ /* 0x000fe20000010023 */
[----:B------:R2:W-:Y:S02]  /*09a0*/  STL [R1+0x18], R25 ;  /* 0x0000181901007387 */ /* 0x0005e40000100800 */
[----:B------:R-:W-:Y:S01]  /*09b0*/  FADD.FTZ R33, R33, R3 ;  /* 0x0000000321217221 */ /* 0x000fe20000010000 */
[----:B------:R-:W-:Y:S01]  /*09c0*/  FFMA.FTZ R35, R3, R3, R35 ;  /* 0x0000000303237223 */ /* 0x000fe20000010023 */
[----:B------:R-:W3:Y:S02]  /*09d0*/  LDL R31, [R1+0x60] ;  /* 0x00006000011f7983 */ /* 0x000ee40000100800 */
[----:B0-----:R-:W-:Y:S01]  /*09e0*/  FADD.FTZ R24, R33, R25 ;  /* 0x0000001921187221 */ /* 0x001fe20000010000 */
[----:B------:R-:W-:Y:S01]  /*09f0*/  FFMA.FTZ R28, R25, R25, R35 ;  /* 0x00000019191c7223 */ /* 0x000fe20000010023 */
[----:B------:R-:W-:-:S02]  /*0a00*/  PRMT R57, R20, 0x7632, R57 ;  /* 0x0000763214397816 */ /* 0x000fc40000000039 */
[----:B------:R-:W-:Y:S01]  /*0a10*/  SHF.L.U32 R58, R20, 0x10, RZ ;  /* 0x00000010143a7819 */ /* 0x000fe200000006ff */
[----:B-1----:R-:W-:Y:S01]  /*0a20*/  FADD.FTZ R3, R24, R59 ;  /* 0x0000003b18037221 */ /* 0x002fe20000010000 */
[----:B--2---:R-:W-:Y:S01]  /*0a30*/  FFMA.FTZ R25, R59, R59, R28 ;  /* 0x0000003b3b197223 */ /* 0x004fe2000001001c */
        /* <DEDUP_REMOVED lines=119> */
[----:B------:R-:W0:Y:S01]  /*11b0*/  S2R R32, SR_TID.X ;  /* 0x0000000000207919 */ /* 0x000e220000002100 */
[----:B------:R-:W-:Y:S01]  /*11c0*/  SHF.L.U32 R20, R20, 0x10, RZ ;  /* 0x0000001014147819 */ /* 0x000fe200000006ff */
        /* <DEDUP_REMOVED lines=27> */
[----:B0-----:R-:W-:Y:S02]  /*1380*/  ISETP.GT.U32.AND P1, PT, R32, 0x1f, PT ;  /* 0x0000001f2000780c */ /* 0x001fe40003f24070 */
        /* <DEDUP_REMOVED lines=8> */
[----:B------:R-:W-:-:S02]  /*1410*/  UIADD3.X UR5, UPT, UPT, URZ, UR5, URZ, UP0, !UPT ;  /* 0x00000005ff057290 */ /* 0x000fc400087fe4ff */
[----:B------:R-:W-:Y:S01]  /*1420*/  ULOP3.LUT UR10, UR6, 0x18, URZ, 0xc0, !UPT ;  /* 0x00000018060a7892 */ /* 0x000fe2000f8ec0ff */
[----:B------:R-:W-:Y:S01]  /*1430*/  UMOV UR8, UR7 ;  /* 0x0000000700087c82 */ /* 0x000fe20008000000 */
[----:B---3--:R0:W-:Y:S02]  /*1440*/  STS.64 [R31], R28 ;  /* 0x0000001c1f007388 */ /* 0x0081e40000000a00 */
[----:B0-----:R-:W-:Y:S01]  /*1450*/  CS2R R28, SRZ ;  /* 0x00000000001c7805 */ /* 0x001fe2000001ff00 */
[----:B------:R-:W-:Y:S06]  /*1460*/  BAR.SYNC.DEFER_BLOCKING 0x0 ;  /* 0x0000000000007b1d */ /* 0x000fec0000010000 */
[----:B------:R-:W-:Y:S05]  /*1470*/  @P1 BRA `(.L_x_519) ;  /* 0x0000000400381947 */ /* 0x000fea0003800000 */
[----:B------:R-:W0:Y:S01]  /*1480*/  S2R R29, SR_TID.X ;  /* 0x00000000001d7919 */ /* 0x000e220000002100 */
[----:B------:R-:W-:Y:S02]  /*1490*/  MOV R28, 0x28 ;  /* 0x00000028001c7802 */ /* 0x000fe40000000f00 */
[----:B------:R-:W-:Y:S01]  /*14a0*/  MOV R33, 0x400 ;  /* 0x0000040000217802 */ /* 0x000fe20000000f00 */
[----:B------:R-:W1:Y:S01]  /*14b0*/  S2R R30, SR_CgaCtaId ;  /* 0x00000000001e7919 */ /* 0x000e620000008800 */
[C---:B0-----:R-:W-:Y:S02]  /*14c0*/  LEA.HI R32, R29.reuse, UR10, RZ, 0x1e ;  /* 0x0000000a1d207c11 */ /* 0x041fe4000f8ff0ff */
[----:B------:R-:W-:Y:S02]  /*14d0*/  SHF.L.U32 R34, R29, 0x3, RZ ;  /* 0x000000031d227819 */ /* 0x000fe400000006ff */
[----:B-1----:R-:W-:Y:S01]  /*14e0*/  LEA R33, R30, R33, 0x18 ;  /* 0x000000211e217211 */ /* 0x002fe200078ec0ff */
[----:B------:R-:W-:Y:S01]  /*14f0*/  IMAD R32, R32, R28, -UR9 ;  /* 0x8000000920207e24 */ /* 0x000fe2000f8e021c */
[----:B------:R-:W-:-:S04]  /*1500*/  LOP3.LUT R34, R34, 0x18, RZ, 0xc0, !PT ;  /* 0x0000001822227812 */ /* 0x000fc800078ec0ff */
[----:B------:R-:W-:Y:S02]  /*1510*/  SHF.R.U32.HI R28, RZ, 0x2, R32 ;  /* 0x00000002ff1c7819 */ /* 0x000fe40000011620 */
[----:B------:R-:W-:-:S03]  /*1520*/  IADD3 R30, PT, PT, R32, 0x4, RZ ;  /* 0x00000004201e7810 */ /* 0x000fc60007ffe0ff */
        /* <DEDUP_REMOVED lines=67> */
.L_x_519:
[----:B------:R-:W-:Y:S05]  /*1960*/  BSYNC.RECONVERGENT B0 ;  /* 0x0000000000007941 */ /* 0x000fea0003800200 */
.L_x_518:
        /* <DEDUP_REMOVED lines=8> */
[C---:B--2---:R-:W-:Y:S02]  /*19f0*/  LOP3.LUT P2, RZ, R34.reuse, 0x3e3, RZ, 0xc0, !PT ;  /* 0x000003e322ff7812 */ /* 0x044fe4000784c0ff */
[----:B------:R-:W-:Y:S01]  /*1a00*/  ISETP.GT.U32.AND P1, PT, R34, 0x7f, PT ;  /* 0x0000007f2200780c */ /* 0x000fe20003f24070 */
[----:B0-----:R-:W-:Y:S01]  /*1a10*/  FADD.FTZ R28, R28, R31 ;  /* 0x0000001f1c1c7221 */ /* 0x001fe20000010000 */
[----:B-1----:R-:W-:-:S09]  /*1a20*/  FADD.FTZ R29, R29, R30 ;  /* 0x0000001e1d1d7221 */ /* 0x002fd20000010000 */
[----:B------:R-:W-:Y:S05]  /*1a30*/  @P2 BRA `(.L_x_521) ;  /* 0x00000000002c2947 */ /* 0x000fea0003800000 */
[----:B------:R-:W0:Y:S01]  /*1a40*/  S2UR UR6, SR_CTAID.X ;  /* 0x00000000000679c3 */ /* 0x000e220000002500 */
[----:B------:R-:W1:Y:S07]  /*1a50*/  S2R R31, SR_CTAID.Y ;  /* 0x00000000001f7919 */ /* 0x000e6e0000002600 */
[----:B------:R-:W1:Y:S08]  /*1a60*/  LDC R30, c[0x0][0x374] ;  /* 0x0000dd00ff1e7b82 */ /* 0x000e700000000800 */
[----:B------:R-:W2:Y:S01]  /*1a70*/  LDC.64 R32, c[0x0][0x3b8] ;  /* 0x0000ee00ff207b82 */ /* 0x000ea20000000a00 */
[----:B0-----:R-:W-:-:S04]  /*1a80*/  USHF.L.U32 UR6, UR6, 0x1, URZ ;  /* 0x0000000106067899 */ /* 0x001fc800080006ff */
[----:B------:R-:W-:Y:S01]  /*1a90*/  ULOP3.LUT UR6, UR6, 0x1e, URZ, 0xc0, !UPT ;  /* 0x0000001e06067892 */ /* 0x000fe2000f8ec0ff */
[----:B-1----:R-:W-:-:S05]  /*1aa0*/  IMAD R30, R30, UR4, R31 ;  /* 0x000000041e1e7c24 */ /* 0x002fca000f8e021f */
[----:B------:R-:W-:-:S04]  /*1ab0*/  LEA R31, R34, UR6, 0x3 ;  /* 0x00000006221f7c11 */ /* 0x000fc8000f8e18ff */
[----:B------:R-:W-:-:S05]  /*1ac0*/  LEA R30, R30, R31, 0x8 ;  /* 0x0000001f1e1e7211 */ /* 0x000fca00078e40ff */
[----:B--2---:R-:W-:-:S05]  /*1ad0*/  IMAD.WIDE.U32 R30, R30, 0x4, R32 ;  /* 0x000000041e1e7825 */ /* 0x004fca00078e0020 */
[----:B------:R0:W-:Y:S02]  /*1ae0*/  STG.E.64 desc[UR12][R30.64], R28 ;  /* 0x0000001c1e007986 */ /* 0x0001e4000c101b0c */
.L_x_521:
[----:B------:R-:W-:Y:S05]  /*1af0*/  BSYNC.RECONVERGENT B0 ;  /* 0x0000000000007941 */ /* 0x000fea0003800200 */
.L_x_520:
[----:B0-----:R-:W0:Y:S01]  /*1b00*/  @!P1 S2R R30, SR_CTAID.Y ;  /* 0x00000000001e9919 */ /* 0x001e220000002600 */
[----:B------:R-:W0:Y:S08]  /*1b10*/  @!P1 LDC R29, c[0x0][0x374] ;  /* 0x0000dd00ff1d9b82 */ /* 0x000e300000000800 */
[----:B------:R-:W-:Y:S01]  /*1b20*/  BAR.SYNC.DEFER_BLOCKING 0x0 ;  /* 0x0000000000007b1d */ /* 0x000fe20000010000 */
[----:B------:R-:W-:-:S02]  /*1b30*/  ISETP.NE.AND P2, PT, R34, RZ, PT ;  /* 0x000000ff2200720c */ /* 0x000fc40003f45270 */
[----:B------:R-:W-:-:S05]  /*1b40*/  @!P1 SHF.L.U32 R28, R34, 0x1, RZ ;  /* 0x00000001221c9819 */ /* 0x000fca00000006ff */
[----:B------:R-:W1:Y:S01]  /*1b50*/  @!P1 LDC.64 R32, c[0x0][0x3b8] ;  /* 0x0000ee00ff209b82 */ /* 0x000e620000000a00 */
[----:B------:R-:W-:Y:S01]  /*1b60*/  @!P1 LOP3.LUT R28, R28, 0xfe, RZ, 0xc0, !PT ;  /* 0x000000fe1c1c9812 */ /* 0x000fe200078ec0ff */
[----:B0-----:R-:W-:-:S05]  /*1b70*/  @!P1 IMAD R29, R29, UR4, R30 ;  /* 0x000000041d1d9c24 */ /* 0x001fca000f8e021e */
[----:B------:R-:W-:-:S05]  /*1b80*/  @!P1 LEA R28, R29, R28, 0x8 ;  /* 0x0000001c1d1c9211 */ /* 0x000fca00078e40ff */
[----:B-1----:R-:W-:Y:S01]  /*1b90*/  @!P1 IMAD.WIDE.U32 R32, R28, 0x4, R32 ;  /* 0x000000041c209825 */ /* 0x002fe200078e0020 */
[----:B------:R-:W-:Y:S06]  /*1ba0*/  @P2 BRA `(.L_x_522) ;  /* 0x0000000000442947 */ /* 0x000fec0003800000 */
[----:B------:R-:W0:Y:S01]  /*1bb0*/  S2R R30, SR_CTAID.Y ;  /* 0x00000000001e7919 */ /* 0x000e220000002600 */
[----:B------:R-:W0:Y:S08]  /*1bc0*/  LDC.64 R28, c[0x0][0x3c0] ;  /* 0x0000f000ff1c7b82 */ /* 0x000e300000000a00 */
[----:B------:R-:W1:Y:S01]  /*1bd0*/  S2UR UR6, SR_CTAID.X ;  /* 0x00000000000679c3 */ /* 0x000e620000002500 */
[----:B0-----:R-:W-:Y:S01]  /*1be0*/  IMAD.WIDE.U32 R28, R30, 0x4, R28 ;  /* 0x000000041e1c7825 */ /* 0x001fe200078e001c */
[----:B-1----:R-:W-:-:S02]  /*1bf0*/  ISETP.NE.AND P2, PT, RZ, UR6, PT ;  /* 0x00000006ff007c0c */ /* 0x002fc4000bf45270 */
[----:B------:R-:W-:-:S04]  /*1c00*/  MOV R30, 0x7ffffff1 ;  /* 0x7ffffff1001e7802 */ /* 0x000fc80000000f00 */
[----:B------:R-:W-:Y:S01]  /*1c10*/  SEL R30, R30, 0x1, !P2 ;  /* 0x000000011e1e7807 */ /* 0x000fe20005000000 */
[----:B------:R-:W-:Y:S06]  /*1c20*/  MEMBAR.ALL.GPU ;  /* 0x0000000000007992 */ /* 0x000fec000000a000 */
[----:B------:R-:W-:-:S00]  /*1c30*/  ERRBAR ;  /* 0x00000000000079ab */ /* 0x000fc00000000000 */
[----:B------:R-:W-:Y:S06]  /*1c40*/  CGAERRBAR ;  /* 0x00000000000075ab */ /* 0x000fec0000000000 */
[----:B------:R0:W5:Y:S02]  /*1c50*/  ATOM.E.ADD.STRONG.GPU PT, R30, desc[UR12][R28.64], R30 ;  /* 0x8000001e1c1e798a */ /* 0x00016400081ef10c */
.L_x_523:
[----:B------:R-:W2:Y:S04]  /*1c60*/  LD.E.STRONG.GPU R31, desc[UR12][R28.64] ;  /* 0x0000000c1c1f7980 */ /* 0x000ea8000c10f900 */
[----:B--2---:R-:W-:Y:S01]  /*1c70*/  CCTL.IVALL ;  /* 0x00000000ff00798f */ /* 0x004fe20002000000 */
[----:B------:R-:W-:Y:S05]  /*1c80*/  YIELD ;  /* 0x0000000000007946 */ /* 0x000fea0003800000 */
[----:B-----5:R-:W-:-:S04]  /*1c90*/  LOP3.LUT R31, R31, R30, RZ, 0x3c, !PT ;  /* 0x0000001e1f1f7212 */ /* 0x020fc800078e3cff */
[----:B------:R-:W-:-:S13]  /*1ca0*/  ISETP.GT.AND P2, PT, R31, -0x1, PT ;  /* 0xffffffff1f00780c */ /* 0x000fda0003f44270 */
[----:B------:R-:W-:Y:S05]  /*1cb0*/  @P2 BRA `(.L_x_523) ;  /* 0xfffffffc00e82947 */ /* 0x000fea000383ffff */
.L_x_522:
        /* <DEDUP_REMOVED lines=9> */
[----:B------:R-:W-:Y:S01]  /*1d50*/  HFMA2 R34, -RZ, RZ, 0, 0 ;  /* 0x00000000ff227431 */ /* 0x000fe200000001ff */
[----:B------:R-:W0:Y:S01]  /*1d60*/  S2R R61, SR_TID.X ;  /* 0x00000000003d7919 */ /* 0x000e220000002100 */
[----:B------:R-:W-:Y:S01]  /*1d70*/  BSSY.RECONVERGENT B0, `(.L_x_524) ;  /* 0x000003a000007945 */ /* 0x000fe20003800200 */
[----:B--2---:R-:W-:-:S05]  /*1d80*/  @!P1 FADD.FTZ R34, RZ, R32 ;  /* 0x00000020ff229221 */ /* 0x004fca0000010000 */
[----:B------:R-:W1:Y:S01]  /*1d90*/  SHFL.BFLY PT, R35, R34, 0x8, 0x1f ;  /* 0x0d001f0022237f89 */ /* 0x000e6200000e0000 */
[----:B------:R-:W-:Y:S01]  /*1da0*/  MOV R32, RZ ;  /* 0x000000ff00207202 */ /* 0x000fe20000000f00 */
[----:B------:R-:W-:-:S05]  /*1db0*/  @!P1 FADD.FTZ R32, RZ, R33 ;  /* 0x00000021ff209221 */ /* 0x000fca0000010000 */
[----:B------:R-:W2:Y:S01]  /*1dc0*/  SHFL.BFLY PT, R33, R32, 0x8, 0x1f ;  /* 0x0d001f0020217f89 */ /* 0x000ea200000e0000 */
[----:B-1----:R-:W-:-:S05]  /*1dd0*/  FADD.FTZ R35, R35, R34 ;  /* 0x0000002223237221 */ /* 0x002fca0000010000 */
[----:B------:R-:W1:Y:S01]  /*1de0*/  SHFL.BFLY PT, R34, R35, 0x4, 0x1f ;  /* 0x0c801f0023227f89 */ /* 0x000e6200000e0000 */
[----:B--2---:R-:W-:-:S05]  /*1df0*/  FADD.FTZ R33, R33, R32 ;  /* 0x0000002021217221 */ /* 0x004fca0000010000 */
[----:B------:R-:W2:Y:S01]  /*1e00*/  SHFL.BFLY PT, R32, R33, 0x4, 0x1f ;  /* 0x0c801f0021207f89 */ /* 0x000ea200000e0000 */
[----:B-1----:R-:W-:-:S05]  /*1e10*/  FADD.FTZ R35, R35, R34 ;  /* 0x0000002223237221 */ /* 0x002fca0000010000 */
[----:B------:R-:W1:Y:S01]  /*1e20*/  SHFL.BFLY PT, R34, R35, 0x2, 0x1f ;  /* 0x0c401f0023227f89 */ /* 0x000e6200000e0000 */
[----:B--2---:R-:W-:-:S05]  /*1e30*/  FADD.FTZ R33, R33, R32 ;  /* 0x0000002021217221 */ /* 0x004fca0000010000 */
[----:B------:R-:W2:Y:S01]  /*1e40*/  SHFL.BFLY PT, R32, R33, 0x2, 0x1f ;  /* 0x0c401f0021207f89 */ /* 0x000ea200000e0000 */
[----:B-1----:R-:W-:-:S05]  /*1e50*/  FADD.FTZ R34, R35, R34 ;  /* 0x0000002223227221 */ /* 0x002fca0000010000 */
[----:B------:R-:W1:Y:S01]  /*1e60*/  SHFL.BFLY PT, R35, R34, 0x1, 0x1f ;  /* 0x0c201f0022237f89 */ /* 0x000e6200000e0000 */
[----:B0-----:R-:W-:Y:S01]  /*1e70*/  LOP3.LUT P1, RZ, R61, 0x38f, RZ, 0xc0, !PT ;  /* 0x0000038f3dff7812 */ /* 0x001fe2000782c0ff */
[----:B--2---:R-:W-:Y:S01]  /*1e80*/  FADD.FTZ R33, R33, R32 ;  /* 0x0000002021217221 */ /* 0x004fe20000010000 */
[----:B-1----:R-:W-:-:S11]  /*1e90*/  FADD.FTZ R32, R34, R35 ;  /* 0x0000002322207221 */ /* 0x002fd60000010000 */
[----:B------:R-:W0:Y:S01]  /*1ea0*/  @!P1 S2R R35, SR_CgaCtaId ;  /* 0x0000000000239919 */ /* 0x000e220000008800 */
[----:B------:R-:W-:-:S04]  /*1eb0*/  @!P1 MOV R34, 0x400 ;  /* 0x0000040000229802 */ /* 0x000fc80000000f00 */
[----:B------:R-:W-:Y:S01]  /*1ec0*/  @!P1 IADD3 R34, PT, PT, R34, 0xc80, RZ ;  /* 0x00000c8022229810 */ /* 0x000fe20007ffe0ff */
[----:B------:R-:W1:Y:S01]  /*1ed0*/  SHFL.BFLY PT, R61, R33, 0x1, 0x1f ;  /* 0x0c201f00213d7f89 */ /* 0x000e6200000e0000 */
[----:B------:R-:W-:Y:S02]  /*1ee0*/  @!P1 FMUL.FTZ R32, R32, 2.4414062863797880709e-05 ;  /* 0x37cccccd20209820 */ /* 0x000fe40000410000 */
[----:B0-----:R-:W-:Y:S02]  /*1ef0*/  @!P1 LEA R34, R35, R34, 0x18 ;  /* 0x0000002223229211 */ /* 0x001fe400078ec0ff */
[----:B------:R-:W0:Y:S01]  /*1f00*/  S2R R35, SR_TID.X ;  /* 0x0000000000237919 */ /* 0x000e220000002100 */
[----:B-1----:R-:W-:Y:S01]  /*1f10*/  FADD.FTZ R61, R33, R61 ;  /* 0x0000003d213d7221 */ /* 0x002fe20000010000 */
[----:B------:R-:W-:-:S04]  /*1f20*/  @!P1 FMUL.FTZ R33, R32, R32 ;  /* 0x0000002020219220 */ /* 0x000fc80000410000 */
[----:B------:R-:W-:-:S05]  /*1f30*/  @!P1 FFMA.FTZ R33, R61, 2.4414062863797880709e-05, -R33 ;  /* 0x37cccccd3d219823 */ /* 0x000fca0000010821 */
[----:B------:R-:W-:Y:S02]  /*1f40*/  @!P1 FMNMX.FTZ R33, RZ, R33, !PT ;  /* 0x00000021ff219209 */ /* 0x000fe40007810000 */
[----:B0-----:R-:W-:-:S05]  /*1f50*/  @!P1 LEA.HI R34, R35, R34, RZ, 0x1f ;  /* 0x0000002223229211 */ /* 0x001fca00078ff8ff */
[----:B------:R3:W-:Y:S02]  /*1f60*/  @!P1 STS.64 [R34], R32 ;  /* 0x0000002022009388 */ /* 0x0007e40000000a00 */
[----:B---3--:R-:W-:Y:S02]  /*1f70*/  PRMT R34, R28, 0x7632, R34 ;  /* 0x000076321c227816 */ /* 0x008fe40000000022 */
[----:B------:R-:W-:Y:S02]  /*1f80*/  PRMT R33, R29, 0x7632, R33 ;  /* 0x000076321d217816 */ /* 0x000fe40000000021 */
[----:B----4-:R-:W-:Y:S01]  /*1f90*/  PRMT R32, R31, 0x7632, R32 ;  /* 0x000076321f207816 */ /* 0x010fe20000000020 */
[----:B------:R0:W-:Y:S04]  /*1fa0*/  STL.S16 [R1], R34 ;  /* 0x0000002201007387 */ /* 0x0001e80000100600 */
[----:B------:R0:W-:Y:S04]  /*1fb0*/  STL.S16 [R1+0xc], R33 ;  /* 0x00000c2101007387 */ /* 0x0001e80000100600 */
[----:B------:R0:W-:Y:S01]  /*1fc0*/  STL.S16 [R1+0x10], R32 ;  /* 0x0000102001007387 */ /* 0x0001e20000100600 */
[----:B------:R-:W-:Y:S01]  /*1fd0*/  PRMT R61, R30, 0x7632, R61 ;  /* 0x000076321e3d7816 */ /* 0x000fe2000000003d */
[----:B------:R-:W-:Y:S06]  /*1fe0*/  BAR.SYNC.DEFER_BLOCKING 0x0 ;  /* 0x0000000000007b1d */ /* 0x000fec0000010000 */
[----:B------:R-:W-:Y:S05]  /*1ff0*/  @P0 BRA `(.L_x_525) ;  /* 0x0000000000440947 */ /* 0x000fea0003800000 */
[----:B------:R-:W1:Y:S01]  /*2000*/  S2UR UR7, SR_CgaCtaId ;  /* 0x00000000000779c3 */ /* 0x000e620000008800 */
[----:B------:R-:W2:Y:S01]  /*2010*/  LDCU.64 UR16, c[0x0][0x3b0] ;  /* 0x00007600ff1077ac */ /* 0x000ea20008000a00 */
[----:B0-----:R-:W-:Y:S02]  /*2020*/  IADD3 R33, PT, PT, R35, UR10, RZ ;  /* 0x0000000a23217c10 */ /* 0x001fe4000fffe0ff */
[----:B------:R-:W-:Y:S01]  /*2030*/  MOV R32, UR14 ;  /* 0x0000000e00207c02 */ /* 0x000fe20008000f00 */
[----:B------:R-:W-:Y:S01]  /*2040*/  UMOV UR6, 0x400 ;  /* 0x0000040000067882 */ /* 0x000fe20000000000 */
[----:B------:R-:W-:Y:S01]  /*2050*/  SHF.L.U32 R33, R33, 0x1, RZ ;  /* 0x0000000121217819 */ /* 0x000fe200000006ff */
[----:B------:R-:W-:Y:S01]  /*2060*/  UIADD3 UR6, UPT, UPT, UR6, 0xc80, URZ ;  /* 0x00000c8006067890 */ /* 0x000fe2000fffe0ff */
[----:B------:R-:W-:Y:S02]  /*2070*/  MOV R34, UR14 ;  /* 0x0000000e00227c02 */ /* 0x000fe40008000f00 */
[----:B------:R-:W-:-:S02]  /*2080*/  LEA R33, P1, R32, R33, 0x6 ;  /* 0x0000002120217211 */ /* 0x000fc400078230ff */
[----:B------:R-:W-:-:S04]  /*2090*/  MOV R32, UR15 ;  /* 0x0000000f00207c02 */ /* 0x000fc80008000f00 */
[----:B------:R-:W-:Y:S02]  /*20a0*/  LEA.HI.X R34, R34, RZ, R32, 0x6, P1 ;  /* 0x000000ff22227211 */ /* 0x000fe400008f3420 */
[----:B--2---:R-:W-:-:S04]  /*20b0*/  LEA R32, P1, R33, UR16, 0x2 ;  /* 0x0000001021207c11 */ /* 0x004fc8000f8210ff */
[----:B------:R-:W-:Y:S01]  /*20c0*/  LEA.HI.X R33, R33, UR17, R34, 0x2, P1 ;  /* 0x0000001121217c11 */ /* 0x000fe200088f1422 */
[----:B-1----:R-:W-:-:S06]  /*20d0*/  ULEA UR6, UR7, UR6, 0x18 ;  /* 0x0000000607067291 */ /* 0x002fcc000f8ec0ff */
[----:B------:R-:W-:-:S06]  /*20e0*/  LEA R34, R35, UR6, 0x3 ;  /* 0x0000000623227c11 */ /* 0x000fcc000f8e18ff */
[----:B------:R-:W0:Y:S04]  /*20f0*/  LDS.64 R34, [R34] ;  /* 0x0000000022227984 */ /* 0x000e280000000a00 */
[----:B0-----:R1:W-:Y:S02]  /*2100*/  STG.E.64 desc[UR12][R32.64], R34 ;  /* 0x0000002220007986 */ /* 0x0013e4000c101b0c */
.L_x_525:
[----:B------:R-:W-:Y:S05]  /*2110*/  BSYNC.RECONVERGENT B0 ;  /* 0x0000000000007941 */ /* 0x000fea0003800200 */
.L_x_524:
[----:B01----:R-:W2:Y:S01]  /*2120*/  LDL.LU R34, [R1] ;  /* 0x0000000001227983 */ /* 0x003ea20000300800 */
[----:B------:R-:W0:Y:S01]  /*2130*/  S2UR UR7, SR_CgaCtaId ;  /* 0x00000000000779c3 */ /* 0x000e220000008800 */
[----:B------:R-:W-:Y:S01]  /*2140*/  UMOV UR6, 0x400 ;  /* 0x0000040000067882 */ /* 0x000fe20000000000 */
[----:B------:R-:W-:Y:S01]  /*2150*/  IMAD.HI.U32 R26, R26, -0x33333333, RZ ;  /* 0xcccccccd1a1a7827 */ /* 0x000fe200078e00ff */
[----:B------:R-:W-:Y:S01]  /*2160*/  UIADD3 UR6, UPT, UPT, UR6, 0xc80, URZ ;  /* 0x00000c8006067890 */ /* 0x000fe2000fffe0ff */
[----:B------:R-:W-:Y:S02]  /*2170*/  SHF.L.U32 R32, R28, 0x10, RZ ;  /* 0x000000101c207819 */ /* 0x000fe400000006ff */
[----:B------:R-:W-:Y:S02]  /*2180*/  SHF.L.U32 R33, R30, 0x10, RZ ;  /* 0x000000101e217819 */ /* 0x000fe400000006ff */
[----:B------:R-:W-:Y:S02]  /*2190*/  LEA.HI R26, R26, -UR10, RZ, 0x1b ;  /* 0x8000000a1a1a7c11 */ /* 0x000fe4000f8fd8ff */
[----:B------:R-:W-:Y:S01]  /*21a0*/  SHF.L.U32 R61, R61, 0x10, RZ ;  /* 0x000000103d3d7819 */ /* 0x000fe200000006ff */
[----:B0-----:R-:W-:-:S06]  /*21b0*/  ULEA UR6, UR7, UR6, 0x18 ;  /* 0x0000000607067291 */ /* 0x001fcc000f8ec0ff */
[----:B------:R-:W-:-:S05]  /*21c0*/  LEA R26, R26, UR6, 0x3 ;  /* 0x000000061a1a7c11 */ /* 0x000fca000f8e18ff */
[----:B------:R-:W0:Y:S01]  /*21d0*/  LDCU UR6, c[0x0][0x3a0] ;  /* 0x00007400ff0677ac */ /* 0x000e220008000800 */
[----:B------:R-:W0:Y:S01]  /*21e0*/  LDS.64 R26, [R26] ;  /* 0x000000001a1a7984 */ /* 0x000e220000000a00 */
[----:B------:R-:W-:Y:S01]  /*21f0*/  SHF.L.U32 R35, R31, 0x10, RZ ;  /* 0x000000101f237819 */ /* 0x000fe200000006ff */
[----:B0-----:R-:W-:Y:S01]  /*2200*/  FADD.FTZ R27, R27, UR6 ;  /* 0x000000061b1b7e21 */ /* 0x001fe20008010000 */
[--C-:B------:R-:W-:Y:S01]  /*2210*/  FADD.FTZ R40, R40, -R26.reuse ;  /* 0x8000001a28287221 */ /* 0x100fe20000010000 */
[----:B------:R-:W-:Y:S01]  /*2220*/  FADD.FTZ R28, R0, -R26 ;  /* 0x8000001a001c7221 */ /* 0x000fe20000010000 */
[----:B------:R-:W0:Y:S03]  /*2230*/  LDCU.64 UR6, c[0x0][0x380] ;  /* 0x00007000ff0677ac */ /* 0x000e260008000a00 */
[----:B------:R-:W1:Y:S02]  /*2240*/  MUFU.RSQ R27, R27 ;  /* 0x0000001b001b7308 */ /* 0x000e640000001400 */
[C---:B-1----:R-:W-:Y:S01]  /*2250*/  FMUL.FTZ R30, R27.reuse, R40 ;  /* 0x000000281b1e7220 */ /* 0x042fe20000410000 */
[----:B------:R-:W-:Y:S01]  /*2260*/  FMUL.FTZ R28, R27, R28 ;  /* 0x0000001c1b1c7220 */ /* 0x000fe20000410000 */
[----:B------:R-:W3:Y:S04]  /*2270*/  LDL.LU R40, [R1+0x4] ;  /* 0x0000040001287983 */ /* 0x000ee80000300800 */
[----:B------:R-:W4:Y:S01]  /*2280*/  LDL.LU R31, [R1+0x10] ;  /* 0x00001000011f7983 */ /* 0x000f220000300800 */
[----:B--2---:R-:W-:-:S02]  /*2290*/  SHF.L.U32 R0, R34, 0x10, RZ ;  /* 0x0000001022007819 */ /* 0x004fc400000006ff */
[----:B------:R-:W-:Y:S01]  /*22a0*/  SHF.L.U32 R34, R29, 0x10, RZ ;  /* 0x000000101d227819 */ /* 0x000fe200000006ff */
[----:B------:R-:W-:Y:S02]  /*22b0*/  FADD.FTZ R29, R39, -R26 ;  /* 0x8000001a271d7221 */ /* 0x000fe40000010000 */
[----:B------:R-:W2:Y:S01]  /*22c0*/  LDL.LU R39, [R1+0xc] ;  /* 0x00000c0001277983 */ /* 0x000ea20000300800 */
[----:B------:R-:W-:Y:S01]  /*22d0*/  FFMA.FTZ R28, R28, R32, R33 ;  /* 0x000000201c1c7223 */ /* 0x000fe20000010021 */
[----:B------:R-:W-:-:S05]  /*22e0*/  FFMA.FTZ R30, R30, R0, R61 ;  /* 0x000000001e1e7223 */ /* 0x000fca000001003d */
[----:B------:R-:W-:Y:S01]  /*22f0*/  F2FP.BF16.F32.PACK_AB R28, R30, R28 ;  /* 0x0000001c1e1c723e */ /* 0x000fe200000010ff */
[----:B------:R-:W-:Y:S01]  /*2300*/  FADD.FTZ R30, R2, -R26 ;  /* 0x8000001a021e7221 */ /* 0x000fe20000010000 */
[----:B------:R-:W-:-:S03]  /*2310*/  FMUL.FTZ R29, R27, R29 ;  /* 0x0000001d1b1d7220 */ /* 0x000fc60000410000 */
[----:B------:R-:W-:Y:S01]  /*2320*/  FMUL.FTZ R30, R27, R30 ;  /* 0x0000001e1b1e7220 */ /* 0x000fe20000410000 */
[----:B------:R-:W-:Y:S01]  /*2330*/  FFMA.FTZ R29, R29, R34, R35 ;  /* 0x000000221d1d7223 */ /* 0x000fe20000010023 */
[----:B----4-:R-:W-:Y:S02]  /*2340*/  SHF.L.U32 R2, R31, 0x10, RZ ;  /* 0x000000101f027819 */ /* 0x010fe400000006ff */
[----:B--2---:R-:W-:-:S05]  /*2350*/  SHF.L.U32 R39, R39, 0x10, RZ ;  /* 0x0000001027277819 */ /* 0x004fca00000006ff */
[----:B------:R-:W-:Y:S02]  /*2360*/  FFMA.FTZ R31, R30, R39, R2 ;  /* 0x000000271e1f7223 */ /* 0x000fe40000010002 */
[----:B------:R-:W0:Y:S03]  /*2370*/  LDL.LU R30, [R1+0x44] ;  /* 0x00004400011e7983 */ /* 0x000e260000300800 */
[----:B------:R-:W-:Y:S02]  /*2380*/  F2FP.BF16.F32.PACK_AB R29, R31, R29 ;  /* 0x0000001d1f1d723e */ /* 0x000fe400000010ff */
[----:B------:R-:W2:Y:S01]  /*2390*/  LDL.LU R31, [R1+0x48] ;  /* 0x00004800011f7983 */ /* 0x000ea20000300800 */
[----:B0-----:R-:W-:-:S04]  /*23a0*/  IADD3 R30, P1, PT, R30, UR6, RZ ;  /* 0x000000061e1e7c10 */ /* 0x001fc8000ff3e0ff */
[----:B--2---:R-:W-:Y:S01]  /*23b0*/  IADD3.X R31, PT, PT, R31, UR7, RZ, P1, !PT ;  /* 0x000000071f1f7c10 */ /* 0x004fe20008ffe4ff */
[--C-:B---3--:R-:W-:Y:S01]  /*23c0*/  FADD.FTZ R40, R40, -R26.reuse ;  /* 0x8000001a28287221 */ /* 0x108fe20000010000 */
[--C-:B------:R-:W-:Y:S01]  /*23d0*/  FADD.FTZ R58, R58, -R26.reuse ;  /* 0x8000001a3a3a7221 */ /* 0x100fe20000010000 */
[--C-:B------:R-:W-:Y:S01]  /*23e0*/  FADD.FTZ R54, R54, -R26.reuse ;  /* 0x8000001a36367221 */ /* 0x100fe20000010000 */
[--C-:B------:R-:W-:Y:S01]  /*23f0*/  FADD.FTZ R50, R50, -R26.reuse ;  /* 0x8000001a32327221 */ /* 0x100fe20000010000 */
[----:B------:R0:W-:Y:S01]  /*2400*/  STG.E.64 desc[UR12][R30.64], R28 ;  /* 0x0000001c1e007986 */ /* 0x0001e2000c101b0c */
        /* <DEDUP_REMOVED lines=13> */
[----:B0-----:R-:W2:Y:S01]  /*24e0*/  LDL.LU R28, [R1+0x14] ;  /* 0x00001400011c7983 */ /* 0x001ea20000300800 */
[--C-:B------:R-:W-:Y:S01]  /*24f0*/  FADD.FTZ R41, R41, -R26.reuse ;  /* 0x8000001a29297221 */ /* 0x100fe20000010000 */
[--C-:B------:R-:W-:Y:S01]  /*2500*/  FADD.FTZ R6, R6, -R26.reuse ;  /* 0x8000001a06067221 */ /* 0x100fe20000010000 */
[--C-:B------:R-:W-:Y:S01]  /*2510*/  FADD.FTZ R10, R10, -R26.reuse ;  /* 0x8000001a0a0a7221 */ /* 0x100fe20000010000 */
[----:B------:R-:W3:Y:S01]  /*2520*/  LDL.LU R29, [R1+0x8] ;  /* 0x00000800011d7983 */ /* 0x000ee20000300800 */
[C---:B------:R-:W-:Y:S01]  /*2530*/  FMUL.FTZ R40, R27.reuse, R40 ;  /* 0x000000281b287220 */ /* 0x040fe20000410000 */
[--C-:B------:R-:W-:Y:S01]  /*2540*/  FADD.FTZ R14, R14, -R26.reuse ;  /* 0x8000001a0e0e7221 */ /* 0x100fe20000010000 */
[--C-:B------:R-:W-:Y:S01]  /*2550*/  FADD.FTZ R18, R18, -R26.reuse ;  /* 0x8000001a12127221 */ /* 0x100fe20000010000 */
[----:B------:R0:W-:Y:S01]  /*2560*/  STL [R1+0x64], R31 ;  /* 0x0000641f01007387 */ /* 0x0001e20000100800 */
[----:B------:R-:W-:Y:S01]  /*2570*/  FFMA.FTZ R40, R32, R40, R33 ;  /* 0x0000002820287223 */ /* 0x000fe20000010021 */
        /* <DEDUP_REMOVED lines=27> */
[----:B------:R-:W1:Y:S01]  /*2730*/  LDCU.64 UR6, c[0x0][0x3a8] ;  /* 0x00007500ff0677ac */ /* 0x000e620008000a00 */
[--C-:B--2---:R-:W-:Y:S01]  /*2740*/  FADD.FTZ R28, R28, -R26.reuse ;  /* 0x8000001a1c1c7221 */ /* 0x104fe20000010000 */
[----:B---3--:R-:W-:-:S03]  /*2750*/  FADD.FTZ R29, R29, -R26 ;  /* 0x8000001a1d1d7221 */ /* 0x008fc60000010000 */
[C---:B------:R-:W-:Y:S01]  /*2760*/  FMUL.FTZ R28, R27.reuse, R28 ;  /* 0x0000001c1b1c7220 */ /* 0x040fe20000410000 */
[----:B------:R-:W-:-:S03]  /*2770*/  FMUL.FTZ R29, R27, R29 ;  /* 0x0000001d1b1d7220 */ /* 0x000fc60000410000 */
[C-C-:B0-----:R-:W-:Y:S01]  /*2780*/  FFMA.FTZ R31, R32.reuse, R28, R33.reuse ;  /* 0x0000001c201f7223 */ /* 0x141fe20000010021 */
[C-C-:B------:R-:W-:Y:S02]  /*2790*/  FFMA.FTZ R28, R32.reuse, R29, R33.reuse ;  /* 0x0000001d201c7223 */ /* 0x140fe40000010021 */
[----:B------:R-:W2:Y:S04]  /*27a0*/  LDL.LU R29, [R1+0x28] ;  /* 0x00002800011d7983 */ /* 0x000ea80000300800 */
[----:B------:R0:W-:Y:S04]  /*27b0*/  STL [R1+0x4], R28 ;  /* 0x0000041c01007387 */ /* 0x0001e80000100800 */
[----:B0-----:R-:W3:Y:S04]  /*27c0*/  LDL.LU R28, [R1+0x1c] ;  /* 0x00001c00011c7983 */ /* 0x001ee80000300800 */
[----:B------:R0:W-:Y:S02]  /*27d0*/  STL [R1+0x8], R40 ;  /* 0x0000082801007387 */ /* 0x0001e40000100800 */
[C-C-:B0-----:R-:W-:Y:S01]  /*27e0*/  FFMA.FTZ R40, R32.reuse, R58, R33.reuse ;  /* 0x0000003a20287223 */ /* 0x141fe20000010021 */
[----:B------:R-:W-:-:S02]  /*27f0*/  FFMA.FTZ R58, R32, R54, R33 ;  /* 0x00000036203a7223 */ /* 0x000fc40000010021 */
[----:B------:R-:W4:Y:S04]  /*2800*/  LDL.LU R54, [R1+0x34] ;  /* 0x0000340001367983 */ /* 0x000f280000300800 */
[----:B------:R0:W-:Y:S04]  /*2810*/  STL [R1+0xc], R40 ;  /* 0x00000c2801007387 */ /* 0x0001e80000100800 */
[----:B------:R-:W-:Y:S01]  /*2820*/  STL [R1+0x14], R58 ;  /* 0x0000143a01007387 */ /* 0x000fe20000100800 */
[----:B0-----:R-:W-:-:S03]  /*2830*/  FFMA.FTZ R40, R32, R50, R33 ;  /* 0x0000003220287223 */ /* 0x001fc60000010021 */
[----:B------:R-:W5:Y:S01]  /*2840*/  LDL.LU R50, [R1+0x40] ;  /* 0x0000400001327983 */ /* 0x000f620000300800 */
[C---:B------:R-:W-:Y:S01]  /*2850*/  FMUL.FTZ R46, R27.reuse, R46 ;  /* 0x0000002e1b2e7220 */ /* 0x040fe20000410000 */
[C---:B------:R-:W-:Y:S01]  /*2860*/  FMUL.FTZ R42, R27.reuse, R42 ;  /* 0x0000002a1b2a7220 */ /* 0x040fe20000410000 */
[C---:B------:R-:W-:Y:S01]  /*2870*/  FMUL.FTZ R5, R27.reuse, R5 ;  /* 0x000000051b057220 */ /* 0x040fe20000410000 */
[C---:B------:R-:W-:Y:S01]  /*2880*/  FMUL.FTZ R9, R27.reuse, R9 ;  /* 0x000000091b097220 */ /* 0x040fe20000410000 */
[C---:B------:R-:W-:Y:S01]  /*2890*/  FMUL.FTZ R13, R27.reuse, R13 ;  /* 0x0000000d1b0d7220 */ /* 0x040fe20000410000 */
[C-C-:B------:R-:W-:Y:S01]  /*28a0*/  FFMA.FTZ R46, R32.reuse, R46, R33.reuse ;  /* 0x0000002e202e7223 */ /* 0x140fe20000010021 */
[----:B------:R0:W-:Y:S01]  /*28b0*/  STL [R1+0x48], R40 ;  /* 0x0000482801007387 */ /* 0x0001e20000100800 */
[C-C-:B------:R-:W-:Y:S01]  /*28c0*/  FFMA.FTZ R42, R32.reuse, R42, R33.reuse ;  /* 0x0000002a202a7223 */ /* 0x140fe20000010021 */
[C-C-:B------:R-:W-:Y:S01]  /*28d0*/  FFMA.FTZ R9, R32.reuse, R9, R33.reuse ;  /* 0x0000000920097223 */ /* 0x140fe20000010021 */
[C---:B------:R-:W-:Y:S01]  /*28e0*/  FMUL.FTZ R21, R27.reuse, R21 ;  /* 0x000000151b157220 */ /* 0x040fe20000410000 */
[----:B------:R-:W-:Y:S01]  /*28f0*/  STL [R1+0x4c], R46 ;  /* 0x00004c2e01007387 */ /* 0x000fe20000100800 */
[C---:B------:R-:W-:Y:S01]  /*2900*/  FMUL.FTZ R25, R27.reuse, R25 ;  /* 0x000000191b197220 */ /* 0x040fe20000410000 */
[C-C-:B0-----:R-:W-:Y:S01]  /*2910*/  FFMA.FTZ R40, R32.reuse, R5, R33.reuse ;  /* 0x0000000520287223 */ /* 0x141fe20000010021 */
[----:B------:R-:W-:Y:S01]  /*2920*/  FFMA.FTZ R5, R32, R13, R33 ;  /* 0x0000000d20057223 */ /* 0x000fe20000010021 */
[----:B------:R0:W-:Y:S01]  /*2930*/  STL [R1+0x50], R42 ;  /* 0x0000502a01007387 */ /* 0x0001e20000100800 */
[----:B------:R-:W-:-:S03]  /*2940*/  FMUL.FTZ R17, R27, R17 ;  /* 0x000000111b117220 */ /* 0x000fc60000410000 */
[----:B------:R1:W-:Y:S01]  /*2950*/  STL [R1+0x54], R40 ;  /* 0x0000542801007387 */ /* 0x0003e20000100800 */
[----:B------:R-:W-:-:S03]  /*2960*/  FMUL.FTZ R60, R27, R60 ;  /* 0x0000003c1b3c7220 */ /* 0x000fc60000410000 */
[----:B------:R4:W-:Y:S01]  /*2970*/  STL [R1+0x44], R9 ;  /* 0x0000440901007387 */ /* 0x0009e20000100800 */
[C-C-:B------:R-:W-:Y:S01]  /*2980*/  FFMA.FTZ R58, R32.reuse, R17, R33.reuse ;  /* 0x00000011203a7223 */ /* 0x140fe20000010021 */
[C-C-:B0-----:R-:W-:Y:S02]  /*2990*/  FFMA.FTZ R42, R32.reuse, R21, R33.reuse ;  /* 0x00000015202a7223 */ /* 0x141fe40000010021 */
[----:B------:R5:W-:Y:S01]  /*29a0*/  STL [R1+0x10], R5 ;  /* 0x0000100501007387 */ /* 0x000be20000100800 */
[----:B-1----:R-:W-:-:S03]  /*29b0*/  FFMA.FTZ R40, R32, R25, R33 ;  /* 0x0000001920287223 */ /* 0x002fc60000010021 */
[----:B------:R-:W5:Y:S01]  /*29c0*/  LDL.LU R46, [R1+0x3c] ;  /* 0x00003c00012e7983 */ /* 0x000f620000300800 */
[----:B------:R-:W-:-:S03]  /*29d0*/  FFMA.FTZ R60, R32, R60, R33 ;  /* 0x0000003c203c7223 */ /* 0x000fc60000010021 */
[----:B------:R-:W5:Y:S04]  /*29e0*/  LDL.LU R21, [R1+0x38] ;  /* 0x0000380001157983 */ /* 0x000f680000300800 */
[----:B------:R-:W5:Y:S01]  /*29f0*/  LDL.LU R25, [R1+0x30] ;  /* 0x0000300001197983 */ /* 0x000f620000300800 */
        /* <DEDUP_REMOVED lines=22> */
[--C-:B--2---:R-:W-:Y:S01]  /*2b60*/  FADD.FTZ R13, R29, -R26.reuse ;  /* 0x8000001a1d0d7221 */ /* 0x104fe20000010000 */
[----:B---3--:R-:W-:-:S02]  /*2b70*/  FADD.FTZ R17, R28, -R26 ;  /* 0x8000001a1c117221 */ /* 0x008fc40000010000 */
[----:B------:R-:W2:Y:S04]  /*2b80*/  LDL.LU R28, [R1+0x2c] ;  /* 0x00002c00011c7983 */ /* 0x000ea80000300800 */
[----:B------:R-:W3:Y:S04]  /*2b90*/  LDL.LU R29, [R1+0x24] ;  /* 0x00002400011d7983 */ /* 0x000ee80000300800 */
[----:B------:R-:W3:Y:S04]  /*2ba0*/  LDL.LU R32, [R1+0x20] ;  /* 0x0000200001207983 */ /* 0x000ee80000300800 */
[----:B------:R-:W3:Y:S01]  /*2bb0*/  LDL.LU R33, [R1+0x18] ;  /* 0x0000180001217983 */ /* 0x000ee20000300800 */
[----:B----4-:R-:W-:Y:S01]  /*2bc0*/  FADD.FTZ R9, R54, -R26 ;  /* 0x8000001a36097221 */ /* 0x010fe20000010000 */
[C---:B------:R-:W-:Y:S01]  /*2bd0*/  FMUL.FTZ R13, R27.reuse, R13 ;  /* 0x0000000d1b0d7220 */ /* 0x040fe20000410000 */
[----:B------:R-:W-:-:S02]  /*2be0*/  FMUL.FTZ R17, R27, R17 ;  /* 0x000000111b117220 */ /* 0x000fc40000410000 */
[----:B------:R-:W-:Y:S01]  /*2bf0*/  FMUL.FTZ R9, R27, R9 ;  /* 0x000000091b097220 */ /* 0x000fe20000410000 */
[C-C-:B------:R-:W-:Y:S01]  /*2c00*/  FFMA.FTZ R13, R0.reuse, R13, R61.reuse ;  /* 0x0000000d000d7223 */ /* 0x140fe2000001003d */
[C-C-:B------:R-:W-:Y:S02]  /*2c10*/  FFMA.FTZ R17, R0.reuse, R17, R61.reuse ;  /* 0x0000001100117223 */ /* 0x140fe4000001003d */
[----:B------:R-:W-:Y:S01]  /*2c20*/  FFMA.FTZ R9, R0, R9, R61 ;  /* 0x0000000900097223 */ /* 0x000fe2000001003d */
[----:B-----5:R-:W-:-:S04]  /*2c30*/  FADD.FTZ R5, R50, -R26 ;  /* 0x8000001a32057221 */ /* 0x020fc80000010000 */
[----:B------:R-:W-:-:S04]  /*2c40*/  FMUL.FTZ R5, R27, R5 ;  /* 0x000000051b057220 */ /* 0x000fc80000410000 */
[----:B------:R-:W-:Y:S02]  /*2c50*/  FFMA.FTZ R5, R0, R5, R61 ;  /* 0x0000000500057223 */ /* 0x000fe4000001003d */
[----:B------:R-:W4:Y:S01]  /*2c60*/  LDL.LU R61, [R1+0x4] ;  /* 0x00000400013d7983 */ /* 0x000f220000300800 */
        /* <DEDUP_REMOVED lines=22> */
[----:B------:R-:W5:Y:S01]  /*2dd0*/  LDL.LU R54, [R1+0xc] ;  /* 0x00000c0001367983 */ /* 0x000f620000300800 */
[--C-:B------:R-:W-:Y:S01]  /*2de0*/  FADD.FTZ R0, R46, -R26.reuse ;  /* 0x8000001a2e007221 */ /* 0x100fe20000010000 */
[--C-:B------:R-:W-:Y:S01]  /*2df0*/  FADD.FTZ R21, R21, -R26.reuse ;  /* 0x8000001a15157221 */ /* 0x100fe20000010000 */
[----:B------:R-:W-:-:S02]  /*2e00*/  FADD.FTZ R25, R25, -R26 ;  /* 0x8000001a19197221 */ /* 0x000fc40000010000 */
[C---:B------:R-:W-:Y:S01]  /*2e10*/  FMUL.FTZ R0, R27.reuse, R0 ;  /* 0x000000001b007220 */ /* 0x040fe20000410000 */
[C---:B------:R-:W-:Y:S01]  /*2e20*/  FMUL.FTZ R21, R27.reuse, R21 ;  /* 0x000000151b157220 */ /* 0x040fe20000410000 */
[----:B------:R-:W5:Y:S01]  /*2e30*/  LDL.LU R50, [R1+0x14] ;  /* 0x0000140001327983 */ /* 0x000f620000300800 */
[----:B------:R-:W-:Y:S01]  /*2e40*/  FMUL.FTZ R25, R27, R25 ;  /* 0x000000191b197220 */ /* 0x000fe20000410000 */
[C-C-:B------:R-:W-:Y:S01]  /*2e50*/  FFMA.FTZ R0, R34.reuse, R0, R35.reuse ;  /* 0x0000000022007223 */ /* 0x140fe20000010023 */
[C-C-:B------:R-:W-:Y:S01]  /*2e60*/  FFMA.FTZ R56, R34.reuse, R56, R35.reuse ;  /* 0x0000003822387223 */ /* 0x140fe20000010023 */
[----:B------:R-:W5:Y:S01]  /*2e70*/  LDL.LU R46, [R1+0x48] ;  /* 0x00004800012e7983 */ /* 0x000f620000300800 */
        /* <DEDUP_REMOVED lines=21> */
[--C-:B---3--:R-:W-:Y:S01]  /*2fd0*/  FADD.FTZ R29, R29, -R26.reuse ;  /* 0x8000001a1d1d7221 */ /* 0x108fe20000010000 */
[--C-:B------:R-:W-:Y:S01]  /*2fe0*/  FADD.FTZ R32, R32, -R26.reuse ;  /* 0x8000001a20207221 */ /* 0x100fe20000010000 */
[--C-:B------:R-:W-:Y:S01]  /*2ff0*/  FADD.FTZ R33, R33, -R26.reuse ;  /* 0x8000001a21217221 */ /* 0x100fe20000010000 */
[----:B------:R-:W-:Y:S01]  /*3000*/  FADD.FTZ R26, R38, -R26 ;  /* 0x8000001a261a7221 */ /* 0x000fe20000010000 */
[C---:B------:R-:W-:Y:S01]  /*3010*/  FMUL.FTZ R29, R27.reuse, R29 ;  /* 0x0000001d1b1d7220 */ /* 0x040fe20000410000 */
[C---:B------:R-:W-:Y:S01]  /*3020*/  FMUL.FTZ R28, R27.reuse, R28 ;  /* 0x0000001c1b1c7220 */ /* 0x040fe20000410000 */
[C---:B------:R-:W-:Y:S01]  /*3030*/  FMUL.FTZ R33, R27.reuse, R33 ;  /* 0x000000211b217220 */ /* 0x040fe20000410000 */
[C---:B------:R-:W-:Y:S01]  /*3040*/  FMUL.FTZ R32, R27.reuse, R32 ;  /* 0x000000201b207220 */ /* 0x040fe20000410000 */
[----:B------:R-:W-:Y:S01]  /*3050*/  FMUL.FTZ R26, R27, R26 ;  /* 0x0000001a1b1a7220 */ /* 0x000fe20000410000 */
[C-C-:B------:R-:W-:Y:S01]  /*3060*/  FFMA.FTZ R29, R34.reuse, R29, R35.reuse ;  /* 0x0000001d221d7223 */ /* 0x140fe20000010023 */
[----:B------:R-:W-:Y:S01]  /*3070*/  FFMA.FTZ R33, R34, R33, R35 ;  /* 0x0000002122217223 */ /* 0x000fe20000010023 */
[C-C-:B------:R-:W-:Y:S01]  /*3080*/  FFMA.FTZ R27, R39.reuse, R21, R2.reuse ;  /* 0x00000015271b7223 */ /* 0x140fe20000010002 */
[----:B------:R-:W2:Y:S01]  /*3090*/  LDL.LU R35, [R1+0x54] ;  /* 0x0000540001237983 */ /* 0x000ea20000300800 */
[C-C-:B------:R-:W-:Y:S01]  /*30a0*/  FFMA.FTZ R28, R39.reuse, R28, R2.reuse ;  /* 0x0000001c271c7223 */ /* 0x140fe20000010002 */
[C-C-:B------:R-:W-:Y:S01]  /*30b0*/  FFMA.FTZ R32, R39.reuse, R32, R2.reuse ;  /* 0x0000002027207223 */ /* 0x140fe20000010002 */
[C-C-:B------:R-:W-:Y:S01]  /*30c0*/  FFMA.FTZ R21, R39.reuse, R4, R2.reuse ;  /* 0x0000000427157223 */ /* 0x140fe20000010002 */
[C-C-:B------:R-:W-:Y:S01]  /*30d0*/  FFMA.FTZ R34, R39.reuse, R24, R2.reuse ;  /* 0x0000001827227223 */ /* 0x140fe20000010002 */
[----:B------:R-:W-:Y:S01]  /*30e0*/  FFMA.FTZ R26, R39, R26, R2 ;  /* 0x0000001a271a7223 */ /* 0x000fe20000010002 */
[----:B------:R-:W-:Y:S01]  /*30f0*/  F2FP.BF16.F32.PACK_AB R4, R5, R31 ;  /* 0x0000001f0504723e */ /* 0x000fe200000010ff */
[----:B------:R-:W3:Y:S01]  /*3100*/  LDL.LU R39, [R1+0x4c] ;  /* 0x00004c0001277983 */ /* 0x000ee20000300800 */
[----:B------:R-:W-:-:S03]  /*3110*/  F2FP.BF16.F32.PACK_AB R5, R27, R0 ;  /* 0x000000001b05723e */ /* 0x000fc600000010ff */
[----:B------:R-:W3:Y:S04]  /*3120*/  LDL.LU R2, [R1+0x50] ;  /* 0x0000500001027983 */ /* 0x000ee80000300800 */
[----:B------:R-:W3:Y:S04]  /*3130*/  LDL.LU R31, [R1+0x64] ;  /* 0x00006400011f7983 */ /* 0x000ee80000300800 */
[----:B------:R-:W3:Y:S01]  /*3140*/  LDL.LU R38, [R1+0x44] ;  /* 0x0000440001267983 */ /* 0x000ee20000300800 */
[----:B----4-:R-:W-:-:S03]  /*3150*/  F2FP.BF16.F32.PACK_AB R24, R9, R61 ;  /* 0x0000003d0918723e */ /* 0x010fc600000010ff */
[----:B------:R-:W4:Y:S04]  /*3160*/  LDL.LU R27, [R1+0x8] ;  /* 0x00000800011b7983 */ /* 0x000f280000300800 */
[----:B------:R-:W4:Y:S01]  /*3170*/  LDL.LU R61, [R1+0x10] ;  /* 0x00001000013d7983 */ /* 0x000f220000300800 */
[----:B------:R-:W-:Y:S02]  /*3180*/  F2FP.BF16.F32.PACK_AB R25, R28, R25 ;  /* 0x000000191c19723e */ /* 0x000fe400000010ff */
[----:B------:R-:W-:Y:S02]  /*3190*/  F2FP.BF16.F32.PACK_AB R29, R32, R29 ;  /* 0x0000001d201d723e */ /* 0x000fe400000010ff */
[----:B------:R-:W-:Y:S02]  /*31a0*/  F2FP.BF16.F32.PACK_AB R32, R17, R60 ;  /* 0x0000003c1120723e */ /* 0x000fe400000010ff */
[----:B------:R-:W-:-:S02]  /*31b0*/  F2FP.BF16.F32.PACK_AB R33, R59, R33 ;  /* 0x000000213b21723e */ /* 0x000fc400000010ff */
[----:B------:R-:W-:Y:S02]  /*31c0*/  F2FP.BF16.F32.PACK_AB R55, R55, R56 ;  /* 0x000000383737723e */ /* 0x000fe400000010ff */
[----:B------:R-:W-:Y:S02]  /*31d0*/  F2FP.BF16.F32.PACK_AB R51, R51, R52 ;  /* 0x000000343333723e */ /* 0x000fe400000010ff */
[----:B------:R-:W-:Y:S02]  /*31e0*/  F2FP.BF16.F32.PACK_AB R47, R47, R48 ;  /* 0x000000302f2f723e */ /* 0x000fe400000010ff */
[----:B-----5:R-:W-:Y:S02]  /*31f0*/  F2FP.BF16.F32.PACK_AB R54, R57, R54 ;  /* 0x000000363936723e */ /* 0x020fe400000010ff */
        /* <DEDUP_REMOVED lines=11> */
[----:B------:R-:W-:Y:S01]  /*32b0*/  F2FP.BF16.F32.PACK_AB R37, R26, R37 ;  /* 0x000000251a25723e */ /* 0x000fe200000010ff */
[----:B------:R-:W-:Y:S02]  /*32c0*/  USHF.L.U32 UR9, UR6, 0x2, URZ ;  /* 0x0000000206097899 */ /* 0x000fe400080006ff */
[----:B------:R-:W-:Y:S02]  /*32d0*/  USHF.L.U64.HI UR7, UR6, 0x2, UR7 ;  /* 0x0000000206077899 */ /* 0x000fe40008010207 */
[----:B------:R-:W-:-:S04]  /*32e0*/  UISETP.GE.U32.AND UP0, UPT, UR8, UR9, UPT ;  /* 0x000000090800728c */ /* 0x000fc8000bf06070 */
[----:B------:R-:W-:Y:S02]  /*32f0*/  UISETP.GE.AND.EX UP0, UPT, UR5, UR7, UPT, UP0 ;  /* 0x000000070500728c */ /* 0x000fe4000bf06300 */
[----:B------:R-:W-:Y:S01]  /*3300*/  ULOP3.LUT UR4, UR4, 0x1, URZ, 0x3c, !UPT ;  /* 0x0000000104047892 */ /* 0x000fe2000f8e3cff */
[----:B--2---:R-:W-:Y:S02]  /*3310*/  F2FP.BF16.F32.PACK_AB R6, R6, R35 ;  /* 0x000000230606723e */ /* 0x004fe400000010ff */
[----:B---3--:R-:W-:Y:S01]  /*3320*/  F2FP.BF16.F32.PACK_AB R2, R41, R2 ;  /* 0x000000022902723e */ /* 0x008fe200000010ff */
[----:B------:R0:W-:Y:S01]  /*3330*/  STG.E.64 desc[UR12][R30.64+0x2800], R4 ;  /* 0x002800041e007986 */ /* 0x0001e2000c101b0c */
[----:B------:R-:W-:Y:S02]  /*3340*/  F2FP.BF16.F32.PACK_AB R10, R10, R38 ;  /* 0x000000260a0a723e */ /* 0x000fe400000010ff */
[----:B----4-:R-:W-:Y:S02]  /*3350*/  F2FP.BF16.F32.PACK_AB R28, R13, R27 ;  /* 0x0000001b0d1c723e */ /* 0x010fe400000010ff */
[----:B------:R-:W-:-:S02]  /*3360*/  F2FP.BF16.F32.PACK_AB R14, R14, R61 ;  /* 0x0000003d0e0e723e */ /* 0x000fc400000010ff */
[----:B0-----:R-:W-:Y:S02]  /*3370*/  F2FP.BF16.F32.PACK_AB R4, R45, R39 ;  /* 0x000000272d04723e */ /* 0x001fe400000010ff */
[----:B------:R-:W-:Y:S01]  /*3380*/  F2FP.BF16.F32.PACK_AB R5, R43, R44 ;  /* 0x0000002c2b05723e */ /* 0x000fe200000010ff */
[----:B------:R1:W-:Y:S04]  /*3390*/  STG.E.64 desc[UR12][R30.64+0x5000], R24 ;  /* 0x005000181e007986 */ /* 0x0003e8000c101b0c */
        /* <DEDUP_REMOVED lines=15> */
.L_x_527:
        /* <DEDUP_REMOVED lines=15> */
.L_x_1246:


//--------------------- .text._ZN13group_norm_v214gn_cuda_kernelI13__nv_bfloat16Li320ELi3ELi32ELi40ELi1024ELb0ELi64ELi320ELi320ELi4ELb1ELi27ELb0ELb0ENS_16CompileConditionILi1000EEEEEvPT_PKS4_S7_S7_flPfS8_Pj --------------------------
	.section	.text._ZN13group_norm_v214gn_cuda_kernelI13__nv_bfloat16Li320ELi3ELi32ELi40ELi1024ELb0ELi64ELi320ELi320ELi4ELb1ELi27ELb0ELb0ENS_16CompileConditionILi1000EEEEEvPT_PKS4_S7_S7_flPfS8_Pj,"ax",@progbits
	.align	128
        .global         _ZN13group_norm_v214gn_cuda_kernelI13__nv_bfloat16Li320ELi3ELi32ELi40ELi1024ELb0ELi64ELi320ELi320ELi4ELb1ELi27ELb0ELb0ENS_16CompileConditionILi1000EEEEEvPT_PKS4_S7_S7_flPfS8_Pj
        .type           _ZN13group_norm_v214gn_cuda_kernelI13__nv_bfloat16Li320ELi3ELi32ELi40ELi1024ELb0ELi64ELi320ELi320ELi4ELb1ELi27ELb0ELb0ENS_16CompileConditionILi1000EEEEEvPT_PKS4_S7_S7_flPfS8_Pj,@function
        .size           _ZN13group_norm_v214gn_cuda_kernelI13__nv_bfloat16Li320ELi3ELi32ELi40ELi1024ELb0ELi64ELi320ELi320ELi4ELb1ELi27ELb0ELb0ENS_16CompileConditionILi1000EEEEEvPT_PKS4_S7_S7_flPfS8_Pj,(.L_x_1247 - _ZN13group_norm_v214gn_cuda_kernelI13__nv_bfloat16Li320ELi3ELi32ELi40ELi1024ELb0ELi64ELi320ELi320ELi4ELb1ELi27ELb0ELb0ENS_16CompileConditionILi1000EEEEEvPT_PKS4_S7_S7_flPfS8_Pj)
        .other          _ZN13group_norm_v214gn_cuda_kernelI13__nv_bfloat16Li320ELi3ELi32ELi40ELi1024ELb0ELi64ELi320ELi320ELi4ELb1ELi27ELb0ELb0ENS_16CompileConditionILi1000EEEEEvPT_PKS4_S7_S7_flPfS8_Pj,@"STO_CUDA_ENTRY STV_DEFAULT"
_ZN13group_norm_v214gn_cuda_kernelI13__nv_bfloat16Li320ELi3ELi32ELi40ELi1024ELb0ELi64ELi320ELi320ELi4ELb1ELi27ELb0ELb0ENS_16CompileConditionILi1000EEEEEvPT_PKS4_S7_S7_flPfS8_Pj:
.text._ZN13group_norm_v214gn_cuda_kernelI13__nv_bfloat16Li320ELi3ELi32ELi40ELi1024ELb0ELi64ELi320ELi320ELi4ELb1ELi27ELb0ELb0ENS_16CompileConditionILi1000EEEEEvPT_PKS4_S7_S7_flPfS8_Pj:
        /* <DEDUP_REMOVED lines=40> */
.L_x_536:
        /* <DEDUP_REMOVED lines=366> */
.L_x_529:
[----:B------:R-:W-:Y:S05]  /*1960*/  BSYNC.RECONVERGENT B0 ;  /* 0x0000000000007941 */ /* 0x000fea0003800200 */
.L_x_528:
        /* <DEDUP_REMOVED lines=24> */
.L_x_531:
[----:B------:R-:W-:Y:S05]  /*1af0*/  BSYNC.RECONVERGENT B0 ;  /* 0x0000000000007941 */ /* 0x000fea0003800200 */
.L_x_530:
        /* <DEDUP_REMOVED lines=22> */
.L_x_533:
[----:B------:R-:W2:Y:S04]  /*1c60*/  LD.E.STRONG.GPU R31, desc[UR12][R28.64] ;  /* 0x0000000c1c1f7980 */ /* 0x000ea8000c10f900 */
[----:B--2---:R-:W-:Y:S01]  /*1c70*/  CCTL.IVALL ;  /* 0x00000000ff00798f */ /* 0x004fe20002000000 */
[----:B------:R-:W-:Y:S05]  /*1c80*/  YIELD ;  /* 0x0000000000007946 */ /* 0x000fea0003800000 */
[----:B-----5:R-:W-:-:S04]  /*1c90*/  LOP3.LUT R31, R31, R30, RZ, 0x3c, !PT ;  /* 0x0000001e1f1f7212 */ /* 0x020fc800078e3cff */
[----:B------:R-:W-:-:S13]  /*1ca0*/  ISETP.GT.AND P2, PT, R31, -0x1, PT ;  /* 0xffffffff1f00780c */ /* 0x000fda0003f44270 */
[----:B------:R-:W-:Y:S05]  /*1cb0*/  @P2 BRA `(.L_x_533) ;  /* 0xfffffffc00e82947 */ /* 0x000fea000383ffff */
.L_x_532:
        /* <DEDUP_REMOVED lines=69> */
.L_x_535:
[----:B------:R-:W-:Y:S05]  /*2110*/  BSYNC.RECONVERGENT B0 ;  /* 0x0000000000007941 */ /* 0x000fea0003800200 */
.L_x_534:
        /* <DEDUP_REMOVED lines=311> */
.L_x_537:
        /* <DEDUP_REMOVED lines=15> */
.L_x_1247:


//--------------------- .text._ZN13group_norm_v214gn_cuda_kernelI13__nv_bfloat16Li320ELi3ELi16ELi80ELi1024ELb1ELi16ELi320ELi320ELi4ELb1ELi5ELb0ELb0ENS_16CompileConditionILi1000EEEEEvPT_PKS4_S7_S7_flPfS8_Pj --------------------------
	.section	.text._ZN13group_norm_v214gn_cuda_kernelI13__nv_bfloat16Li320ELi3ELi16ELi80ELi1024ELb1ELi16ELi320ELi320ELi4ELb1ELi5ELb0ELb0ENS_16CompileConditionILi1000EEEEEvPT_PKS4_S7_S7_flPfS8_Pj,"ax",@progbits
	.align	128
        .global         _ZN13group_norm_v214gn_cuda_kernelI13__nv_bfloat16Li320ELi3ELi16ELi80ELi1024ELb1ELi16ELi320ELi320ELi4ELb1ELi5ELb0ELb0ENS_16CompileConditionILi1000EEEEEvPT_PKS4_S7_S7_flPfS8_Pj
        .type           _ZN13group_norm_v214gn_cuda_kernelI13__nv_bfloat16Li320ELi3ELi16ELi80ELi1024ELb1ELi16ELi320ELi320ELi4ELb1ELi5ELb0ELb0ENS_16CompileConditionILi1000EEEEEvPT_PKS4_S7_S7_flPfS8_Pj,@function
        .size           _ZN13group_norm_v214gn_cuda_kernelI13__nv_bfloat16Li320ELi3ELi16ELi80ELi1024ELb1ELi16ELi320ELi320ELi4ELb1ELi5ELb0ELb0ENS_16CompileConditionILi1000EEEEEvPT_PKS4_S7_S7_flPfS8_Pj,(.L_x_1248 - _ZN13group_norm_v214gn_cuda_kernelI13__nv_bfloat16Li320ELi3ELi16ELi80ELi1024ELb1ELi16ELi320ELi320ELi4ELb1ELi5ELb0ELb0ENS_16CompileConditionILi1000EEEEEvPT_PKS4_S7_S7_flPfS8_Pj)
        .other          _ZN13group_norm_v214gn_cuda_kernelI13__nv_bfloat16Li320ELi3ELi16ELi80ELi1024ELb1ELi16ELi320ELi320ELi4ELb1ELi5ELb0ELb0ENS_16CompileConditionILi1000EEEEEvPT_PKS4_S7_S7_flPfS8_Pj,@"STO_CUDA_ENTRY STV_DEFAULT"
_ZN13group_norm_v214gn_cuda_kernelI13__nv_bfloat16Li320ELi3ELi16ELi80ELi1024ELb1ELi16ELi320ELi320ELi4ELb1ELi5ELb0ELb0ENS_16CompileConditionILi1000EEEEEvPT_PKS4_S7_S7_flPfS8_Pj:
.text._ZN13group_norm_v214gn_cuda_kernelI13__nv_bfloat16Li320ELi3ELi16ELi80ELi1024ELb1ELi16ELi320ELi320ELi4ELb1ELi5ELb0ELb0ENS_16CompileConditionILi1000EEEEEvPT_PKS4_S7_S7_flPfS8_Pj:
        /* <DEDUP_REMOVED lines=14> */
[----:B------:R-:W4:Y:S01]  /*00e0*/  LDCU.64 UR8, c[0x0][0x358] ;  /* 0x00006b00ff0877ac */ /* 0x000f220008000a00 */
[----:B------:R-:W5:Y:S01]  /*00f0*/  S2R R9, SR_CTAID.X ;  /* 0x0000000000097919 */ /* 0x000f620000002500 */
        /* <DEDUP_REMOVED lines=20> */
[----:B------:R-:W-:Y:S02]  /*0240*/  LOP3.LUT R5, R5, 0xffff, RZ, 0xc0, !PT ;  /* 0x0000ffff05057812 */ /* 0x000fe400078ec0ff */
[----:B------:R-:W-:-:S02]  /*0250*/  SHF.L.U32 R0, R9, 0x4, RZ ;  /* 0x0000000409007819 */ /* 0x000fc400000006ff */
[----:B------:R-:W-:Y:S01]  /*0260*/  MOV R7, UR6 ;  /* 0x0000000600077c02 */ /* 0x000fe20008000f00 */
[----:B------:R-:W-:Y:S01]  /*0270*/  IMAD R8, R5, 0x28, R6 ;  /* 0x0000002805087824 */ /* 0x000fe200078e0206 */
[----:B------:R-:W-:Y:S01]  /*0280*/  LOP3.LUT R0, R0, 0x3f0, RZ, 0xc0, !PT ;  /* 0x000003f000007812 */ /* 0x000fe200078ec0ff */
[----:B------:R-:W0:Y:S03]  /*0290*/  LDC R6, c[0x0][0x374] ;  /* 0x0000dd00ff067b82 */ /* 0x000e260000000800 */
[----:B------:R-:W-:Y:S02]  /*02a0*/  IADD3 R50, PT, PT, R49, R0, RZ ;  /* 0x0000000031327210 */ /* 0x000fe40007ffe0ff */
[----:B------:R-:W-:Y:S02]  /*02b0*/  SHF.L.U32 R0, R9, 0x1, RZ ;  /* 0x0000000109007819 */ /* 0x000fe400000006ff */
[----:B------:R-:W-:-:S02]  /*02c0*/  LEA R49, R49, R8, 0x3 ;  /* 0x0000000831317211 */ /* 0x000fc400078e18ff */
[----:B------:R-:W-:Y:S02]  /*02d0*/  LOP3.LUT R9, R0, 0x7e, RZ, 0xc0, !PT ;  /* 0x0000007e00097812 */ /* 0x000fe400078ec0ff */
[----:B------:R-:W-:Y:S02]  /*02e0*/  MOV R8, RZ ;  /* 0x000000ff00087202 */ /* 0x000fe40000000f00 */
[----:B----4-:R-:W-:-:S07]  /*02f0*/  LEA R48, R4, R9, 0x5 ;  /* 0x0000000904307211 */ /* 0x010fce00078e28ff */
.L_x_544:
[C---:B------:R-:W-:Y:S01]  /*0300*/  LOP3.LUT R34, R7.reuse, 0x3, RZ, 0xc0, !PT ;  /* 0x0000000307227812 */ /* 0x040fe200078ec0ff */
[----:B-1----:R-:W1:Y:S01]  /*0310*/  LDCU.64 UR4, c[0x0][0x388] ;  /* 0x00007100ff0477ac */ /* 0x002e620008000a00 */
        /* <DEDUP_REMOVED lines=12> */
[----:B-1----:R-:W-:-:S04]  /*03e0*/  IADD3 R14, P1, PT, R9, UR4, RZ ;  /* 0x00000004090e7c10 */ /* 0x002fc8000ff3e0ff */
        /* <DEDUP_REMOVED lines=69> */
[----:B------:R-:W2:Y:S01]  /*0840*/  S2R R25, SR_CgaCtaId ;  /* 0x0000000000197919 */ /* 0x000ea20000008800 */
[C---:B-1----:R-:W-:Y:S02]  /*0850*/  LEA.HI R23, R4.reuse, R53, RZ, 0x1e ;  /* 0x0000003504177211 */ /* 0x042fe400078ff0ff */
[----:B------:R-:W-:Y:S02]  /*0860*/  MOV R36, 0x400 ;  /* 0x0000040000247802 */ /* 0x000fe40000000f00 */
[----:B------:R-:W-:Y:S01]  /*0870*/  SHF.L.U32 R40, R4, 0x3, RZ ;  /* 0x0000000304287819 */ /* 0x000fe200000006ff */
[----:B------:R-:W-:-:S03]  /*0880*/  IMAD R34, R23, 0x50, -R34 ;  /* 0x0000005017227824 */ /* 0x000fc600078e0a22 */
[----:B------:R-:W-:Y:S02]  /*0890*/  LOP3.LUT R40, R40, 0x18, RZ, 0xc0, !PT ;  /* 0x0000001828287812 */ /* 0x000fe400078ec0ff */
[----:B------:R-:W-:Y:S02]  /*08a0*/  SHF.R.U32.HI R23, RZ, 0x2, R34 ;  /* 0x00000002ff177819 */ /* 0x000fe40000011622 */
[C---:B------:R-:W-:Y:S02]  /*08b0*/  IADD3 R22, PT, PT, R34.reuse, 0x4, RZ ;  /* 0x0000000422167810 */ /* 0x040fe40007ffe0ff */
[C---:B------:R-:W-:Y:S02]  /*08c0*/  IADD3 R24, PT, PT, R34.reuse, 0x8, RZ ;  /* 0x0000000822187810 */ /* 0x040fe40007ffe0ff */
[----:B------:R-:W-:Y:S02]  /*08d0*/  IADD3 R26, PT, PT, R34, 0x10, RZ ;  /* 0x00000010221a7810 */ /* 0x000fe40007ffe0ff */
[----:B------:R-:W-:-:S02]  /*08e0*/  SHF.R.U32.HI R27, RZ, 0x2, R24 ;  /* 0x00000002ff1b7819 */ /* 0x000fc40000011618 */
[C---:B------:R-:W-:Y:S02]  /*08f0*/  IADD3 R28, PT, PT, R34.reuse, 0x14, RZ ;  /* 0x00000014221c7810 */ /* 0x040fe40007ffe0ff */
[----:B------:R-:W-:Y:S02]  /*0900*/  SHF.R.U32.HI R31, RZ, 0x2, R26 ;  /* 0x00000002ff1f7819 */ /* 0x000fe4000001161a */
[----:B------:R-:W-:Y:S02]  /*0910*/  SHF.R.U32.HI R33, RZ, 0x2, R28 ;  /* 0x00000002ff217819 */ /* 0x000fe4000001161c */
[C---:B------:R-:W-:Y:S02]  /*0920*/  IADD3 R39, PT, PT, R34.reuse, 0x28, RZ ;  /* 0x0000002822277810 */ /* 0x040fe40007ffe0ff */
[C---:B------:R-:W-:Y:S02]  /*0930*/  IADD3 R41, PT, PT, R34.reuse, 0x30, RZ ;  /* 0x0000003022297810 */ /* 0x040fe40007ffe0ff */
[----:B------:R-:W-:-:S02]  /*0940*/  IADD3 R60, PT, PT, R34, 0x38, RZ ;  /* 0x00000038223c7810 */ /* 0x000fc40007ffe0ff */
[----:B--2---:R-:W-:Y:S02]  /*0950*/  LEA R36, R25, R36, 0x18 ;  /* 0x0000002419247211 */ /* 0x004fe400078ec0ff */
[----:B------:R-:W-:Y:S02]  /*0960*/  SHF.R.U32.HI R25, RZ, 0x2, R22 ;  /* 0x00000002ff197819 */ /* 0x000fe40000011616 */
[C---:B------:R-:W-:Y:S01]  /*0970*/  IADD3 R22, PT, PT, R34.reuse, 0xc, RZ ;  /* 0x0000000c22167810 */ /* 0x040fe20007ffe0ff */
[--C-:B------:R-:W-:Y:S01]  /*0980*/  IMAD R23, R23, 0x28, R36.reuse ;  /* 0x0000002817177824 */ /* 0x100fe200078e0224 */
[----:B------:R-:W-:Y:S01]  /*0990*/  IADD3 R61, PT, PT, R34, 0x3c, RZ ;  /* 0x0000003c223d7810 */ /* 0x000fe20007ffe0ff */
[----:B------:R-:W-:Y:S01]  /*09a0*/  IMAD R25, R25, 0x28, R36 ;  /* 0x0000002819197824 */ /* 0x000fe200078e0224 */
[----:B------:R-:W-:Y:S01]  /*09b0*/  SHF.R.U32.HI R29, RZ, 0x2, R22 ;  /* 0x00000002ff1d7819 */ /* 0x000fe20000011616 */
[--C-:B------:R-:W-:Y:S01]  /*09c0*/  IMAD R27, R27, 0x28, R36.reuse ;  /* 0x000000281b1b7824 */ /* 0x100fe200078e0224 */
[----:B------:R-:W-:Y:S01]  /*09d0*/  IADD3 R23, PT, PT, R23, R40, RZ ;  /* 0x0000002817177210 */ /* 0x000fe20007ffe0ff */
[--C-:B------:R-:W-:Y:S01]  /*09e0*/  IMAD R31, R31, 0x28, R36.reuse ;  /* 0x000000281f1f7824 */ /* 0x100fe200078e0224 */
[C---:B------:R-:W-:Y:S01]  /*09f0*/  IADD3 R25, PT, PT, R40.reuse, R25, RZ ;  /* 0x0000001928197210 */ /* 0x040fe20007ffe0ff */
[--C-:B------:R-:W-:Y:S01]  /*0a00*/  IMAD R29, R29, 0x28, R36.reuse ;  /* 0x000000281d1d7824 */ /* 0x100fe200078e0224 */
[C---:B------:R-:W-:Y:S01]  /*0a10*/  IADD3 R27, PT, PT, R40.reuse, R27, RZ ;  /* 0x0000001b281b7210 */ /* 0x040fe20007ffe0ff */
[----:B------:R-:W-:Y:S01]  /*0a20*/  IMAD R33, R33, 0x28, R36 ;  /* 0x0000002821217824 */ /* 0x000fe200078e0224 */
[----:B------:R-:W1:Y:S01]  /*0a30*/  LDS.64 R22, [R23] ;  /* 0x0000000017167984 */ /* 0x000e620000000a00 */
[----:B------:R-:W-:-:S02]  /*0a40*/  IADD3 R31, PT, PT, R40, R31, RZ ;  /* 0x0000001f281f7210 */ /* 0x000fc40007ffe0ff */
[C---:B------:R-:W-:Y:S01]  /*0a50*/  IADD3 R29, PT, PT, R40.reuse, R29, RZ ;  /* 0x0000001d281d7210 */ /* 0x040fe20007ffe0ff */
[----:B------:R-:W2:Y:S01]  /*0a60*/  LDS.64 R24, [R25] ;  /* 0x0000000019187984 */ /* 0x000ea20000000a00 */
[----:B------:R-:W-:Y:S02]  /*0a70*/  IADD3 R33, PT, PT, R40, R33, RZ ;  /* 0x0000002128217210 */ /* 0x000fe40007ffe0ff */
[C---:B------:R-:W-:Y:S01]  /*0a80*/  IADD3 R37, PT, PT, R34.reuse, 0x40, RZ ;  /* 0x0000004022257810 */ /* 0x040fe20007ffe0ff */
[----:B------:R-:W3:Y:S01]  /*0a90*/  LDS.64 R26, [R27] ;  /* 0x000000001b1a7984 */ /* 0x000ee20000000a00 */
[----:B------:R-:W-:Y:S02]  /*0aa0*/  IADD3 R59, PT, PT, R34, 0x44, RZ ;  /* 0x00000044223b7810 */ /* 0x000fe40007ffe0ff */
[----:B------:R-:W-:Y:S01]  /*0ab0*/  SHF.R.U32.HI R39, RZ, 0x2, R39 ;  /* 0x00000002ff277819 */ /* 0x000fe20000011627 */
[----:B------:R-:W4:Y:S01]  /*0ac0*/  LDS.64 R28, [R29] ;  /* 0x000000001d1c7984 */ /* 0x000f220000000a00 */
[----:B------:R-:W-:-:S02]  /*0ad0*/  SHF.R.U32.HI R41, RZ, 0x2, R41 ;  /* 0x00000002ff297819 */ /* 0x000fc40000011629 */
[----:B------:R-:W-:Y:S01]  /*0ae0*/  SHF.R.U32.HI R60, RZ, 0x2, R60 ;  /* 0x00000002ff3c7819 */ /* 0x000fe2000001163c */
[----:B------:R-:W5:Y:S01]  /*0af0*/  LDS.64 R30, [R31] ;  /* 0x000000001f1e7984 */ /* 0x000f620000000a00 */
[--C-:B------:R-:W-:Y:S01]  /*0b00*/  IMAD R39, R39, 0x28, R36.reuse ;  /* 0x0000002827277824 */ /* 0x100fe200078e0224 */
[----:B------:R-:W-:Y:S01]  /*0b10*/  SHF.R.U32.HI R61, RZ, 0x2, R61 ;  /* 0x00000002ff3d7819 */ /* 0x000fe2000001163d */
[--C-:B------:R-:W-:Y:S01]  /*0b20*/  IMAD R41, R41, 0x28, R36.reuse ;  /* 0x0000002829297824 */ /* 0x100fe200078e0224 */
[----:B------:R-:W0:Y:S01]  /*0b30*/  LDS.64 R32, [R33] ;  /* 0x0000000021207984 */ /* 0x000e220000000a00 */
[----:B------:R-:W-:Y:S01]  /*0b40*/  SHF.R.U32.HI R37, RZ, 0x2, R37 ;  /* 0x00000002ff257819 */ /* 0x000fe20000011625 */
[--C-:B------:R-:W-:Y:S01]  /*0b50*/  IMAD R60, R60, 0x28, R36.reuse ;  /* 0x000000283c3c7824 */ /* 0x100fe200078e0224 */
[C---:B------:R-:W-:Y:S01]  /*0b60*/  IADD3 R39, PT, PT, R40.reuse, R39, RZ ;  /* 0x0000002728277210 */ /* 0x040fe20007ffe0ff */
[--C-:B------:R-:W-:Y:S01]  /*0b70*/  IMAD R61, R61, 0x28, R36.reuse ;  /* 0x000000283d3d7824 */ /* 0x100fe200078e0224 */
[----:B------:R-:W-:Y:S01]  /*0b80*/  SHF.R.U32.HI R59, RZ, 0x2, R59 ;  /* 0x00000002ff3b7819 */ /* 0x000fe2000001163b */
[----:B------:R-:W-:Y:S01]  /*0b90*/  IMAD R37, R37, 0x28, R36 ;  /* 0x0000002825257824 */ /* 0x000fe200078e0224 */
[----:B------:R-:W-:-:S02]  /*0ba0*/  IADD3 R41, PT, PT, R40, R41, RZ ;  /* 0x0000002928297210 */ /* 0x000fc40007ffe0ff */
[C---:B------:R-:W-:Y:S01]  /*0bb0*/  IADD3 R60, PT, PT, R40.reuse, R60, RZ ;  /* 0x0000003c283c7210 */ /* 0x040fe20007ffe0ff */
[----:B------:R-:W-:Y:S01]  /*0bc0*/  IMAD R59, R59, 0x28, R36 ;  /* 0x000000283b3b7824 */ /* 0x000fe200078e0224 */
[----:B------:R-:W-:Y:S01]  /*0bd0*/  IADD3 R37, PT, PT, R40, R37, RZ ;  /* 0x0000002528257210 */ /* 0x000fe20007ffe0ff */
[----:B-1----:R-:W-:Y:S01]  /*0be0*/  FADD.FTZ R35, RZ, R22 ;  /* 0x00000016ff237221 */ /* 0x002fe20000010000 */
[----:B------:R-:W-:Y:S01]  /*0bf0*/  FADD.FTZ R22, RZ, R23 ;  /* 0x00000017ff167221 */ /* 0x000fe20000010000 */
[----:B------:R-:W-:Y:S02]  /*0c00*/  IADD3 R23, PT, PT, R34, 0x18, RZ ;  /* 0x0000001822177810 */ /* 0x000fe40007ffe0ff */
[----:B--2---:R-:W-:Y:S01]  /*0c10*/  FADD.FTZ R35, R35, R24 ;  /* 0x0000001823237221 */ /* 0x004fe20000010000 */
[----:B------:R-:W-:Y:S01]  /*0c20*/  FADD.FTZ R22, R22, R25 ;  /* 0x0000001916167221 */ /* 0x000fe20000010000 */
[----:B------:R-:W-:Y:S02]  /*0c30*/  SHF.R.U32.HI R23, RZ, 0x2, R23 ;  /* 0x00000002ff177819 */ /* 0x000fe40000011617 */
[----:B------:R-:W-:Y:S01]  /*0c40*/  IADD3 R24, PT, PT, R34, 0x20, RZ ;  /* 0x0000002022187810 */ /* 0x000fe20007ffe0ff */
[----:B---3--:R-:W-:Y:S01]  /*0c50*/  FADD.FTZ R22, R22, R27 ;  /* 0x0000001b16167221 */ /* 0x008fe20000010000 */
[----:B------:R-:W-:Y:S01]  /*0c60*/  FADD.FTZ R35, R35, R26 ;  /* 0x0000001a23237221 */ /* 0x000fe20000010000 */
[----:B------:R-:W-:-:S02]  /*0c70*/  IMAD R23, R23, 0x28, R36 ;  /* 0x0000002817177824 */ /* 0x000fc400078e0224 */
[----:B----4-:R-:W-:Y:S01]  /*0c80*/  FADD.FTZ R22, R22, R29 ;  /* 0x0000001d16167221 */ /* 0x010fe20000010000 */
[----:B------:R-:W-:Y:S01]  /*0c90*/  FADD.FTZ R35, R35, R28 ;  /* 0x0000001c23237221 */ /* 0x000fe20000010000 */
[----:B------:R-:W-:Y:S02]  /*0ca0*/  IADD3 R28, PT, PT, R34, 0x34, RZ ;  /* 0x00000034221c7810 */ /* 0x000fe40007ffe0ff */
[----:B-----5:R-:W-:Y:S01]  /*0cb0*/  FADD.FTZ R22, R22, R31 ;  /* 0x0000001f16167221 */ /* 0x020fe20000010000 */
[----:B------:R-:W-:Y:S01]  /*0cc0*/  IADD3 R23, PT, PT, R40, R23, RZ ;  /* 0x0000001728177210 */ /* 0x000fe20007ffe0ff */
[----:B------:R-:W-:Y:S01]  /*0cd0*/  FADD.FTZ R25, R35, R30 ;  /* 0x0000001e23197221 */ /* 0x000fe20000010000 */
[----:B------:R-:W-:Y:S01]  /*0ce0*/  IADD3 R31, PT, PT, R34, 0x24, RZ ;  /* 0x00000024221f7810 */ /* 0x000fe20007ffe0ff */
[----:B0-----:R-:W-:Y:S01]  /*0cf0*/  FADD.FTZ R58, R22, R33 ;  /* 0x00000021163a7221 */ /* 0x001fe20000010000 */
[----:B------:R-:W-:Y:S01]  /*0d00*/  IADD3 R22, PT, PT, R34, 0x1c, RZ ;  /* 0x0000001c22167810 */ /* 0x000fe20007ffe0ff */
[----:B------:R-:W-:Y:S01]  /*0d10*/  FADD.FTZ R25, R25, R32 ;  /* 0x0000002019197221 */ /* 0x000fe20000010000 */
[----:B------:R-:W-:-:S02]  /*0d20*/  SHF.R.U32.HI R31, RZ, 0x2, R31 ;  /* 0x00000002ff1f7819 */ /* 0x000fc4000001161f */
[----:B------:R-:W-:Y:S02]  /*0d30*/  SHF.R.U32.HI R27, RZ, 0x2, R22 ;  /* 0x00000002ff1b7819 */ /* 0x000fe40000011616 */
[C---:B------:R-:W-:Y:S02]  /*0d40*/  IADD3 R35, PT, PT, R34.reuse, 0x2c, RZ ;  /* 0x0000002c22237810 */ /* 0x040fe40007ffe0ff */
[C---:B------:R-:W-:Y:S01]  /*0d50*/  IADD3 R29, PT, PT, R34.reuse, 0x48, RZ ;  /* 0x00000048221d7810 */ /* 0x040fe20007ffe0ff */
[----:B------:R-:W-:Y:S01]  /*0d60*/  IMAD R22, R27, 0x28, R36 ;  /* 0x000000281b167824 */ /* 0x000fe200078e0224 */
[----:B------:R-:W-:Y:S02]  /*0d70*/  SHF.R.U32.HI R27, RZ, 0x2, R24 ;  /* 0x00000002ff1b7819 */ /* 0x000fe40000011618 */
[----:B------:R-:W-:Y:S01]  /*0d80*/  IADD3 R33, PT, PT, R34, 0x4c, RZ ;  /* 0x0000004c22217810 */ /* 0x000fe20007ffe0ff */
[--C-:B------:R-:W-:Y:S01]  /*0d90*/  IMAD R34, R31, 0x28, R36.reuse ;  /* 0x000000281f227824 */ /* 0x100fe200078e0224 */
[----:B------:R-:W-:Y:S01]  /*0da0*/  IADD3 R26, PT, PT, R40, R22, RZ ;  /* 0x00000016281a7210 */ /* 0x000fe20007ffe0ff */
[----:B------:R-:W-:Y:S01]  /*0db0*/  IMAD R24, R27, 0x28, R36 ;  /* 0x000000281b187824 */ /* 0x000fe200078e0224 */
[----:B------:R-:W0:Y:S01]  /*0dc0*/  LDS.64 R22, [R23] ;  /* 0x0000000017167984 */ /* 0x000e220000000a00 */
[----:B------:R-:W-:-:S02]  /*0dd0*/  SHF.R.U32.HI R35, RZ, 0x2, R35 ;  /* 0x00000002ff237819 */ /* 0x000fc40000011623 */
[C---:B------:R-:W-:Y:S01]  /*0de0*/  IADD3 R34, PT, PT, R40.reuse, R34, RZ ;  /* 0x0000002228227210 */ /* 0x040fe20007ffe0ff */
[----:B------:R-:W1:Y:S01]  /*0df0*/  LDS.64 R26, [R26] ;  /* 0x000000001a1a7984 */ /* 0x000e620000000a00 */
[C---:B------:R-:W-:Y:S01]  /*0e00*/  IADD3 R30, PT, PT, R40.reuse, R24, RZ ;  /* 0x00000018281e7210 */ /* 0x040fe20007ffe0ff */
[----:B------:R-:W-:Y:S01]  /*0e10*/  IMAD R24, R35, 0x28, R36 ;  /* 0x0000002823187824 */ /* 0x000fe200078e0224 */
[----:B------:R-:W-:Y:S02]  /*0e20*/  SHF.R.U32.HI R29, RZ, 0x2, R29 ;  /* 0x00000002ff1d7819 */ /* 0x000fe4000001161d */
[----:B------:R-:W-:Y:S01]  /*0e30*/  LDS.64 R34, [R34] ;  /* 0x0000000022227984 */ /* 0x000fe20000000a00 */
[----:B------:R-:W-:Y:S02]  /*0e40*/  SHF.R.U32.HI R28, RZ, 0x2, R28 ;  /* 0x00000002ff1c7819 */ /* 0x000fe4000001161c */
[--C-:B------:R-:W-:Y:S01]  /*0e50*/  IMAD R29, R29, 0x28, R36.reuse ;  /* 0x000000281d1d7824 */ /* 0x100fe200078e0224 */
[----:B------:R-:W2:Y:S01]  /*0e60*/  LDS.64 R30, [R30] ;  /* 0x000000001e1e7984 */ /* 0x000ea20000000a00 */
[----:B------:R-:W-:Y:S01]  /*0e70*/  IADD3 R24, PT, PT, R40, R24, RZ ;  /* 0x0000001828187210 */ /* 0x000fe20007ffe0ff */
[----:B------:R-:W-:Y:S01]  /*0e80*/  IMAD R28, R28, 0x28, R36 ;  /* 0x000000281c1c7824 */ /* 0x000fe200078e0224 */
[----:B------:R-:W-:-:S02]  /*0e90*/  SHF.R.U32.HI R33, RZ, 0x2, R33 ;  /* 0x00000002ff217819 */ /* 0x000fc40000011621 */
[C---:B------:R-:W-:Y:S02]  /*0ea0*/  IADD3 R38, PT, PT, R40.reuse, R29, RZ ;  /* 0x0000001d28267210 */ /* 0x040fe40007ffe0ff */
[C---:B------:R-:W-:Y:S01]  /*0eb0*/  IADD3 R28, PT, PT, R40.reuse, R28, RZ ;  /* 0x0000001c281c7210 */ /* 0x040fe20007ffe0ff */
[----:B------:R-:W-:Y:S01]  /*0ec0*/  IMAD R33, R33, 0x28, R36 ;  /* 0x0000002821217824 */ /* 0x000fe200078e0224 */
[C---:B------:R-:W-:Y:S02]  /*0ed0*/  IADD3 R32, PT, PT, R40.reuse, R61, RZ ;  /* 0x0000003d28207210 */ /* 0x040fe40007ffe0ff */
[C---:B------:R-:W-:Y:S02]  /*0ee0*/  IADD3 R36, PT, PT, R40.reuse, R59, RZ ;  /* 0x0000003b28247210 */ /* 0x040fe40007ffe0ff */
[----:B------:R-:W-:Y:S01]  /*0ef0*/  IADD3 R40, PT, PT, R40, R33, RZ ;  /* 0x0000002128287210 */ /* 0x000fe20007ffe0ff */
[----:B0-----:R-:W-:Y:S01]  /*0f00*/  FADD.FTZ R25, R25, R22 ;  /* 0x0000001619197221 */ /* 0x001fe20000010000 */
[----:B------:R-:W-:-:S02]  /*0f10*/  FADD.FTZ R58, R58, R23 ;  /* 0x000000173a3a7221 */ /* 0x000fc40000010000 */
[----:B------:R-:W0:Y:S01]  /*0f20*/  LDS.64 R22, [R39] ;  /* 0x0000000027167984 */ /* 0x000e220000000a00 */
[----:B-1----:R-:W-:Y:S01]  /*0f30*/  FADD.FTZ R29, R25, R26 ;  /* 0x0000001a191d7221 */ /* 0x002fe20000010000 */
[----:B------:R-:W-:Y:S02]  /*0f40*/  FADD.FTZ R58, R58, R27 ;  /* 0x0000001b3a3a7221 */ /* 0x000fe40000010000 */
[----:B------:R-:W1:Y:S04]  /*0f50*/  LDS.64 R24, [R24] ;  /* 0x0000000018187984 */ /* 0x000e680000000a00 */
[----:B------:R-:W3:Y:S01]  /*0f60*/  LDS.64 R26, [R41] ;  /* 0x00000000291a7984 */ /* 0x000ee20000000a00 */
[----:B--2---:R-:W-:Y:S01]  /*0f70*/  FADD.FTZ R33, R29, R30 ;  /* 0x0000001e1d217221 */ /* 0x004fe20000010000 */
[----:B------:R-:W-:-:S02]  /*0f80*/  FADD.FTZ R59, R58, R31 ;  /* 0x0000001f3a3b7221 */ /* 0x000fc40000010000 */
[----:B------:R-:W2:Y:S01]  /*0f90*/  LDS.64 R28, [R28] ;  /* 0x000000001c1c7984 */ /* 0x000ea20000000a00 */
[----:B------:R-:W-:Y:S01]  /*0fa0*/  FADD.FTZ R58, R33, R34 ;  /* 0x00000022213a7221 */ /* 0x000fe20000010000 */
[----:B------:R-:W-:Y:S02]  /*0fb0*/  FADD.FTZ R59, R59, R35 ;  /* 0x000000233b3b7221 */ /* 0x000fe40000010000 */
[----:B------:R-:W4:Y:S04]  /*0fc0*/  LDS.64 R30, [R60] ;  /* 0x000000003c1e7984 */ /* 0x000f280000000a00 */
[----:B------:R-:W5:Y:S04]  /*0fd0*/  LDS.64 R32, [R32] ;  /* 0x0000000020207984 */ /* 0x000f680000000a00 */
[----:B------:R-:W5:Y:S04]  /*0fe0*/  LDS.64 R34, [R37] ;  /* 0x0000000025227984 */ /* 0x000f680000000a00 */
[----:B------:R-:W5:Y:S04]  /*0ff0*/  LDS.64 R36, [R36] ;  /* 0x0000000024247984 */ /* 0x000f680000000a00 */
[----:B------:R-:W5:Y:S04]  /*1000*/  LDS.64 R38, [R38] ;  /* 0x0000000026267984 */ /* 0x000f680000000a00 */
[----:B------:R-:W5:Y:S01]  /*1010*/  LDS.64 R40, [R40] ;  /* 0x0000000028287984 */ /* 0x000f620000000a00 */
[----:B0-----:R-:W-:Y:S01]  /*1020*/  FADD.FTZ R61, R58, R22 ;  /* 0x000000163a3d7221 */ /* 0x001fe20000010000 */
[----:B------:R-:W-:-:S03]  /*1030*/  FADD.FTZ R22, R59, R23 ;  /* 0x000000173b167221 */ /* 0x000fc60000010000 */
[----:B-1----:R-:W-:Y:S01]  /*1040*/  FADD.FTZ R61, R61, R24 ;  /* 0x000000183d3d7221 */ /* 0x002fe20000010000 */
[----:B------:R-:W-:-:S03]  /*1050*/  FADD.FTZ R22, R22, R25 ;  /* 0x0000001916167221 */ /* 0x000fc60000010000 */
[----:B---3--:R-:W-:Y:S01]  /*1060*/  FADD.FTZ R61, R61, R26 ;  /* 0x0000001a3d3d7221 */ /* 0x008fe20000010000 */
[----:B------:R-:W-:-:S03]  /*1070*/  FADD.FTZ R22, R22, R27 ;  /* 0x0000001b16167221 */ /* 0x000fc60000010000 */
[----:B--2---:R-:W-:Y:S01]  /*1080*/  FADD.FTZ R61, R61, R28 ;  /* 0x0000001c3d3d7221 */ /* 0x004fe20000010000 */
        /* <DEDUP_REMOVED lines=13> */
.L_x_539:
[----:B------:R-:W-:Y:S05]  /*1160*/  BSYNC.RECONVERGENT B0 ;  /* 0x0000000000007941 */ /* 0x000fea0003800200 */
.L_x_538:
[----:B-1----:R-:W1:Y:S01]  /*1170*/  SHFL.BFLY PT, R23, R40, 0x2, 0x1f ;  /* 0x0c401f0028177f89 */ /* 0x002e6200000e0000 */
[C---:B------:R-:W-:Y:S02]  /*1180*/  LOP3.LUT P2, RZ, R4.reuse, 0x3f3, RZ, 0xc0, !PT ;  /* 0x000003f304ff7812 */ /* 0x040fe4000784c0ff */
[C---:B------:R-:W-:Y:S01]  /*1190*/  ISETP.GT.U32.AND P1, PT, R4.reuse, 0x7f, PT ;  /* 0x0000007f0400780c */ /* 0x040fe20003f24070 */
[----:B------:R-:W2:Y:S01]  /*11a0*/  SHFL.BFLY PT, R22, R41, 0x2, 0x1f ;  /* 0x0c401f0029167f89 */ /* 0x000ea200000e0000 */
[----:B------:R-:W-:-:S09]  /*11b0*/  ISETP.NE.AND P3, PT, R4, RZ, PT ;  /* 0x000000ff0400720c */ /* 0x000fd20003f65270 */
[----:B------:R-:W3:Y:S01]  /*11c0*/  @!P2 LDC.64 R26, c[0x0][0x3b8] ;  /* 0x0000ee00ff1aab82 */ /* 0x000ee20000000a00 */
[-C--:B0-----:R-:W-:Y:S01]  /*11d0*/  @!P2 IMAD R31, R6, R46.reuse, UR6 ;  /* 0x00000006061fae24 */ /* 0x081fe2000f8e022e */
[----:B------:R-:W-:Y:S01]  /*11e0*/  @!P1 SHF.L.U32 R30, R4, 0x1, RZ ;  /* 0x00000001041e9819 */ /* 0x000fe200000006ff */
[----:B------:R-:W-:-:S03]  /*11f0*/  @!P1 IMAD R33, R6, R46, UR6 ;  /* 0x0000000606219e24 */ /* 0x000fc6000f8e022e */
[----:B------:R-:W-:Y:S02]  /*1200*/  @!P1 LOP3.LUT R30, R30, 0xc0, RZ, 0xc0, !PT ;  /* 0x000000c01e1e9812 */ /* 0x000fe400078ec0ff */
[----:B------:R-:W0:Y:S01]  /*1210*/  @!P1 LDC.64 R24, c[0x0][0x3b8] ;  /* 0x0000ee00ff189b82 */ /* 0x000e220000000a00 */
[----:B------:R-:W-:Y:S01]  /*1220*/  @!P2 LEA R31, R31, R48, 0x9 ;  /* 0x000000301f1fa211 */ /* 0x000fe200078e48ff */
[----:B-1----:R-:W-:Y:S01]  /*1230*/  FADD.FTZ R23, R23, R40 ;  /* 0x0000002817177221 */ /* 0x002fe20000010000 */
[----:B------:R-:W-:Y:S02]  /*1240*/  @!P1 LEA R30, R33, R30, 0x8 ;  /* 0x0000001e211e9211 */ /* 0x000fe400078e40ff */
[----:B------:R-:W-:Y:S01]  /*1250*/  @!P1 LOP3.LUT R33, R4, 0x1f, RZ, 0xc0, !PT ;  /* 0x0000001f04219812 */ /* 0x000fe200078ec0ff */
[----:B--2---:R-:W-:Y:S02]  /*1260*/  FADD.FTZ R28, R22, R41 ;  /* 0x00000029161c7221 */ /* 0x004fe40000010000 */
[----:B------:R-:W1:Y:S01]  /*1270*/  SHFL.BFLY PT, R22, R23, 0x1, 0x1f ;  /* 0x0c201f0017167f89 */ /* 0x000e6200000e0000 */
[----:B------:R-:W-:-:S03]  /*1280*/  @!P1 IADD3 R30, PT, PT, R30, R33, RZ ;  /* 0x000000211e1e9210 */ /* 0x000fc60007ffe0ff */
[----:B------:R-:W2:Y:S01]  /*1290*/  SHFL.BFLY PT, R29, R28, 0x1, 0x1f ;  /* 0x0c201f001c1d7f89 */ /* 0x000ea200000e0000 */
[----:B---3--:R-:W-:Y:S01]  /*12a0*/  @!P2 IMAD.WIDE.U32 R26, R31, 0x4, R26 ;  /* 0x000000041f1aa825 */ /* 0x008fe200078e001a */
[----:B------:R-:W-:-:S03]  /*12b0*/  @!P1 SHF.L.U32 R31, R30, 0x1, RZ ;  /* 0x000000011e1f9819 */ /* 0x000fc600000006ff */
[----:B-1----:R-:W-:Y:S01]  /*12c0*/  FADD.FTZ R22, R23, R22 ;  /* 0x0000001617167221 */ /* 0x002fe20000010000 */
[----:B--2---:R-:W-:Y:S01]  /*12d0*/  FADD.FTZ R23, R28, R29 ;  /* 0x0000001d1c177221 */ /* 0x004fe20000010000 */
[----:B------:R-:W-:-:S04]  /*12e0*/  @!P1 IADD3 R29, PT, PT, R31, 0x40, RZ ;  /* 0x000000401f1d9810 */ /* 0x000fc80007ffe0ff */
[----:B------:R1:W-:Y:S01]  /*12f0*/  @!P2 STG.E.64 desc[UR8][R26.64], R22 ;  /* 0x000000161a00a986 */ /* 0x0003e2000c101b08 */
[----:B0-----:R-:W-:-:S04]  /*1300*/  @!P1 IMAD.WIDE.U32 R28, R29, 0x4, R24 ;  /* 0x000000041d1c9825 */ /* 0x001fc800078e0018 */
[----:B-1----:R-:W-:Y:S01]  /*1310*/  @!P1 IMAD.WIDE.U32 R26, R31, 0x4, R24 ;  /* 0x000000041f1a9825 */ /* 0x002fe200078e0018 */
[----:B------:R-:W-:Y:S06]  /*1320*/  BAR.SYNC.DEFER_BLOCKING 0x0 ;  /* 0x0000000000007b1d */ /* 0x000fec0000010000 */
[----:B------:R-:W-:Y:S05]  /*1330*/  @P3 BRA `(.L_x_540) ;  /* 0x0000000000283947 */ /* 0x000fea0003800000 */
[----:B------:R-:W-:Y:S06]  /*1340*/  MEMBAR.ALL.GPU ;  /* 0x0000000000007992 */ /* 0x000fec000000a000 */
[----:B------:R-:W-:-:S00]  /*1350*/  ERRBAR ;  /* 0x00000000000079ab */ /* 0x000fc00000000000 */
[----:B------:R-:W-:Y:S06]  /*1360*/  CGAERRBAR ;  /* 0x00000000000075ab */ /* 0x000fec0000000000 */
[----:B------:R0:W5:Y:S02]  /*1370*/  ATOM.E.ADD.STRONG.GPU PT, R22, desc[UR8][R54.64], R47 ;  /* 0x8000002f3616798a */ /* 0x00016400081ef108 */
.L_x_541:
[----:B------:R-:W2:Y:S04]  /*1380*/  LD.E.STRONG.GPU R23, desc[UR8][R54.64] ;  /* 0x0000000836177980 */ /* 0x000ea8000c10f900 */
[----:B--2---:R-:W-:Y:S01]  /*1390*/  CCTL.IVALL ;  /* 0x00000000ff00798f */ /* 0x004fe20002000000 */
[----:B------:R-:W-:Y:S05]  /*13a0*/  YIELD ;  /* 0x0000000000007946 */ /* 0x000fea0003800000 */
[----:B-----5:R-:W-:-:S04]  /*13b0*/  LOP3.LUT R23, R23, R22, RZ, 0x3c, !PT ;  /* 0x0000001617177212 */ /* 0x020fc800078e3cff */
[----:B------:R-:W-:-:S13]  /*13c0*/  ISETP.GT.AND P2, PT, R23, -0x1, PT ;  /* 0xffffffff1700780c */ /* 0x000fda0003f44270 */
[----:B------:R-:W-:Y:S05]  /*13d0*/  @P2 BRA `(.L_x_541) ;  /* 0xfffffffc00e82947 */ /* 0x000fea000383ffff */
.L_x_540:
        /* <DEDUP_REMOVED lines=39> */
[----:B------:R-:W-:Y:S01]  /*1650*/  @!P1 FMUL.FTZ R26, R26, 1.2207031431898940355e-05 ;  /* 0x374ccccd1a1a9820 */ /* 0x000fe20000410000 */
[----:B----4-:R-:W-:Y:S01]  /*1660*/  FADD.FTZ R32, R29, R28 ;  /* 0x0000001c1d207221 */ /* 0x010fe20000010000 */
[----:B------:R-:W-:Y:S02]  /*1670*/  @!P1 IADD3 R28, PT, PT, R27, 0xc80, RZ ;  /* 0x00000c801b1c9810 */ /* 0x000fe40007ffe0ff */
[----:B------:R-:W-:Y:S02]  /*1680*/  @!P1 FMUL.FTZ R27, R26, R26 ;  /* 0x0000001a1a1b9220 */ /* 0x000fe40000410000 */
[----:B---3--:R-:W-:Y:S02]  /*1690*/  @!P1 LEA R31, R35, R28, 0x18 ;  /* 0x0000001c231f9211 */ /* 0x008fe400078ec0ff */
[----:B------:R-:W-:Y:S02]  /*16a0*/  @!P1 FFMA.FTZ R27, R32, 1.2207031431898940355e-05, -R27 ;  /* 0x374ccccd201b9823 */ /* 0x000fe4000001081b */
        /* <DEDUP_REMOVED lines=13> */
[----:B------:R-:W-:Y:S01]  /*1780*/  IADD3 R28, PT, PT, R53, R4, RZ ;  /* 0x00000004351c7210 */ /* 0x000fe20007ffe0ff */
[----:B------:R-:W-:-:S03]  /*1790*/  UIADD3 UR4, UPT, UPT, UR4, 0xc80, URZ ;  /* 0x00000c8004047890 */ /* 0x000fc6000fffe0ff */
        /* <DEDUP_REMOVED lines=10> */
.L_x_543:
[----:B------:R-:W-:Y:S05]  /*1840*/  BSYNC.RECONVERGENT B0 ;  /* 0x0000000000007941 */ /* 0x000fea0003800200 */
.L_x_542:
        /* <DEDUP_REMOVED lines=17> */
[--C-:B------:R-:W-:Y:S01]  /*1960*/  FADD.FTZ R28, R11, -R26.reuse ;  /* 0x8000001a0b1c7221 */ /* 0x100fe20000010000 */
[----:B------:R-:W-:Y:S01]  /*1970*/  SHF.L.U32 R11, R30, 0x10, RZ ;  /* 0x000000101e0b7819 */ /* 0x000fe200000006ff */
[--C-:B------:R-:W-:Y:S01]  /*1980*/  FADD.FTZ R0, R0, -R26.reuse ;  /* 0x8000001a00007221 */ /* 0x100fe20000010000 */
[----:B------:R-:W-:Y:S01]  /*1990*/  SHF.L.U32 R30, R25, 0x10, RZ ;  /* 0x00000010191e7819 */ /* 0x000fe200000006ff */
[----:B------:R-:W1:Y:S01]  /*19a0*/  MUFU.RSQ R27, R27 ;  /* 0x0000001b001b7308 */ /* 0x000e620000001400 */
[----:B------:R-:W-:Y:S01]  /*19b0*/  SHF.L.U32 R25, R31, 0x10, RZ ;  /* 0x000000101f197819 */ /* 0x000fe200000006ff */
[--C-:B------:R-:W-:Y:S01]  /*19c0*/  FADD.FTZ R38, R15, -R26.reuse ;  /* 0x8000001a0f267221 */ /* 0x100fe20000010000 */
[--C-:B------:R-:W-:Y:S01]  /*19d0*/  FADD.FTZ R40, R16, -R26.reuse ;  /* 0x8000001a10287221 */ /* 0x100fe20000010000 */
[--C-:B------:R-:W-:Y:S01]  /*19e0*/  FADD.FTZ R52, R18, -R26.reuse ;  /* 0x8000001a12347221 */ /* 0x100fe20000010000 */
[--C-:B------:R-:W-:Y:S01]  /*19f0*/  FADD.FTZ R56, R21, -R26.reuse ;  /* 0x8000001a15387221 */ /* 0x100fe20000010000 */
[--C-:B------:R-:W-:Y:S01]  /*1a00*/  FADD.FTZ R58, R42, -R26.reuse ;  /* 0x8000001a2a3a7221 */ /* 0x100fe20000010000 */
[--C-:B------:R-:W-:Y:S01]  /*1a10*/  FADD.FTZ R44, R44, -R26.reuse ;  /* 0x8000001a2c2c7221 */ /* 0x100fe20000010000 */
[----:B------:R-:W2:Y:S01]  /*1a20*/  LDCU.64 UR4, c[0x0][0x380] ;  /* 0x00007000ff0477ac */ /* 0x000ea20008000a00 */
[----:B-1----:R-:W-:Y:S01]  /*1a30*/  FMUL.FTZ R37, R27, R34 ;  /* 0x000000221b257220 */ /* 0x002fe20000410000 */
[----:B------:R-:W-:Y:S01]  /*1a40*/  FADD.FTZ R34, R13, -R26 ;  /* 0x8000001a0d227221 */ /* 0x000fe20000010000 */
[C---:B------:R-:W-:Y:S01]  /*1a50*/  FMUL.FTZ R28, R27.reuse, R28 ;  /* 0x0000001c1b1c7220 */ /* 0x040fe20000410000 */
[----:B------:R-:W-:Y:S01]  /*1a60*/  FMUL.FTZ R0, R27, R0 ;  /* 0x000000001b007220 */ /* 0x000fe20000410000 */
[----:B------:R-:W-:Y:S01]  /*1a70*/  FFMA.FTZ R31, R37, R23, R30 ;  /* 0x00000017251f7223 */ /* 0x000fe2000001001e */
[----:B------:R-:W-:Y:S01]  /*1a80*/  FMUL.FTZ R37, R27, R34 ;  /* 0x000000221b257220 */ /* 0x000fe20000410000 */
[----:B------:R-:W-:Y:S01]  /*1a90*/  FFMA.FTZ R28, R28, R24, R11 ;  /* 0x000000181c1c7223 */ /* 0x000fe2000001000b */
[----:B------:R-:W-:Y:S01]  /*1aa0*/  FADD.FTZ R34, R14, -R26 ;  /* 0x8000001a0e227221 */ /* 0x000fe20000010000 */
[--C-:B------:R-:W-:Y:S01]  /*1ab0*/  FFMA.FTZ R0, R0, R22, R29.reuse ;  /* 0x0000001600007223 */ /* 0x100fe2000001001d */
[----:B------:R-:W-:Y:S01]  /*1ac0*/  FMUL.FTZ R36, R31, -1.4426950216293334961 ;  /* 0xbfb8aa3b1f247820 */ /* 0x000fe20000410000 */
[----:B------:R-:W-:Y:S01]  /*1ad0*/  FMUL.FTZ R35, R28, -1.4426950216293334961 ;  /* 0xbfb8aa3b1c237820 */ /* 0x000fe20000410000 */
[C---:B------:R-:W-:Y:S01]  /*1ae0*/  FMUL.FTZ R34, R27.reuse, R34 ;  /* 0x000000221b227220 */ /* 0x040fe20000410000 */
[----:B------:R-:W-:Y:S01]  /*1af0*/  FMUL.FTZ R33, R0, -1.4426950216293334961 ;  /* 0xbfb8aa3b00217820 */ /* 0x000fe20000410000 */
[----:B------:R1:W-:Y:S01]  /*1b00*/  MUFU.EX2 R14, R36 ;  /* 0x00000024000e7308 */ /* 0x0003e20000000800 */
[C---:B------:R-:W-:Y:S01]  /*1b10*/  FMUL.FTZ R56, R27.reuse, R56 ;  /* 0x000000381b387220 */ /* 0x040fe20000410000 */
[----:B------:R-:W-:Y:S01]  /*1b20*/  FFMA.FTZ R34, R22, R34, R29 ;  /* 0x0000002216227223 */ /* 0x000fe2000001001d */
[----:B------:R-:W-:-:S02]  /*1b30*/  FMUL.FTZ R58, R27, R58 ;  /* 0x0000003a1b3a7220 */ /* 0x000fc40000410000 */
[----:B------:R-:W-:Y:S01]  /*1b40*/  FFMA.FTZ R42, R25, R56, R32 ;  /* 0x00000038192a7223 */ /* 0x000fe20000010020 */
[--C-:B------:R-:W-:Y:S02]  /*1b50*/  FADD.FTZ R56, R43, -R26.reuse ;  /* 0x8000001a2b387221 */ /* 0x100fe40000010000 */
[----:B------:R3:W4:Y:S01]  /*1b60*/  MUFU.EX2 R13, R35 ;  /* 0x00000023000d7308 */ /* 0x0007220000000800 */
[----:B-1----:R-:W-:Y:S01]  /*1b70*/  FMUL.FTZ R36, R27, R40 ;  /* 0x000000281b247220 */ /* 0x002fe20000410000 */
[----:B------:R-:W-:Y:S01]  /*1b80*/  FADD.FTZ R40, R17, -R26 ;  /* 0x8000001a11287221 */ /* 0x000fe20000010000 */
[----:B------:R-:W-:Y:S02]  /*1b90*/  FMUL.FTZ R56, R27, R56 ;  /* 0x000000381b387220 */ /* 0x000fe40000410000 */
[----:B------:R-:W-:-:S03]  /*1ba0*/  FFMA.FTZ R36, R23, R36, R30 ;  /* 0x0000002417247223 */ /* 0x000fc6000001001e */
[----:B------:R1:W5:Y:S01]  /*1bb0*/  MUFU.EX2 R12, R33 ;  /* 0x00000021000c7308 */ /* 0x0003620000000800 */
[----:B---3--:R-:W-:Y:S01]  /*1bc0*/  FMUL.FTZ R35, R27, R38 ;  /* 0x000000261b237220 */ /* 0x008fe20000410000 */
[----:B------:R-:W-:-:S03]  /*1bd0*/  FMUL.FTZ R38, R34, -1.4426950216293334961 ;  /* 0xbfb8aa3b22267820 */ /* 0x000fc60000410000 */
[----:B------:R-:W-:-:S03]  /*1be0*/  FFMA.FTZ R35, R24, R35, R11 ;  /* 0x0000002318237223 */ /* 0x000fc6000001000b */
[----:B------:R3:W-:Y:S01]  /*1bf0*/  MUFU.EX2 R16, R38 ;  /* 0x0000002600107308 */ /* 0x0007e20000000800 */
[----:B-1----:R-:W-:Y:S01]  /*1c00*/  FFMA.FTZ R33, R37, R25, R32 ;  /* 0x0000001925217223 */ /* 0x002fe20000010020 */
[----:B------:R-:W-:Y:S01]  /*1c10*/  FMUL.FTZ R39, R35, -1.4426950216293334961 ;  /* 0xbfb8aa3b23277820 */ /* 0x000fe20000410000 */
[----:B----4-:R-:W-:Y:S02]  /*1c20*/  FADD.FTZ R13, R13, 1 ;  /* 0x3f8000000d0d7421 */ /* 0x010fe40000010000 */
[----:B------:R-:W-:-:S03]  /*1c30*/  FMUL.FTZ R37, R33, -1.4426950216293334961 ;  /* 0xbfb8aa3b21257820 */ /* 0x000fc60000410000 */
[----:B------:R1:W-:Y:S01]  /*1c40*/  MUFU.EX2 R17, R39 ;  /* 0x0000002700117308 */ /* 0x0003e20000000800 */
[----:B---3--:R-:W-:Y:S01]  /*1c50*/  FMUL.FTZ R38, R27, R52 ;  /* 0x000000341b267220 */ /* 0x008fe20000410000 */
[----:B------:R-:W-:-:S03]  /*1c60*/  FADD.FTZ R52, R19, -R26 ;  /* 0x8000001a13347221 */ /* 0x000fc60000010000 */
[C-C-:B------:R-:W-:Y:S01]  /*1c70*/  FFMA.FTZ R38, R22.reuse, R38, R29.reuse ;  /* 0x0000002616267223 */ /* 0x140fe2000001001d */
[----:B------:R-:W-:Y:S02]  /*1c80*/  FFMA.FTZ R29, R22, R58, R29 ;  /* 0x0000003a161d7223 */ /* 0x000fe4000001001d */
[----:B------:R3:W4:Y:S01]  /*1c90*/  MUFU.EX2 R15, R37 ;  /* 0x00000025000f7308 */ /* 0x0007220000000800 */
[----:B-1----:R-:W-:Y:S01]  /*1ca0*/  FMUL.FTZ R39, R27, R52 ;  /* 0x000000341b277220 */ /* 0x002fe20000410000 */
[--C-:B------:R-:W-:Y:S01]  /*1cb0*/  FADD.FTZ R52, R20, -R26.reuse ;  /* 0x8000001a14347221 */ /* 0x100fe20000010000 */
[----:B------:R-:W-:Y:S01]  /*1cc0*/  FADD.FTZ R26, R45, -R26 ;  /* 0x8000001a2d1a7221 */ /* 0x000fe20000010000 */
[----:B------:R-:W-:Y:S01]  /*1cd0*/  FMUL.FTZ R51, R38, -1.4426950216293334961 ;  /* 0xbfb8aa3b26337820 */ /* 0x000fe20000410000 */
[C-C-:B------:R-:W-:Y:S01]  /*1ce0*/  FFMA.FTZ R39, R24.reuse, R39, R11.reuse ;  /* 0x0000002718277223 */ /* 0x140fe2000001000b */
[----:B------:R-:W-:Y:S01]  /*1cf0*/  FFMA.FTZ R24, R24, R56, R11 ;  /* 0x0000003818187223 */ /* 0x000fe2000001000b */
[----:B------:R-:W-:Y:S01]  /*1d00*/  FMUL.FTZ R43, R29, -1.4426950216293334961 ;  /* 0xbfb8aa3b1d2b7820 */ /* 0x000fe20000410000 */
[----:B------:R1:W-:Y:S01]  /*1d10*/  MUFU.EX2 R20, R51 ;  /* 0x0000003300147308 */ /* 0x0003e20000000800 */
[----:B---3--:R-:W-:Y:S01]  /*1d20*/  FMUL.FTZ R37, R27, R40 ;  /* 0x000000281b257220 */ /* 0x008fe20000410000 */
[----:B------:R-:W-:-:S03]  /*1d30*/  FMUL.FTZ R40, R36, -1.4426950216293334961 ;  /* 0xbfb8aa3b24287820 */ /* 0x000fc60000410000 */
[----:B------:R-:W-:-:S03]  /*1d40*/  FFMA.FTZ R37, R25, R37, R32 ;  /* 0x0000002519257223 */ /* 0x000fc60000010020 */
[----:B------:R3:W0:Y:S01]  /*1d50*/  MUFU.EX2 R18, R40 ;  /* 0x0000002800127308 */ /* 0x0006220000000800 */
[----:B------:R-:W-:Y:S01]  /*1d60*/  FMUL.FTZ R41, R37, -1.4426950216293334961 ;  /* 0xbfb8aa3b25297820 */ /* 0x000fe20000410000 */
[----:B-1----:R-:W-:-:S06]  /*1d70*/  FMUL.FTZ R51, R42, -1.4426950216293334961 ;  /* 0xbfb8aa3b2a337820 */ /* 0x002fcc0000410000 */
[----:B------:R1:W2:Y:S01]  /*1d80*/  MUFU.EX2 R19, R41 ;  /* 0x0000002900137308 */ /* 0x0002a20000000800 */
[----:B---3--:R-:W-:Y:S01]  /*1d90*/  FMUL.FTZ R40, R27, R52 ;  /* 0x000000341b287220 */ /* 0x008fe20000410000 */
[----:B------:R-:W-:-:S03]  /*1da0*/  FMUL.FTZ R52, R39, -1.4426950216293334961 ;  /* 0xbfb8aa3b27347820 */ /* 0x000fc60000410000 */
[----:B------:R-:W-:-:S03]  /*1db0*/  FFMA.FTZ R40, R23, R40, R30 ;  /* 0x0000002817287223 */ /* 0x000fc6000001001e */
[----:B------:R3:W2:Y:S01]  /*1dc0*/  MUFU.EX2 R21, R52 ;  /* 0x0000003400157308 */ /* 0x0006a20000000800 */
[----:B-1----:R-:W-:-:S07]  /*1dd0*/  FMUL.FTZ R41, R40, -1.4426950216293334961 ;  /* 0xbfb8aa3b28297820 */ /* 0x002fce0000410000 */
[----:B------:R-:W1:Y:S01]  /*1de0*/  MUFU.EX2 R41, R41 ;  /* 0x0000002900297308 */ /* 0x000e620000000800 */
[C---:B---3--:R-:W-:Y:S01]  /*1df0*/  FMUL.FTZ R52, R27.reuse, R44 ;  /* 0x0000002c1b347220 */ /* 0x048fe20000410000 */
[----:B------:R-:W-:Y:S01]  /*1e00*/  FMUL.FTZ R27, R27, R26 ;  /* 0x0000001a1b1b7220 */ /* 0x000fe20000410000 */
[----:B------:R-:W-:Y:S02]  /*1e10*/  FMUL.FTZ R44, R24, -1.4426950216293334961 ;  /* 0xbfb8aa3b182c7820 */ /* 0x000fe40000410000 */
[----:B------:R-:W-:Y:S01]  /*1e20*/  FFMA.FTZ R30, R23, R52, R30 ;  /* 0x00000034171e7223 */ /* 0x000fe2000001001e */
[----:B------:R-:W-:Y:S02]  /*1e30*/  FFMA.FTZ R25, R25, R27, R32 ;  /* 0x0000001b19197223 */ /* 0x000fe40000010020 */
[----:B------:R-:W3:Y:S01]  /*1e40*/  MUFU.EX2 R22, R51 ;  /* 0x0000003300167308 */ /* 0x000ee20000000800 */
[----:B------:R-:W-:Y:S01]  /*1e50*/  FMUL.FTZ R26, R30, -1.4426950216293334961 ;  /* 0xbfb8aa3b1e1a7820 */ /* 0x000fe20000410000 */
[----:B------:R-:W-:-:S06]  /*1e60*/  FMUL.FTZ R27, R25, -1.4426950216293334961 ;  /* 0xbfb8aa3b191b7820 */ /* 0x000fcc0000410000 */
[----:B------:R5:W3:Y:S08]  /*1e70*/  MUFU.EX2 R11, R43 ;  /* 0x0000002b000b7308 */ /* 0x000af00000000800 */
[----:B------:R-:W3:Y:S01]  /*1e80*/  MUFU.EX2 R23, R44 ;  /* 0x0000002c00177308 */ /* 0x000ee20000000800 */
[----:B-----5:R-:W-:Y:S01]  /*1e90*/  FADD.FTZ R43, R12, 1 ;  /* 0x3f8000000c2b7421 */ /* 0x020fe20000010000 */
[----:B------:R-:W-:Y:S01]  /*1ea0*/  FADD.FTZ R12, R14, 1 ;  /* 0x3f8000000e0c7421 */ /* 0x000fe20000010000 */
[----:B----4-:R-:W-:Y:S01]  /*1eb0*/  FADD.FTZ R14, R15, 1 ;  /* 0x3f8000000f0e7421 */ /* 0x010fe20000010000 */
[----:B------:R-:W-:Y:S01]  /*1ec0*/  FADD.FTZ R15, R16, 1 ;  /* 0x3f800000100f7421 */ /* 0x000fe20000010000 */
[----:B------:R-:W-:Y:S01]  /*1ed0*/  FADD.FTZ R16, R17, 1 ;  /* 0x3f80000011107421 */ /* 0x000fe20000010000 */
[----:B0-----:R-:W-:Y:S01]  /*1ee0*/  FADD.FTZ R17, R18, 1 ;  /* 0x3f80000012117421 */ /* 0x001fe20000010000 */
[----:B--2---:R-:W-:Y:S01]  /*1ef0*/  FADD.FTZ R18, R19, 1 ;  /* 0x3f80000013127421 */ /* 0x004fe20000010000 */
[----:B------:R-:W0:Y:S01]  /*1f00*/  MUFU.EX2 R26, R26 ;  /* 0x0000001a001a7308 */ /* 0x000e220000000800 */
[----:B------:R-:W-:Y:S01]  /*1f10*/  FADD.FTZ R19, R20, 1 ;  /* 0x3f80000014137421 */ /* 0x000fe20000010000 */
[----:B------:R-:W-:Y:S01]  /*1f20*/  FADD.FTZ R20, R21, 1 ;  /* 0x3f80000015147421 */ /* 0x000fe20000010000 */
[----:B-1----:R-:W-:Y:S01]  /*1f30*/  FADD.FTZ R21, R41, 1 ;  /* 0x3f80000029157421 */ /* 0x002fe20000010000 */
[----:B---3--:R-:W-:Y:S01]  /*1f40*/  FADD.FTZ R41, R22, 1 ;  /* 0x3f80000016297421 */ /* 0x008fe20000010000 */
[----:B------:R-:W-:-:S03]  /*1f50*/  FADD.FTZ R22, R11, 1 ;  /* 0x3f8000000b167421 */ /* 0x000fc60000010000 */
[----:B------:R-:W1:Y:S01]  /*1f60*/  MUFU.EX2 R27, R27 ;  /* 0x0000001b001b7308 */ /* 0x000e620000000800 */
[----:B------:R-:W-:-:S07]  /*1f70*/  FADD.FTZ R11, R23, 1 ;  /* 0x3f800000170b7421 */ /* 0x000fce0000010000 */
[----:B------:R-:W2:Y:S01]  /*1f80*/  MUFU.RCP R43, R43 ;  /* 0x0000002b002b7308 */ /* 0x000ea20000001000 */
[----:B0-----:R-:W-:-:S07]  /*1f90*/  FADD.FTZ R23, R26, 1 ;  /* 0x3f8000001a177421 */ /* 0x001fce0000010000 */
[----:B------:R-:W0:Y:S01]  /*1fa0*/  MUFU.RCP R13, R13 ;  /* 0x0000000d000d7308 */ /* 0x000e220000001000 */
[----:B-1----:R-:W-:-:S07]  /*1fb0*/  FADD.FTZ R26, R27, 1 ;  /* 0x3f8000001b1a7421 */ /* 0x002fce0000010000 */
[----:B------:R-:W1:Y:S01]  /*1fc0*/  MUFU.RCP R12, R12 ;  /* 0x0000000c000c7308 */ /* 0x000e620000001000 */
[----:B--2---:R-:W-:-:S07]  /*1fd0*/  FMUL.FTZ R43, R0, R43 ;  /* 0x0000002b002b7220 */ /* 0x004fce0000410000 */
[----:B------:R-:W2:Y:S01]  /*1fe0*/  MUFU.RCP R14, R14 ;  /* 0x0000000e000e7308 */ /* 0x000ea20000001000 */
[----:B0-----:R-:W-:-:S05]  /*1ff0*/  FMUL.FTZ R28, R28, R13 ;  /* 0x0000000d1c1c7220 */ /* 0x001fca0000410000 */
[----:B------:R-:W-:Y:S02]  /*2000*/  F2FP.BF16.F32.PACK_AB R28, R28, R43 ;  /* 0x0000002b1c1c723e */ /* 0x000fe400000010ff */
[----:B------:R-:W0:Y:S01]  /*2010*/  MUFU.RCP R15, R15 ;  /* 0x0000000f000f7308 */ /* 0x000e220000001000 */
[----:B-1----:R-:W-:Y:S01]  /*2020*/  FMUL.FTZ R31, R31, R12 ;  /* 0x0000000c1f1f7220 */ /* 0x002fe20000410000 */
[----:B------:R-:W-:-:S04]  /*2030*/  IADD3 R12, P1, PT, R9, UR4, RZ ;  /* 0x00000004090c7c10 */ /* 0x000fc8000ff3e0ff */
[----:B------:R-:W-:Y:S02]  /*2040*/  IADD3.X R13, PT, PT, R10, UR5, RZ, P1, !PT ;  /* 0x000000050a0d7c10 */ /* 0x000fe40008ffe4ff */
[----:B------:R-:W1:Y:S01]  /*2050*/  MUFU.RCP R16, R16 ;  /* 0x0000001000107308 */ /* 0x000e620000001000 */
[----:B--2---:R-:W-:Y:S01]  /*2060*/  FMUL.FTZ R14, R33, R14 ;  /* 0x0000000e210e7220 */ /* 0x004fe20000410000 */
[----:B------:R-:W-:-:S04]  /*2070*/  ISETP.GE.U32.AND P1, PT, R7, R2, PT ;  /* 0x000000020700720c */ /* 0x000fc80003f26070 */
[----:B------:R-:W-:Y:S02]  /*2080*/  ISETP.GE.AND.EX P1, PT, R8, R3, PT, P1 ;  /* 0x000000030800720c */ /* 0x000fe40003f26310 */
[----:B------:R-:W2:Y:S01]  /*2090*/  MUFU.RCP R17, R17 ;  /* 0x0000001100117308 */ /* 0x000ea20000001000 */
[----:B0-----:R-:W-:-:S07]  /*20a0*/  FMUL.FTZ R15, R34, R15 ;  /* 0x0000000f220f7220 */ /* 0x001fce0000410000 */
[----:B------:R-:W0:Y:S01]  /*20b0*/  MUFU.RCP R18, R18 ;  /* 0x0000001200127308 */ /* 0x000e220000001000 */
[----:B-1----:R-:W-:-:S05]  /*20c0*/  FMUL.FTZ R16, R35, R16 ;  /* 0x0000001023107220 */ /* 0x002fca0000410000 */
[----:B------:R-:W-:Y:S02]  /*20d0*/  F2FP.BF16.F32.PACK_AB R16, R16, R15 ;  /* 0x0000000f1010723e */ /* 0x000fe400000010ff */
[----:B------:R-:W1:Y:S01]  /*20e0*/  MUFU.RCP R19, R19 ;  /* 0x0000001300137308 */ /* 0x000e620000001000 */
[----:B--2---:R-:W-:-:S07]  /*20f0*/  FMUL.FTZ R17, R36, R17 ;  /* 0x0000001124117220 */ /* 0x004fce0000410000 */
[----:B------:R-:W2:Y:S01]  /*2100*/  MUFU.RCP R20, R20 ;  /* 0x0000001400147308 */ /* 0x000ea20000001000 */
[----:B0-----:R-:W-:-:S05]  /*2110*/  FMUL.FTZ R18, R37, R18 ;  /* 0x0000001225127220 */ /* 0x001fca0000410000 */
[----:B------:R-:W-:Y:S02]  /*2120*/  F2FP.BF16.F32.PACK_AB R17, R18, R17 ;  /* 0x000000111211723e */ /* 0x000fe400000010ff */
[----:B------:R-:W0:Y:S01]  /*2130*/  MUFU.RCP R21, R21 ;  /* 0x0000001500157308 */ /* 0x000e220000001000 */
[----:B-1----:R-:W-:Y:S02]  /*2140*/  FMUL.FTZ R19, R38, R19 ;  /* 0x0000001326137220 */ /* 0x002fe40000410000 */
[----:B------:R1:W-:Y:S05]  /*2150*/  STG.E.64 desc[UR8][R12.64+0x2800], R16 ;  /* 0x002800100c007986 */ /* 0x0003ea000c101b08 */
[----:B------:R-:W3:Y:S01]  /*2160*/  MUFU.RCP R41, R41 ;  /* 0x0000002900297308 */ /* 0x000ee20000001000 */
[----:B--2---:R-:W-:-:S05]  /*2170*/  FMUL.FTZ R20, R39, R20 ;  /* 0x0000001427147220 */ /* 0x004fca0000410000 */
[----:B------:R-:W-:Y:S02]  /*2180*/  F2FP.BF16.F32.PACK_AB R20, R20, R19 ;  /* 0x000000131414723e */ /* 0x000fe400000010ff */
[----:B------:R-:W2:Y:S01]  /*2190*/  MUFU.RCP R22, R22 ;  /* 0x0000001600167308 */ /* 0x000ea20000001000 */
[----:B0-----:R-:W-:-:S07]  /*21a0*/  FMUL.FTZ R21, R40, R21 ;  /* 0x0000001528157220 */ /* 0x001fce0000410000 */
[----:B------:R-:W0:Y:S01]  /*21b0*/  MUFU.RCP R11, R11 ;  /* 0x0000000b000b7308 */ /* 0x000e220000001000 */
[----:B---3--:R-:W-:-:S05]  /*21c0*/  FMUL.FTZ R42, R42, R41 ;  /* 0x000000292a2a7220 */ /* 0x008fca0000410000 */
[----:B------:R-:W-:Y:S02]  /*21d0*/  F2FP.BF16.F32.PACK_AB R21, R42, R21 ;  /* 0x000000152a15723e */ /* 0x000fe400000010ff */
[----:B------:R-:W3:Y:S01]  /*21e0*/  MUFU.RCP R23, R23 ;  /* 0x0000001700177308 */ /* 0x000ee20000001000 */
[----:B--2---:R-:W-:Y:S01]  /*21f0*/  FMUL.FTZ R22, R29, R22 ;  /* 0x000000161d167220 */ /* 0x004fe20000410000 */
[----:B------:R-:W-:Y:S01]  /*2200*/  F2FP.BF16.F32.PACK_AB R29, R14, R31 ;  /* 0x0000001f0e1d723e */ /* 0x000fe200000010ff */
[----:B------:R1:W-:Y:S04]  /*2210*/  STG.E.64 desc[UR8][R12.64+0x5000], R20 ;  /* 0x005000140c007986 */ /* 0x0003e8000c101b08 */
[----:B------:R1:W-:Y:S01]  /*2220*/  STG.E.64 desc[UR8][R12.64], R28 ;  /* 0x0000001c0c007986 */ /* 0x0003e2000c101b08 */
[----:B------:R-:W2:Y:S01]  /*2230*/  MUFU.RCP R26, R26 ;  /* 0x0000001a001a7308 */ /* 0x000ea20000001000 */
[----:B0-----:R-:W-:-:S05]  /*2240*/  FMUL.FTZ R11, R24, R11 ;  /* 0x0000000b180b7220 */ /* 0x001fca0000410000 */
[----:B------:R-:W-:Y:S01]  /*2250*/  F2FP.BF16.F32.PACK_AB R22, R11, R22 ;  /* 0x000000160b16723e */ /* 0x000fe200000010ff */
[----:B---3--:R-:W-:Y:S01]  /*2260*/  FMUL.FTZ R23, R30, R23 ;  /* 0x000000171e177220 */ /* 0x008fe20000410000 */
[----:B--2---:R-:W-:-:S05]  /*2270*/  FMUL.FTZ R26, R25, R26 ;  /* 0x0000001a191a7220 */ /* 0x004fca0000410000 */
[----:B------:R-:W-:-:S05]  /*2280*/  F2FP.BF16.F32.PACK_AB R23, R26, R23 ;  /* 0x000000171a17723e */ /* 0x000fca00000010ff */
[----:B------:R1:W-:Y:S01]  /*2290*/  STG.E.64 desc[UR8][R12.64+0x7800], R22 ;  /* 0x007800160c007986 */ /* 0x0003e2000c101b08 */
[----:B------:R-:W-:Y:S05]  /*22a0*/  @!P1 BRA `(.L_x_544) ;  /* 0xffffffe000149947 */ /* 0x000fea000383ffff */
[----:B------:R-:W-:Y:S05]  /*22b0*/  EXIT ;  /* 0x000000000000794d */ /* 0x000fea0003800000 */
.L_x_545:
        /* <DEDUP_REMOVED lines=12> */
.L_x_1248:


//--------------------- .text._ZN13group_norm_v214gn_cuda_kernelI13__nv_bfloat16Li320ELi1ELi16ELi80ELi1024ELb1ELi32ELi320ELi320ELi4ELb1ELi4ELb0ELb0ENS_16CompileConditionILi1000EEEEEvPT_PKS4_S7_S7_flPfS8_Pj --------------------------
	.section	.text._ZN13group_norm_v214gn_cuda_kernelI13__nv_bfloat16Li320ELi1ELi16ELi80ELi1024ELb1ELi32ELi320ELi320ELi4ELb1ELi4ELb0ELb0ENS_16CompileConditionILi1000EEEEEvPT_PKS4_S7_S7_flPfS8_Pj,"ax",@progbits
	.align	128
        .global         _ZN13group_norm_v214gn_cuda_kernelI13__nv_bfloat16Li320ELi1ELi16ELi80ELi1024ELb1ELi32ELi320ELi320ELi4ELb1ELi4ELb0ELb0ENS_16CompileConditionILi1000EEEEEvPT_PKS4_S7_S7_flPfS8_Pj
        .type           _ZN13group_norm_v214gn_cuda_kernelI13__nv_bfloat16Li320ELi1ELi16ELi80ELi1024ELb1ELi32ELi320ELi320ELi4ELb1ELi4ELb0ELb0ENS_16CompileConditionILi1000EEEEEvPT_PKS4_S7_S7_flPfS8_Pj,@function
        .size           _ZN13group_norm_v214gn_cuda_kernelI13__nv_bfloat16Li320ELi1ELi16ELi80ELi1024ELb1ELi32ELi320ELi320ELi4ELb1ELi4ELb0ELb0ENS_16CompileConditionILi1000EEEEEvPT_PKS4_S7_S7_flPfS8_Pj,(.L_x_1249 - _ZN13group_norm_v214gn_cuda_kernelI13__nv_bfloat16Li320ELi1ELi16ELi80ELi1024ELb1ELi32ELi320ELi320ELi4ELb1ELi4ELb0ELb0ENS_16CompileConditionILi1000EEEEEvPT_PKS4_S7_S7_flPfS8_Pj)
        .other          _ZN13group_norm_v214gn_cuda_kernelI13__nv_bfloat16Li320ELi1ELi16ELi80ELi1024ELb1ELi32ELi320ELi320ELi4ELb1ELi4ELb0ELb0ENS_16CompileConditionILi1000EEEEEvPT_PKS4_S7_S7_flPfS8_Pj,@"STO_CUDA_ENTRY STV_DEFAULT"
_ZN13group_norm_v214gn_cuda_kernelI13__nv_bfloat16Li320ELi1ELi16ELi80ELi1024ELb1ELi32ELi320ELi320ELi4ELb1ELi4ELb0ELb0ENS_16CompileConditionILi1000EEEEEvPT_PKS4_S7_S7_flPfS8_Pj:
.text._ZN13group_norm_v214gn_cuda_kernelI13__nv_bfloat16Li320ELi1ELi16ELi80ELi1024ELb1ELi32ELi320ELi320ELi4ELb1ELi4ELb0ELb0ENS_16CompileConditionILi1000EEEEEvPT_PKS4_S7_S7_flPfS8_Pj:
        /* <DEDUP_REMOVED lines=14> */
[----:B------:R-:W3:Y:S02]  /*00e0*/  LDCU UR8, c[0x0][0x374] ;  /* 0x00006e80ff0877ac */ /* 0x000ee40008000800 */
[----:B------:R-:W-:Y:S01]  /*00f0*/  IMAD R0, R0, 0x140, RZ ;  /* 0x0000014000007824 */ /* 0x000fe200078e02ff */
[----:B------:R-:W4:Y:S08]  /*0100*/  LDC.64 R16, c[0x0][0x3b0] ;  /* 0x0000ec00ff107b82 */ /* 0x000f300000000a00 */
        /* <DEDUP_REMOVED lines=12> */
[----:B--2---:R-:W-:Y:S01]  /*01d0*/  SHF.L.U32 R4, R31, 0x5, RZ ;  /* 0x000000051f047819 */ /* 0x004fe200000006ff */
[----:B------:R-:W-:Y:S01]  /*01e0*/  IMAD R5, R5, 0x50, -R0 ;  /* 0x0000005005057824 */ /* 0x000fe200078e0a00 */
[----:B------:R-:W-:Y:S01]  /*01f0*/  LOP3.LUT R7, R83, 0x18, RZ, 0xc0, !PT ;  /* 0x0000001853077812 */ /* 0x000fe200078ec0ff */
[----:B-----5:R-:W-:Y:S01]  /*0200*/  IMAD.WIDE.U32 R52, R85, 0x4, R52 ;  /* 0x0000000455347825 */ /* 0x020fe200078e0034 */
[----:B------:R-:W-:-:S02]  /*0210*/  SHF.R.U32.HI R20, RZ, 0x16, R2 ;  /* 0x00000016ff147819 */ /* 0x000fc40000011602 */
[----:B------:R-:W-:Y:S02]  /*0220*/  SHF.R.U32.HI R2, RZ, 0x2, R5 ;  /* 0x00000002ff027819 */ /* 0x000fe40000011605 */
[----:B------:R-:W-:Y:S02]  /*0230*/  PRMT R30, R20, 0x9910, RZ ;  /* 0x00009910141e7816 */ /* 0x000fe400000000ff */
[C---:B------:R-:W-:Y:S01]  /*0240*/  IADD3 R10, PT, PT, R5.reuse, 0x10, RZ ;  /* 0x00000010050a7810 */ /* 0x040fe20007ffe0ff */
[----:B------:R-:W-:Y:S01]  /*0250*/  IMAD R82, R2, 0x28, R54 ;  /* 0x0000002802527824 */ /* 0x000fe200078e0236 */
[C---:B------:R-:W-:Y:S01]  /*0260*/  LOP3.LUT R6, R5.reuse, 0x4, RZ, 0xfc, !PT ;  /* 0x0000000405067812 */ /* 0x040fe200078efcff */
[----:B------:R-:W-:Y:S01]  /*0270*/  IMAD R2, R30, 0x50, RZ ;  /* 0x000000501e027824 */ /* 0x000fe200078e02ff */
[C---:B------:R-:W-:Y:S02]  /*0280*/  LOP3.LUT R8, R5.reuse, 0x8, RZ, 0xfc, !PT ;  /* 0x0000000805087812 */ /* 0x040fe400078efcff */
[----:B------:R-:W-:-:S02]  /*0290*/  LOP3.LUT R9, R5, 0xc, RZ, 0xfc, !PT ;  /* 0x0000000c05097812 */ /* 0x000fc400078efcff */
        /* <DEDUP_REMOVED lines=14> */
[----:B------:R-:W-:Y:S02]  /*0380*/  IADD3 R29, PT, PT, R5, 0x4c, RZ ;  /* 0x0000004c051d7810 */ /* 0x000fe40007ffe0ff */
[----:B------:R-:W-:Y:S02]  /*0390*/  SHF.R.U32.HI R5, RZ, 0x2, R10 ;  /* 0x00000002ff057819 */ /* 0x000fe4000001160a */
[----:B------:R-:W-:Y:S02]  /*03a0*/  IADD3 R2, PT, PT, RZ, -R2, RZ ;  /* 0x80000002ff027210 */ /* 0x000fe40007ffe0ff */
[----:B------:R-:W-:Y:S01]  /*03b0*/  SHF.R.U32.HI R24, RZ, 0x2, R24 ;  /* 0x00000002ff187819 */ /* 0x000fe20000011618 */
[----:B------:R-:W-:Y:S01]  /*03c0*/  IMAD R78, R5, 0x28, R54 ;  /* 0x00000028054e7824 */ /* 0x000fe200078e0236 */
[----:B------:R-:W-:-:S02]  /*03d0*/  PRMT R5, R2, 0x7710, RZ ;  /* 0x0000771002057816 */ /* 0x000fc400000000ff */
[----:B------:R-:W-:Y:S01]  /*03e0*/  SHF.R.U32.HI R9, RZ, 0x2, R9 ;  /* 0x00000002ff097819 */ /* 0x000fe20000011609 */
[----:B------:R-:W-:Y:S01]  /*03f0*/  IMAD R24, R24, 0x28, R54 ;  /* 0x0000002818187824 */ /* 0x000fe200078e0236 */
[----:B------:R-:W-:Y:S02]  /*0400*/  IADD3 R2, PT, PT, R5, R84, RZ ;  /* 0x0000005405027210 */ /* 0x000fe40007ffe0ff */
[----:B------:R-:W-:Y:S01]  /*0410*/  SHF.R.U32.HI R26, RZ, 0x2, R26 ;  /* 0x00000002ff1a7819 */ /* 0x000fe2000001161a */
[--C-:B------:R-:W-:Y:S01]  /*0420*/  IMAD R10, R9, 0x28, R54.reuse ;  /* 0x00000028090a7824 */ /* 0x100fe200078e0236 */
[----:B------:R-:W-:Y:S02]  /*0430*/  LOP3.LUT R9, R2, 0xffff, RZ, 0xc0, !PT ;  /* 0x0000ffff02097812 */ /* 0x000fe400078ec0ff */
[----:B------:R-:W-:Y:S01]  /*0440*/  IADD3 R36, PT, PT, R7, R24, RZ ;  /* 0x0000001807247210 */ /* 0x000fe20007ffe0ff */
[----:B------:R-:W-:Y:S01]  /*0450*/  IMAD R26, R26, 0x28, R54 ;  /* 0x000000281a1a7824 */ /* 0x000fe200078e0236 */
[----:B------:R-:W-:-:S02]  /*0460*/  LEA R24, R9, R0, 0x2 ;  /* 0x0000000009187211 */ /* 0x000fc400078e10ff */
[----:B------:R-:W-:Y:S02]  /*0470*/  SHF.R.U32.HI R6, RZ, 0x2, R6 ;  /* 0x00000002ff067819 */ /* 0x000fe40000011606 */
[----:B------:R-:W-:Y:S01]  /*0480*/  SHF.R.U32.HI R8, RZ, 0x2, R8 ;  /* 0x00000002ff087819 */ /* 0x000fe20000011608 */
[----:B-1----:R-:W-:Y:S01]  /*0490*/  IMAD.WIDE.U32 R112, R24, 0x2, R112 ;  /* 0x0000000218707825 */ /* 0x002fe200078e0070 */
[----:B------:R-:W-:Y:S02]  /*04a0*/  SHF.R.U32.HI R11, RZ, 0x2, R11 ;  /* 0x00000002ff0b7819 */ /* 0x000fe4000001160b */
[----:B------:R-:W-:Y:S01]  /*04b0*/  SHF.R.U32.HI R13, RZ, 0x2, R12 ;  /* 0x00000002ff0d7819 */ /* 0x000fe2000001160c */
[----:B------:R-:W-:Y:S01]  /*04c0*/  IMAD R6, R6, 0x28, R54 ;  /* 0x0000002806067824 */ /* 0x000fe200078e0236 */
[----:B------:R-:W-:Y:S01]  /*04d0*/  SHF.R.U32.HI R14, RZ, 0x2, R14 ;  /* 0x00000002ff0e7819 */ /* 0x000fe2000001160e */
[--C-:B------:R-:W-:Y:S01]  /*04e0*/  IMAD R8, R8, 0x28, R54.reuse ;  /* 0x0000002808087824 */ /* 0x100fe200078e0236 */
[----:B------:R-:W-:Y:S01]  /*04f0*/  SHF.R.U32.HI R15, RZ, 0x2, R15 ;  /* 0x00000002ff0f7819 */ /* 0x000fe2000001160f */
[----:B------:R-:W-:Y:S01]  /*0500*/  IMAD R12, R11, 0x28, R54 ;  /* 0x000000280b0c7824 */ /* 0x000fe200078e0236 */
[----:B------:R-:W-:Y:S01]  /*0510*/  SHF.R.U32.HI R18, RZ, 0x2, R18 ;  /* 0x00000002ff127819 */ /* 0x000fe20000011612 */
[--C-:B------:R-:W-:Y:S01]  /*0520*/  IMAD R48, R13, 0x28, R54.reuse ;  /* 0x000000280d307824 */ /* 0x100fe200078e0236 */
        /* <DEDUP_REMOVED lines=16> */
[----:B------:R-:W-:Y:S01]  /*0630*/  LOP3.LUT R2, R24, 0xffff, RZ, 0xc0, !PT ;  /* 0x0000ffff18027812 */ /* 0x000fe200078ec0ff */
[--C-:B------:R-:W-:Y:S01]  /*0640*/  IMAD R30, R27, 0x28, R54.reuse ;  /* 0x000000281b1e7824 */ /* 0x100fe200078e0236 */
[----:B------:R-:W-:Y:S01]  /*0650*/  LOP3.LUT R5, R4, 0x3e0, RZ, 0xc0, !PT ;  /* 0x000003e004057812 */ /* 0x000fe200078ec0ff */
[--C-:B------:R-:W-:Y:S01]  /*0660*/  IMAD R28, R28, 0x28, R54.reuse ;  /* 0x000000281c1c7824 */ /* 0x100fe200078e0236 */
[----:B----4-:R-:W-:Y:S01]  /*0670*/  ISETP.EQ.U32.AND P1, PT, R16, RZ, PT ;  /* 0x000000ff1000720c */ /* 0x010fe20003f22070 */
[----:B------:R-:W-:Y:S01]  /*0680*/  IMAD R50, R29, 0x28, R54 ;  /* 0x000000281d327824 */ /* 0x000fe200078e0236 */
[C---:B------:R-:W-:Y:S01]  /*0690*/  LOP3.LUT P0, RZ, R31.reuse, 0x1f, RZ, 0xc0, !PT ;  /* 0x0000001f1fff7812 */ /* 0x040fe2000780c0ff */
[----:B------:R-:W-:Y:S01]  /*06a0*/  IMAD R2, R2, 0x667, RZ ;  /* 0x0000066702027824 */ /* 0x000fe200078e02ff */
[----:B------:R-:W-:Y:S01]  /*06b0*/  SHF.L.U32 R0, R31, 0x1, RZ ;  /* 0x000000011f007819 */ /* 0x000fe200000006ff */
[----:B0-----:R-:W-:Y:S01]  /*06c0*/  IMAD.WIDE.U32 R110, R24, 0x2, R110 ;  /* 0x00000002186e7825 */ /* 0x001fe200078e006e */
        /* <DEDUP_REMOVED lines=10> */
[C---:B------:R-:W-:Y:S01]  /*0770*/  IADD3 R45, PT, PT, R7.reuse, R18, RZ ;  /* 0x00000012072d7210 */ /* 0x040fe20007ffe0ff */
[----:B------:R-:W-:Y:S01]  /*0780*/  HFMA2 R18, -RZ, RZ, 0, 0 ;  /* 0x00000000ff127431 */ /* 0x000fe200000001ff */
[C---:B------:R-:W-:Y:S02]  /*0790*/  IADD3 R44, PT, PT, R7.reuse, R44, RZ ;  /* 0x0000002c072c7210 */ /* 0x040fe40007ffe0ff */
[----:B------:R-:W-:-:S02]  /*07a0*/  IADD3 R42, PT, PT, R7, R42, RZ ;  /* 0x0000002a072a7210 */ /* 0x000fc40007ffe0ff */
[C---:B------:R-:W-:Y:S02]  /*07b0*/  IADD3 R40, PT, PT, R7.reuse, R22, RZ ;  /* 0x0000001607287210 */ /* 0x040fe40007ffe0ff */
[C---:B------:R-:W-:Y:S02]  /*07c0*/  IADD3 R38, PT, PT, R7.reuse, R38, RZ ;  /* 0x0000002607267210 */ /* 0x040fe40007ffe0ff */
[C---:B------:R-:W-:Y:S02]  /*07d0*/  IADD3 R34, PT, PT, R7.reuse, R34, RZ ;  /* 0x0000002207227210 */ /* 0x040fe40007ffe0ff */
[C---:B------:R-:W-:Y:S02]  /*07e0*/  IADD3 R30, PT, PT, R7.reuse, R30, RZ ;  /* 0x0000001e071e7210 */ /* 0x040fe40007ffe0ff */
[C---:B------:R-:W-:Y:S02]  /*07f0*/  IADD3 R28, PT, PT, R7.reuse, R28, RZ ;  /* 0x0000001c071c7210 */ /* 0x040fe40007ffe0ff */
[----:B------:R-:W-:Y:S01]  /*0800*/  IADD3 R26, PT, PT, R7, R50, RZ ;  /* 0x00000032071a7210 */ /* 0x000fe20007ffe0ff */
[----:B------:R-:W-:Y:S01]  /*0810*/  IMAD R7, R9, 0x28, R54 ;  /* 0x0000002809077824 */ /* 0x000fe200078e0236 */
[----:B------:R-:W-:-:S02]  /*0820*/  IADD3 R22, PT, PT, R20, R5, RZ ;  /* 0x0000000514167210 */ /* 0x000fc40007ffe0ff */
[----:B------:R-:W-:Y:S02]  /*0830*/  ISETP.EQ.OR.EX P0, PT, R17, RZ, P0, P1 ;  /* 0x000000ff1100720c */ /* 0x000fe40000702710 */
[----:B------:R-:W-:Y:S02]  /*0840*/  MOV R14, 0x7fffffe1 ;  /* 0x7fffffe1000e7802 */ /* 0x000fe40000000f00 */
[----:B------:R-:W-:Y:S02]  /*0850*/  ISETP.NE.AND P1, PT, R31, RZ, PT ;  /* 0x000000ff1f00720c */ /* 0x000fe40003f25270 */
[----:B------:R-:W-:Y:S02]  /*0860*/  SHF.L.U32 R12, R84, 0x1, RZ ;  /* 0x00000001540c7819 */ /* 0x000fe400000006ff */
[----:B------:R-:W-:Y:S02]  /*0870*/  LOP3.LUT R5, R0, 0x3e, RZ, 0xc0, !PT ;  /* 0x0000003e00057812 */ /* 0x000fe400078ec0ff */
[----:B------:R-:W-:-:S02]  /*0880*/  LEA.HI R4, R2, -R3, RZ, 0xf ;  /* 0x8000000302047211 */ /* 0x000fc400078f78ff */
[----:B------:R-:W-:Y:S02]  /*0890*/  IADD3 R8, PT, PT, R3, R84, RZ ;  /* 0x0000005403087210 */ /* 0x000fe40007ffe0ff */
[----:B------:R-:W-:Y:S02]  /*08a0*/  LEA R20, R20, R7, 0x3 ;  /* 0x0000000714147211 */ /* 0x000fe400078e18ff */
[----:B------:R-:W-:Y:S02]  /*08b0*/  MOV R16, RZ ;  /* 0x000000ff00107202 */ /* 0x000fe40000000f00 */
[----:B------:R-:W-:Y:S02]  /*08c0*/  SEL R14, R14, 0x1, !P1 ;  /* 0x000000010e0e7807 */ /* 0x000fe40004800000 */
[----:B------:R-:W-:Y:S02]  /*08d0*/  LOP3.LUT R12, R12, 0xfe, RZ, 0xc0, !PT ;  /* 0x000000fe0c0c7812 */ /* 0x000fe400078ec0ff */
[----:B------:R-:W-:-:S02]  /*08e0*/  ISETP.GT.U32.OR P0, PT, R84, 0x3, P0 ;  /* 0x000000035400780c */ /* 0x000fc40000704470 */
[----:B------:R-:W-:Y:S02]  /*08f0*/  LEA R10, R84, R5, 0x4 ;  /* 0x00000005540a7211 */ /* 0x000fe400078e20ff */
[----:B------:R-:W-:Y:S02]  /*0900*/  SHF.L.U32 R8, R8, 0x1, RZ ;  /* 0x0000000108087819 */ /* 0x000fe400000006ff */
[----:B------:R-:W-:Y:S02]  /*0910*/  LEA.HI R6, R84, UR4, RZ, 0x1e ;  /* 0x0000000454067c11 */ /* 0x000fe4000f8ff0ff */
[----:B---3--:R-:W-:-:S07]  /*0920*/  LEA R4, R4, UR4, 0x3 ;  /* 0x0000000404047c11 */ /* 0x008fce000f8e18ff */
.L_x_552:
[----:B------:R-:W0:Y:S01]  /*0930*/  LDCU.64 UR10, c[0x0][0x388] ;  /* 0x00007100ff0a77ac */ /* 0x000e220008000a00 */
[----:B------:R-:W-:Y:S01]  /*0940*/  MOV R25, RZ ;  /* 0x000000ff00197202 */ /* 0x000fe20000000f00 */
[----:B------:R-:W-:Y:S01]  /*0950*/  IMAD R7, R22, 0x500, RZ ;  /* 0x0000050016077824 */ /* 0x000fe200078e02ff */
[----:B-1----:R1:W5:Y:S01]  /*0960*/  LDG.E.64.CONSTANT R54, desc[UR6][R112.64] ;  /* 0x0000000670367981 */ /* 0x002362000c1e9b00 */
[----:B------:R-:W-:Y:S02]  /*0970*/  IMAD R5, R18, 0x140000, RZ ;  /* 0x0014000012057824 */ /* 0x000fe400078e02ff */
[----:B------:R-:W-:Y:S01]  /*0980*/  IMAD.WIDE.U32 R2, R43, 0x140000, R24 ;  /* 0x001400002b027825 */ /* 0x000fe200078e0018 */
[----:B------:R1:W5:Y:S02]  /*0990*/  LDG.E.64.CONSTANT R56, desc[UR6][R110.64] ;  /* 0x000000066e387981 */ /* 0x000364000c1e9b00 */
        /* <DEDUP_REMOVED lines=13> */
[----:B------:R-:W4:Y:S01]  /*0a70*/  LDG.E.64.CONSTANT R60, desc[UR6][R70.64+0x11800] ;  /* 0x01180006463c7981 */ /* 0x000f22000c1e9b00 */
[----:B------:R-:W-:Y:S01]  /*0a80*/  ISETP.GT.U32.AND P1, PT, R84, 0xf, PT ;  /* 0x0000000f5400780c */ /* 0x000fe20003f24070 */
[----:B------:R-:W-:Y:S01]  /*0a90*/  BSSY.RECONVERGENT B0, `(.L_x_546) ;  /* 0x00000b1000007945 */ /* 0x000fe20003800200 */
        /* <DEDUP_REMOVED lines=111> */
[----:B------:R-:W-:Y:S01]  /*1190*/  FFMA.FTZ R51, R109, R109, R74 ;  /* 0x0000006d6d337223 */ /* 0x000fe2000001004a */
[----:B------:R-:W-:-:S04]  /*11a0*/  CS2R R60, SRZ ;  /* 0x00000000003c7805 */ /* 0x000fc8000001ff00 */
[----:B------:R1:W-:Y:S01]  /*11b0*/  STS.64 [R20], R50 ;  /* 0x0000003214007388 */ /* 0x0003e20000000a00 */
[----:B------:R-:W-:Y:S06]  /*11c0*/  BAR.SYNC.DEFER_BLOCKING 0x0 ;  /* 0x0000000000007b1d */ /* 0x000fec0000010000 */
[----:B------:R-:W-:Y:S05]  /*11d0*/  @P1 BRA `(.L_x_547) ;  /* 0x0000000000f01947 */ /* 0x000fea0003800000 */
[----:B------:R-:W0:Y:S04]  /*11e0*/  LDS.64 R72, [R82] ;  /* 0x0000000052487984 */ /* 0x000e280000000a00 */
[----:B------:R-:W2:Y:S04]  /*11f0*/  LDS.64 R70, [R81] ;  /* 0x0000000051467984 */ /* 0x000ea80000000a00 */
[----:B------:R-:W3:Y:S04]  /*1200*/  LDS.64 R68, [R80] ;  /* 0x0000000050447984 */ /* 0x000ee80000000a00 */
[----:B------:R-:W4:Y:S04]  /*1210*/  LDS.64 R66, [R79] ;  /* 0x000000004f427984 */ /* 0x000f280000000a00 */
[----:B------:R-:W4:Y:S04]  /*1220*/  LDS.64 R76, [R78] ;  /* 0x000000004e4c7984 */ /* 0x000f280000000a00 */
[----:B-1----:R-:W1:Y:S04]  /*1230*/  LDS.64 R50, [R49] ;  /* 0x0000000031327984 */ /* 0x002e680000000a00 */
[----:B------:R-:W1:Y:S04]  /*1240*/  LDS.64 R64, [R48] ;  /* 0x0000000030407984 */ /* 0x000e680000000a00 */
[----:B------:R-:W1:Y:S04]  /*1250*/  LDS.64 R62, [R47] ;  /* 0x000000002f3e7984 */ /* 0x000e680000000a00 */
[----:B------:R-:W1:Y:S04]  /*1260*/  LDS.64 R60, [R46] ;  /* 0x000000002e3c7984 */ /* 0x000e680000000a00 */
[----:B------:R-:W1:Y:S01]  /*1270*/  LDS.64 R58, [R45] ;  /* 0x000000002d3a7984 */ /* 0x000e620000000a00 */
[----:B0-----:R-:W-:-:S03]  /*1280*/  FADD.FTZ R115, RZ, R72 ;  /* 0x00000048ff737221 */ /* 0x001fc60000010000 */
[----:B------:R-:W0:Y:S01]  /*1290*/  LDS.64 R74, [R44] ;  /* 0x000000002c4a7984 */ /* 0x000e220000000a00 */
[----:B------:R-:W-:Y:S01]  /*12a0*/  FADD.FTZ R86, RZ, R73 ;  /* 0x00000049ff567221 */ /* 0x000fe20000010000 */
[----:B--2---:R-:W-:Y:S02]  /*12b0*/  FADD.FTZ R115, R115, R70 ;  /* 0x0000004673737221 */ /* 0x004fe40000010000 */
[----:B------:R-:W2:Y:S01]  /*12c0*/  LDS.64 R72, [R42] ;  /* 0x000000002a487984 */ /* 0x000ea20000000a00 */
[----:B------:R-:W-:Y:S01]  /*12d0*/  FADD.FTZ R86, R86, R71 ;  /* 0x0000004756567221 */ /* 0x000fe20000010000 */
[----:B---3--:R-:W-:Y:S02]  /*12e0*/  FADD.FTZ R115, R115, R68 ;  /* 0x0000004473737221 */ /* 0x008fe40000010000 */
[----:B------:R-:W3:Y:S01]  /*12f0*/  LDS.64 R70, [R40] ;  /* 0x0000000028467984 */ /* 0x000ee20000000a00 */
[----:B------:R-:W-:Y:S01]  /*1300*/  FADD.FTZ R86, R86, R69 ;  /* 0x0000004556567221 */ /* 0x000fe20000010000 */
[----:B----4-:R-:W-:-:S02]  /*1310*/  FADD.FTZ R115, R115, R66 ;  /* 0x0000004273737221 */ /* 0x010fc40000010000 */
[----:B------:R-:W4:Y:S01]  /*1320*/  LDS.64 R68, [R38] ;  /* 0x0000000026447984 */ /* 0x000f220000000a00 */
[----:B------:R-:W-:Y:S01]  /*1330*/  FADD.FTZ R86, R86, R67 ;  /* 0x0000004356567221 */ /* 0x000fe20000010000 */
[----:B------:R-:W-:Y:S02]  /*1340*/  FADD.FTZ R115, R115, R76 ;  /* 0x0000004c73737221 */ /* 0x000fe40000010000 */
[----:B------:R-:W4:Y:S01]  /*1350*/  LDS.64 R66, [R36] ;  /* 0x0000000024427984 */ /* 0x000f220000000a00 */
[----:B------:R-:W-:Y:S01]  /*1360*/  FADD.FTZ R86, R86, R77 ;  /* 0x0000004d56567221 */ /* 0x000fe20000010000 */
[----:B-1----:R-:W-:Y:S02]  /*1370*/  FADD.FTZ R115, R115, R50 ;  /* 0x0000003273737221 */ /* 0x002fe40000010000 */
[----:B------:R-:W1:Y:S01]  /*1380*/  LDS.64 R76, [R34] ;  /* 0x00000000224c7984 */ /* 0x000e620000000a00 */
[----:B------:R-:W-:Y:S01]  /*1390*/  FADD.FTZ R86, R86, R51 ;  /* 0x0000003356567221 */ /* 0x000fe20000010000 */
[----:B------:R-:W-:-:S02]  /*13a0*/  FADD.FTZ R115, R115, R64 ;  /* 0x0000004073737221 */ /* 0x000fc40000010000 */
[----:B------:R-:W1:Y:S01]  /*13b0*/  LDS.64 R50, [R32] ;  /* 0x0000000020327984 */ /* 0x000e620000000a00 */
[----:B------:R-:W-:Y:S01]  /*13c0*/  FADD.FTZ R86, R86, R65 ;  /* 0x0000004156567221 */ /* 0x000fe20000010000 */
[----:B------:R-:W-:Y:S02]  /*13d0*/  FADD.FTZ R115, R115, R62 ;  /* 0x0000003e73737221 */ /* 0x000fe40000010000 */
[----:B------:R-:W1:Y:S01]  /*13e0*/  LDS.64 R64, [R30] ;  /* 0x000000001e407984 */ /* 0x000e620000000a00 */
[----:B------:R-:W-:Y:S01]  /*13f0*/  FADD.FTZ R86, R86, R63 ;  /* 0x0000003f56567221 */ /* 0x000fe20000010000 */
[----:B------:R-:W-:Y:S02]  /*1400*/  FADD.FTZ R115, R115, R60 ;  /* 0x0000003c73737221 */ /* 0x000fe40000010000 */
[----:B------:R-:W1:Y:S01]  /*1410*/  LDS.64 R62, [R28] ;  /* 0x000000001c3e7984 */ /* 0x000e620000000a00 */
[----:B------:R-:W-:Y:S01]  /*1420*/  FADD.FTZ R86, R86, R61 ;  /* 0x0000003d56567221 */ /* 0x000fe20000010000 */
[----:B------:R-:W-:-:S02]  /*1430*/  FADD.FTZ R115, R115, R58 ;  /* 0x0000003a73737221 */ /* 0x000fc40000010000 */
[----:B------:R-:W1:Y:S01]  /*1440*/  LDS.64 R60, [R26] ;  /* 0x000000001a3c7984 */ /* 0x000e620000000a00 */
[----:B------:R-:W-:Y:S01]  /*1450*/  FADD.FTZ R86, R86, R59 ;  /* 0x0000003b56567221 */ /* 0x000fe20000010000 */
[----:B0-----:R-:W-:-:S03]  /*1460*/  FADD.FTZ R115, R115, R74 ;  /* 0x0000004a73737221 */ /* 0x001fc60000010000 */
[----:B------:R-:W-:Y:S01]  /*1470*/  FADD.FTZ R86, R86, R75 ;  /* 0x0000004b56567221 */ /* 0x000fe20000010000 */
[----:B--2---:R-:W-:-:S03]  /*1480*/  FADD.FTZ R115, R115, R72 ;  /* 0x0000004873737221 */ /* 0x004fc60000010000 */
[----:B------:R-:W-:Y:S01]  /*1490*/  FADD.FTZ R86, R86, R73 ;  /* 0x0000004956567221 */ /* 0x000fe20000010000 */
[----:B---3--:R-:W-:-:S03]  /*14a0*/  FADD.FTZ R115, R115, R70 ;  /* 0x0000004673737221 */ /* 0x008fc60000010000 */
[----:B------:R-:W-:Y:S01]  /*14b0*/  FADD.FTZ R86, R86, R71 ;  /* 0x0000004756567221 */ /* 0x000fe20000010000 */
[----:B----4-:R-:W-:-:S03]  /*14c0*/  FADD.FTZ R115, R115, R68 ;  /* 0x0000004473737221 */ /* 0x010fc60000010000 */
[----:B------:R-:W-:Y:S01]  /*14d0*/  FADD.FTZ R86, R86, R69 ;  /* 0x0000004556567221 */ /* 0x000fe20000010000 */
[----:B------:R-:W-:-:S03]  /*14e0*/  FADD.FTZ R115, R115, R66 ;  /* 0x0000004273737221 */ /* 0x000fc60000010000 */
[----:B------:R-:W-:Y:S01]  /*14f0*/  FADD.FTZ R86, R86, R67 ;  /* 0x0000004356567221 */ /* 0x000fe20000010000 */
[----:B-1----:R-:W-:-:S03]  /*1500*/  FADD.FTZ R115, R115, R76 ;  /* 0x0000004c73737221 */ /* 0x002fc60000010000 */
        /* <DEDUP_REMOVED lines=8> */
[----:B------:R-:W-:-:S07]  /*1590*/  FADD.FTZ R61, R86, R61 ;  /* 0x0000003d563d7221 */ /* 0x000fce0000010000 */
.L_x_547:
[----:B------:R-:W-:Y:S05]  /*15a0*/  BSYNC.RECONVERGENT B0 ;  /* 0x0000000000007941 */ /* 0x000fea0003800200 */
.L_x_546:
[----:B-1----:R-:W0:Y:S01]  /*15b0*/  SHFL.BFLY PT, R51, R60, 0x2, 0x1f ;  /* 0x0c401f003c337f89 */ /* 0x002e2200000e0000 */
        /* <DEDUP_REMOVED lines=20> */
.L_x_549:
[----:B------:R-:W2:Y:S04]  /*1700*/  LD.E.STRONG.GPU R51, desc[UR6][R52.64] ;  /* 0x0000000634337980 */ /* 0x000ea8000c10f900 */
[----:B--2---:R-:W-:Y:S01]  /*1710*/  CCTL.IVALL ;  /* 0x00000000ff00798f */ /* 0x004fe20002000000 */
[----:B------:R-:W-:Y:S05]  /*1720*/  YIELD ;  /* 0x0000000000007946 */ /* 0x000fea0003800000 */
[----:B-----5:R-:W-:-:S04]  /*1730*/  LOP3.LUT R51, R51, R50, RZ, 0x3c, !PT ;  /* 0x0000003233337212 */ /* 0x020fc800078e3cff */
[----:B------:R-:W-:-:S13]  /*1740*/  ISETP.GT.AND P1, PT, R51, -0x1, PT ;  /* 0xffffffff3300780c */ /* 0x000fda0003f24270 */
[----:B------:R-:W-:Y:S05]  /*1750*/  @P1 BRA `(.L_x_549) ;  /* 0xfffffffc00e81947 */ /* 0x000fea000383ffff */
.L_x_548:
        /* <DEDUP_REMOVED lines=19> */
.L_x_551:
[----:B------:R-:W-:Y:S05]  /*1890*/  BSYNC.RECONVERGENT B0 ;  /* 0x0000000000007941 */ /* 0x000fea0003800200 */
.L_x_550:
        /* <DEDUP_REMOVED lines=18> */
[----:B------:R-:W-:Y:S01]  /*19c0*/  SHF.L.U32 R63, R56, 0x10, RZ ;  /* 0x00000010383f7819 */ /* 0x000fe200000006ff */
[----:B--2---:R-:W-:-:S03]  /*19d0*/  FADD.FTZ R67, R68, R67 ;  /* 0x0000004344437221 */ /* 0x004fc60000010000 */
[----:B------:R-:W0:Y:S04]  /*19e0*/  SHFL.BFLY PT, R59, R70, 0x2, 0x1f ;  /* 0x0c401f00463b7f89 */ /* 0x000e2800000e0000 */
[----:B------:R-:W2:Y:S01]  /*19f0*/  SHFL.BFLY PT, R58, R67, 0x2, 0x1f ;  /* 0x0c401f00433a7f89 */ /* 0x000ea200000e0000 */
[----:B0-----:R-:W-:Y:S01]  /*1a00*/  FADD.FTZ R59, R70, R59 ;  /* 0x0000003b463b7221 */ /* 0x001fe20000010000 */
[----:B--2---:R-:W-:-:S04]  /*1a10*/  FADD.FTZ R69, R67, R58 ;  /* 0x0000003a43457221 */ /* 0x004fc80000010000 */
[----:B------:R-:W0:Y:S04]  /*1a20*/  SHFL.BFLY PT, R50, R59, 0x1, 0x1f ;  /* 0x0c201f003b327f89 */ /* 0x000e2800000e0000 */
[----:B------:R-:W2:Y:S01]  /*1a30*/  SHFL.BFLY PT, R58, R69, 0x1, 0x1f ;  /* 0x0c201f00453a7f89 */ /* 0x000ea200000e0000 */
[----:B0-----:R-:W-:-:S04]  /*1a40*/  FADD.FTZ R50, R59, R50 ;  /* 0x000000323b327221 */ /* 0x001fc80000010000 */
[----:B------:R-:W-:Y:S01]  /*1a50*/  @!P1 FMUL.FTZ R50, R50, 1.2207031431898940355e-05 ;  /* 0x374ccccd32329820 */ /* 0x000fe20000410000 */
[----:B--2---:R-:W-:-:S03]  /*1a60*/  FADD.FTZ R58, R69, R58 ;  /* 0x0000003a453a7221 */ /* 0x004fc60000010000 */
[----:B------:R-:W-:-:S04]  /*1a70*/  @!P1 FMUL.FTZ R51, R50, R50 ;  /* 0x0000003232339220 */ /* 0x000fc80000410000 */
[----:B------:R-:W-:-:S05]  /*1a80*/  @!P1 FFMA.FTZ R51, R58, 1.2207031431898940355e-05, -R51 ;  /* 0x374ccccd3a339823 */ /* 0x000fca0000010833 */
[----:B------:R-:W-:-:S05]  /*1a90*/  @!P1 FMNMX.FTZ R51, RZ, R51, !PT ;  /* 0x00000033ff339209 */ /* 0x000fca0007810000 */
[----:B------:R0:W-:Y:S01]  /*1aa0*/  @!P1 STS.64 [R6], R50 ;  /* 0x0000003206009388 */ /* 0x0001e20000000a00 */
[----:B------:R-:W-:Y:S01]  /*1ab0*/  BAR.SYNC.DEFER_BLOCKING 0x0 ;  /* 0x0000000000007b1d */ /* 0x000fe20000010000 */
[----:B0-----:R-:W-:Y:S02]  /*1ac0*/  SHF.L.U32 R50, R62, 0x10, RZ ;  /* 0x000000103e327819 */ /* 0x001fe400000006ff */
[----:B------:R-:W-:-:S03]  /*1ad0*/  SHF.L.U32 R62, R57, 0x10, RZ ;  /* 0x00000010393e7819 */ /* 0x000fc600000006ff */
[----:B------:R-:W1:Y:S02]  /*1ae0*/  LDS.64 R58, [R4] ;  /* 0x00000000043a7984 */ /* 0x000e640000000a00 */
[----:B-1----:R-:W-:Y:S01]  /*1af0*/  FADD.FTZ R59, R59, UR5 ;  /* 0x000000053b3b7e21 */ /* 0x002fe20008010000 */
[--C-:B------:R-:W-:Y:S01]  /*1b00*/  FADD.FTZ R76, R19, -R58.reuse ;  /* 0x8000003a134c7221 */ /* 0x100fe20000010000 */
[--C-:B------:R-:W-:Y:S01]  /*1b10*/  FADD.FTZ R86, R17, -R58.reuse ;  /* 0x8000003a11567221 */ /* 0x100fe20000010000 */
[--C-:B------:R-:W-:Y:S01]  /*1b20*/  FADD.FTZ R56, R41, -R58.reuse ;  /* 0x8000003a29387221 */ /* 0x100fe20000010000 */
[----:B------:R-:W-:Y:S01]  /*1b30*/  SHF.L.U32 R41, R66, 0x10, RZ ;  /* 0x0000001042297819 */ /* 0x000fe200000006ff */
        /* <DEDUP_REMOVED lines=11> */
[----:B------:R-:W-:Y:S01]  /*1bf0*/  FMUL.FTZ R67, R59, R56 ;  /* 0x000000383b437220 */ /* 0x000fe20000410000 */
[--C-:B------:R-:W-:Y:S01]  /*1c00*/  FADD.FTZ R56, R39, -R58.reuse ;  /* 0x8000003a27387221 */ /* 0x100fe20000010000 */
[----:B------:R-:W-:Y:S01]  /*1c10*/  FFMA.FTZ R17, R54, R76, R63 ;  /* 0x0000004c36117223 */ /* 0x000fe2000001003f */
[----:B------:R-:W-:Y:S01]  /*1c20*/  FADD.FTZ R76, R15, -R58 ;  /* 0x8000003a0f4c7221 */ /* 0x000fe20000010000 */
[----:B------:R-:W-:Y:S01]  /*1c30*/  FFMA.FTZ R15, R41, R86, R50 ;  /* 0x00000056290f7223 */ /* 0x000fe20000010032 */
[----:B------:R-:W-:Y:S01]  /*1c40*/  FADD.FTZ R86, R13, -R58 ;  /* 0x8000003a0d567221 */ /* 0x000fe20000010000 */
[----:B------:R-:W-:Y:S01]  /*1c50*/  FFMA.FTZ R39, R67, R41, R50 ;  /* 0x0000002943277223 */ /* 0x000fe20000010032 */
[C---:B------:R-:W-:Y:S01]  /*1c60*/  FMUL.FTZ R76, R59.reuse, R76 ;  /* 0x0000004c3b4c7220 */ /* 0x040fe20000410000 */
[C---:B------:R-:W-:Y:S01]  /*1c70*/  FMUL.FTZ R67, R59.reuse, R56 ;  /* 0x000000383b437220 */ /* 0x040fe20000410000 */
[----:B------:R-:W-:Y:S01]  /*1c80*/  SHF.L.U32 R56, R64, 0x10, RZ ;  /* 0x0000001040387819 */ /* 0x000fe200000006ff */
[----:B------:R-:W-:Y:S01]  /*1c90*/  FMUL.FTZ R86, R59, R86 ;  /* 0x000000563b567220 */ /* 0x000fe20000410000 */
[----:B------:R-:W-:Y:S01]  /*1ca0*/  FFMA.FTZ R13, R55, R76, R62 ;  /* 0x0000004c370d7223 */ /* 0x000fe2000001003e */
[--C-:B------:R-:W-:Y:S01]  /*1cb0*/  FADD.FTZ R76, R11, -R58.reuse ;  /* 0x8000003a0b4c7221 */ /* 0x100fe20000010000 */
[----:B------:R-:W-:Y:S01]  /*1cc0*/  FMUL.FTZ R68, R59, R68 ;  /* 0x000000443b447220 */ /* 0x000fe20000410000 */
[----:B------:R-:W-:Y:S01]  /*1cd0*/  FFMA.FTZ R11, R56, R86, R65 ;  /* 0x00000056380b7223 */ /* 0x000fe20000010041 */
[--C-:B------:R-:W-:Y:S01]  /*1ce0*/  FADD.FTZ R86, R9, -R58.reuse ;  /* 0x8000003a09567221 */ /* 0x100fe20000010000 */
[----:B------:R-:W-:Y:S01]  /*1cf0*/  FMUL.FTZ R76, R59, R76 ;  /* 0x0000004c3b4c7220 */ /* 0x000fe20000410000 */
[--C-:B------:R-:W-:Y:S01]  /*1d00*/  FADD.FTZ R64, R37, -R58.reuse ;  /* 0x8000003a25407221 */ /* 0x100fe20000010000 */
[C---:B------:R-:W-:Y:S01]  /*1d10*/  FMUL.FTZ R87, R59.reuse, R100 ;  /* 0x000000643b577220 */ /* 0x040fe20000410000 */
[----:B------:R-:W-:Y:S01]  /*1d20*/  FMUL.FTZ R86, R59, R86 ;  /* 0x000000563b567220 */ /* 0x000fe20000410000 */
[--C-:B------:R-:W-:Y:S01]  /*1d30*/  FFMA.FTZ R9, R54, R76, R63.reuse ;  /* 0x0000004c36097223 */ /* 0x100fe2000001003f */
[--C-:B------:R-:W-:Y:S01]  /*1d40*/  FADD.FTZ R76, R7, -R58.reuse ;  /* 0x8000003a074c7221 */ /* 0x100fe20000010000 */
[----:B------:R-:W-:Y:S01]  /*1d50*/  FADD.FTZ R100, R93, -R58 ;  /* 0x8000003a5d647221 */ /* 0x000fe20000010000 */
[----:B------:R-:W-:Y:S01]  /*1d60*/  FFMA.FTZ R7, R41, R86, R50 ;  /* 0x0000005629077223 */ /* 0x000fe20000010032 */
[--C-:B------:R-:W-:Y:S01]  /*1d70*/  FADD.FTZ R86, R5, -R58.reuse ;  /* 0x8000003a05567221 */ /* 0x100fe20000010000 */
[----:B------:R-:W-:Y:S01]  /*1d80*/  FMUL.FTZ R76, R59, R76 ;  /* 0x0000004c3b4c7220 */ /* 0x000fe20000410000 */
[--C-:B------:R-:W-:Y:S01]  /*1d90*/  FFMA.FTZ R3, R68, R54, R63.reuse ;  /* 0x0000003644037223 */ /* 0x100fe2000001003f */
[----:B------:R-:W-:Y:S01]  /*1da0*/  FADD.FTZ R68, R35, -R58 ;  /* 0x8000003a23447221 */ /* 0x000fe20000010000 */
[----:B------:R-:W-:Y:S01]  /*1db0*/  FMUL.FTZ R72, R59, R72 ;  /* 0x000000483b487220 */ /* 0x000fe20000410000 */
[----:B------:R-:W-:Y:S01]  /*1dc0*/  FFMA.FTZ R5, R55, R76, R62 ;  /* 0x0000004c37057223 */ /* 0x000fe2000001003e */
[C---:B------:R-:W-:Y:S01]  /*1dd0*/  FMUL.FTZ R76, R59.reuse, R86 ;  /* 0x000000563b4c7220 */ /* 0x040fe20000410000 */
[----:B------:R-:W-:Y:S01]  /*1de0*/  FMUL.FTZ R66, R59, R64 ;  /* 0x000000403b427220 */ /* 0x000fe20000410000 */
[--C-:B------:R-:W-:Y:S01]  /*1df0*/  FADD.FTZ R86, R89, -R58.reuse ;  /* 0x8000003a59567221 */ /* 0x100fe20000010000 */
[C---:B------:R-:W-:Y:S01]  /*1e00*/  FMUL.FTZ R116, R59.reuse, R116 ;  /* 0x000000743b747220 */ /* 0x040fe20000410000 */
[----:B------:R-:W-:Y:S01]  /*1e10*/  FMUL.FTZ R89, R59, R100 ;  /* 0x000000643b597220 */ /* 0x000fe20000410000 */
[----:B------:R-:W-:Y:S01]  /*1e20*/  FMUL.FTZ R51, R3, -1.4426950216293334961 ;  /* 0xbfb8aa3b03337820 */ /* 0x000fe20000410000 */
[--C-:B------:R-:W-:Y:S01]  /*1e30*/  FADD.FTZ R100, R91, -R58.reuse ;  /* 0x8000003a5b647221 */ /* 0x100fe20000010000 */
[----:B------:R-:W-:Y:S01]  /*1e40*/  FMUL.FTZ R68, R59, R68 ;  /* 0x000000443b447220 */ /* 0x000fe20000410000 */
[----:B------:R-:W-:Y:S01]  /*1e50*/  FFMA.FTZ R25, R54, R72, R63 ;  /* 0x0000004836197223 */ /* 0x000fe2000001003f */
[--C-:B------:R-:W-:Y:S01]  /*1e60*/  FFMA.FTZ R35, R66, R56, R65.reuse ;  /* 0x0000003842237223 */ /* 0x100fe20000010041 */
[--C-:B------:R-:W-:Y:S01]  /*1e70*/  FADD.FTZ R72, R23, -R58.reuse ;  /* 0x8000003a17487221 */ /* 0x100fe20000010000 */
[----:B------:R-:W-:Y:S01]  /*1e80*/  FFMA.FTZ R105, R56, R116, R65 ;  /* 0x0000007438697223 */ /* 0x000fe20000010041 */
[--C-:B------:R-:W-:Y:S01]  /*1e90*/  FADD.FTZ R116, R103, -R58.reuse ;  /* 0x8000003a67747221 */ /* 0x100fe20000010000 */
[C---:B------:R-:W-:Y:S01]  /*1ea0*/  FMUL.FTZ R74, R59.reuse, R74 ;  /* 0x0000004a3b4a7220 */ /* 0x040fe20000410000 */
[----:B------:R-:W-:Y:S01]  /*1eb0*/  FMUL.FTZ R91, R59, R100 ;  /* 0x000000643b5b7220 */ /* 0x000fe20000410000 */
[C-C-:B------:R-:W-:Y:S01]  /*1ec0*/  FFMA.FTZ R33, R54.reuse, R68, R63.reuse ;  /* 0x0000004436217223 */ /* 0x140fe2000001003f */
[--C-:B------:R-:W-:Y:S01]  /*1ed0*/  FADD.FTZ R100, R97, -R58.reuse ;  /* 0x8000003a61647221 */ /* 0x100fe20000010000 */
[----:B------:R-:W-:Y:S01]  /*1ee0*/  FMUL.FTZ R118, R59, R118 ;  /* 0x000000763b767220 */ /* 0x000fe20000410000 */
[----:B------:R-:W0:Y:S01]  /*1ef0*/  MUFU.EX2 R51, R51 ;  /* 0x0000003300337308 */ /* 0x000e220000000800 */
[----:B------:R-:W-:Y:S01]  /*1f00*/  FMUL.FTZ R66, R35, -1.4426950216293334961 ;  /* 0xbfb8aa3b23427820 */ /* 0x000fe20000410000 */
[----:B------:R-:W-:Y:S01]  /*1f10*/  FMUL.FTZ R70, R59, R70 ;  /* 0x000000463b467220 */ /* 0x000fe20000410000 */
[----:B------:R-:W-:Y:S01]  /*1f20*/  FADD.FTZ R68, R31, -R58 ;  /* 0x8000003a1f447221 */ /* 0x000fe20000010000 */
[C---:B------:R-:W-:Y:S01]  /*1f30*/  FMUL.FTZ R73, R59.reuse, R72 ;  /* 0x000000483b497220 */ /* 0x040fe20000410000 */
[----:B------:R-:W-:Y:S01]  /*1f40*/  FMUL.FTZ R116, R59, R116 ;  /* 0x000000743b747220 */ /* 0x000fe20000410000 */
[----:B------:R-:W-:Y:S01]  /*1f50*/  FFMA.FTZ R23, R41, R74, R50 ;  /* 0x0000004a29177223 */ /* 0x000fe20000010032 */
[----:B------:R-:W-:Y:S01]  /*1f60*/  FADD.FTZ R74, R21, -R58 ;  /* 0x8000003a154a7221 */ /* 0x000fe20000010000 */
[----:B------:R-:W-:Y:S01]  /*1f70*/  FMUL.FTZ R93, R59, R100 ;  /* 0x000000643b5d7220 */ /* 0x000fe20000410000 */
[C-C-:B------:R-:W-:Y:S01]  /*1f80*/  FFMA.FTZ R103, R54.reuse, R118, R63.reuse ;  /* 0x0000007636677223 */ /* 0x140fe2000001003f */
[----:B------:R-:W-:Y:S01]  /*1f90*/  FFMA.FTZ R31, R41, R70, R50 ;  /* 0x00000046291f7223 */ /* 0x000fe20000010032 */
[----:B------:R-:W-:Y:S01]  /*1fa0*/  FMUL.FTZ R69, R59, R68 ;  /* 0x000000443b457220 */ /* 0x000fe20000410000 */
[----:B------:R-:W-:Y:S01]  /*1fb0*/  FFMA.FTZ R21, R55, R73, R62 ;  /* 0x0000004937157223 */ /* 0x000fe2000001003e */
[----:B------:R-:W-:Y:S01]  /*1fc0*/  FMUL.FTZ R95, R59, R108 ;  /* 0x0000006c3b5f7220 */ /* 0x000fe20000410000 */
[--C-:B------:R-:W-:Y:S01]  /*1fd0*/  FADD.FTZ R118, R107, -R58.reuse ;  /* 0x8000003a6b767221 */ /* 0x100fe20000010000 */
[--C-:B------:R-:W-:Y:S01]  /*1fe0*/  FADD.FTZ R70, R29, -R58.reuse ;  /* 0x8000003a1d467221 */ /* 0x100fe20000010000 */
[----:B------:R-:W-:Y:S01]  /*1ff0*/  FADD.FTZ R108, R101, -R58 ;  /* 0x8000003a656c7221 */ /* 0x000fe20000010000 */
[----:B------:R-:W-:Y:S01]  /*2000*/  FFMA.FTZ R107, R41, R116, R50 ;  /* 0x00000074296b7223 */ /* 0x000fe20000010032 */
[----:B------:R-:W1:Y:S01]  /*2010*/  MUFU.EX2 R66, R66 ;  /* 0x0000004200427308 */ /* 0x000e620000000800 */
[----:B------:R-:W-:Y:S01]  /*2020*/  FADD.FTZ R116, R109, -R58 ;  /* 0x8000003a6d747221 */ /* 0x000fe20000010000 */
[----:B------:R-:W-:Y:S01]  /*2030*/  FFMA.FTZ R93, R54, R93, R63 ;  /* 0x0000005d365d7223 */ /* 0x000fe2000001003f */
[--C-:B------:R-:W-:Y:S01]  /*2040*/  FFMA.FTZ R29, R55, R69, R62.reuse ;  /* 0x00000045371d7223 */ /* 0x100fe2000001003e */
[----:B------:R-:W-:Y:S01]  /*2050*/  FMUL.FTZ R73, R21, -1.4426950216293334961 ;  /* 0xbfb8aa3b15497820 */ /* 0x000fe20000410000 */
[C---:B------:R-:W-:Y:S01]  /*2060*/  FMUL.FTZ R70, R59.reuse, R70 ;  /* 0x000000463b467220 */ /* 0x040fe20000410000 */
[----:B------:R-:W-:Y:S01]  /*2070*/  FMUL.FTZ R74, R59, R74 ;  /* 0x0000004a3b4a7220 */ /* 0x000fe20000410000 */
[--C-:B------:R-:W-:Y:S01]  /*2080*/  FFMA.FTZ R89, R55, R89, R62.reuse ;  /* 0x0000005937597223 */ /* 0x100fe2000001003e */
[C---:B------:R-:W-:Y:S01]  /*2090*/  FMUL.FTZ R108, R59.reuse, R108 ;  /* 0x0000006c3b6c7220 */ /* 0x040fe20000410000 */
[C---:B------:R-:W-:Y:S01]  /*20a0*/  FMUL.FTZ R86, R59.reuse, R86 ;  /* 0x000000563b567220 */ /* 0x040fe20000410000 */
[C---:B------:R-:W-:Y:S01]  /*20b0*/  FMUL.FTZ R118, R59.reuse, R118 ;  /* 0x000000763b767220 */ /* 0x040fe20000410000 */
[----:B------:R-:W-:Y:S01]  /*20c0*/  FMUL.FTZ R116, R59, R116 ;  /* 0x000000743b747220 */ /* 0x000fe20000410000 */
[----:B------:R-:W-:Y:S01]  /*20d0*/  FMUL.FTZ R114, R93, -1.4426950216293334961 ;  /* 0xbfb8aa3b5d727820 */ /* 0x000fe20000410000 */
[--C-:B------:R-:W-:Y:S01]  /*20e0*/  FFMA.FTZ R37, R67, R55, R62.reuse ;  /* 0x0000003743257223 */ /* 0x100fe2000001003e */
[----:B------:R-:W-:Y:S01]  /*20f0*/  FMUL.FTZ R69, R29, -1.4426950216293334961 ;  /* 0xbfb8aa3b1d457820 */ /* 0x000fe20000410000 */
[----:B------:R-:W-:Y:S01]  /*2100*/  FMUL.FTZ R57, R39, -1.4426950216293334961 ;  /* 0xbfb8aa3b27397820 */ /* 0x000fe20000410000 */
[----:B------:R-:W-:Y:S01]  /*2110*/  FMUL.FTZ R67, R33, -1.4426950216293334961 ;  /* 0xbfb8aa3b21437820 */ /* 0x000fe20000410000 */
[C-C-:B------:R-:W-:Y:S01]  /*2120*/  FFMA.FTZ R27, R56.reuse, R70, R65.reuse ;  /* 0x00000046381b7223 */ /* 0x140fe20000010041 */
[----:B------:R-:W-:Y:S01]  /*2130*/  FMUL.FTZ R71, R25, -1.4426950216293334961 ;  /* 0xbfb8aa3b19477820 */ /* 0x000fe20000410000 */
[C-C-:B------:R-:W-:Y:S01]  /*2140*/  FFMA.FTZ R19, R56.reuse, R74, R65.reuse ;  /* 0x0000004a38137223 */ /* 0x140fe20000010041 */
[C-C-:B------:R-:W-:Y:S01]  /*2150*/  FFMA.FTZ R76, R56.reuse, R76, R65.reuse ;  /* 0x0000004c384c7223 */ /* 0x140fe20000010041 */
[----:B------:R-:W-:Y:S01]  /*2160*/  FMUL.FTZ R106, R89, -1.4426950216293334961 ;  /* 0xbfb8aa3b596a7820 */ /* 0x000fe20000410000 */
[----:B------:R-:W-:Y:S01]  /*2170*/  FFMA.FTZ R91, R56, R91, R65 ;  /* 0x0000005b385b7223 */ /* 0x000fe20000010041 */
[----:B------:R-:W-:Y:S01]  /*2180*/  FFMA.FTZ R99, R55, R108, R62 ;  /* 0x0000006c37637223 */ /* 0x000fe2000001003e */
[----:B------:R-:W2:Y:S01]  /*2190*/  MUFU.EX2 R73, R73 ;  /* 0x0000004900497308 */ /* 0x000ea20000000800 */
[----:B------:R-:W-:Y:S01]  /*21a0*/  FFMA.FTZ R86, R54, R86, R63 ;  /* 0x0000005636567223 */ /* 0x000fe2000001003f */
[C-C-:B------:R-:W-:Y:S01]  /*21b0*/  FFMA.FTZ R87, R41.reuse, R87, R50.reuse ;  /* 0x0000005729577223 */ /* 0x140fe20000010032 */
[----:B------:R-:W-:Y:S01]  /*21c0*/  FFMA.FTZ R95, R41, R95, R50 ;  /* 0x0000005f295f7223 */ /* 0x000fe20000010032 */
[----:B------:R-:W-:Y:S01]  /*21d0*/  FFMA.FTZ R62, R55, R118, R62 ;  /* 0x00000076373e7223 */ /* 0x000fe2000001003e */
[----:B------:R-:W-:Y:S01]  /*21e0*/  FFMA.FTZ R65, R56, R116, R65 ;  /* 0x0000007438417223 */ /* 0x000fe20000010041 */
[----:B------:R-:W-:Y:S01]  /*21f0*/  FMUL.FTZ R64, R37, -1.4426950216293334961 ;  /* 0xbfb8aa3b25407820 */ /* 0x000fe20000410000 */
[----:B------:R-:W-:Y:S01]  /*2200*/  FMUL.FTZ R98, R76, -1.4426950216293334961 ;  /* 0xbfb8aa3b4c627820 */ /* 0x000fe20000410000 */
[----:B------:R4:W-:Y:S01]  /*2210*/  MUFU.EX2 R101, R114 ;  /* 0x0000007200657308 */ /* 0x0009e20000000800 */
[----:B------:R-:W-:Y:S01]  /*2220*/  FMUL.FTZ R54, R103, -1.4426950216293334961 ;  /* 0xbfb8aa3b67367820 */ /* 0x000fe20000410000 */
[----:B------:R-:W-:Y:S01]  /*2230*/  FMUL.FTZ R50, R107, -1.4426950216293334961 ;  /* 0xbfb8aa3b6b327820 */ /* 0x000fe20000410000 */
[----:B0-----:R-:W-:Y:S01]  /*2240*/  FADD.FTZ R51, R51, 1 ;  /* 0x3f80000033337421 */ /* 0x001fe20000010000 */
[----:B------:R-:W-:Y:S01]  /*2250*/  FMUL.FTZ R68, R31, -1.4426950216293334961 ;  /* 0xbfb8aa3b1f447820 */ /* 0x000fe20000410000 */
[----:B------:R-:W-:Y:S01]  /*2260*/  FMUL.FTZ R70, R27, -1.4426950216293334961 ;  /* 0xbfb8aa3b1b467820 */ /* 0x000fe20000410000 */
[----:B------:R-:W-:Y:S01]  /*2270*/  FMUL.FTZ R72, R23, -1.4426950216293334961 ;  /* 0xbfb8aa3b17487820 */ /* 0x000fe20000410000 */
[----:B------:R-:W-:Y:S01]  /*2280*/  FMUL.FTZ R74, R19, -1.4426950216293334961 ;  /* 0xbfb8aa3b134a7820 */ /* 0x000fe20000410000 */
[----:B------:R0:W5:Y:S01]  /*2290*/  MUFU.EX2 R97, R106 ;  /* 0x0000006a00617308 */ /* 0x0001620000000800 */
[----:B----4-:R-:W-:Y:S01]  /*22a0*/  FMUL.FTZ R114, R105, -1.4426950216293334961 ;  /* 0xbfb8aa3b69727820 */ /* 0x010fe20000410000 */
[----:B------:R-:W-:Y:S01]  /*22b0*/  FMUL.FTZ R75, R17, -1.4426950216293334961 ;  /* 0xbfb8aa3b114b7820 */ /* 0x000fe20000410000 */
[----:B------:R-:W-:Y:S01]  /*22c0*/  FMUL.FTZ R77, R15, -1.4426950216293334961 ;  /* 0xbfb8aa3b0f4d7820 */ /* 0x000fe20000410000 */
[----:B------:R-:W-:Y:S01]  /*22d0*/  FMUL.FTZ R88, R13, -1.4426950216293334961 ;  /* 0xbfb8aa3b0d587820 */ /* 0x000fe20000410000 */
[----:B------:R-:W-:Y:S01]  /*22e0*/  FMUL.FTZ R90, R11, -1.4426950216293334961 ;  /* 0xbfb8aa3b0b5a7820 */ /* 0x000fe20000410000 */
[----:B------:R-:W-:Y:S01]  /*22f0*/  FMUL.FTZ R92, R9, -1.4426950216293334961 ;  /* 0xbfb8aa3b095c7820 */ /* 0x000fe20000410000 */
[----:B------:R-:W-:Y:S01]  /*2300*/  FMUL.FTZ R94, R7, -1.4426950216293334961 ;  /* 0xbfb8aa3b075e7820 */ /* 0x000fe20000410000 */
[----:B------:R-:W4:Y:S01]  /*2310*/  MUFU.EX2 R69, R69 ;  /* 0x0000004500457308 */ /* 0x000f220000000800 */
[----:B------:R-:W-:Y:S01]  /*2320*/  FMUL.FTZ R96, R5, -1.4426950216293334961 ;  /* 0xbfb8aa3b05607820 */ /* 0x000fe20000410000 */
[----:B------:R-:W-:Y:S01]  /*2330*/  FMUL.FTZ R104, R86, -1.4426950216293334961 ;  /* 0xbfb8aa3b56687820 */ /* 0x000fe20000410000 */
[----:B------:R-:W-:Y:S01]  /*2340*/  FMUL.FTZ R102, R87, -1.4426950216293334961 ;  /* 0xbfb8aa3b57667820 */ /* 0x000fe20000410000 */
[----:B------:R-:W-:Y:S01]  /*2350*/  FMUL.FTZ R100, R91, -1.4426950216293334961 ;  /* 0xbfb8aa3b5b647820 */ /* 0x000fe20000410000 */
[----:B0-----:R-:W-:Y:S01]  /*2360*/  FMUL.FTZ R106, R95, -1.4426950216293334961 ;  /* 0xbfb8aa3b5f6a7820 */ /* 0x001fe20000410000 */
[----:B------:R-:W-:Y:S01]  /*2370*/  FMUL.FTZ R108, R99, -1.4426950216293334961 ;  /* 0xbfb8aa3b636c7820 */ /* 0x000fe20000410000 */
[----:B------:R-:W-:Y:S01]  /*2380*/  FMUL.FTZ R59, R62, -1.4426950216293334961 ;  /* 0xbfb8aa3b3e3b7820 */ /* 0x000fe20000410000 */
[----:B------:R-:W-:Y:S01]  /*2390*/  FMUL.FTZ R56, R65, -1.4426950216293334961 ;  /* 0xbfb8aa3b41387820 */ /* 0x000fe20000410000 */
[----:B------:R-:W0:Y:S01]  /*23a0*/  MUFU.EX2 R57, R57 ;  /* 0x0000003900397308 */ /* 0x000e220000000800 */
[----:B-1----:R-:W-:Y:S01]  /*23b0*/  FADD.FTZ R66, R66, 1 ;  /* 0x3f80000042427421 */ /* 0x002fe20000010000 */
[----:B--2---:R-:W-:Y:S01]  /*23c0*/  FADD.FTZ R73, R73, 1 ;  /* 0x3f80000049497421 */ /* 0x004fe20000010000 */
[----:B-----5:R-:W-:Y:S01]  /*23d0*/  FADD.FTZ R97, R97, 1 ;  /* 0x3f80000061617421 */ /* 0x020fe20000010000 */
[----:B------:R-:W-:-:S04]  /*23e0*/  FADD.FTZ R101, R101, 1 ;  /* 0x3f80000065657421 */ /* 0x000fc80000010000 */
[----:B------:R-:W1:Y:S01]  /*23f0*/  MUFU.EX2 R67, R67 ;  /* 0x0000004300437308 */ /* 0x000e620000000800 */
[----:B----4-:R-:W-:-:S07]  /*2400*/  FADD.FTZ R69, R69, 1 ;  /* 0x3f80000045457421 */ /* 0x010fce0000010000 */
[----:B------:R-:W2:Y:S01]  /*2410*/  MUFU.EX2 R71, R71 ;  /* 0x0000004700477308 */ /* 0x000ea20000000800 */
[----:B0-----:R-:W-:-:S07]  /*2420*/  FADD.FTZ R57, R57, 1 ;  /* 0x3f80000039397421 */ /* 0x001fce0000010000 */
[----:B------:R-:W0:Y:S01]  /*2430*/  MUFU.EX2 R63, R114 ;  /* 0x00000072003f7308 */ /* 0x000e220000000800 */
[----:B-1----:R-:W-:-:S07]  /*2440*/  FADD.FTZ R67, R67, 1 ;  /* 0x3f80000043437421 */ /* 0x002fce0000010000 */
[----:B------:R1:W4:Y:S01]  /*2450*/  MUFU.EX2 R41, R54 ;  /* 0x0000003600297308 */ /* 0x0003220000000800 */
[----:B--2---:R-:W-:-:S07]  /*2460*/  FADD.FTZ R71, R71, 1 ;  /* 0x3f80000047477421 */ /* 0x004fce0000010000 */
[----:B------:R-:W2:Y:S01]  /*2470*/  MUFU.EX2 R58, R50 ;  /* 0x00000032003a7308 */ /* 0x000ea20000000800 */
[----:B-1----:R-:W1:Y:S01]  /*2480*/  @!P0 LDC.64 R54, c[0x0][0x3b0] ;  /* 0x0000ec00ff368b82 */ /* 0x002e620000000a00 */
[----:B0-----:R-:W-:-:S06]  /*2490*/  FADD.FTZ R63, R63, 1 ;  /* 0x3f8000003f3f7421 */ /* 0x001fcc0000010000 */
[----:B------:R0:W5:Y:S01]  /*24a0*/  MUFU.RCP R114, R51 ;  /* 0x0000003300727308 */ /* 0x0001620000001000 */
[----:B----4-:R-:W-:-:S07]  /*24b0*/  FADD.FTZ R41, R41, 1 ;  /* 0x3f80000029297421 */ /* 0x010fce0000010000 */
[----:B------:R-:W4:Y:S01]  /*24c0*/  MUFU.EX2 R64, R64 ;  /* 0x0000004000407308 */ /* 0x000f220000000800 */
[----:B0-----:R-:W0:Y:S01]  /*24d0*/  @!P0 LDS.64 R50, [R83+UR4] ;  /* 0x0000000453328984 */ /* 0x001e220008000a00 */
[----:B--2---:R-:W-:-:S06]  /*24e0*/  FADD.FTZ R58, R58, 1 ;  /* 0x3f8000003a3a7421 */ /* 0x004fcc0000010000 */
[----:B------:R-:W-:Y:S01]  /*24f0*/  MUFU.EX2 R98, R98 ;  /* 0x0000006200627308 */ /* 0x000fe20000000800 */
[----:B-----5:R-:W-:-:S07]  /*2500*/  FMUL.FTZ R114, R3, R114 ;  /* 0x0000007203727220 */ /* 0x020fce0000410000 */
[----:B------:R-:W2:Y:S01]  /*2510*/  MUFU.EX2 R68, R68 ;  /* 0x0000004400447308 */ /* 0x000ea20000000800 */
[----:B----4-:R-:W-:-:S07]  /*2520*/  FADD.FTZ R64, R64, 1 ;  /* 0x3f80000040407421 */ /* 0x010fce0000010000 */
[----:B------:R-:W4:Y:S08]  /*2530*/  MUFU.EX2 R70, R70 ;  /* 0x0000004600467308 */ /* 0x000f300000000800 */
[----:B------:R-:W5:Y:S01]  /*2540*/  MUFU.EX2 R72, R72 ;  /* 0x0000004800487308 */ /* 0x000f620000000800 */
[----:B--2---:R-:W-:-:S07]  /*2550*/  FADD.FTZ R68, R68, 1 ;  /* 0x3f80000044447421 */ /* 0x004fce0000010000 */
[----:B------:R-:W2:Y:S01]  /*2560*/  MUFU.EX2 R74, R74 ;  /* 0x0000004a004a7308 */ /* 0x000ea20000000800 */
[----:B----4-:R-:W-:-:S07]  /*2570*/  FADD.FTZ R70, R70, 1 ;  /* 0x3f80000046467421 */ /* 0x010fce0000010000 */
[----:B------:R-:W-:Y:S01]  /*2580*/  MUFU.EX2 R75, R75 ;  /* 0x0000004b004b7308 */ /* 0x000fe20000000800 */
[----:B-----5:R-:W-:-:S07]  /*2590*/  FADD.FTZ R72, R72, 1 ;  /* 0x3f80000048487421 */ /* 0x020fce0000010000 */
[----:B------:R-:W-:Y:S01]  /*25a0*/  MUFU.EX2 R77, R77 ;  /* 0x0000004d004d7308 */ /* 0x000fe20000000800 */
[----:B--2---:R-:W-:-:S07]  /*25b0*/  FADD.FTZ R74, R74, 1 ;  /* 0x3f8000004a4a7421 */ /* 0x004fce0000010000 */
[----:B------:R-:W2:Y:S08]  /*25c0*/  MUFU.EX2 R88, R88 ;  /* 0x0000005800587308 */ /* 0x000eb00000000800 */
[----:B------:R-:W4:Y:S08]  /*25d0*/  MUFU.EX2 R90, R90 ;  /* 0x0000005a005a7308 */ /* 0x000f300000000800 */
[----:B------:R-:W5:Y:S01]  /*25e0*/  MUFU.EX2 R92, R92 ;  /* 0x0000005c005c7308 */ /* 0x000f620000000800 */
[----:B--2---:R-:W-:-:S07]  /*25f0*/  FADD.FTZ R88, R88, 1 ;  /* 0x3f80000058587421 */ /* 0x004fce0000010000 */
[----:B------:R-:W2:Y:S01]  /*2600*/  MUFU.EX2 R94, R94 ;  /* 0x0000005e005e7308 */ /* 0x000ea20000000800 */
[----:B----4-:R-:W-:-:S07]  /*2610*/  FADD.FTZ R90, R90, 1 ;  /* 0x3f8000005a5a7421 */ /* 0x010fce0000010000 */
[----:B------:R-:W4:Y:S01]  /*2620*/  MUFU.EX2 R96, R96 ;  /* 0x0000006000607308 */ /* 0x000f220000000800 */
[----:B-----5:R-:W-:-:S07]  /*2630*/  FADD.FTZ R92, R92, 1 ;  /* 0x3f8000005c5c7421 */ /* 0x020fce0000010000 */
[----:B------:R-:W-:Y:S01]  /*2640*/  MUFU.EX2 R104, R104 ;  /* 0x0000006800687308 */ /* 0x000fe20000000800 */
[----:B--2---:R-:W-:-:S07]  /*2650*/  FADD.FTZ R94, R94, 1 ;  /* 0x3f8000005e5e7421 */ /* 0x004fce0000010000 */
[----:B------:R-:W-:Y:S01]  /*2660*/  MUFU.EX2 R102, R102 ;  /* 0x0000006600667308 */ /* 0x000fe20000000800 */
[----:B----4-:R-:W-:-:S07]  /*2670*/  FADD.FTZ R96, R96, 1 ;  /* 0x3f80000060607421 */ /* 0x010fce0000010000 */
[----:B------:R-:W2:Y:S08]  /*2680*/  MUFU.EX2 R100, R100 ;  /* 0x0000006400647308 */ /* 0x000eb00000000800 */
[----:B------:R-:W4:Y:S08]  /*2690*/  MUFU.EX2 R106, R106 ;  /* 0x0000006a006a7308 */ /* 0x000f300000000800 */
[----:B------:R-:W-:Y:S01]  /*26a0*/  MUFU.EX2 R108, R108 ;  /* 0x0000006c006c7308 */ /* 0x000fe20000000800 */
[----:B--2---:R-:W-:-:S07]  /*26b0*/  FADD.FTZ R100, R100, 1 ;  /* 0x3f80000064647421 */ /* 0x004fce0000010000 */
[----:B------:R-:W2:Y:S01]  /*26c0*/  MUFU.EX2 R59, R59 ;  /* 0x0000003b003b7308 */ /* 0x000ea20000000800 */
[----:B----4-:R-:W-:-:S07]  /*26d0*/  FADD.FTZ R106, R106, 1 ;  /* 0x3f8000006a6a7421 */ /* 0x010fce0000010000 */
[----:B------:R-:W4:Y:S08]  /*26e0*/  MUFU.EX2 R56, R56 ;  /* 0x0000003800387308 */ /* 0x000f300000000800 */
[----:B------:R-:W5:Y:S01]  /*26f0*/  MUFU.RCP R66, R66 ;  /* 0x0000004200427308 */ /* 0x000f620000001000 */
[----:B--2---:R-:W-:-:S07]  /*2700*/  FADD.FTZ R59, R59, 1 ;  /* 0x3f8000003b3b7421 */ /* 0x004fce0000010000 */
[----:B------:R2:W3:Y:S01]  /*2710*/  MUFU.RCP R124, R73 ;  /* 0x00000049007c7308 */ /* 0x0004e20000001000 */
[----:B----4-:R-:W-:-:S07]  /*2720*/  FADD.FTZ R56, R56, 1 ;  /* 0x3f80000038387421 */ /* 0x010fce0000010000 */
[----:B------:R4:W0:Y:S01]  /*2730*/  MUFU.RCP R120, R69 ;  /* 0x0000004500787308 */ /* 0x0008220000001000 */
[----:B--2---:R-:W-:Y:S01]  /*2740*/  @!P0 LEA R73, P1, R43, R8, 0x5 ;  /* 0x000000082b498211 */ /* 0x004fe200078228ff */
[----:B-----5:R-:W-:-:S03]  /*2750*/  FMUL.FTZ R115, R35, R66 ;  /* 0x0000004223737220 */ /* 0x020fc60000410000 */
[----:B------:R-:W-:Y:S01]  /*2760*/  @!P0 LEA.HI.X R43, R43, RZ, R18, 0x5, P1 ;  /* 0x000000ff2b2b8211 */ /* 0x000fe200008f2c12 */
[----:B------:R-:W-:Y:S01]  /*2770*/  FADD.FTZ R18, R108, 1 ;  /* 0x3f8000006c127421 */ /* 0x000fe20000010000 */
[C---:B-1----:R-:W-:Y:S01]  /*2780*/  @!P0 LEA R54, P1, R73.reuse, R54, 0x2 ;  /* 0x0000003649368211 */ /* 0x042fe200078210ff */
[----:B------:R1:W2:Y:S01]  /*2790*/  MUFU.RCP R116, R57 ;  /* 0x0000003900747308 */ /* 0x0002a20000001000 */
[----:B----4-:R-:W-:Y:S01]  /*27a0*/  FADD.FTZ R69, R98, 1 ;  /* 0x3f80000062457421 */ /* 0x010fe20000010000 */
[----:B------:R-:W-:Y:S01]  /*27b0*/  FADD.FTZ R98, R102, 1 ;  /* 0x3f80000066627421 */ /* 0x000fe20000010000 */
[----:B------:R-:W-:Y:S01]  /*27c0*/  @!P0 LEA.HI.X R55, R73, R55, R43, 0x2, P1 ;  /* 0x0000003749378211 */ /* 0x000fe200008f142b */
[----:B---3--:R-:W-:Y:S01]  /*27d0*/  FMUL.FTZ R123, R21, R124 ;  /* 0x0000007c157b7220 */ /* 0x008fe20000410000 */
[----:B------:R-:W-:Y:S02]  /*27e0*/  IADD3 R2, P1, PT, R2, UR10, RZ ;  /* 0x0000000a02027c10 */ /* 0x000fe4000ff3e0ff */
[----:B------:R-:W-:Y:S01]  /*27f0*/  MOV R43, R61 ;  /* 0x0000003d002b7202 */ /* 0x000fe20000000f00 */
[----:B------:R3:W4:Y:S01]  /*2800*/  MUFU.RCP R118, R67 ;  /* 0x0000004300767308 */ /* 0x0007220000001000 */
[----:B-1----:R-:W-:Y:S01]  /*2810*/  FADD.FTZ R57, R75, 1 ;  /* 0x3f8000004b397421 */ /* 0x002fe20000010000 */
[----:B------:R-:W-:Y:S01]  /*2820*/  IADD3.X R3, PT, PT, R0, UR11, RZ, P1, !PT ;  /* 0x0000000b00037c10 */ /* 0x000fe20008ffe4ff */
[----:B------:R-:W1:Y:S01]  /*2830*/  LDCU.64 UR10, c[0x0][0x3a8] ;  /* 0x00007500ff0a77ac */ /* 0x000e620008000a00 */
[----:B0-----:R0:W-:Y:S01]  /*2840*/  @!P0 STG.E.64 desc[UR6][R54.64], R50 ;  /* 0x0000003236008986 */ /* 0x0011e2000c101b06 */
[----:B------:R-:W-:-:S03]  /*2850*/  FMUL.FTZ R119, R29, R120 ;  /* 0x000000781d777220 */ /* 0x000fc60000410000 */
[----:B------:R5:W0:Y:S01]  /*2860*/  MUFU.RCP R122, R71 ;  /* 0x00000047007a7308 */ /* 0x000a220000001000 */
[----:B---3--:R-:W-:Y:S01]  /*2870*/  FADD.FTZ R67, R77, 1 ;  /* 0x3f8000004d437421 */ /* 0x008fe20000010000 */
[----:B--2---:R-:W-:-:S05]  /*2880*/  FMUL.FTZ R39, R39, R116 ;  /* 0x0000007427277220 */ /* 0x004fca0000410000 */
[----:B------:R-:W-:Y:S01]  /*2890*/  F2FP.BF16.F32.PACK_AB R114, R39, R114 ;  /* 0x000000722772723e */ /* 0x000fe200000010ff */
[----:B------:R-:W2:Y:S01]  /*28a0*/  MUFU.RCP R64, R64 ;  /* 0x0000004000407308 */ /* 0x000ea20000001000 */
[----:B-----5:R-:W-:Y:S01]  /*28b0*/  FADD.FTZ R71, R104, 1 ;  /* 0x3f80000068477421 */ /* 0x020fe20000010000 */
[----:B----4-:R-:W-:Y:S01]  /*28c0*/  FMUL.FTZ R118, R33, R118 ;  /* 0x0000007621767220 */ /* 0x010fe20000410000 */
[----:B-1----:R-:W-:-:S05]  /*28d0*/  ISETP.GE.U32.AND P1, PT, R61, UR10, PT ;  /* 0x0000000a3d007c0c */ /* 0x002fca000bf26070 */
[----:B------:R-:W1:Y:S01]  /*28e0*/  MUFU.RCP R68, R68 ;  /* 0x0000004400447308 */ /* 0x000e620000001000 */
[----:B0-----:R-:W-:Y:S01]  /*28f0*/  FMUL.FTZ R122, R25, R122 ;  /* 0x0000007a197a7220 */ /* 0x001fe20000410000 */
[----:B------:R-:W-:-:S06]  /*2900*/  ISETP.GE.AND.EX P1, PT, R60, UR11, PT, P1 ;  /* 0x0000000b3c007c0c */ /* 0x000fcc000bf26310 */
[----:B------:R-:W0:Y:S01]  /*2910*/  MUFU.RCP R70, R70 ;  /* 0x0000004600467308 */ /* 0x000e220000001000 */
[----:B--2---:R-:W-:-:S05]  /*2920*/  FMUL.FTZ R64, R37, R64 ;  /* 0x0000004025407220 */ /* 0x004fca0000410000 */
[----:B------:R-:W-:Y:S02]  /*2930*/  F2FP.BF16.F32.PACK_AB R115, R115, R64 ;  /* 0x000000407373723e */ /* 0x000fe400000010ff */
[----:B------:R-:W2:Y:S01]  /*2940*/  MUFU.RCP R72, R72 ;  /* 0x0000004800487308 */ /* 0x000ea20000001000 */
[----:B-1----:R-:W-:Y:S02]  /*2950*/  FMUL.FTZ R31, R31, R68 ;  /* 0x000000441f1f7220 */ /* 0x002fe40000410000 */
[----:B------:R1:W-:Y:S03]  /*2960*/  STG.E.64 desc[UR6][R2.64], R114 ;  /* 0x0000007202007986 */ /* 0x0003e6000c101b06 */
[----:B------:R-:W-:Y:S02]  /*2970*/  F2FP.BF16.F32.PACK_AB R118, R31, R118 ;  /* 0x000000761f76723e */ /* 0x000fe400000010ff */
[----:B------:R-:W3:Y:S01]  /*2980*/  MUFU.RCP R74, R74 ;  /* 0x0000004a004a7308 */ /* 0x000ee20000001000 */
[----:B0-----:R-:W-:-:S05]  /*2990*/  FMUL.FTZ R70, R27, R70 ;  /* 0x000000461b467220 */ /* 0x001fca0000410000 */
[----:B------:R-:W-:Y:S02]  /*29a0*/  F2FP.BF16.F32.PACK_AB R119, R70, R119 ;  /* 0x000000774677723e */ /* 0x000fe400000010ff */
[----:B------:R-:W0:Y:S01]  /*29b0*/  MUFU.RCP R57, R57 ;  /* 0x0000003900397308 */ /* 0x000e220000001000 */
[----:B--2---:R-:W-:Y:S02]  /*29c0*/  FMUL.FTZ R23, R23, R72 ;  /* 0x0000004817177220 */ /* 0x004fe40000410000 */
[----:B------:R1:W-:Y:S03]  /*29d0*/  STG.E.64 desc[UR6][R2.64+0x2800], R118 ;  /* 0x0028007602007986 */ /* 0x0003e6000c101b06 */
[----:B------:R-:W-:Y:S02]  /*29e0*/  F2FP.BF16.F32.PACK_AB R122, R23, R122 ;  /* 0x0000007a177a723e */ /* 0x000fe400000010ff */
[----:B------:R-:W2:Y:S01]  /*29f0*/  MUFU.RCP R67, R67 ;  /* 0x0000004300437308 */ /* 0x000ea20000001000 */
[----:B---3--:R-:W-:-:S05]  /*2a00*/  FMUL.FTZ R74, R19, R74 ;  /* 0x0000004a134a7220 */ /* 0x008fca0000410000 */
[----:B------:R-:W-:Y:S02]  /*2a10*/  F2FP.BF16.F32.PACK_AB R123, R74, R123 ;  /* 0x0000007b4a7b723e */ /* 0x000fe400000010ff */
[----:B------:R-:W3:Y:S01]  /*2a20*/  MUFU.RCP R88, R88 ;  /* 0x0000005800587308 */ /* 0x000ee20000001000 */
[----:B0-----:R-:W-:Y:S02]  /*2a30*/  FMUL.FTZ R57, R17, R57 ;  /* 0x0000003911397220 */ /* 0x001fe40000410000 */
[----:B------:R1:W-:Y:S05]  /*2a40*/  STG.E.64 desc[UR6][R2.64+0x5000], R122 ;  /* 0x0050007a02007986 */ /* 0x0003ea000c101b06 */
[----:B------:R-:W0:Y:S01]  /*2a50*/  MUFU.RCP R90, R90 ;  /* 0x0000005a005a7308 */ /* 0x000e220000001000 */
[----:B--2---:R-:W-:-:S05]  /*2a60*/  FMUL.FTZ R50, R15, R67 ;  /* 0x000000430f327220 */ /* 0x004fca0000410000 */
[----:B------:R-:W-:Y:S02]  /*2a70*/  F2FP.BF16.F32.PACK_AB R50, R50, R57 ;  /* 0x000000393232723e */ /* 0x000fe400000010ff */
[----:B------:R-:W2:Y:S01]  /*2a80*/  MUFU.RCP R92, R92 ;  /* 0x0000005c005c7308 */ /* 0x000ea20000001000 */
[----:B---3--:R-:W-:-:S07]  /*2a90*/  FMUL.FTZ R88, R13, R88 ;  /* 0x000000580d587220 */ /* 0x008fce0000410000 */
[----:B------:R-:W3:Y:S01]  /*2aa0*/  MUFU.RCP R94, R94 ;  /* 0x0000005e005e7308 */ /* 0x000ee20000001000 */
[----:B0-----:R-:W-:-:S05]  /*2ab0*/  FMUL.FTZ R11, R11, R90 ;  /* 0x0000005a0b0b7220 */ /* 0x001fca0000410000 */
[----:B------:R-:W-:Y:S02]  /*2ac0*/  F2FP.BF16.F32.PACK_AB R51, R11, R88 ;  /* 0x000000580b33723e */ /* 0x000fe400000010ff */
[----:B------:R-:W0:Y:S01]  /*2ad0*/  MUFU.RCP R96, R96 ;  /* 0x0000006000607308 */ /* 0x000e220000001000 */
[----:B--2---:R-:W-:Y:S02]  /*2ae0*/  FMUL.FTZ R92, R9, R92 ;  /* 0x0000005c095c7220 */ /* 0x004fe40000410000 */
[----:B------:R1:W-:Y:S05]  /*2af0*/  STG.E.64 desc[UR6][R2.64+0x7800], R50 ;  /* 0x0078003202007986 */ /* 0x0003ea000c101b06 */
[----:B------:R-:W2:Y:S01]  /*2b00*/  MUFU.RCP R69, R69 ;  /* 0x0000004500457308 */ /* 0x000ea20000001000 */
[----:B---3--:R-:W-:-:S05]  /*2b10*/  FMUL.FTZ R7, R7, R94 ;  /* 0x0000005e07077220 */ /* 0x008fca0000410000 */
[----:B------:R-:W-:Y:S02]  /*2b20*/  F2FP.BF16.F32.PACK_AB R68, R7, R92 ;  /* 0x0000005c0744723e */ /* 0x000fe400000010ff */
[----:B------:R-:W3:Y:S01]  /*2b30*/  MUFU.RCP R71, R71 ;  /* 0x0000004700477308 */ /* 0x000ee20000001000 */
[----:B0-----:R-:W-:-:S07]  /*2b40*/  FMUL.FTZ R96, R5, R96 ;  /* 0x0000006005607220 */ /* 0x001fce0000410000 */
[----:B------:R-:W0:Y:S01]  /*2b50*/  MUFU.RCP R98, R98 ;  /* 0x0000006200627308 */ /* 0x000e220000001000 */
[----:B--2---:R-:W-:-:S05]  /*2b60*/  FMUL.FTZ R69, R76, R69 ;  /* 0x000000454c457220 */ /* 0x004fca0000410000 */
[----:B------:R-:W-:Y:S02]  /*2b70*/  F2FP.BF16.F32.PACK_AB R69, R69, R96 ;  /* 0x000000604545723e */ /* 0x000fe400000010ff */
[----:B------:R-:W2:Y:S01]  /*2b80*/  MUFU.RCP R102, R97 ;  /* 0x0000006100667308 */ /* 0x000ea20000001000 */
[----:B---3--:R-:W-:Y:S02]  /*2b90*/  FMUL.FTZ R71, R86, R71 ;  /* 0x0000004756477220 */ /* 0x008fe40000410000 */
[----:B------:R1:W-:Y:S05]  /*2ba0*/  STG.E.64 desc[UR6][R2.64+0xa000], R68 ;  /* 0x00a0004402007986 */ /* 0x0003ea000c101b06 */
[----:B------:R-:W3:Y:S01]  /*2bb0*/  MUFU.RCP R100, R100 ;  /* 0x0000006400647308 */ /* 0x000ee20000001000 */
[----:B0-----:R-:W-:-:S05]  /*2bc0*/  FMUL.FTZ R98, R87, R98 ;  /* 0x0000006257627220 */ /* 0x001fca0000410000 */
[----:B------:R-:W-:Y:S02]  /*2bd0*/  F2FP.BF16.F32.PACK_AB R90, R98, R71 ;  /* 0x00000047625a723e */ /* 0x000fe400000010ff */
[----:B------:R-:W0:Y:S01]  /*2be0*/  MUFU.RCP R104, R101 ;  /* 0x0000006500687308 */ /* 0x000e220000001000 */
[----:B--2---:R-:W-:-:S07]  /*2bf0*/  FMUL.FTZ R102, R89, R102 ;  /* 0x0000006659667220 */ /* 0x004fce0000410000 */
        /* <DEDUP_REMOVED lines=15> */
[----:B--2---:R-:W-:Y:S01]  /*2cf0*/  FMUL.FTZ R66, R103, R66 ;  /* 0x0000004267427220 */ /* 0x004fe20000410000 */
[----:B------:R-:W-:Y:S01]  /*2d00*/  MOV R18, R60 ;  /* 0x0000003c00127202 */ /* 0x000fe20000000f00 */
[----:B------:R1:W-:Y:S05]  /*2d10*/  STG.E.64 desc[UR6][R2.64+0xf000], R104 ;  /* 0x00f0006802007986 */ /* 0x0003ea000c101b06 */
[----:B------:R-:W2:Y:S01]  /*2d20*/  MUFU.RCP R56, R56 ;  /* 0x0000003800387308 */ /* 0x000ea20000001000 */
[----:B---3--:R-:W-:-:S05]  /*2d30*/  FMUL.FTZ R107, R107, R58 ;  /* 0x0000003a6b6b7220 */ /* 0x008fca0000410000 */
[----:B------:R-:W-:Y:S01]  /*2d40*/  F2FP.BF16.F32.PACK_AB R64, R107, R66 ;  /* 0x000000426b40723e */ /* 0x000fe200000010ff */
[----:B0-----:R-:W-:Y:S01]  /*2d50*/  FMUL.FTZ R62, R62, R59 ;  /* 0x0000003b3e3e7220 */ /* 0x001fe20000410000 */
[----:B--2---:R-:W-:-:S05]  /*2d60*/  FMUL.FTZ R65, R65, R56 ;  /* 0x0000003841417220 */ /* 0x004fca0000410000 */
[----:B------:R-:W-:-:S05]  /*2d70*/  F2FP.BF16.F32.PACK_AB R65, R65, R62 ;  /* 0x0000003e4141723e */ /* 0x000fca00000010ff */
[----:B------:R1:W-:Y:S01]  /*2d80*/  STG.E.64 desc[UR6][R2.64+0x11800], R64 ;  /* 0x0118004002007986 */ /* 0x0003e2000c101b06 */
[----:B------:R-:W-:Y:S05]  /*2d90*/  @!P1 BRA `(.L_x_552) ;  /* 0xffffffd800e49947 */ /* 0x000fea000383ffff */
[----:B------:R-:W-:Y:S05]  /*2da0*/  EXIT ;  /* 0x000000000000794d */ /* 0x000fea0003800000 */
.L_x_553:
        /* <DEDUP_REMOVED lines=13> */
.L_x_1249:


//--------------------- .text._ZN13group_norm_v214gn_cuda_kernelI13__nv_bfloat16Li320ELi3ELi16ELi80ELi1024ELb1ELi32ELi320ELi320ELi4ELb1ELi10ELb0ELb0ENS_16CompileConditionILi1000EEEEEvPT_PKS4_S7_S7_flPfS8_Pj --------------------------
	.section	.text._ZN13group_norm_v214gn_cuda_kernelI13__nv_bfloat16Li320ELi3ELi16ELi80ELi1024ELb1ELi32ELi320ELi320ELi4ELb1ELi10ELb0ELb0ENS_16CompileConditionILi1000EEEEEvPT_PKS4_S7_S7_flPfS8_Pj,"ax",@progbits
	.align	128
        .global         _ZN13group_norm_v214gn_cuda_kernelI13__nv_bfloat16Li320ELi3ELi16ELi80ELi1024ELb1ELi32ELi320ELi320ELi4ELb1ELi10ELb0ELb0ENS_16CompileConditionILi1000EEEEEvPT_PKS4_S7_S7_flPfS8_Pj
        .type           _ZN13group_norm_v214gn_cuda_kernelI13__nv_bfloat16Li320ELi3ELi16ELi80ELi1024ELb1ELi32ELi320ELi320ELi4ELb1ELi10ELb0ELb0ENS_16CompileConditionILi1000EEEEEvPT_PKS4_S7_S7_flPfS8_Pj,@function
        .size           _ZN13group_norm_v214gn_cuda_kernelI13__nv_bfloat16Li320ELi3ELi16ELi80ELi1024ELb1ELi32ELi320ELi320ELi4ELb1ELi10ELb0ELb0ENS_16CompileConditionILi1000EEEEEvPT_PKS4_S7_S7_flPfS8_Pj,(.L_x_1250 - _ZN13group_norm_v214gn_cuda_kernelI13__nv_bfloat16Li320ELi3ELi16ELi80ELi1024ELb1ELi32ELi320ELi320ELi4ELb1ELi10ELb0ELb0ENS_16CompileConditionILi1000EEEEEvPT_PKS4_S7_S7_flPfS8_Pj)
        .other          _ZN13group_norm_v214gn_cuda_kernelI13__nv_bfloat16Li320ELi3ELi16ELi80ELi1024ELb1ELi32ELi320ELi320ELi4ELb1ELi10ELb0ELb0ENS_16CompileConditionILi1000EEEEEvPT_PKS4_S7_S7_flPfS8_Pj,@"STO_CUDA_ENTRY STV_DEFAULT"
_ZN13group_norm_v214gn_cuda_kernelI13__nv_bfloat16Li320ELi3ELi16ELi80ELi1024ELb1ELi32ELi320ELi320ELi4ELb1ELi10ELb0ELb0ENS_16CompileConditionILi1000EEEEEvPT_PKS4_S7_S7_flPfS8_Pj:
.text._ZN13group_norm_v214gn_cuda_kernelI13__nv_bfloat16Li320ELi3ELi16ELi80ELi1024ELb1ELi32ELi320ELi320ELi4ELb1ELi10ELb0ELb0ENS_16CompileConditionILi1000EEEEEvPT_PKS4_S7_S7_flPfS8_Pj:
        /* <DEDUP_REMOVED lines=24> */
[----:B------:R-:W-:Y:S02]  /*0180*/  SHF.L.U32 R4, R4, 0x5, RZ ;  /* 0x0000000504047819 */ /* 0x000fe400000006ff */
[----:B------:R-:W-:Y:S01]  /*0190*/  ISETP.GT.U32.OR P0, PT, R2, 0x3, P0 ;  /* 0x000000030200780c */ /* 0x000fe20000704470 */
[----:B------:R-:W-:Y:S01]  /*01a0*/  IMAD R0, R0, 0x50, RZ ;  /* 0x0000005000007824 */ /* 0x000fe200078e02ff */
[----:B------:R-:W-:-:S04]  /*01b0*/  LOP3.LUT R4, R4, 0x3e0, RZ, 0xc0, !PT ;  /* 0x000003e004047812 */ /* 0x000fc800078ec0ff */
[----:B------:R-:W-:-:S04]  /*01c0*/  IADD3 R0, PT, PT, RZ, -R0, RZ ;  /* 0x80000000ff007210 */ /* 0x000fc80007ffe0ff */
[----:B------:R-:W-:Y:S02]  /*01d0*/  PRMT R3, R0, 0x7710, RZ ;  /* 0x0000771000037816 */ /* 0x000fe400000000ff */
[----:B------:R-:W-:Y:S02]  /*01e0*/  MOV R0, 0x400 ;  /* 0x0000040000007802 */ /* 0x000fe40000000f00 */
[----:B------:R-:W-:Y:S02]  /*01f0*/  IADD3 R3, PT, PT, R3, R2, RZ ;  /* 0x0000000203037210 */ /* 0x000fe40007ffe0ff */
[----:B---3--:R-:W-:Y:S02]  /*0200*/  LEA R0, R5, R0, 0x18 ;  /* 0x0000000005007211 */ /* 0x008fe400078ec0ff */
[----:B------:R-:W-:-:S05]  /*0210*/  LOP3.LUT R3, R3, 0xffff, RZ, 0xc0, !PT ;  /* 0x0000ffff03037812 */ /* 0x000fca00078ec0ff */
[----:B------:R-:W-:-:S05]  /*0220*/  IMAD R0, R3, 0x28, R0 ;  /* 0x0000002803007824 */ /* 0x000fca00078e0200 */
[----:B--2---:R-:W-:-:S07]  /*0230*/  LEA R5, R43, R0, 0x3 ;  /* 0x000000002b057211 */ /* 0x004fce00078e18ff */
.L_x_562:
        /* <DEDUP_REMOVED lines=161> */
[----:B------:R-:W-:Y:S02]  /*0c50*/  SHF.R.U32.HI R33, RZ, 0x2, R32 ;  /* 0x00000002ff217819 */ /* 0x000fe40000011620 */
[----:B------:R-:W-:Y:S02]  /*0c60*/  SHF.R.U32.HI R35, RZ, 0x2, R34 ;  /* 0x00000002ff237819 */ /* 0x000fe40000011622 */
[----:B------:R-:W-:-:S04]  /*0c70*/  IADD3 R61, PT, PT, R58, 0x34, RZ ;  /* 0x000000343a3d7810 */ /* 0x000fc80007ffe0ff */
[----:B------:R-:W-:Y:S02]  /*0c80*/  SHF.R.U32.HI R61, RZ, 0x2, R61 ;  /* 0x00000002ff3d7819 */ /* 0x000fe4000001163d */
[----:B0-----:R-:W-:Y:S02]  /*0c90*/  LEA R38, R25, R38, 0x18 ;  /* 0x0000002619267211 */ /* 0x001fe400078ec0ff */
[----:B------:R-:W-:-:S03]  /*0ca0*/  SHF.R.U32.HI R25, RZ, 0x2, R58 ;  /* 0x00000002ff197819 */ /* 0x000fc6000001163a */
[--C-:B------:R-:W-:Y:S02]  /*0cb0*/  IMAD R28, R27, 0x28, R38.reuse ;  /* 0x000000281b1c7824 */ /* 0x100fe400078e0226 */
[--C-:B------:R-:W-:Y:S02]  /*0cc0*/  IMAD R24, R25, 0x28, R38.reuse ;  /* 0x0000002819187824 */ /* 0x100fe400078e0226 */
[--C-:B------:R-:W-:Y:S01]  /*0cd0*/  IMAD R34, R33, 0x28, R38.reuse ;  /* 0x0000002821227824 */ /* 0x100fe200078e0226 */
[----:B------:R-:W-:Y:S01]  /*0ce0*/  IADD3 R28, PT, PT, R39, R28, RZ ;  /* 0x0000001c271c7210 */ /* 0x000fe20007ffe0ff */
[--C-:B------:R-:W-:Y:S01]  /*0cf0*/  IMAD R36, R35, 0x28, R38.reuse ;  /* 0x0000002823247824 */ /* 0x100fe200078e0226 */
[----:B------:R-:W-:Y:S01]  /*0d00*/  IADD3 R26, PT, PT, R24, R39, RZ ;  /* 0x00000027181a7210 */ /* 0x000fe20007ffe0ff */
[----:B------:R-:W-:Y:S01]  /*0d10*/  IMAD R61, R61, 0x28, R38 ;  /* 0x000000283d3d7824 */ /* 0x000fe200078e0226 */
[----:B------:R-:W-:Y:S02]  /*0d20*/  IADD3 R24, PT, PT, R58, 0x8, RZ ;  /* 0x000000083a187810 */ /* 0x000fe40007ffe0ff */
[----:B------:R-:W-:Y:S01]  /*0d30*/  LDS.64 R28, [R28] ;  /* 0x000000001c1c7984 */ /* 0x000fe20000000a00 */
[----:B------:R-:W-:-:S02]  /*0d40*/  IADD3 R34, PT, PT, R39, R34, RZ ;  /* 0x0000002227227210 */ /* 0x000fc40007ffe0ff */
[----:B------:R-:W-:Y:S01]  /*0d50*/  SHF.R.U32.HI R25, RZ, 0x2, R24 ;  /* 0x00000002ff197819 */ /* 0x000fe20000011618 */
[----:B------:R-:W0:Y:S01]  /*0d60*/  LDS.64 R26, [R26] ;  /* 0x000000001a1a7984 */ /* 0x000e220000000a00 */
[C---:B------:R-:W-:Y:S02]  /*0d70*/  IADD3 R36, PT, PT, R39.reuse, R36, RZ ;  /* 0x0000002427247210 */ /* 0x040fe40007ffe0ff */
[----:B------:R-:W-:Y:S01]  /*0d80*/  IADD3 R61, PT, PT, R39, R61, RZ ;  /* 0x0000003d273d7210 */ /* 0x000fe20007ffe0ff */
[----:B------:R-:W-:Y:S01]  /*0d90*/  IMAD R24, R25, 0x28, R38 ;  /* 0x0000002819187824 */ /* 0x000fe200078e0226 */
[----:B------:R-:W-:Y:S01]  /*0da0*/  IADD3 R25, PT, PT, R58, 0xc, RZ ;  /* 0x0000000c3a197810 */ /* 0x000fe20007ffe0ff */
[----:B------:R-:W-:Y:S03]  /*0db0*/  LDS.64 R34, [R34] ;  /* 0x0000000022227984 */ /* 0x000fe60000000a00 */
[----:B------:R-:W-:-:S02]  /*0dc0*/  SHF.R.U32.HI R31, RZ, 0x2, R25 ;  /* 0x00000002ff1f7819 */ /* 0x000fc40000011619 */
[----:B------:R-:W-:-:S06]  /*0dd0*/  IADD3 R24, PT, PT, R39, R24, RZ ;  /* 0x0000001827187210 */ /* 0x000fcc0007ffe0ff */
[----:B------:R-:W1:Y:S01]  /*0de0*/  LDS.64 R24, [R24] ;  /* 0x0000000018187984 */ /* 0x000e620000000a00 */
[----:B0-----:R-:W-:Y:S01]  /*0df0*/  FADD.FTZ R37, RZ, R26 ;  /* 0x0000001aff257221 */ /* 0x001fe20000010000 */
[----:B------:R-:W-:Y:S01]  /*0e00*/  FADD.FTZ R60, RZ, R27 ;  /* 0x0000001bff3c7221 */ /* 0x000fe20000010000 */
[----:B------:R-:W-:Y:S01]  /*0e10*/  IMAD R26, R31, 0x28, R38 ;  /* 0x000000281f1a7824 */ /* 0x000fe200078e0226 */
[----:B------:R-:W-:Y:S01]  /*0e20*/  SHF.R.U32.HI R27, RZ, 0x2, R30 ;  /* 0x00000002ff1b7819 */ /* 0x000fe2000001161e */
[----:B------:R-:W-:Y:S01]  /*0e30*/  FADD.FTZ R37, R37, R28 ;  /* 0x0000001c25257221 */ /* 0x000fe20000010000 */
[----:B------:R-:W-:Y:S01]  /*0e40*/  FADD.FTZ R60, R60, R29 ;  /* 0x0000001d3c3c7221 */ /* 0x000fe20000010000 */
[C---:B------:R-:W-:Y:S02]  /*0e50*/  IADD3 R29, PT, PT, R58.reuse, 0x14, RZ ;  /* 0x000000143a1d7810 */ /* 0x040fe40007ffe0ff */
        /* <DEDUP_REMOVED lines=8> */
[----:B-1----:R-:W-:Y:S01]  /*0ee0*/  FADD.FTZ R59, R37, R24 ;  /* 0x00000018253b7221 */ /* 0x002fe20000010000 */
[----:B------:R-:W-:Y:S01]  /*0ef0*/  IADD3 R24, PT, PT, R58, 0x24, RZ ;  /* 0x000000243a187810 */ /* 0x000fe20007ffe0ff */
[----:B------:R-:W1:Y:S01]  /*0f00*/  LDS.64 R28, [R28] ;  /* 0x000000001c1c7984 */ /* 0x000e620000000a00 */
[----:B------:R-:W-:Y:S01]  /*0f10*/  IMAD R32, R31, 0x28, R38 ;  /* 0x000000281f207824 */ /* 0x000fe200078e0226 */
[C---:B------:R-:W-:Y:S01]  /*0f20*/  IADD3 R30, PT, PT, R39.reuse, R30, RZ ;  /* 0x0000001e271e7210 */ /* 0x040fe20007ffe0ff */
[----:B------:R-:W-:Y:S01]  /*0f30*/  FADD.FTZ R60, R60, R25 ;  /* 0x000000193c3c7221 */ /* 0x000fe20000010000 */
[----:B------:R-:W-:Y:S01]  /*0f40*/  SHF.R.U32.HI R25, RZ, 0x2, R24 ;  /* 0x00000002ff197819 */ /* 0x000fe20000011618 */
[----:B------:R-:W-:Y:S01]  /*0f50*/  LDS.64 R36, [R36] ;  /* 0x0000000024247984 */ /* 0x000fe20000000a00 */
[----:B------:R-:W-:-:S02]  /*0f60*/  IADD3 R32, PT, PT, R39, R32, RZ ;  /* 0x0000002027207210 */ /* 0x000fc40007ffe0ff */
[----:B------:R-:W-:Y:S01]  /*0f70*/  IADD3 R24, PT, PT, R58, 0x28, RZ ;  /* 0x000000283a187810 */ /* 0x000fe20007ffe0ff */
[----:B------:R-:W2:Y:S04]  /*0f80*/  LDS.64 R30, [R30] ;  /* 0x000000001e1e7984 */ /* 0x000ea80000000a00 */
        /* <DEDUP_REMOVED lines=9> */
[----:B------:R-:W-:-:S02]  /*1020*/  IADD3 R24, PT, PT, R39, R24, RZ ;  /* 0x0000001827187210 */ /* 0x000fc40007ffe0ff */
[----:B------:R-:W-:Y:S02]  /*1030*/  SHF.R.U32.HI R29, RZ, 0x2, R25 ;  /* 0x00000002ff1d7819 */ /* 0x000fe40000011619 */
        /* <DEDUP_REMOVED lines=11> */
[----:B------:R-:W-:Y:S01]  /*10f0*/  IADD3 R30, PT, PT, R58, 0x3c, RZ ;  /* 0x0000003c3a1e7810 */ /* 0x000fe20007ffe0ff */
[----:B------:R-:W-:Y:S01]  /*1100*/  FADD.FTZ R26, R60, R35 ;  /* 0x000000233c1a7221 */ /* 0x000fe20000010000 */
[----:B------:R-:W-:Y:S01]  /*1110*/  IADD3 R60, PT, PT, R58, 0x38, RZ ;  /* 0x000000383a3c7810 */ /* 0x000fe20007ffe0ff */
[----:B------:R-:W-:Y:S01]  /*1120*/  FADD.FTZ R27, R27, R36 ;  /* 0x000000241b1b7221 */ /* 0x000fe20000010000 */
[----:B------:R-:W2:Y:S01]  /*1130*/  LDS.64 R32, [R32] ;  /* 0x0000000020207984 */ /* 0x000ea20000000a00 */
[----:B------:R-:W-:Y:S01]  /*1140*/  FADD.FTZ R26, R26, R37 ;  /* 0x000000251a1a7221 */ /* 0x000fe20000010000 */
[----:B------:R-:W-:-:S02]  /*1150*/  IADD3 R35, PT, PT, R58, 0x40, RZ ;  /* 0x000000403a237810 */ /* 0x000fc40007ffe0ff */
[C---:B------:R-:W-:Y:S02]  /*1160*/  IADD3 R34, PT, PT, R58.reuse, 0x44, RZ ;  /* 0x000000443a227810 */ /* 0x040fe40007ffe0ff */
[C---:B------:R-:W-:Y:S02]  /*1170*/  IADD3 R59, PT, PT, R58.reuse, 0x48, RZ ;  /* 0x000000483a3b7810 */ /* 0x040fe40007ffe0ff */
[----:B------:R-:W-:Y:S02]  /*1180*/  IADD3 R37, PT, PT, R58, 0x4c, RZ ;  /* 0x0000004c3a257810 */ /* 0x000fe40007ffe0ff */
[----:B------:R-:W-:Y:S02]  /*1190*/  SHF.R.U32.HI R31, RZ, 0x2, R31 ;  /* 0x00000002ff1f7819 */ /* 0x000fe4000001161f */
[----:B------:R-:W-:Y:S02]  /*11a0*/  SHF.R.U32.HI R60, RZ, 0x2, R60 ;  /* 0x00000002ff3c7819 */ /* 0x000fe4000001163c */
        /* <DEDUP_REMOVED lines=14> */
[----:B------:R-:W-:Y:S01]  /*1290*/  IADD3 R38, PT, PT, R39, R31, RZ ;  /* 0x0000001f27267210 */ /* 0x000fe20007ffe0ff */
[----:B0-----:R-:W-:Y:S01]  /*12a0*/  FADD.FTZ R27, R27, R24 ;  /* 0x000000181b1b7221 */ /* 0x001fe20000010000 */
[----:B------:R-:W-:-:S02]  /*12b0*/  IADD3 R35, PT, PT, R39, R35, RZ ;  /* 0x0000002327237210 */ /* 0x000fc40007ffe0ff */
[----:B------:R-:W-:Y:S01]  /*12c0*/  IADD3 R34, PT, PT, R39, R34, RZ ;  /* 0x0000002227227210 */ /* 0x000fe20007ffe0ff */
[----:B-1----:R-:W-:Y:S01]  /*12d0*/  FADD.FTZ R31, R27, R28 ;  /* 0x0000001c1b1f7221 */ /* 0x002fe20000010000 */
[C---:B------:R-:W-:Y:S02]  /*12e0*/  IADD3 R36, PT, PT, R39.reuse, R36, RZ ;  /* 0x0000002427247210 */ /* 0x040fe40007ffe0ff */
[----:B------:R-:W-:Y:S01]  /*12f0*/  IADD3 R39, PT, PT, R39, R58, RZ ;  /* 0x0000003a27277210 */ /* 0x000fe20007ffe0ff */
[----:B------:R-:W-:Y:S02]  /*1300*/  FADD.FTZ R58, R26, R25 ;  /* 0x000000191a3a7221 */ /* 0x000fe40000010000 */
[----:B------:R-:W0:Y:S02]  /*1310*/  LDS.64 R24, [R38] ;  /* 0x0000000026187984 */ /* 0x000e240000000a00 */
[----:B------:R-:W-:Y:S01]  /*1320*/  FADD.FTZ R59, R58, R29 ;  /* 0x0000001d3a3b7221 */ /* 0x000fe20000010000 */
[----:B--2---:R-:W-:Y:S01]  /*1330*/  FADD.FTZ R58, R31, R32 ;  /* 0x000000201f3a7221 */ /* 0x004fe20000010000 */
[----:B------:R-:W1:Y:S02]  /*1340*/  LDS.64 R26, [R61] ;  /* 0x000000003d1a7984 */ /* 0x000e640000000a00 */
[----:B------:R-:W-:-:S02]  /*1350*/  FADD.FTZ R59, R59, R33 ;  /* 0x000000213b3b7221 */ /* 0x000fc40000010000 */
[----:B------:R-:W2:Y:S04]  /*1360*/  LDS.64 R28, [R60] ;  /* 0x000000003c1c7984 */ /* 0x000ea80000000a00 */
[----:B------:R-:W3:Y:S04]  /*1370*/  LDS.64 R30, [R30] ;  /* 0x000000001e1e7984 */ /* 0x000ee80000000a00 */
[----:B------:R-:W4:Y:S04]  /*1380*/  LDS.64 R32, [R35] ;  /* 0x0000000023207984 */ /* 0x000f280000000a00 */
[----:B------:R-:W5:Y:S04]  /*1390*/  LDS.64 R34, [R34] ;  /* 0x0000000022227984 */ /* 0x000f680000000a00 */
        /* <DEDUP_REMOVED lines=17> */
[----:B------:R-:W-:-:S07]  /*14b0*/  FADD.FTZ R39, R58, R39 ;  /* 0x000000273a277221 */ /* 0x000fce0000010000 */
.L_x_555:
[----:B------:R-:W-:Y:S05]  /*14c0*/  BSYNC.RECONVERGENT B0 ;  /* 0x0000000000007941 */ /* 0x000fea0003800200 */
.L_x_554:
        /* <DEDUP_REMOVED lines=24> */
.L_x_557:
[----:B------:R-:W-:Y:S05]  /*1650*/  BSYNC.RECONVERGENT B0 ;  /* 0x0000000000007941 */ /* 0x000fea0003800200 */
.L_x_556:
        /* <DEDUP_REMOVED lines=23> */
.L_x_559:
[----:B------:R-:W2:Y:S04]  /*17d0*/  LD.E.STRONG.GPU R26, desc[UR14][R24.64] ;  /* 0x0000000e181a7980 */ /* 0x000ea8000c10f900 */
[----:B--2---:R-:W-:Y:S01]  /*17e0*/  CCTL.IVALL ;  /* 0x00000000ff00798f */ /* 0x004fe20002000000 */
[----:B------:R-:W-:Y:S05]  /*17f0*/  YIELD ;  /* 0x0000000000007946 */ /* 0x000fea0003800000 */
[----:B-----5:R-:W-:-:S04]  /*1800*/  LOP3.LUT R26, R26, R27, RZ, 0x3c, !PT ;  /* 0x0000001b1a1a7212 */ /* 0x020fc800078e3cff */
[----:B------:R-:W-:-:S13]  /*1810*/  ISETP.GT.AND P2, PT, R26, -0x1, PT ;  /* 0xffffffff1a00780c */ /* 0x000fda0003f44270 */
[----:B------:R-:W-:Y:S05]  /*1820*/  @P2 BRA `(.L_x_559) ;  /* 0xfffffffc00e82947 */ /* 0x000fea000383ffff */
.L_x_558:
        /* <DEDUP_REMOVED lines=35> */
[----:B------:R-:W-:Y:S01]  /*1a60*/  @!P1 FMUL.FTZ R28, R28, 1.2207031431898940355e-05 ;  /* 0x374ccccd1c1c9820 */ /* 0x000fe20000410000 */
[----:B--2---:R-:W-:Y:S01]  /*1a70*/  FADD.FTZ R34, R30, R29 ;  /* 0x0000001d1e227221 */ /* 0x004fe20000010000 */
[----:B------:R-:W-:Y:S02]  /*1a80*/  @!P1 IADD3 R32, PT, PT, R32, 0xc80, RZ ;  /* 0x00000c8020209810 */ /* 0x000fe40007ffe0ff */
[----:B------:R-:W-:Y:S02]  /*1a90*/  @!P1 FMUL.FTZ R29, R28, R28 ;  /* 0x0000001c1c1d9220 */ /* 0x000fe40000410000 */
[----:B0-----:R-:W-:Y:S02]  /*1aa0*/  @!P1 LEA R33, R33, R32, 0x18 ;  /* 0x0000002021219211 */ /* 0x001fe400078ec0ff */
[----:B------:R-:W-:Y:S01]  /*1ab0*/  @!P1 FFMA.FTZ R29, R34, 1.2207031431898940355e-05, -R29 ;  /* 0x374ccccd221d9823 */ /* 0x000fe2000001081d */
        /* <DEDUP_REMOVED lines=24> */
.L_x_561:
[----:B------:R-:W-:Y:S05]  /*1c40*/  BSYNC.RECONVERGENT B0 ;  /* 0x0000000000007941 */ /* 0x000fea0003800200 */
.L_x_560:
[----:B------:R-:W2:Y:S01]  /*1c50*/  S2UR UR7, SR_CgaCtaId ;  /* 0x00000000000779c3 */ /* 0x000ea20000008800 */
[----:B------:R-:W-:Y:S01]  /*1c60*/  UMOV UR6, 0x400 ;  /* 0x0000040000067882 */ /* 0x000fe20000000000 */
[----:B------:R-:W-:Y:S01]  /*1c70*/  IMAD.HI.U32 R56, R56, -0x33333333, RZ ;  /* 0xcccccccd38387827 */ /* 0x000fe200078e00ff */
[----:B------:R-:W-:Y:S01]  /*1c80*/  UIADD3 UR6, UPT, UPT, UR6, 0xc80, URZ ;  /* 0x00000c8006067890 */ /* 0x000fe2000fffe0ff */
[----:B------:R-:W-:Y:S01]  /*1c90*/  SHF.L.U32 R34, R24, 0x10, RZ ;  /* 0x0000001018227819 */ /* 0x000fe200000006ff */
[----:B------:R-:W-:Y:S01]  /*1ca0*/  UISETP.GE.U32.AND UP0, UPT, UR9, UR13, UPT ;  /* 0x0000000d0900728c */ /* 0x000fe2000bf06070 */
[----:B------:R-:W-:Y:S01]  /*1cb0*/  SHF.L.U32 R24, R33, 0x10, RZ ;  /* 0x0000001021187819 */ /* 0x000fe200000006ff */
[----:B------:R-:W-:Y:S01]  /*1cc0*/  ULOP3.LUT UR4, UR4, 0x1, URZ, 0x3c, !UPT ;  /* 0x0000000104047892 */ /* 0x000fe2000f8e3cff */
[----:B------:R-:W-:Y:S01]  /*1cd0*/  LEA.HI R56, R56, -UR12, RZ, 0x1a ;  /* 0x8000000c38387c11 */ /* 0x000fe2000f8fd0ff */
[----:B------:R-:W-:Y:S01]  /*1ce0*/  UISETP.GE.AND.EX UP0, UPT, UR5, UR10, UPT, UP0 ;  /* 0x0000000a0500728c */ /* 0x000fe2000bf06300 */
[----:B01---5:R-:W-:-:S02]  /*1cf0*/  PRMT R31, R26, 0x7632, R31 ;  /* 0x000076321a1f7816 */ /* 0x023fc4000000001f */
        /* <DEDUP_REMOVED lines=35> */
[----:B------:R-:W-:Y:S01]  /*1f30*/  FFMA.FTZ R11, R33, R23, R34 ;  /* 0x00000017210b7223 */ /* 0x000fe20000010022 */
[----:B------:R-:W-:Y:S01]  /*1f40*/  FADD.FTZ R38, R9, -R28 ;  /* 0x8000001c09267221 */ /* 0x000fe20000010000 */
[C-C-:B------:R-:W-:Y:S01]  /*1f50*/  FFMA.FTZ R19, R33.reuse, R19, R34.reuse ;  /* 0x0000001321137223 */ /* 0x140fe20000010022 */
[C-C-:B------:R-:W-:Y:S01]  /*1f60*/  FFMA.FTZ R15, R33.reuse, R15, R34.reuse ;  /* 0x0000000f210f7223 */ /* 0x140fe20000010022 */
[C-C-:B------:R-:W-:Y:S01]  /*1f70*/  FFMA.FTZ R8, R33.reuse, R37, R34.reuse ;  /* 0x0000002521087223 */ /* 0x140fe20000010022 */
[C-C-:B------:R-:W-:Y:S01]  /*1f80*/  FFMA.FTZ R30, R33.reuse, R39, R34.reuse ;  /* 0x00000027211e7223 */ /* 0x140fe20000010022 */
[C-C-:B------:R-:W-:Y:S01]  /*1f90*/  FFMA.FTZ R26, R33.reuse, R45, R34.reuse ;  /* 0x0000002d211a7223 */ /* 0x140fe20000010022 */
[----:B------:R-:W-:Y:S01]  /*1fa0*/  FFMA.FTZ R23, R33, R49, R34 ;  /* 0x0000003121177223 */ /* 0x000fe20000010022 */
[----:B------:R-:W-:Y:S01]  /*1fb0*/  FFMA.FTZ R9, R35, R31, R24 ;  /* 0x0000001f23097223 */ /* 0x000fe20000010018 */
[----:B------:R-:W-:Y:S01]  /*1fc0*/  SHF.L.U32 R34, R25, 0x10, RZ ;  /* 0x0000001019227819 */ /* 0x000fe200000006ff */
[----:B------:R-:W-:Y:S01]  /*1fd0*/  FMUL.FTZ R35, R29, R38 ;  /* 0x000000261d237220 */ /* 0x000fe20000410000 */
[----:B------:R-:W-:Y:S01]  /*1fe0*/  SHF.L.U32 R25, R27, 0x10, RZ ;  /* 0x000000101b197819 */ /* 0x000fe200000006ff */
[----:B------:R-:W-:Y:S01]  /*1ff0*/  FMUL.FTZ R37, R9, -1.4426950216293334961 ;  /* 0xbfb8aa3b09257820 */ /* 0x000fe20000410000 */
[----:B------:R-:W-:Y:S01]  /*2000*/  PRMT R39, R27, 0x7632, R39 ;  /* 0x000076321b277816 */ /* 0x000fe20000000027 */
[----:B------:R-:W-:Y:S01]  /*2010*/  FADD.FTZ R38, R10, -R28 ;  /* 0x8000001c0a267221 */ /* 0x000fe20000010000 */
[----:B------:R-:W-:Y:S01]  /*2020*/  FMUL.FTZ R36, R0, -1.4426950216293334961 ;  /* 0xbfb8aa3b00247820 */ /* 0x000fe20000410000 */
[----:B------:R-:W-:Y:S01]  /*2030*/  FFMA.FTZ R27, R35, R25, R34 ;  /* 0x00000019231b7223 */ /* 0x000fe20000010022 */
[----:B------:R0:W-:Y:S01]  /*2040*/  MUFU.EX2 R10, R37 ;  /* 0x00000025000a7308 */ /* 0x0001e20000000800 */
[----:B------:R-:W-:Y:S01]  /*2050*/  SHF.L.U32 R35, R32, 0x10, RZ ;  /* 0x0000001020237819 */ /* 0x000fe200000006ff */
[----:B------:R-:W-:Y:S01]  /*2060*/  FMUL.FTZ R56, R29, R38 ;  /* 0x000000261d387220 */ /* 0x000fe20000410000 */
[----:B------:R-:W-:Y:S01]  /*2070*/  SHF.L.U32 R32, R39, 0x10, RZ ;  /* 0x0000001027207819 */ /* 0x000fe200000006ff */
[----:B------:R-:W-:Y:S01]  /*2080*/  FMUL.FTZ R39, R27, -1.4426950216293334961 ;  /* 0xbfb8aa3b1b277820 */ /* 0x000fe20000410000 */
[--C-:B------:R-:W-:Y:S01]  /*2090*/  FADD.FTZ R38, R12, -R28.reuse ;  /* 0x8000001c0c267221 */ /* 0x100fe20000010000 */
[--C-:B------:R-:W-:Y:S01]  /*20a0*/  FADD.FTZ R58, R16, -R28.reuse ;  /* 0x8000001c103a7221 */ /* 0x100fe20000010000 */
[--C-:B------:R-:W-:Y:S01]  /*20b0*/  FADD.FTZ R16, R40, -R28.reuse ;  /* 0x8000001c28107221 */ /* 0x100fe20000010000 */
[----:B------:R2:W-:Y:S01]  /*20c0*/  MUFU.EX2 R12, R39 ;  /* 0x00000027000c7308 */ /* 0x0005e20000000800 */
[----:B0-----:R-:W-:Y:S01]  /*20d0*/  FMUL.FTZ R37, R19, -1.4426950216293334961 ;  /* 0xbfb8aa3b13257820 */ /* 0x001fe20000410000 */
[C---:B------:R-:W-:Y:S01]  /*20e0*/  FMUL.FTZ R45, R29.reuse, R38 ;  /* 0x000000261d2d7220 */ /* 0x040fe20000410000 */
[C---:B------:R-:W-:Y:S01]  /*20f0*/  FMUL.FTZ R59, R29.reuse, R20 ;  /* 0x000000141d3b7220 */ /* 0x040fe20000410000 */
[----:B------:R-:W-:Y:S01]  /*2100*/  FMUL.FTZ R49, R29, R44 ;  /* 0x0000002c1d317220 */ /* 0x000fe20000410000 */
[----:B------:R-:W-:Y:S01]  /*2110*/  FADD.FTZ R60, R21, -R28 ;  /* 0x8000001c153c7221 */ /* 0x000fe20000010000 */
[----:B------:R-:W-:Y:S01]  /*2120*/  FFMA.FTZ R45, R31, R45, R24 ;  /* 0x0000002d1f2d7223 */ /* 0x000fe20000010018 */
[--C-:B------:R-:W-:Y:S01]  /*2130*/  FADD.FTZ R21, R41, -R28.reuse ;  /* 0x8000001c29157221 */ /* 0x100fe20000010000 */
[----:B------:R-:W0:Y:S01]  /*2140*/  MUFU.EX2 R37, R37 ;  /* 0x0000002500257308 */ /* 0x000e220000000800 */
[C---:B--2---:R-:W-:Y:S01]  /*2150*/  FMUL.FTZ R39, R29.reuse, R16 ;  /* 0x000000101d277220 */ /* 0x044fe20000410000 */
[----:B------:R-:W-:Y:S01]  /*2160*/  FMUL.FTZ R40, R29, R58 ;  /* 0x0000003a1d287220 */ /* 0x000fe20000410000 */
[----:B------:R-:W-:Y:S01]  /*2170*/  FMUL.FTZ R20, R45, -1.4426950216293334961 ;  /* 0xbfb8aa3b2d147820 */ /* 0x000fe20000410000 */
[----:B------:R-:W-:Y:S01]  /*2180*/  FMUL.FTZ R41, R29, R60 ;  /* 0x0000003c1d297220 */ /* 0x000fe20000410000 */
[----:B------:R-:W-:Y:S01]  /*2190*/  FADD.FTZ R58, R18, -R28 ;  /* 0x8000001c123a7221 */ /* 0x000fe20000010000 */
[----:B------:R-:W-:Y:S01]  /*21a0*/  FMUL.FTZ R18, R15, -1.4426950216293334961 ;  /* 0xbfb8aa3b0f127820 */ /* 0x000fe20000410000 */
[C---:B------:R-:W-:Y:S01]  /*21b0*/  FMUL.FTZ R57, R29.reuse, R48 ;  /* 0x000000301d397220 */ /* 0x040fe20000410000 */
[----:B------:R2:W3:Y:S01]  /*21c0*/  MUFU.EX2 R33, R36 ;  /* 0x0000002400217308 */ /* 0x0004e20000000800 */
[----:B------:R-:W-:Y:S01]  /*21d0*/  FMUL.FTZ R53, R29, R52 ;  /* 0x000000341d357220 */ /* 0x000fe20000410000 */
[C-C-:B------:R-:W-:Y:S01]  /*21e0*/  FFMA.FTZ R40, R31.reuse, R40, R24.reuse ;  /* 0x000000281f287223 */ /* 0x140fe20000010018 */
[C-C-:B------:R-:W-:Y:S01]  /*21f0*/  FFMA.FTZ R39, R31.reuse, R39, R24.reuse ;  /* 0x000000271f277223 */ /* 0x140fe20000010018 */
[C-C-:B------:R-:W-:Y:S01]  /*2200*/  FFMA.FTZ R49, R31.reuse, R49, R24.reuse ;  /* 0x000000311f317223 */ /* 0x140fe20000010018 */
[----:B------:R-:W-:Y:S01]  /*2210*/  FFMA.FTZ R48, R31, R57, R24 ;  /* 0x000000391f307223 */ /* 0x000fe20000010018 */
[--C-:B------:R-:W-:Y:S01]  /*2220*/  FADD.FTZ R52, R47, -R28.reuse ;  /* 0x8000001c2f347221 */ /* 0x100fe20000010000 */
[--C-:B------:R-:W-:Y:S01]  /*2230*/  FADD.FTZ R57, R55, -R28.reuse ;  /* 0x8000001c37397221 */ /* 0x100fe20000010000 */
[----:B------:R-:W-:Y:S01]  /*2240*/  MUFU.EX2 R20, R20 ;  /* 0x0000001400147308 */ /* 0x000fe20000000800 */
[--C-:B--2---:R-:W-:Y:S01]  /*2250*/  FADD.FTZ R36, R13, -R28.reuse ;  /* 0x8000001c0d247221 */ /* 0x104fe20000010000 */
[--C-:B------:R-:W-:Y:S01]  /*2260*/  FFMA.FTZ R13, R56, R32, R35.reuse ;  /* 0x00000020380d7223 */ /* 0x100fe20000010023 */
[--C-:B------:R-:W-:Y:S01]  /*2270*/  FADD.FTZ R56, R14, -R28.reuse ;  /* 0x8000001c0e387221 */ /* 0x100fe20000010000 */
[----:B0-----:R-:W-:Y:S01]  /*2280*/  FADD.FTZ R60, R37, 1 ;  /* 0x3f800000253c7421 */ /* 0x001fe20000010000 */
[C---:B------:R-:W-:Y:S01]  /*2290*/  FMUL.FTZ R38, R29.reuse, R36 ;  /* 0x000000241d267220 */ /* 0x040fe20000410000 */
[C---:B------:R-:W-:Y:S01]  /*22a0*/  FMUL.FTZ R55, R29.reuse, R58 ;  /* 0x0000003a1d377220 */ /* 0x040fe20000410000 */
[----:B------:R-:W-:Y:S01]  /*22b0*/  FMUL.FTZ R36, R29, R56 ;  /* 0x000000381d247220 */ /* 0x000fe20000410000 */
[----:B------:R-:W-:Y:S01]  /*22c0*/  FADD.FTZ R56, R17, -R28 ;  /* 0x8000001c11387221 */ /* 0x000fe20000010000 */
[----:B------:R-:W-:Y:S01]  /*22d0*/  FFMA.FTZ R16, R25, R38, R34 ;  /* 0x0000002619107223 */ /* 0x000fe20000010022 */
[C-C-:B------:R-:W-:Y:S01]  /*22e0*/  FFMA.FTZ R38, R31.reuse, R59, R24.reuse ;  /* 0x0000003b1f267223 */ /* 0x140fe20000010018 */
[--C-:B------:R-:W-:Y:S01]  /*22f0*/  FFMA.FTZ R44, R32, R36, R35.reuse ;  /* 0x00000024202c7223 */ /* 0x100fe20000010023 */
[----:B------:R-:W-:Y:S01]  /*2300*/  FADD.FTZ R59, R12, 1 ;  /* 0x3f8000000c3b7421 */ /* 0x000fe20000010000 */
[----:B------:R-:W-:Y:S01]  /*2310*/  MUFU.RCP R60, R60 ;  /* 0x0000003c003c7308 */ /* 0x000fe20000001000 */
[----:B------:R-:W-:Y:S01]  /*2320*/  FFMA.FTZ R24, R31, R53, R24 ;  /* 0x000000351f187223 */ /* 0x000fe20000010018 */
[----:B------:R-:W-:Y:S01]  /*2330*/  FMUL.FTZ R17, R44, -1.4426950216293334961 ;  /* 0xbfb8aa3b2c117820 */ /* 0x000fe20000410000 */
[--C-:B------:R-:W-:Y:S01]  /*2340*/  FADD.FTZ R53, R51, -R28.reuse ;  /* 0x8000001c33357221 */ /* 0x100fe20000010000 */
[C---:B------:R-:W-:Y:S01]  /*2350*/  FMUL.FTZ R31, R29.reuse, R56 ;  /* 0x000000381d1f7220 */ /* 0x040fe20000410000 */
[--C-:B------:R-:W-:Y:S01]  /*2360*/  FADD.FTZ R56, R22, -R28.reuse ;  /* 0x8000001c16387221 */ /* 0x100fe20000010000 */
[C---:B------:R-:W-:Y:S01]  /*2370*/  FMUL.FTZ R47, R29.reuse, R21 ;  /* 0x000000151d2f7220 */ /* 0x040fe20000410000 */
[----:B------:R-:W-:Y:S01]  /*2380*/  FADD.FTZ R58, R54, -R28 ;  /* 0x8000001c363a7221 */ /* 0x000fe20000010000 */
[----:B------:R-:W0:Y:S01]  /*2390*/  MUFU.RCP R59, R59 ;  /* 0x0000003b003b7308 */ /* 0x000e220000001000 */
[C---:B------:R-:W-:Y:S01]  /*23a0*/  FMUL.FTZ R53, R29.reuse, R53 ;  /* 0x000000351d357220 */ /* 0x040fe20000410000 */
[C---:B------:R-:W-:Y:S01]  /*23b0*/  FMUL.FTZ R51, R29.reuse, R52 ;  /* 0x000000341d337220 */ /* 0x040fe20000410000 */
[C---:B------:R-:W-:Y:S01]  /*23c0*/  FMUL.FTZ R57, R29.reuse, R57 ;  /* 0x000000391d397220 */ /* 0x040fe20000410000 */
[C---:B------:R-:W-:Y:S01]  /*23d0*/  FMUL.FTZ R54, R29.reuse, R56 ;  /* 0x000000381d367220 */ /* 0x040fe20000410000 */
[C---:B------:R-:W-:Y:S01]  /*23e0*/  FMUL.FTZ R42, R29.reuse, R42 ;  /* 0x0000002a1d2a7220 */ /* 0x040fe20000410000 */
[C---:B------:R-:W-:Y:S01]  /*23f0*/  FMUL.FTZ R46, R29.reuse, R46 ;  /* 0x0000002e1d2e7220 */ /* 0x040fe20000410000 */
[----:B------:R-:W-:Y:S01]  /*2400*/  FMUL.FTZ R56, R29, R50 ;  /* 0x000000321d387220 */ /* 0x000fe20000410000 */
[----:B------:R-:W2:Y:S01]  /*2410*/  MUFU.EX2 R17, R17 ;  /* 0x0000001100117308 */ /* 0x000ea20000000800 */
[--C-:B------:R-:W-:Y:S01]  /*2420*/  FFMA.FTZ R52, R25, R47, R34.reuse ;  /* 0x0000002f19347223 */ /* 0x100fe20000010022 */
[----:B------:R-:W-:Y:S01]  /*2430*/  FMUL.FTZ R58, R29, R58 ;  /* 0x0000003a1d3a7220 */ /* 0x000fe20000410000 */
[----:B------:R-:W-:Y:S01]  /*2440*/  FMUL.FTZ R14, R13, -1.4426950216293334961 ;  /* 0xbfb8aa3b0d0e7820 */ /* 0x000fe20000410000 */
[C-C-:B------:R-:W-:Y:S01]  /*2450*/  FFMA.FTZ R47, R25.reuse, R53, R34.reuse ;  /* 0x00000035192f7223 */ /* 0x140fe20000010022 */
[C-C-:B------:R-:W-:Y:S01]  /*2460*/  FFMA.FTZ R31, R25.reuse, R31, R34.reuse ;  /* 0x0000001f191f7223 */ /* 0x140fe20000010022 */
[C-C-:B------:R-:W-:Y:S01]  /*2470*/  FFMA.FTZ R41, R25.reuse, R41, R34.reuse ;  /* 0x0000002919297223 */ /* 0x140fe20000010022 */
[C-C-:B------:R-:W-:Y:S01]  /*2480*/  FFMA.FTZ R51, R25.reuse, R51, R34.reuse ;  /* 0x0000003319337223 */ /* 0x140fe20000010022 */
[----:B------:R-:W4:Y:S01]  /*2490*/  MUFU.EX2 R18, R18 ;  /* 0x0000001200127308 */ /* 0x000f220000000800 */
[----:B------:R-:W-:Y:S01]  /*24a0*/  FFMA.FTZ R53, R25, R57, R34 ;  /* 0x0000003919357223 */ /* 0x000fe20000010022 */
[--C-:B------:R-:W-:Y:S01]  /*24b0*/  FFMA.FTZ R50, R32, R42, R35.reuse ;  /* 0x0000002a20327223 */ /* 0x100fe20000010023 */
[----:B------:R-:W-:Y:S01]  /*24c0*/  FMUL.FTZ R36, R16, -1.4426950216293334961 ;  /* 0xbfb8aa3b10247820 */ /* 0x000fe20000410000 */
[C-C-:B------:R-:W-:Y:S01]  /*24d0*/  FFMA.FTZ R34, R32.reuse, R55, R35.reuse ;  /* 0x0000003720227223 */ /* 0x140fe20000010023 */
[C-C-:B------:R-:W-:Y:S01]  /*24e0*/  FFMA.FTZ R54, R32.reuse, R54, R35.reuse ;  /* 0x0000003620367223 */ /* 0x140fe20000010023 */
[C-C-:B------:R-:W-:Y:S01]  /*24f0*/  FFMA.FTZ R46, R32.reuse, R46, R35.reuse ;  /* 0x0000002e202e7223 */ /* 0x140fe20000010023 */
[C-C-:B------:R-:W-:Y:S01]  /*2500*/  FFMA.FTZ R42, R32.reuse, R56, R35.reuse ;  /* 0x00000038202a7223 */ /* 0x140fe20000010023 */
[----:B------:R-:W-:Y:S01]  /*2510*/  FFMA.FTZ R35, R32, R58, R35 ;  /* 0x0000003a20237223 */ /* 0x000fe20000010023 */
[----:B---3--:R-:W-:Y:S01]  /*2520*/  FADD.FTZ R57, R33, 1 ;  /* 0x3f80000021397421 */ /* 0x008fe20000010000 */
[----:B------:R-:W-:Y:S01]  /*2530*/  FADD.FTZ R58, R10, 1 ;  /* 0x3f8000000a3a7421 */ /* 0x000fe20000010000 */
[----:B------:R-:W-:Y:S01]  /*2540*/  FMUL.FTZ R21, R40, -1.4426950216293334961 ;  /* 0xbfb8aa3b28157820 */ /* 0x000fe20000410000 */
[----:B0-----:R-:W-:Y:S01]  /*2550*/  FMUL.FTZ R27, R27, R59 ;  /* 0x0000003b1b1b7220 */ /* 0x001fe20000410000 */
[----:B------:R-:W-:Y:S01]  /*2560*/  FADD.FTZ R20, R20, 1 ;  /* 0x3f80000014147421 */ /* 0x000fe20000010000 */
[----:B------:R-:W0:Y:S01]  /*2570*/  MUFU.EX2 R14, R14 ;  /* 0x0000000e000e7308 */ /* 0x000e220000000800 */
[----:B------:R-:W-:Y:S01]  /*2580*/  FMUL.FTZ R37, R19, R60 ;  /* 0x0000003c13257220 */ /* 0x000fe20000410000 */
[----:B--2---:R-:W-:Y:S01]  /*2590*/  FADD.FTZ R59, R17, 1 ;  /* 0x3f800000113b7421 */ /* 0x004fe20000010000 */
[----:B----4-:R-:W-:Y:S01]  /*25a0*/  FADD.FTZ R60, R18, 1 ;  /* 0x3f800000123c7421 */ /* 0x010fe20000010000 */
[----:B------:R-:W-:Y:S01]  /*25b0*/  FMUL.FTZ R28, R11, -1.4426950216293334961 ;  /* 0xbfb8aa3b0b1c7820 */ /* 0x000fe20000410000 */
[----:B------:R-:W-:Y:S01]  /*25c0*/  FMUL.FTZ R55, R34, -1.4426950216293334961 ;  /* 0xbfb8aa3b22377820 */ /* 0x000fe20000410000 */
[----:B------:R-:W-:Y:S01]  /*25d0*/  FMUL.FTZ R25, R31, -1.4426950216293334961 ;  /* 0xbfb8aa3b1f197820 */ /* 0x000fe20000410000 */
[----:B------:R-:W-:Y:S01]  /*25e0*/  FMUL.FTZ R10, R8, -1.4426950216293334961 ;  /* 0xbfb8aa3b080a7820 */ /* 0x000fe20000410000 */
[----:B------:R-:W2:Y:S01]  /*25f0*/  MUFU.EX2 R36, R36 ;  /* 0x0000002400247308 */ /* 0x000ea20000000800 */
[----:B------:R-:W-:Y:S01]  /*2600*/  FMUL.FTZ R12, R30, -1.4426950216293334961 ;  /* 0xbfb8aa3b1e0c7820 */ /* 0x000fe20000410000 */
[----:B------:R-:W-:Y:S01]  /*2610*/  FMUL.FTZ R19, R46, -1.4426950216293334961 ;  /* 0xbfb8aa3b2e137820 */ /* 0x000fe20000410000 */
[----:B------:R-:W-:Y:S01]  /*2620*/  FMUL.FTZ R17, R26, -1.4426950216293334961 ;  /* 0xbfb8aa3b1a117820 */ /* 0x000fe20000410000 */
[----:B------:R-:W-:Y:S01]  /*2630*/  FMUL.FTZ R29, R38, -1.4426950216293334961 ;  /* 0xbfb8aa3b261d7820 */ /* 0x000fe20000410000 */
[----:B------:R-:W-:Y:S01]  /*2640*/  FMUL.FTZ R32, R41, -1.4426950216293334961 ;  /* 0xbfb8aa3b29207820 */ /* 0x000fe20000410000 */
[----:B------:R-:W-:Y:S01]  /*2650*/  FMUL.FTZ R33, R54, -1.4426950216293334961 ;  /* 0xbfb8aa3b36217820 */ /* 0x000fe20000410000 */
[----:B-1----:R-:W-:Y:S01]  /*2660*/  IADD3 R6, P1, PT, R6, UR6, RZ ;  /* 0x0000000606067c10 */ /* 0x002fe2000ff3e0ff */
[----:B------:R-:W1:Y:S01]  /*2670*/  MUFU.RCP R57, R57 ;  /* 0x0000003900397308 */ /* 0x000e620000001000 */
[----:B0-----:R-:W-:Y:S01]  /*2680*/  FADD.FTZ R61, R14, 1 ;  /* 0x3f8000000e3d7421 */ /* 0x001fe20000010000 */
[----:B------:R-:W-:Y:S01]  /*2690*/  FMUL.FTZ R14, R49, -1.4426950216293334961 ;  /* 0xbfb8aa3b310e7820 */ /* 0x000fe20000410000 */
[----:B------:R-:W-:-:S05]  /*26a0*/  IADD3.X R7, PT, PT, R7, UR7, RZ, P1, !PT ;  /* 0x0000000707077c10 */ /* 0x000fca0008ffe4ff */
[----:B------:R-:W0:Y:S01]  /*26b0*/  MUFU.RCP R58, R58 ;  /* 0x0000003a003a7308 */ /* 0x000e220000001000 */
[----:B--2---:R-:W-:-:S07]  /*26c0*/  FADD.FTZ R36, R36, 1 ;  /* 0x3f80000024247421 */ /* 0x004fce0000010000 */
[----:B------:R-:W2:Y:S01]  /*26d0*/  MUFU.EX2 R21, R21 ;  /* 0x0000001500157308 */ /* 0x000ea20000000800 */
[----:B-1----:R-:W-:Y:S01]  /*26e0*/  FMUL.FTZ R56, R0, R57 ;  /* 0x0000003900387220 */ /* 0x002fe20000410000 */
[----:B------:R-:W-:-:S06]  /*26f0*/  FMUL.FTZ R0, R52, -1.4426950216293334961 ;  /* 0xbfb8aa3b34007820 */ /* 0x000fcc0000410000 */
[----:B------:R-:W1:Y:S01]  /*2700*/  MUFU.RCP R20, R20 ;  /* 0x0000001400147308 */ /* 0x000e620000001000 */
[----:B0-----:R-:W-:Y:S01]  /*2710*/  FMUL.FTZ R57, R9, R58 ;  /* 0x0000003a09397220 */ /* 0x001fe20000410000 */
[----:B------:R-:W-:-:S06]  /*2720*/  FMUL.FTZ R9, R50, -1.4426950216293334961 ;  /* 0xbfb8aa3b32097820 */ /* 0x000fcc0000410000 */
[----:B------:R-:W0:Y:S01]  /*2730*/  MUFU.RCP R59, R59 ;  /* 0x0000003b003b7308 */ /* 0x000e220000001000 */
[----:B--2---:R-:W-:-:S07]  /*2740*/  FADD.FTZ R21, R21, 1 ;  /* 0x3f80000015157421 */ /* 0x004fce0000010000 */
[----:B------:R-:W2:Y:S01]  /*2750*/  MUFU.RCP R60, R60 ;  /* 0x0000003c003c7308 */ /* 0x000ea20000001000 */
[----:B-1----:R-:W-:-:S05]  /*2760*/  FMUL.FTZ R18, R45, R20 ;  /* 0x000000142d127220 */ /* 0x002fca0000410000 */
[----:B------:R-:W-:Y:S02]  /*2770*/  F2FP.BF16.F32.PACK_AB R18, R18, R37 ;  /* 0x000000251212723e */ /* 0x000fe400000010ff */
[----:B------:R-:W1:Y:S01]  /*2780*/  MUFU.EX2 R28, R28 ;  /* 0x0000001c001c7308 */ /* 0x000e620000000800 */
[----:B0-----:R-:W-:-:S07]  /*2790*/  FMUL.FTZ R45, R44, R59 ;  /* 0x0000003b2c2d7220 */ /* 0x001fce0000410000 */
[----:B------:R0:W3:Y:S01]  /*27a0*/  MUFU.EX2 R22, R55 ;  /* 0x0000003700167308 */ /* 0x0000e20000000800 */
[----:B--2---:R-:W-:Y:S01]  /*27b0*/  FMUL.FTZ R44, R15, R60 ;  /* 0x0000003c0f2c7220 */ /* 0x004fe20000410000 */
[----:B------:R-:W-:-:S06]  /*27c0*/  FMUL.FTZ R15, R42, -1.4426950216293334961 ;  /* 0xbfb8aa3b2a0f7820 */ /* 0x000fcc0000410000 */
[----:B------:R-:W2:Y:S01]  /*27d0*/  MUFU.RCP R58, R61 ;  /* 0x0000003d003a7308 */ /* 0x000ea20000001000 */
[----:B-1----:R-:W-:Y:S01]  /*27e0*/  FADD.FTZ R60, R28, 1 ;  /* 0x3f8000001c3c7421 */ /* 0x002fe20000010000 */
[----:B0-----:R-:W-:Y:S01]  /*27f0*/  FMUL.FTZ R55, R39, -1.4426950216293334961 ;  /* 0xbfb8aa3b27377820 */ /* 0x001fe20000410000 */
[----:B------:R-:W-:-:S05]  /*2800*/  FMUL.FTZ R28, R53, -1.4426950216293334961 ;  /* 0xbfb8aa3b351c7820 */ /* 0x000fca0000410000 */
[----:B------:R0:W1:Y:S01]  /*2810*/  MUFU.RCP R61, R36 ;  /* 0x00000024003d7308 */ /* 0x0000620000001000 */
[----:B---3--:R-:W-:Y:S01]  /*2820*/  FADD.FTZ R59, R22, 1 ;  /* 0x3f800000163b7421 */ /* 0x008fe20000010000 */
[----:B------:R-:W-:-:S06]  /*2830*/  FMUL.FTZ R22, R24, -1.4426950216293334961 ;  /* 0xbfb8aa3b18167820 */ /* 0x000fcc0000410000 */
[----:B------:R-:W3:Y:S01]  /*2840*/  MUFU.EX2 R25, R25 ;  /* 0x0000001900197308 */ /* 0x000ee20000000800 */
[----:B--2---:R-:W-:Y:S01]  /*2850*/  FMUL.FTZ R58, R13, R58 ;  /* 0x0000003a0d3a7220 */ /* 0x004fe20000410000 */
[----:B------:R-:W-:Y:S01]  /*2860*/  FMUL.FTZ R13, R51, -1.4426950216293334961 ;  /* 0xbfb8aa3b330d7820 */ /* 0x000fe20000410000 */
[----:B0-----:R-:W-:-:S03]  /*2870*/  FMUL.FTZ R36, R47, -1.4426950216293334961 ;  /* 0xbfb8aa3b2f247820 */ /* 0x001fc60000410000 */
[----:B------:R-:W-:Y:S02]  /*2880*/  F2FP.BF16.F32.PACK_AB R27, R58, R27 ;  /* 0x0000001b3a1b723e */ /* 0x000fe400000010ff */
[----:B------:R-:W0:Y:S01]  /*2890*/  MUFU.RCP R21, R21 ;  /* 0x0000001500157308 */ /* 0x000e220000001000 */
[----:B-1----:R-:W-:Y:S01]  /*28a0*/  FMUL.FTZ R20, R16, R61 ;  /* 0x0000003d10147220 */ /* 0x002fe20000410000 */
[----:B------:R-:W-:-:S06]  /*28b0*/  FMUL.FTZ R16, R48, -1.4426950216293334961 ;  /* 0xbfb8aa3b30107820 */ /* 0x000fcc0000410000 */
[----:B------:R-:W1:Y:S01]  /*28c0*/  MUFU.RCP R60, R60 ;  /* 0x0000003c003c7308 */ /* 0x000e620000001000 */
[----:B---3--:R-:W-:-:S07]  /*28d0*/  FADD.FTZ R61, R25, 1 ;  /* 0x3f800000193d7421 */ /* 0x008fce0000010000 */
[----:B------:R-:W2:Y:S01]  /*28e0*/  MUFU.RCP R59, R59 ;  /* 0x0000003b003b7308 */ /* 0x000ea20000001000 */
[----:B0-----:R-:W-:Y:S01]  /*28f0*/  FMUL.FTZ R25, R40, R21 ;  /* 0x0000001528197220 */ /* 0x001fe20000410000 */
[----:B------:R-:W-:-:S06]  /*2900*/  FMUL.FTZ R21, R23, -1.4426950216293334961 ;  /* 0xbfb8aa3b17157820 */ /* 0x000fcc0000410000 */
[----:B------:R-:W0:Y:S01]  /*2910*/  MUFU.EX2 R10, R10 ;  /* 0x0000000a000a7308 */ /* 0x000e220000000800 */
[----:B-1----:R-:W-:Y:S01]  /*2920*/  FMUL.FTZ R40, R11, R60 ;  /* 0x0000003c0b287220 */ /* 0x002fe20000410000 */
[----:B------:R-:W-:-:S06]  /*2930*/  FMUL.FTZ R11, R35, -1.4426950216293334961 ;  /* 0xbfb8aa3b230b7820 */ /* 0x000fcc0000410000 */
[----:B------:R-:W1:Y:S01]  /*2940*/  MUFU.RCP R61, R61 ;  /* 0x0000003d003d7308 */ /* 0x000e620000001000 */
[----:B--2---:R-:W-:-:S07]  /*2950*/  FMUL.FTZ R34, R34, R59 ;  /* 0x0000003b22227220 */ /* 0x004fce0000410000 */
[----:B------:R-:W2:Y:S01]  /*2960*/  MUFU.EX2 R12, R12 ;  /* 0x0000000c000c7308 */ /* 0x000ea20000000800 */
[----:B0-----:R-:W-:-:S07]  /*2970*/  FADD.FTZ R59, R10, 1 ;  /* 0x3f8000000a3b7421 */ /* 0x001fce0000010000 */
[----:B------:R-:W0:Y:S01]  /*2980*/  MUFU.EX2 R13, R13 ;  /* 0x0000000d000d7308 */ /* 0x000e220000000800 */
[----:B-1----:R-:W-:-:S05]  /*2990*/  FMUL.FTZ R31, R31, R61 ;  /* 0x0000003d1f1f7220 */ /* 0x002fca0000410000 */
[----:B------:R-:W-:Y:S02]  /*29a0*/  F2FP.BF16.F32.PACK_AB R31, R34, R31 ;  /* 0x0000001f221f723e */ /* 0x000fe400000010ff */
[----:B------:R-:W1:Y:S01]  /*29b0*/  MUFU.EX2 R55, R55 ;  /* 0x0000003700377308 */ /* 0x000e620000000800 */
[----:B--2---:R-:W-:-:S07]  /*29c0*/  FADD.FTZ R61, R12, 1 ;  /* 0x3f8000000c3d7421 */ /* 0x004fce0000010000 */
[----:B------:R-:W2:Y:S01]  /*29d0*/  MUFU.EX2 R19, R19 ;  /* 0x0000001300137308 */ /* 0x000ea20000000800 */
[----:B0-----:R-:W-:-:S07]  /*29e0*/  FADD.FTZ R12, R13, 1 ;  /* 0x3f8000000d0c7421 */ /* 0x001fce0000010000 */
[----:B------:R-:W0:Y:S01]  /*29f0*/  MUFU.EX2 R0, R0 ;  /* 0x0000000000007308 */ /* 0x000e220000000800 */
[----:B-1----:R-:W-:-:S07]  /*2a00*/  FADD.FTZ R10, R55, 1 ;  /* 0x3f800000370a7421 */ /* 0x002fce0000010000 */
        /* <DEDUP_REMOVED lines=26> */
[----:B------:R-:W2:Y:S01]  /*2bb0*/  MUFU.RCP R59, R59 ;  /* 0x0000003b003b7308 */ /* 0x000ea20000001000 */
[----:B0-----:R-:W-:-:S07]  /*2bc0*/  FADD.FTZ R28, R28, 1 ;  /* 0x3f8000001c1c7421 */ /* 0x001fce0000010000 */
[----:B------:R-:W0:Y:S01]  /*2bd0*/  MUFU.RCP R17, R17 ;  /* 0x0000001100117308 */ /* 0x000e220000001000 */
[----:B-1----:R-:W-:-:S07]  /*2be0*/  FADD.FTZ R11, R11, 1 ;  /* 0x3f8000000b0b7421 */ /* 0x002fce0000010000 */
[----:B------:R-:W1:Y:S01]  /*2bf0*/  MUFU.RCP R19, R19 ;  /* 0x0000001300137308 */ /* 0x000e620000001000 */
[----:B--2---:R-:W-:-:S07]  /*2c00*/  FMUL.FTZ R59, R8, R59 ;  /* 0x0000003b083b7220 */ /* 0x004fce0000410000 */
[----:B------:R-:W2:Y:S01]  /*2c10*/  MUFU.RCP R29, R29 ;  /* 0x0000001d001d7308 */ /* 0x000ea20000001000 */
[----:B0-----:R-:W-:Y:S01]  /*2c20*/  FMUL.FTZ R17, R26, R17 ;  /* 0x000000111a117220 */ /* 0x001fe20000410000 */
[----:B------:R-:W-:-:S05]  /*2c30*/  F2FP.BF16.F32.PACK_AB R26, R57, R56 ;  /* 0x00000038391a723e */ /* 0x000fca00000010ff */
[----:B------:R0:W-:Y:S01]  /*2c40*/  STG.E.64 desc[UR14][R6.64], R26 ;  /* 0x0000001a06007986 */ /* 0x0001e2000c101b0e */
[----:B------:R-:W3:Y:S01]  /*2c50*/  MUFU.RCP R32, R32 ;  /* 0x0000002000207308 */ /* 0x000ee20000001000 */
[----:B-1----:R-:W-:Y:S01]  /*2c60*/  FMUL.FTZ R48, R48, R19 ;  /* 0x0000001330307220 */ /* 0x002fe20000410000 */
[----:B------:R-:W-:-:S04]  /*2c70*/  F2FP.BF16.F32.PACK_AB R19, R45, R20 ;  /* 0x000000142d13723e */ /* 0x000fc800000010ff */
[----:B------:R-:W-:Y:S01]  /*2c80*/  F2FP.BF16.F32.PACK_AB R48, R48, R17 ;  /* 0x000000113030723e */ /* 0x000fe200000010ff */
[----:B------:R0:W-:Y:S01]  /*2c90*/  STG.E.64 desc[UR14][R6.64+0x2800], R18 ;  /* 0x0028001206007986 */ /* 0x0001e2000c101b0e */
[----:B------:R-:W1:Y:S01]  /*2ca0*/  MUFU.RCP R33, R33 ;  /* 0x0000002100217308 */ /* 0x000e620000001000 */
[----:B--2---:R-:W-:-:S05]  /*2cb0*/  FMUL.FTZ R29, R38, R29 ;  /* 0x0000001d261d7220 */ /* 0x004fca0000410000 */
[----:B------:R-:W-:Y:S02]  /*2cc0*/  F2FP.BF16.F32.PACK_AB R40, R29, R40 ;  /* 0x000000281d28723e */ /* 0x000fe400000010ff */
[----:B------:R-:W2:Y:S01]  /*2cd0*/  MUFU.RCP R10, R10 ;  /* 0x0000000a000a7308 */ /* 0x000ea20000001000 */
[----:B---3--:R-:W-:-:S07]  /*2ce0*/  FMUL.FTZ R32, R41, R32 ;  /* 0x0000002029207220 */ /* 0x008fce0000410000 */
[----:B------:R-:W3:Y:S01]  /*2cf0*/  MUFU.RCP R55, R55 ;  /* 0x0000003700377308 */ /* 0x000ee20000001000 */
[----:B-1----:R-:W-:-:S05]  /*2d00*/  FMUL.FTZ R33, R54, R33 ;  /* 0x0000002136217220 */ /* 0x002fca0000410000 */
[----:B------:R-:W-:Y:S02]  /*2d10*/  F2FP.BF16.F32.PACK_AB R41, R33, R32 ;  /* 0x000000202129723e */ /* 0x000fe400000010ff */
[----:B------:R-:W1:Y:S01]  /*2d20*/  MUFU.RCP R9, R9 ;  /* 0x0000000900097308 */ /* 0x000e620000001000 */
[----:B--2---:R-:W-:Y:S02]  /*2d30*/  FMUL.FTZ R10, R39, R10 ;  /* 0x0000000a270a7220 */ /* 0x004fe40000410000 */
[----:B------:R0:W-:Y:S03]  /*2d40*/  STG.E.64 desc[UR14][R6.64+0x7800], R40 ;  /* 0x0078002806007986 */ /* 0x0001e6000c101b0e */
[----:B------:R-:W-:Y:S02]  /*2d50*/  F2FP.BF16.F32.PACK_AB R10, R10, R59 ;  /* 0x0000003b0a0a723e */ /* 0x000fe400000010ff */
[----:B------:R-:W2:Y:S01]  /*2d60*/  MUFU.RCP R61, R61 ;  /* 0x0000003d003d7308 */ /* 0x000ea20000001000 */
[----:B---3--:R-:W-:-:S07]  /*2d70*/  FMUL.FTZ R55, R52, R55 ;  /* 0x0000003734377220 */ /* 0x008fce0000410000 */
[----:B------:R-:W3:Y:S01]  /*2d80*/  MUFU.RCP R0, R0 ;  /* 0x0000000000007308 */ /* 0x000ee20000001000 */
[----:B-1----:R-:W-:-:S07]  /*2d90*/  FMUL.FTZ R50, R50, R9 ;  /* 0x0000000932327220 */ /* 0x002fce0000410000 */
[----:B------:R-:W1:Y:S01]  /*2da0*/  MUFU.RCP R12, R12 ;  /* 0x0000000c000c7308 */ /* 0x000e620000001000 */
[----:B--2---:R-:W-:Y:S01]  /*2db0*/  FMUL.FTZ R61, R30, R61 ;  /* 0x0000003d1e3d7220 */ /* 0x004fe20000410000 */
[----:B------:R-:W-:-:S05]  /*2dc0*/  F2FP.BF16.F32.PACK_AB R30, R25, R44 ;  /* 0x0000002c191e723e */ /* 0x000fca00000010ff */
[----:B------:R0:W-:Y:S01]  /*2dd0*/  STG.E.64 desc[UR14][R6.64+0x5000], R30 ;  /* 0x0050001e06007986 */ /* 0x0001e2000c101b0e */
[----:B------:R-:W2:Y:S01]  /*2de0*/  MUFU.RCP R13, R13 ;  /* 0x0000000d000d7308 */ /* 0x000ea20000001000 */
[----:B---3--:R-:W-:-:S07]  /*2df0*/  FMUL.FTZ R0, R49, R0 ;  /* 0x0000000031007220 */ /* 0x008fce0000410000 */
[----:B------:R-:W3:Y:S01]  /*2e00*/  MUFU.RCP R14, R14 ;  /* 0x0000000e000e7308 */ /* 0x000ee20000001000 */
[----:B-1----:R-:W-:-:S07]  /*2e10*/  FMUL.FTZ R12, R51, R12 ;  /* 0x0000000c330c7220 */ /* 0x002fce0000410000 */
[----:B------:R-:W1:Y:S01]  /*2e20*/  MUFU.RCP R15, R15 ;  /* 0x0000000f000f7308 */ /* 0x000e620000001000 */
[----:B--2---:R-:W-:-:S07]  /*2e30*/  FMUL.FTZ R13, R46, R13 ;  /* 0x0000000d2e0d7220 */ /* 0x004fce0000410000 */
[----:B------:R-:W2:Y:S01]  /*2e40*/  MUFU.RCP R16, R16 ;  /* 0x0000001000107308 */ /* 0x000ea20000001000 */
[----:B---3--:R-:W-:-:S07]  /*2e50*/  FMUL.FTZ R14, R47, R14 ;  /* 0x0000000e2f0e7220 */ /* 0x008fce0000410000 */
[----:B------:R-:W3:Y:S01]  /*2e60*/  MUFU.RCP R21, R21 ;  /* 0x0000001500157308 */ /* 0x000ee20000001000 */
[----:B-1----:R-:W-:-:S05]  /*2e70*/  FMUL.FTZ R15, R42, R15 ;  /* 0x0000000f2a0f7220 */ /* 0x002fca0000410000 */
[----:B------:R-:W-:Y:S02]  /*2e80*/  F2FP.BF16.F32.PACK_AB R49, R15, R14 ;  /* 0x0000000e0f31723e */ /* 0x000fe400000010ff */
[----:B------:R-:W1:Y:S01]  /*2e90*/  MUFU.RCP R8, R28 ;  /* 0x0000001c00087308 */ /* 0x000e620000001000 */
[----:B--2---:R-:W-:Y:S01]  /*2ea0*/  FMUL.FTZ R16, R23, R16 ;  /* 0x0000001017107220 */ /* 0x004fe20000410000 */
[----:B------:R-:W-:Y:S01]  /*2eb0*/  F2FP.BF16.F32.PACK_AB R23, R13, R12 ;  /* 0x0000000c0d17723e */ /* 0x000fe200000010ff */
[----:B------:R0:W-:Y:S05]  /*2ec0*/  STG.E.64 desc[UR14][R6.64+0xf000], R48 ;  /* 0x00f0003006007986 */ /* 0x0001ea000c101b0e */
[----:B------:R2:W4:Y:S01]  /*2ed0*/  MUFU.RCP R22, R11 ;  /* 0x0000000b00167308 */ /* 0x0005220000001000 */
[----:B---3--:R-:W-:-:S05]  /*2ee0*/  FMUL.FTZ R21, R24, R21 ;  /* 0x0000001518157220 */ /* 0x008fca0000410000 */
[----:B------:R-:W-:Y:S01]  /*2ef0*/  F2FP.BF16.F32.PACK_AB R16, R21, R16 ;  /* 0x000000101510723e */ /* 0x000fe200000010ff */
[----:B-1----:R-:W-:Y:S01]  /*2f00*/  FMUL.FTZ R8, R53, R8 ;  /* 0x0000000835087220 */ /* 0x002fe20000410000 */
[----:B--2---:R-:W-:-:S05]  /*2f10*/  F2FP.BF16.F32.PACK_AB R11, R50, R55 ;  /* 0x00000037320b723e */ /* 0x004fca00000010ff */
[----:B------:R0:W-:Y:S01]  /*2f20*/  STG.E.64 desc[UR14][R6.64+0xa000], R10 ;  /* 0x00a0000a06007986 */ /* 0x0001e2000c101b0e */
[----:B----4-:R-:W-:Y:S01]  /*2f30*/  FMUL.FTZ R35, R35, R22 ;  /* 0x0000001623237220 */ /* 0x010fe20000410000 */
[----:B------:R-:W-:-:S04]  /*2f40*/  F2FP.BF16.F32.PACK_AB R22, R0, R61 ;  /* 0x0000003d0016723e */ /* 0x000fc800000010ff */
[----:B------:R-:W-:Y:S01]  /*2f50*/  F2FP.BF16.F32.PACK_AB R17, R35, R8 ;  /* 0x000000082311723e */ /* 0x000fe200000010ff */
[----:B------:R0:W-:Y:S04]  /*2f60*/  STG.E.64 desc[UR14][R6.64+0xc800], R22 ;  /* 0x00c8001606007986 */ /* 0x0001e8000c101b0e */
[----:B------:R0:W-:Y:S01]  /*2f70*/  STG.E.64 desc[UR14][R6.64+0x11800], R16 ;  /* 0x0118001006007986 */ /* 0x0001e2000c101b0e */
[----:B------:R-:W-:Y:S05]  /*2f80*/  BRA.U !UP0, `(.L_x_562) ;  /* 0xffffffd108ac7547 */ /* 0x000fea000b83ffff */
[----:B------:R-:W-:Y:S05]  /*2f90*/  EXIT ;  /* 0x000000000000794d */ /* 0x000fea0003800000 */
.L_x_563:
        /* <DEDUP_REMOVED lines=14> */
.L_x_1250:


//--------------------- .text._ZN13group_norm_v214gn_cuda_kernelI13__nv_bfloat16Li320ELi1ELi16ELi80ELi1024ELb1ELi64ELi320ELi320ELi4ELb1ELi9ELb0ELb0ENS_16CompileConditionILi1000EEEEEvPT_PKS4_S7_S7_flPfS8_Pj --------------------------
	.section	.text._ZN13group_norm_v214gn_cuda_kernelI13__nv_bfloat16Li320ELi1ELi16ELi80ELi1024ELb1ELi64ELi320ELi320ELi4ELb1ELi9ELb0ELb0ENS_16CompileConditionILi1000EEEEEvPT_PKS4_S7_S7_flPfS8_Pj,"ax",@progbits
	.align	128
        .global         _ZN13group_norm_v214gn_cuda_kernelI13__nv_bfloat16Li320ELi1ELi16ELi80ELi1024ELb1ELi64ELi320ELi320ELi4ELb1ELi9ELb0ELb0ENS_16CompileConditionILi1000EEEEEvPT_PKS4_S7_S7_flPfS8_Pj
        .type           _ZN13group_norm_v214gn_cuda_kernelI13__nv_bfloat16Li320ELi1ELi16ELi80ELi1024ELb1ELi64ELi320ELi320ELi4ELb1ELi9ELb0ELb0ENS_16CompileConditionILi1000EEEEEvPT_PKS4_S7_S7_flPfS8_Pj,@function
        .size           _ZN13group_norm_v214gn_cuda_kernelI13__nv_bfloat16Li320ELi1ELi16ELi80ELi1024ELb1ELi64ELi320ELi320ELi4ELb1ELi9ELb0ELb0ENS_16CompileConditionILi1000EEEEEvPT_PKS4_S7_S7_flPfS8_Pj,(.L_x_1251 - _ZN13group_norm_v214gn_cuda_kernelI13__nv_bfloat16Li320ELi1ELi16ELi80ELi1024ELb1ELi64ELi320ELi320ELi4ELb1ELi9ELb0ELb0ENS_16CompileConditionILi1000EEEEEvPT_PKS4_S7_S7_flPfS8_Pj)
        .other          _ZN13group_norm_v214gn_cuda_kernelI13__nv_bfloat16Li320ELi1ELi16ELi80ELi1024ELb1ELi64ELi320ELi320ELi4ELb1ELi9ELb0ELb0ENS_16CompileConditionILi1000EEEEEvPT_PKS4_S7_S7_flPfS8_Pj,@"STO_CUDA_ENTRY STV_DEFAULT"
_ZN13group_norm_v214gn_cuda_kernelI13__nv_bfloat16Li320ELi1ELi16ELi80ELi1024ELb1ELi64ELi320ELi320ELi4ELb1ELi9ELb0ELb0ENS_16CompileConditionILi1000EEEEEvPT_PKS4_S7_S7_flPfS8_Pj:
.text._ZN13group_norm_v214gn_cuda_kernelI13__nv_bfloat16Li320ELi1ELi16ELi80ELi1024ELb1ELi64ELi320ELi320ELi4ELb1ELi9ELb0ELb0ENS_16CompileConditionILi1000EEEEEvPT_PKS4_S7_S7_flPfS8_Pj:
        /* <DEDUP_REMOVED lines=22> */
[----:B------:R-:W-:Y:S02]  /*0160*/  MOV R8, UR4 ;  /* 0x0000000400087c02 */ /* 0x000fe40008000f00 */
[C---:B0-----:R-:W-:Y:S02]  /*0170*/  LOP3.LUT R3, R34.reuse, 0xffff, RZ, 0xc0, !PT ;  /* 0x0000ffff22037812 */ /* 0x041fe400078ec0ff */
[C---:B------:R-:W-:Y:S02]  /*0180*/  SHF.L.U32 R44, R34.reuse, 0x1, RZ ;  /* 0x00000001222c7819 */ /* 0x040fe400000006ff */
[----:B------:R-:W-:Y:S01]  /*0190*/  LOP3.LUT R42, R34, 0x3, RZ, 0xc0, !PT ;  /* 0x00000003222a7812 */ /* 0x000fe200078ec0ff */
[----:B------:R-:W-:Y:S01]  /*01a0*/  IMAD R3, R3, 0xcccd, RZ ;  /* 0x0000cccd03037824 */ /* 0x000fe200078e02ff */
[----:B------:R-:W-:-:S02]  /*01b0*/  LOP3.LUT R44, R44, 0x7e, RZ, 0xc0, !PT ;  /* 0x0000007e2c2c7812 */ /* 0x000fc400078ec0ff */
[----:B-----5:R-:W-:Y:S02]  /*01c0*/  LOP3.LUT P0, RZ, R7, 0xf, RZ, 0xc0, !PT ;  /* 0x0000000f07ff7812 */ /* 0x020fe4000780c0ff */
[----:B------:R-:W-:Y:S02]  /*01d0*/  SHF.R.U32.HI R37, RZ, 0x16, R3 ;  /* 0x00000016ff257819 */ /* 0x000fe40000011603 */
[----:B------:R-:W-:Y:S02]  /*01e0*/  ISETP.EQ.OR.EX P0, PT, R9, RZ, P0, P1 ;  /* 0x000000ff0900720c */ /* 0x000fe40000702710 */
[----:B------:R-:W-:Y:S02]  /*01f0*/  PRMT R3, R37, 0x9910, RZ ;  /* 0x0000991025037816 */ /* 0x000fe400000000ff */
[----:B------:R-:W-:Y:S02]  /*0200*/  ISETP.NE.AND P1, PT, R7, RZ, PT ;  /* 0x000000ff0700720c */ /* 0x000fe40003f25270 */
[----:B------:R-:W-:Y:S01]  /*0210*/  ISETP.GT.U32.OR P0, PT, R34, 0x3, P0 ;  /* 0x000000032200780c */ /* 0x000fe20000704470 */
[----:B------:R-:W-:Y:S01]  /*0220*/  IMAD R3, R3, 0x50, RZ ;  /* 0x0000005003037824 */ /* 0x000fe200078e02ff */
[----:B------:R-:W-:-:S02]  /*0230*/  SEL R43, R43, 0x1, !P1 ;  /* 0x000000012b2b7807 */ /* 0x000fc40004800000 */
[----:B------:R-:W-:Y:S02]  /*0240*/  MOV R9, UR5 ;  /* 0x0000000500097c02 */ /* 0x000fe40008000f00 */
        /* <DEDUP_REMOVED lines=11> */
[----:B------:R-:W-:Y:S02]  /*0300*/  LEA R5, R6, R5, 0x18 ;  /* 0x0000000506057211 */ /* 0x000fe400078ec0ff */
[----:B------:R-:W-:Y:S02]  /*0310*/  LOP3.LUT R3, R3, 0x1e, RZ, 0xc0, !PT ;  /* 0x0000001e03037812 */ /* 0x000fe400078ec0ff */
[----:B------:R-:W-:-:S02]  /*0320*/  IADD3 R36, PT, PT, R37, R36, RZ ;  /* 0x0000002425247210 */ /* 0x000fc40007ffe0ff */
[----:B------:R-:W-:Y:S02]  /*0330*/  LEA R37, R37, R4, 0x3 ;  /* 0x0000000425257211 */ /* 0x000fe400078e18ff */
[C---:B------:R-:W-:Y:S02]  /*0340*/  LEA R45, R34.reuse, R3, 0x3 ;  /* 0x00000003222d7211 */ /* 0x040fe400078e18ff */
[CC--:B------:R-:W-:Y:S02]  /*0350*/  LEA.HI R46, R34.reuse, R5.reuse, RZ, 0x1f ;  /* 0x00000005222e7211 */ /* 0x0c0fe400078ff8ff */
[----:B----4-:R-:W-:-:S07]  /*0360*/  LEA R39, R34, R5, 0x3 ;  /* 0x0000000522277211 */ /* 0x010fce00078e18ff */
.L_x_572:
        /* <DEDUP_REMOVED lines=10> */
[----:B------:R-:W-:Y:S02]  /*0410*/  IADD3 R50, P1, PT, R7, R4, RZ ;  /* 0x0000000407327210 */ /* 0x000fe40007f3e0ff */
[----:B------:R-:W1:Y:S02]  /*0420*/  LDC.64 R6, c[0x0][0x390] ;  /* 0x0000e400ff067b82 */ /* 0x000e640000000a00 */
[----:B------:R-:W-:Y:S02]  /*0430*/  IADD3.X R5, PT, PT, R5, R3, RZ, P1, !PT ;  /* 0x0000000305057210 */ /* 0x000fe40000ffe4ff */
[C---:B------:R-:W-:Y:S02]  /*0440*/  SHF.L.U32 R48, R50.reuse, 0x1, RZ ;  /* 0x0000000132307819 */ /* 0x040fe400000006ff */
[----:B------:R-:W-:Y:S02]  /*0450*/  SHF.L.U64.HI R50, R50, 0x1, R5 ;  /* 0x0000000132327819 */ /* 0x000fe40000010205 */
[----:B0-----:R-:W-:Y:S01]  /*0460*/  IADD3 R12, P1, PT, R48, UR4, RZ ;  /* 0x00000004300c7c10 */ /* 0x001fe2000ff3e0ff */
[----:B------:R-:W0:Y:S03]  /*0470*/  LDC.64 R4, c[0x0][0x398] ;  /* 0x0000e600ff047b82 */ /* 0x000e260000000a00 */
        /* <DEDUP_REMOVED lines=18> */
[----:B0-----:R-:W-:Y:S02]  /*05a0*/  IMAD.WIDE.U32 R4, R10, 0x2, R4 ;  /* 0x000000020a047825 */ /* 0x001fe400078e0004 */
[----:B------:R-:W5:Y:S04]  /*05b0*/  LDG.E.64.CONSTANT R6, desc[UR8][R6.64] ;  /* 0x0000000806067981 */ /* 0x000f68000c1e9b00 */
[----:B------:R-:W5:Y:S01]  /*05c0*/  LDG.E.64.CONSTANT R4, desc[UR8][R4.64] ;  /* 0x0000000804047981 */ /* 0x000f62000c1e9b00 */
[----:B------:R-:W-:Y:S01]  /*05d0*/  ISETP.GT.U32.AND P1, PT, R34, 0xf, PT ;  /* 0x0000000f2200780c */ /* 0x000fe20003f24070 */
[----:B------:R-:W-:Y:S01]  /*05e0*/  BSSY.RECONVERGENT B0, `(.L_x_564) ;  /* 0x0000177000007945 */ /* 0x000fe20003800200 */
[----:B------:R-:W-:-:S04]  /*05f0*/  SHF.L.U32 R64, R41, 0x2, RZ ;  /* 0x0000000229407819 */ /* 0x000fc800000006ff */
[----:B------:R-:W-:Y:S02]  /*0600*/  LOP3.LUT R64, R64, 0xc, RZ, 0xc0, !PT ;  /* 0x0000000c40407812 */ /* 0x000fe400078ec0ff */
[C---:B--2---:R-:W-:Y:S02]  /*0610*/  PRMT R58, R16.reuse, 0x7632, R58 ;  /* 0x00007632103a7816 */ /* 0x044fe4000000003a */
[----:B------:R-:W-:Y:S02]  /*0620*/  SHF.L.U32 R3, R16, 0x10, RZ ;  /* 0x0000001010037819 */ /* 0x000fe400000006ff */
[----:B------:R-:W-:Y:S02]  /*0630*/  SHF.L.U32 R58, R58, 0x10, RZ ;  /* 0x000000103a3a7819 */ /* 0x000fe400000006ff */
[----:B------:R-:W-:Y:S01]  /*0640*/  PRMT R54, R17, 0x7632, R54 ;  /* 0x0000763211367816 */ /* 0x000fe20000000036 */
        /* <DEDUP_REMOVED lines=224> */
[----:B------:R-:W1:Y:S01]  /*1450*/  S2R R15, SR_CgaCtaId ;  /* 0x00000000000f7919 */ /* 0x000e620000008800 */
[----:B0-----:R-:W-:Y:S02]  /*1460*/  LEA.HI R13, R34, R64, RZ, 0x1e ;  /* 0x00000040220d7211 */ /* 0x001fe400078ff0ff */
[----:B------:R-:W-:-:S03]  /*1470*/  MOV R12, 0x400 ;  /* 0x00000400000c7802 */ /* 0x000fc60000000f00 */
[----:B------:R-:W-:-:S05]  /*1480*/  IMAD R13, R13, 0x50, -R14 ;  /* 0x000000500d0d7824 */ /* 0x000fca00078e0a0e */
        /* <DEDUP_REMOVED lines=10> */
[----:B------:R-:W-:Y:S02]  /*1530*/  IADD3 R30, PT, PT, R13, 0x30, RZ ;  /* 0x000000300d1e7810 */ /* 0x000fe40007ffe0ff */
[----:B-1----:R-:W-:-:S02]  /*1540*/  LEA R14, R15, R12, 0x18 ;  /* 0x0000000c0f0e7211 */ /* 0x002fc400078ec0ff */
[----:B------:R-:W-:Y:S02]  /*1550*/  SHF.R.U32.HI R15, RZ, 0x2, R13 ;  /* 0x00000002ff0f7819 */ /* 0x000fe4000001160d */
[C---:B------:R-:W-:Y:S02]  /*1560*/  IADD3 R12, PT, PT, R13.reuse, 0x4, RZ ;  /* 0x000000040d0c7810 */ /* 0x040fe40007ffe0ff */
[----:B------:R-:W-:Y:S01]  /*1570*/  IADD3 R31, PT, PT, R13, 0x34, RZ ;  /* 0x000000340d1f7810 */ /* 0x000fe20007ffe0ff */
[----:B------:R-:W-:Y:S01]  /*1580*/  IMAD R15, R15, 0x28, R14 ;  /* 0x000000280f0f7824 */ /* 0x000fe200078e020e */
[C---:B------:R-:W-:Y:S02]  /*1590*/  IADD3 R32, PT, PT, R13.reuse, 0x38, RZ ;  /* 0x000000380d207810 */ /* 0x040fe40007ffe0ff */
[C---:B------:R-:W-:Y:S02]  /*15a0*/  IADD3 R66, PT, PT, R13.reuse, 0x3c, RZ ;  /* 0x0000003c0d427810 */ /* 0x040fe40007ffe0ff */
[----:B------:R-:W-:-:S02]  /*15b0*/  IADD3 R78, PT, PT, R13, 0x40, RZ ;  /* 0x000000400d4e7810 */ /* 0x000fc40007ffe0ff */
[C---:B------:R-:W-:Y:S02]  /*15c0*/  IADD3 R80, PT, PT, R13.reuse, 0x44, RZ ;  /* 0x000000440d507810 */ /* 0x040fe40007ffe0ff */
[C---:B------:R-:W-:Y:S02]  /*15d0*/  IADD3 R82, PT, PT, R13.reuse, 0x48, RZ ;  /* 0x000000480d527810 */ /* 0x040fe40007ffe0ff */
[----:B------:R-:W-:Y:S02]  /*15e0*/  IADD3 R84, PT, PT, R13, 0x4c, RZ ;  /* 0x0000004c0d547810 */ /* 0x000fe40007ffe0ff */
[----:B------:R-:W-:Y:S02]  /*15f0*/  SHF.R.U32.HI R13, RZ, 0x2, R12 ;  /* 0x00000002ff0d7819 */ /* 0x000fe4000001160c */
[----:B------:R-:W-:Y:S02]  /*1600*/  SHF.R.U32.HI R17, RZ, 0x2, R16 ;  /* 0x00000002ff117819 */ /* 0x000fe40000011610 */
[----:B------:R-:W-:Y:S01]  /*1610*/  LEA R15, R42, R15, 0x3 ;  /* 0x0000000f2a0f7211 */ /* 0x000fe200078e18ff */
[----:B------:R-:W-:Y:S01]  /*1620*/  IMAD R13, R13, 0x28, R14 ;  /* 0x000000280d0d7824 */ /* 0x000fe200078e020e */
[----:B------:R-:W-:Y:S01]  /*1630*/  SHF.R.U32.HI R21, RZ, 0x2, R18 ;  /* 0x00000002ff157819 */ /* 0x000fe20000011612 */
[----:B------:R-:W-:Y:S01]  /*1640*/  IMAD R17, R17, 0x28, R14 ;  /* 0x0000002811117824 */ /* 0x000fe200078e020e */
[----:B------:R-:W-:-:S02]  /*1650*/  SHF.R.U32.HI R25, RZ, 0x2, R19 ;  /* 0x00000002ff197819 */ /* 0x000fc40000011613 */
[C---:B------:R-:W-:Y:S01]  /*1660*/  LEA R13, R42.reuse, R13, 0x3 ;  /* 0x0000000d2a0d7211 */ /* 0x040fe200078e18ff */
[----:B------:R0:W1:Y:S01]  /*1670*/  LDS.64 R18, [R15] ;  /* 0x000000000f127984 */ /* 0x0000620000000a00 */
[----:B------:R-:W-:Y:S01]  /*1680*/  IMAD R21, R21, 0x28, R14 ;  /* 0x0000002815157824 */ /* 0x000fe200078e020e */
[----:B------:R-:W-:Y:S01]  /*1690*/  SHF.R.U32.HI R33, RZ, 0x2, R22 ;  /* 0x00000002ff217819 */ /* 0x000fe20000011616 */
[----:B------:R-:W-:Y:S01]  /*16a0*/  IMAD R25, R25, 0x28, R14 ;  /* 0x0000002819197824 */ /* 0x000fe200078e020e */
[----:B------:R-:W-:Y:S02]  /*16b0*/  SHF.R.U32.HI R12, RZ, 0x2, R23 ;  /* 0x00000002ff0c7819 */ /* 0x000fe40000011617 */
[----:B------:R-:W-:Y:S01]  /*16c0*/  LEA R17, R42, R17, 0x3 ;  /* 0x000000112a117211 */ /* 0x000fe200078e18ff */
[----:B------:R2:W3:Y:S01]  /*16d0*/  LDS.64 R22, [R13] ;  /* 0x000000000d167984 */ /* 0x0004e20000000a00 */
[----:B------:R-:W-:Y:S01]  /*16e0*/  SHF.R.U32.HI R29, RZ, 0x2, R20 ;  /* 0x00000002ff1d7819 */ /* 0x000fe20000011614 */
[----:B0-----:R-:W-:Y:S01]  /*16f0*/  IMAD R15, R33, 0x28, R14 ;  /* 0x00000028210f7824 */ /* 0x001fe200078e020e */
[----:B------:R-:W-:-:S02]  /*1700*/  SHF.R.U32.HI R16, RZ, 0x2, R26 ;  /* 0x00000002ff107819 */ /* 0x000fc4000001161a */
[----:B------:R-:W-:Y:S01]  /*1710*/  SHF.R.U32.HI R20, RZ, 0x2, R27 ;  /* 0x00000002ff147819 */ /* 0x000fe2000001161b */
[----:B------:R-:W-:Y:S01]  /*1720*/  IMAD R29, R29, 0x28, R14 ;  /* 0x000000281d1d7824 */ /* 0x000fe200078e020e */
[----:B------:R-:W-:Y:S01]  /*1730*/  LEA R21, R42, R21, 0x3 ;  /* 0x000000152a157211 */ /* 0x000fe200078e18ff */
[----:B------:R0:W4:Y:S01]  /*1740*/  LDS.64 R26, [R17] ;  /* 0x00000000111a7984 */ /* 0x0001220000000a00 */
[----:B------:R-:W-:Y:S01]  /*1750*/  SHF.R.U32.HI R74, RZ, 0x2, R32 ;  /* 0x00000002ff4a7819 */ /* 0x000fe20000011620 */
[----:B--2---:R-:W-:Y:S01]  /*1760*/  IMAD R13, R12, 0x28, R14 ;  /* 0x000000280c0d7824 */ /* 0x004fe200078e020e */
[----:B------:R-:W-:Y:S02]  /*1770*/  LEA R32, R42, R25, 0x3 ;  /* 0x000000192a207211 */ /* 0x000fe400078e18ff */
[----:B------:R-:W-:Y:S01]  /*1780*/  SHF.R.U32.HI R70, RZ, 0x2, R30 ;  /* 0x00000002ff467819 */ /* 0x000fe2000001161e */
[--C-:B------:R-:W-:Y:S01]  /*1790*/  IMAD R74, R74, 0x28, R14.reuse ;  /* 0x000000284a4a7824 */ /* 0x100fe200078e020e */
[----:B------:R-:W-:Y:S01]  /*17a0*/  SHF.R.U32.HI R72, RZ, 0x2, R31 ;  /* 0x00000002ff487819 */ /* 0x000fe2000001161f */
[--C-:B0-----:R-:W-:Y:S01]  /*17b0*/  IMAD R17, R16, 0x28, R14.reuse ;  /* 0x0000002810117824 */ /* 0x101fe200078e020e */
[----:B------:R-:W0:Y:S01]  /*17c0*/  LDS.64 R30, [R21] ;  /* 0x00000000151e7984 */ /* 0x000e220000000a00 */
[----:B------:R-:W-:Y:S01]  /*17d0*/  LEA R29, R42, R29, 0x3 ;  /* 0x0000001d2a1d7211 */ /* 0x000fe200078e18ff */
[----:B------:R-:W-:Y:S01]  /*17e0*/  IMAD R70, R70, 0x28, R14 ;  /* 0x0000002846467824 */ /* 0x000fe200078e020e */
[----:B------:R-:W-:Y:S01]  /*17f0*/  SHF.R.U32.HI R24, RZ, 0x2, R24 ;  /* 0x00000002ff187819 */ /* 0x000fe20000011618 */
[----:B------:R-:W2:Y:S01]  /*1800*/  LDS.64 R32, [R32] ;  /* 0x0000000020207984 */ /* 0x000ea20000000a00 */
[----:B------:R-:W-:Y:S01]  /*1810*/  SHF.R.U32.HI R68, RZ, 0x2, R28 ;  /* 0x00000002ff447819 */ /* 0x000fe2000001161c */
[----:B------:R-:W-:Y:S01]  /*1820*/  IMAD R72, R72, 0x28, R14 ;  /* 0x0000002848487824 */ /* 0x000fe200078e020e */
[----:B------:R-:W-:Y:S01]  /*1830*/  LEA R15, R42, R15, 0x3 ;  /* 0x0000000f2a0f7211 */ /* 0x000fe200078e18ff */
[----:B------:R-:W2:Y:S01]  /*1840*/  LDS.64 R28, [R29] ;  /* 0x000000001d1c7984 */ /* 0x000ea20000000a00 */
[----:B------:R-:W-:Y:S01]  /*1850*/  SHF.R.U32.HI R76, RZ, 0x2, R66 ;  /* 0x00000002ff4c7819 */ /* 0x000fe20000011642 */
[----:B------:R-:W-:Y:S01]  /*1860*/  IMAD R12, R24, 0x28, R14 ;  /* 0x00000028180c7824 */ /* 0x000fe200078e020e */
[----:B------:R-:W-:Y:S01]  /*1870*/  SHF.R.U32.HI R78, RZ, 0x2, R78 ;  /* 0x00000002ff4e7819 */ /* 0x000fe2000001164e */
[--C-:B------:R-:W-:Y:S01]  /*1880*/  IMAD R66, R20, 0x28, R14.reuse ;  /* 0x0000002814427824 */ /* 0x100fe200078e020e */
[C---:B------:R-:W-:Y:S01]  /*1890*/  LEA R20, R42.reuse, R13, 0x3 ;  /* 0x0000000d2a147211 */ /* 0x040fe200078e18ff */
[----:B------:R3:W2:Y:S01]  /*18a0*/  LDS.64 R24, [R15] ;  /* 0x000000000f187984 */ /* 0x0006a20000000a00 */
[----:B------:R-:W-:Y:S01]  /*18b0*/  LEA R16, R42, R12, 0x3 ;  /* 0x0000000c2a107211 */ /* 0x000fe200078e18ff */
[----:B------:R-:W-:Y:S01]  /*18c0*/  IMAD R68, R68, 0x28, R14 ;  /* 0x0000002844447824 */ /* 0x000fe200078e020e */
[----:B------:R-:W-:Y:S01]  /*18d0*/  LEA R12, R42, R17, 0x3 ;  /* 0x000000112a0c7211 */ /* 0x000fe200078e18ff */
[----:B-1----:R-:W-:Y:S01]  /*18e0*/  FADD.FTZ R18, RZ, R18 ;  /* 0x00000012ff127221 */ /* 0x002fe20000010000 */
[----:B------:R-:W1:Y:S01]  /*18f0*/  LDS.64 R20, [R20] ;  /* 0x0000000014147984 */ /* 0x000e620000000a00 */
[----:B------:R-:W-:Y:S01]  /*1900*/  SHF.R.U32.HI R80, RZ, 0x2, R80 ;  /* 0x00000002ff507819 */ /* 0x000fe20000011650 */
[----:B------:R-:W-:Y:S01]  /*1910*/  IMAD R76, R76, 0x28, R14 ;  /* 0x000000284c4c7824 */ /* 0x000fe200078e020e */
[----:B------:R-:W-:Y:S01]  /*1920*/  SHF.R.U32.HI R82, RZ, 0x2, R82 ;  /* 0x00000002ff527819 */ /* 0x000fe20000011652 */
[----:B------:R-:W1:Y:S01]  /*1930*/  LDS.64 R16, [R16] ;  /* 0x0000000010107984 */ /* 0x000e620000000a00 */
[----:B------:R-:W-:Y:S01]  /*1940*/  SHF.R.U32.HI R84, RZ, 0x2, R84 ;  /* 0x00000002ff547819 */ /* 0x000fe20000011654 */
[--C-:B------:R-:W-:Y:S01]  /*1950*/  IMAD R78, R78, 0x28, R14.reuse ;  /* 0x000000284e4e7824 */ /* 0x100fe200078e020e */
[----:B---3--:R-:W-:Y:S01]  /*1960*/  LEA R15, R42, R66, 0x3 ;  /* 0x000000422a0f7211 */ /* 0x008fe200078e18ff */
[----:B------:R-:W3:Y:S01]  /*1970*/  LDS.64 R12, [R12] ;  /* 0x000000000c0c7984 */ /* 0x000ee20000000a00 */
[--C-:B------:R-:W-:Y:S01]  /*1980*/  IMAD R80, R80, 0x28, R14.reuse ;  /* 0x0000002850507824 */ /* 0x100fe200078e020e */
[----:B------:R-:W-:Y:S01]  /*1990*/  LEA R68, R42, R68, 0x3 ;  /* 0x000000442a447211 */ /* 0x000fe200078e18ff */
[----:B------:R-:W-:-:S02]  /*19a0*/  IMAD R82, R82, 0x28, R14 ;  /* 0x0000002852527824 */ /* 0x000fc400078e020e */
[----:B------:R-:W-:Y:S01]  /*19b0*/  FADD.FTZ R66, RZ, R19 ;  /* 0x00000013ff427221 */ /* 0x000fe20000010000 */
[----:B------:R-:W-:Y:S02]  /*19c0*/  IMAD R84, R84, 0x28, R14 ;  /* 0x0000002854547824 */ /* 0x000fe400078e020e */
[----:B------:R-:W-:Y:S01]  /*19d0*/  FADD.FTZ R22, R18, R22 ;  /* 0x0000001612167221 */ /* 0x000fe20000010000 */
[----:B------:R-:W3:Y:S01]  /*19e0*/  LDS.64 R14, [R15] ;  /* 0x000000000f0e7984 */ /* 0x000ee20000000a00 */
[----:B------:R-:W-:Y:S01]  /*19f0*/  LEA R70, R42, R70, 0x3 ;  /* 0x000000462a467211 */ /* 0x000fe200078e18ff */
[----:B------:R-:W-:Y:S01]  /*1a00*/  FADD.FTZ R66, R66, R23 ;  /* 0x0000001742427221 */ /* 0x000fe20000010000 */
[----:B----4-:R-:W-:Y:S01]  /*1a10*/  FADD.FTZ R26, R22, R26 ;  /* 0x0000001a161a7221 */ /* 0x010fe20000010000 */
[----:B------:R-:W4:Y:S01]  /*1a20*/  LDS.64 R18, [R68] ;  /* 0x0000000044127984 */ /* 0x000f220000000a00 */
[----:B------:R-:W-:Y:S01]  /*1a30*/  LEA R72, R42, R72, 0x3 ;  /* 0x000000482a487211 */ /* 0x000fe200078e18ff */
[----:B------:R-:W-:Y:S01]  /*1a40*/  FADD.FTZ R66, R66, R27 ;  /* 0x0000001b42427221 */ /* 0x000fe20000010000 */
[----:B0-----:R-:W-:Y:S01]  /*1a50*/  FADD.FTZ R30, R26, R30 ;  /* 0x0000001e1a1e7221 */ /* 0x001fe20000010000 */
[----:B------:R-:W0:Y:S01]  /*1a60*/  LDS.64 R22, [R70] ;  /* 0x0000000046167984 */ /* 0x000e220000000a00 */
[----:B------:R-:W-:Y:S01]  /*1a70*/  LEA R74, R42, R74, 0x3 ;  /* 0x0000004a2a4a7211 */ /* 0x000fe200078e18ff */
[----:B------:R-:W-:Y:S01]  /*1a80*/  FADD.FTZ R66, R66, R31 ;  /* 0x0000001f42427221 */ /* 0x000fe20000010000 */
[----:B--2---:R-:W-:Y:S01]  /*1a90*/  FADD.FTZ R32, R30, R32 ;  /* 0x000000201e207221 */ /* 0x004fe20000010000 */
[----:B------:R-:W2:Y:S01]  /*1aa0*/  LDS.64 R26, [R72] ;  /* 0x00000000481a7984 */ /* 0x000ea20000000a00 */
[----:B------:R-:W-:Y:S01]  /*1ab0*/  LEA R76, R42, R76, 0x3 ;  /* 0x0000004c2a4c7211 */ /* 0x000fe200078e18ff */
[----:B------:R-:W-:Y:S01]  /*1ac0*/  FADD.FTZ R66, R66, R33 ;  /* 0x0000002142427221 */ /* 0x000fe20000010000 */
[----:B------:R-:W-:Y:S01]  /*1ad0*/  FADD.FTZ R28, R32, R28 ;  /* 0x0000001c201c7221 */ /* 0x000fe20000010000 */
[----:B------:R-:W2:Y:S01]  /*1ae0*/  LDS.64 R30, [R74] ;  /* 0x000000004a1e7984 */ /* 0x000ea20000000a00 */
[----:B------:R-:W-:Y:S01]  /*1af0*/  LEA R78, R42, R78, 0x3 ;  /* 0x0000004e2a4e7211 */ /* 0x000fe200078e18ff */
[----:B------:R-:W-:Y:S01]  /*1b00*/  FADD.FTZ R66, R66, R29 ;  /* 0x0000001d42427221 */ /* 0x000fe20000010000 */
[----:B------:R-:W-:Y:S01]  /*1b10*/  LEA R80, R42, R80, 0x3 ;  /* 0x000000502a507211 */ /* 0x000fe200078e18ff */
[----:B------:R-:W2:Y:S01]  /*1b20*/  LDS.64 R32, [R76] ;  /* 0x000000004c207984 */ /* 0x000ea20000000a00 */
[----:B------:R-:W-:Y:S01]  /*1b30*/  FADD.FTZ R24, R28, R24 ;  /* 0x000000181c187221 */ /* 0x000fe20000010000 */
[----:B------:R-:W-:Y:S01]  /*1b40*/  FADD.FTZ R66, R66, R25 ;  /* 0x0000001942427221 */ /* 0x000fe20000010000 */
[----:B------:R-:W-:Y:S01]  /*1b50*/  LEA R82, R42, R82, 0x3 ;  /* 0x000000522a527211 */ /* 0x000fe200078e18ff */
[----:B------:R-:W2:Y:S01]  /*1b60*/  LDS.64 R28, [R78] ;  /* 0x000000004e1c7984 */ /* 0x000ea20000000a00 */
[----:B-1----:R-:W-:Y:S01]  /*1b70*/  FADD.FTZ R20, R24, R20 ;  /* 0x0000001418147221 */ /* 0x002fe20000010000 */
[----:B------:R-:W-:Y:S01]  /*1b80*/  FADD.FTZ R66, R66, R21 ;  /* 0x0000001542427221 */ /* 0x000fe20000010000 */
[----:B------:R-:W-:Y:S01]  /*1b90*/  LEA R84, R42, R84, 0x3 ;  /* 0x000000542a547211 */ /* 0x000fe200078e18ff */
[----:B------:R-:W1:Y:S01]  /*1ba0*/  LDS.64 R24, [R80] ;  /* 0x0000000050187984 */ /* 0x000e620000000a00 */
[----:B------:R-:W-:Y:S01]  /*1bb0*/  FADD.FTZ R16, R20, R16 ;  /* 0x0000001014107221 */ /* 0x000fe20000010000 */
[----:B------:R-:W-:-:S02]  /*1bc0*/  FADD.FTZ R66, R66, R17 ;  /* 0x0000001142427221 */ /* 0x000fc40000010000 */
[----:B------:R-:W1:Y:S01]  /*1bd0*/  LDS.64 R20, [R82] ;  /* 0x0000000052147984 */ /* 0x000e620000000a00 */
[----:B---3--:R-:W-:Y:S01]  /*1be0*/  FADD.FTZ R12, R16, R12 ;  /* 0x0000000c100c7221 */ /* 0x008fe20000010000 */
[----:B------:R-:W-:Y:S02]  /*1bf0*/  FADD.FTZ R66, R66, R13 ;  /* 0x0000000d42427221 */ /* 0x000fe40000010000 */
[----:B------:R-:W3:Y:S01]  /*1c00*/  LDS.64 R16, [R84] ;  /* 0x0000000054107984 */ /* 0x000ee20000000a00 */
[----:B------:R-:W-:Y:S01]  /*1c10*/  FADD.FTZ R13, R12, R14 ;  /* 0x0000000e0c0d7221 */ /* 0x000fe20000010000 */
[----:B------:R-:W-:-:S03]  /*1c20*/  FADD.FTZ R66, R66, R15 ;  /* 0x0000000f42427221 */ /* 0x000fc60000010000 */
[----:B----4-:R-:W-:Y:S01]  /*1c30*/  FADD.FTZ R13, R13, R18 ;  /* 0x000000120d0d7221 */ /* 0x010fe20000010000 */
[----:B------:R-:W-:-:S03]  /*1c40*/  FADD.FTZ R66, R66, R19 ;  /* 0x0000001342427221 */ /* 0x000fc60000010000 */
[----:B0-----:R-:W-:Y:S01]  /*1c50*/  FADD.FTZ R13, R13, R22 ;  /* 0x000000160d0d7221 */ /* 0x001fe20000010000 */
[----:B------:R-:W-:-:S03]  /*1c60*/  FADD.FTZ R66, R66, R23 ;  /* 0x0000001742427221 */ /* 0x000fc60000010000 */
[----:B--2---:R-:W-:Y:S01]  /*1c70*/  FADD.FTZ R13, R13, R26 ;  /* 0x0000001a0d0d7221 */ /* 0x004fe20000010000 */
[----:B------:R-:W-:-:S03]  /*1c80*/  FADD.FTZ R66, R66, R27 ;  /* 0x0000001b42427221 */ /* 0x000fc60000010000 */
[----:B------:R-:W-:Y:S01]  /*1c90*/  FADD.FTZ R13, R13, R30 ;  /* 0x0000001e0d0d7221 */ /* 0x000fe20000010000 */
[----:B------:R-:W-:-:S03]  /*1ca0*/  FADD.FTZ R66, R66, R31 ;  /* 0x0000001f42427221 */ /* 0x000fc60000010000 */
[----:B------:R-:W-:Y:S01]  /*1cb0*/  FADD.FTZ R13, R13, R32 ;  /* 0x000000200d0d7221 */ /* 0x000fe20000010000 */
[----:B------:R-:W-:-:S03]  /*1cc0*/  FADD.FTZ R66, R66, R33 ;  /* 0x0000002142427221 */ /* 0x000fc60000010000 */
[----:B------:R-:W-:Y:S01]  /*1cd0*/  FADD.FTZ R13, R13, R28 ;  /* 0x0000001c0d0d7221 */ /* 0x000fe20000010000 */
[----:B------:R-:W-:-:S03]  /*1ce0*/  FADD.FTZ R66, R66, R29 ;  /* 0x0000001d42427221 */ /* 0x000fc60000010000 */
[----:B-1----:R-:W-:Y:S01]  /*1cf0*/  FADD.FTZ R13, R13, R24 ;  /* 0x000000180d0d7221 */ /* 0x002fe20000010000 */
[----:B------:R-:W-:-:S03]  /*1d00*/  FADD.FTZ R66, R66, R25 ;  /* 0x0000001942427221 */ /* 0x000fc60000010000 */
[----:B------:R-:W-:Y:S01]  /*1d10*/  FADD.FTZ R13, R13, R20 ;  /* 0x000000140d0d7221 */ /* 0x000fe20000010000 */
[----:B------:R-:W-:-:S03]  /*1d20*/  FADD.FTZ R66, R66, R21 ;  /* 0x0000001542427221 */ /* 0x000fc60000010000 */
[----:B---3--:R-:W-:Y:S01]  /*1d30*/  FADD.FTZ R16, R13, R16 ;  /* 0x000000100d107221 */ /* 0x008fe20000010000 */
[----:B------:R-:W-:-:S07]  /*1d40*/  FADD.FTZ R17, R66, R17 ;  /* 0x0000001142117221 */ /* 0x000fce0000010000 */
.L_x_565:
[----:B------:R-:W-:Y:S05]  /*1d50*/  BSYNC.RECONVERGENT B0 ;  /* 0x0000000000007941 */ /* 0x000fea0003800200 */
.L_x_564:
        /* <DEDUP_REMOVED lines=10> */
[----:B------:R-:W1:Y:S01]  /*1e00*/  @!P2 LDC.64 R12, c[0x0][0x3b8] ;  /* 0x0000ee00ff0cab82 */ /* 0x000e620000000a00 */
[----:B------:R-:W-:Y:S02]  /*1e10*/  CS2R R16, SRZ ;  /* 0x0000000000107805 */ /* 0x000fe4000001ff00 */
[----:B------:R-:W2:Y:S01]  /*1e20*/  SHFL.BFLY PT, R20, R19, 0x1, 0x1f ;  /* 0x0c201f0013147f89 */ /* 0x000ea200000e0000 */
[----:B0-----:R-:W-:Y:S01]  /*1e30*/  FADD.FTZ R14, R18, R15 ;  /* 0x0000000f120e7221 */ /* 0x001fe20000010000 */
[----:B-1----:R-:W-:-:S04]  /*1e40*/  @!P2 IMAD.WIDE.U32 R12, R21, 0x4, R12 ;  /* 0x00000004150ca825 */ /* 0x002fc800078e000c */
        /* <DEDUP_REMOVED lines=8> */
.L_x_567:
[----:B------:R-:W2:Y:S04]  /*1ed0*/  LD.E.STRONG.GPU R13, desc[UR8][R8.64] ;  /* 0x00000008080d7980 */ /* 0x000ea8000c10f900 */
[----:B--2---:R-:W-:Y:S01]  /*1ee0*/  CCTL.IVALL ;  /* 0x00000000ff00798f */ /* 0x004fe20002000000 */
[----:B------:R-:W-:Y:S05]  /*1ef0*/  YIELD ;  /* 0x0000000000007946 */ /* 0x000fea0003800000 */
[----:B-----5:R-:W-:-:S04]  /*1f00*/  LOP3.LUT R13, R13, R12, RZ, 0x3c, !PT ;  /* 0x0000000c0d0d7212 */ /* 0x020fc800078e3cff */
[----:B------:R-:W-:-:S13]  /*1f10*/  ISETP.GT.AND P2, PT, R13, -0x1, PT ;  /* 0xffffffff0d00780c */ /* 0x000fda0003f44270 */
[----:B------:R-:W-:Y:S05]  /*1f20*/  @P2 BRA `(.L_x_567) ;  /* 0xfffffffc00e82947 */ /* 0x000fea000383ffff */
.L_x_566:
        /* <DEDUP_REMOVED lines=11> */
.L_x_569:
[----:B------:R-:W-:Y:S05]  /*1fe0*/  BSYNC.RECONVERGENT B0 ;  /* 0x0000000000007941 */ /* 0x000fea0003800200 */
.L_x_568:
[----:B0-----:R-:W0:Y:S01]  /*1ff0*/  SHFL.BFLY PT, R12, R17, 0x8, 0x1f ;  /* 0x0d001f00110c7f89 */ /* 0x001e2200000e0000 */
[----:B------:R-:W-:Y:S01]  /*2000*/  LOP3.LUT P1, RZ, R34, 0x3cf, RZ, 0xc0, !PT ;  /* 0x000003cf22ff7812 */ /* 0x000fe2000782c0ff */
[----:B------:R-:W-:Y:S01]  /*2010*/  BSSY.RECONVERGENT B0, `(.L_x_570) ;  /* 0x0000026000007945 */ /* 0x000fe20003800200 */
[----:B-----5:R-:W-:Y:S01]  /*2020*/  PRMT R21, R5, 0x7632, R21 ;  /* 0x0000763205157816 */ /* 0x020fe20000000015 */
        /* <DEDUP_REMOVED lines=14> */
[----:B------:R-:W-:Y:S02]  /*2110*/  PRMT R18, R7, 0x7632, R18 ;  /* 0x0000763207127816 */ /* 0x000fe40000000012 */
[----:B------:R-:W-:Y:S01]  /*2120*/  PRMT R17, R4, 0x7632, R17 ;  /* 0x0000763204117816 */ /* 0x000fe20000000011 */
[----:B------:R-:W-:Y:S01]  /*2130*/  @!P1 FMUL.FTZ R12, R12, 1.2207031431898940355e-05 ;  /* 0x374ccccd0c0c9820 */ /* 0x000fe20000410000 */
[----:B-1----:R-:W-:-:S03]  /*2140*/  FADD.FTZ R16, R19, R16 ;  /* 0x0000001013107221 */ /* 0x002fc60000010000 */
[----:B------:R-:W-:-:S04]  /*2150*/  @!P1 FMUL.FTZ R13, R12, R12 ;  /* 0x0000000c0c0d9220 */ /* 0x000fc80000410000 */
[----:B------:R-:W-:Y:S01]  /*2160*/  @!P1 FFMA.FTZ R13, R16, 1.2207031431898940355e-05, -R13 ;  /* 0x374ccccd100d9823 */ /* 0x000fe2000001080d */
        /* <DEDUP_REMOVED lines=16> */
.L_x_571:
[----:B------:R-:W-:Y:S05]  /*2270*/  BSYNC.RECONVERGENT B0 ;  /* 0x0000000000007941 */ /* 0x000fea0003800200 */
.L_x_570:
        /* <DEDUP_REMOVED lines=10> */
[----:B0-----:R-:W-:Y:S02]  /*2320*/  SHF.L.U32 R13, R17, 0x10, RZ ;  /* 0x00000010110d7819 */ /* 0x001fe400000006ff */
[----:B------:R-:W-:Y:S02]  /*2330*/  SHF.L.U32 R6, R6, 0x10, RZ ;  /* 0x0000001006067819 */ /* 0x000fe400000006ff */
[----:B------:R-:W-:Y:S02]  /*2340*/  SHF.L.U32 R15, R4, 0x10, RZ ;  /* 0x00000010040f7819 */ /* 0x000fe400000006ff */
[----:B------:R-:W-:Y:S01]  /*2350*/  LOP3.LUT R47, R47, 0x1, RZ, 0x3c, !PT ;  /* 0x000000012f2f7812 */ /* 0x000fe200078e3cff */
        /* <DEDUP_REMOVED lines=27> */
[----:B0-----:R-:W-:Y:S01]  /*2510*/  FMUL.FTZ R5, R11, R56 ;  /* 0x000000380b057220 */ /* 0x001fe20000410000 */
[----:B------:R-:W-:Y:S01]  /*2520*/  FADD.FTZ R56, R153, -R10 ;  /* 0x8000000a99387221 */ /* 0x000fe20000010000 */
[C---:B------:R-:W-:Y:S01]  /*2530*/  FMUL.FTZ R70, R11.reuse, R66 ;  /* 0x000000420b467220 */ /* 0x040fe20000410000 */
[C---:B------:R-:W-:Y:S01]  /*2540*/  FMUL.FTZ R79, R11.reuse, R82 ;  /* 0x000000520b4f7220 */ /* 0x040fe20000410000 */
[C---:B------:R-:W-:Y:S01]  /*2550*/  FMUL.FTZ R88, R11.reuse, R88 ;  /* 0x000000580b587220 */ /* 0x040fe20000410000 */
[----:B------:R-:W-:Y:S01]  /*2560*/  FMUL.FTZ R56, R11, R56 ;  /* 0x000000380b387220 */ /* 0x000fe20000410000 */
[----:B------:R-:W-:Y:S01]  /*2570*/  FFMA.FTZ R67, R7, R70, R22 ;  /* 0x0000004607437223 */ /* 0x000fe20000010016 */
[--C-:B------:R-:W-:Y:S01]  /*2580*/  FADD.FTZ R70, R63, -R10.reuse ;  /* 0x8000000a3f467221 */ /* 0x100fe20000010000 */
[----:B------:R-:W-:Y:S01]  /*2590*/  FFMA.FTZ R79, R6, R79, R15 ;  /* 0x0000004f064f7223 */ /* 0x000fe2000001000f */
[C-C-:B------:R-:W-:Y:S01]  /*25a0*/  FFMA.FTZ R56, R16.reuse, R56, R21.reuse ;  /* 0x0000003810387223 */ /* 0x140fe20000010015 */
[----:B------:R-:W-:Y:S01]  /*25b0*/  FMUL.FTZ R75, R67, -1.4426950216293334961 ;  /* 0xbfb8aa3b434b7820 */ /* 0x000fe20000410000 */
[--C-:B------:R-:W-:Y:S01]  /*25c0*/  FFMA.FTZ R83, R16, R88, R21.reuse ;  /* 0x0000005810537223 */ /* 0x100fe20000010015 */
[----:B------:R-:W-:Y:S01]  /*25d0*/  FMUL.FTZ R81, R11, R86 ;  /* 0x000000560b517220 */ /* 0x000fe20000410000 */
[----:B------:R-:W-:Y:S01]  /*25e0*/  FMUL.FTZ R68, R56, -1.4426950216293334961 ;  /* 0xbfb8aa3b38447820 */ /* 0x000fe20000410000 */
[----:B------:R0:W-:Y:S01]  /*25f0*/  MUFU.EX2 R63, R75 ;  /* 0x0000004b003f7308 */ /* 0x0001e20000000800 */
[--C-:B------:R-:W-:Y:S01]  /*2600*/  FADD.FTZ R88, R57, -R10.reuse ;  /* 0x8000000a39587221 */ /* 0x100fe20000010000 */
[C---:B------:R-:W-:Y:S01]  /*2610*/  FMUL.FTZ R140, R11.reuse, R138 ;  /* 0x0000008a0b8c7220 */ /* 0x040fe20000410000 */
[----:B------:R-:W-:Y:S01]  /*2620*/  FMUL.FTZ R141, R11, R142 ;  /* 0x0000008e0b8d7220 */ /* 0x000fe20000410000 */
[--C-:B------:R-:W-:Y:S01]  /*2630*/  FADD.FTZ R142, R139, -R10.reuse ;  /* 0x8000000a8b8e7221 */ /* 0x100fe20000010000 */
[C---:B------:R-:W-:Y:S01]  /*2640*/  FMUL.FTZ R103, R11.reuse, R106 ;  /* 0x0000006a0b677220 */ /* 0x040fe20000410000 */
[----:B------:R-:W-:Y:S01]  /*2650*/  FFMA.FTZ R140, R16, R140, R21 ;  /* 0x0000008c108c7223 */ /* 0x000fe20000010015 */
[--C-:B------:R-:W-:Y:S01]  /*2660*/  FFMA.FTZ R141, R6, R141, R15.reuse ;  /* 0x0000008d068d7223 */ /* 0x100fe2000001000f */
[----:B------:R1:W-:Y:S01]  /*2670*/  MUFU.EX2 R49, R68 ;  /* 0x0000004400317308 */ /* 0x0003e20000000800 */
[----:B0-----:R-:W-:Y:S01]  /*2680*/  FMUL.FTZ R75, R11, R78 ;  /* 0x0000004e0b4b7220 */ /* 0x001fe20000410000 */
[--C-:B------:R-:W-:Y:S01]  /*2690*/  FADD.FTZ R78, R53, -R10.reuse ;  /* 0x8000000a354e7221 */ /* 0x100fe20000010000 */
[----:B------:R-:W-:Y:S01]  /*26a0*/  FMUL.FTZ R144, R140, -1.4426950216293334961 ;  /* 0xbfb8aa3b8c907820 */ /* 0x000fe20000410000 */
[----:B------:R-:W-:Y:S01]  /*26b0*/  FMUL.FTZ R145, R141, -1.4426950216293334961 ;  /* 0xbfb8aa3b8d917820 */ /* 0x000fe20000410000 */
[----:B------:R-:W-:Y:S01]  /*26c0*/  FFMA.FTZ R103, R6, R103, R15 ;  /* 0x0000006706677223 */ /* 0x000fe2000001000f */
[C---:B------:R-:W-:Y:S01]  /*26d0*/  FMUL.FTZ R142, R11.reuse, R142 ;  /* 0x0000008e0b8e7220 */ /* 0x040fe20000410000 */
[C---:B------:R-:W-:Y:S01]  /*26e0*/  FMUL.FTZ R143, R11.reuse, R146 ;  /* 0x000000920b8f7220 */ /* 0x040fe20000410000 */
[----:B------:R0:W-:Y:S01]  /*26f0*/  MUFU.EX2 R139, R144 ;  /* 0x00000090008b7308 */ /* 0x0001e20000000800 */
[----:B-1----:R-:W-:Y:S01]  /*2700*/  FMUL.FTZ R68, R11, R72 ;  /* 0x000000480b447220 */ /* 0x002fe20000410000 */
[--C-:B------:R-:W-:Y:S01]  /*2710*/  FADD.FTZ R72, R65, -R10.reuse ;  /* 0x8000000a41487221 */ /* 0x100fe20000010000 */
[----:B------:R-:W-:Y:S01]  /*2720*/  FMUL.FTZ R110, R103, -1.4426950216293334961 ;  /* 0xbfb8aa3b676e7820 */ /* 0x000fe20000410000 */
[--C-:B------:R-:W-:Y:S01]  /*2730*/  FFMA.FTZ R142, R14, R142, R13.reuse ;  /* 0x0000008e0e8e7223 */ /* 0x100fe2000001000d */
[--C-:B------:R-:W-:Y:S01]  /*2740*/  FADD.FTZ R58, R58, -R10.reuse ;  /* 0x8000000a3a3a7221 */ /* 0x100fe20000010000 */
[----:B------:R-:W-:Y:S01]  /*2750*/  FMUL.FTZ R74, R11, R72 ;  /* 0x000000480b4a7220 */ /* 0x000fe20000410000 */
[--C-:B------:R-:W-:Y:S01]  /*2760*/  FADD.FTZ R150, R131, -R10.reuse ;  /* 0x8000000a83967221 */ /* 0x100fe20000010000 */
[----:B------:R1:W-:Y:S01]  /*2770*/  MUFU.EX2 R137, R145 ;  /* 0x0000009100897308 */ /* 0x0003e20000000800 */
[----:B0-----:R-:W-:Y:S01]  /*2780*/  FMUL.FTZ R144, R11, R148 ;  /* 0x000000940b907220 */ /* 0x001fe20000410000 */
[----:B------:R-:W-:Y:S01]  /*2790*/  FFMA.FTZ R74, R14, R74, R13 ;  /* 0x0000004a0e4a7223 */ /* 0x000fe2000001000d */
[----:B------:R-:W-:Y:S01]  /*27a0*/  FADD.FTZ R148, R133, -R10 ;  /* 0x8000000a85947221 */ /* 0x000fe20000010000 */
[----:B------:R-:W-:Y:S01]  /*27b0*/  FMUL.FTZ R146, R142, -1.4426950216293334961 ;  /* 0xbfb8aa3b8e927820 */ /* 0x000fe20000410000 */
[----:B------:R-:W-:Y:S01]  /*27c0*/  FFMA.FTZ R144, R16, R144, R21 ;  /* 0x0000009010907223 */ /* 0x000fe20000010015 */
[----:B------:R-:W-:Y:S01]  /*27d0*/  FMUL.FTZ R80, R74, -1.4426950216293334961 ;  /* 0xbfb8aa3b4a507820 */ /* 0x000fe20000410000 */
[----:B------:R-:W-:Y:S01]  /*27e0*/  FFMA.FTZ R143, R7, R143, R22 ;  /* 0x0000008f078f7223 */ /* 0x000fe20000010016 */
[--C-:B------:R-:W-:Y:S01]  /*27f0*/  FADD.FTZ R128, R149, -R10.reuse ;  /* 0x8000000a95807221 */ /* 0x100fe20000010000 */
[C---:B-1----:R-:W-:Y:S01]  /*2800*/  FMUL.FTZ R145, R11.reuse, R148 ;  /* 0x000000940b917220 */ /* 0x042fe20000410000 */
[----:B------:R0:W-:Y:S01]  /*2810*/  MUFU.EX2 R53, R80 ;  /* 0x0000005000357308 */ /* 0x0001e20000000800 */
[----:B------:R-:W-:Y:S01]  /*2820*/  FMUL.FTZ R148, R144, -1.4426950216293334961 ;  /* 0xbfb8aa3b90947820 */ /* 0x000fe20000410000 */
[C---:B------:R-:W-:Y:S01]  /*2830*/  FMUL.FTZ R12, R11.reuse, R12 ;  /* 0x0000000c0b0c7220 */ /* 0x040fe20000410000 */
[----:B------:R-:W-:Y:S01]  /*2840*/  FFMA.FTZ R145, R6, R145, R15 ;  /* 0x0000009106917223 */ /* 0x000fe2000001000f */
[----:B------:R-:W-:Y:S01]  /*2850*/  FMUL.FTZ R4, R11, R58 ;  /* 0x0000003a0b047220 */ /* 0x000fe20000410000 */
[--C-:B------:R-:W-:Y:S01]  /*2860*/  FADD.FTZ R54, R54, -R10.reuse ;  /* 0x8000000a36367221 */ /* 0x100fe20000010000 */
[--C-:B------:R-:W-:Y:S01]  /*2870*/  FADD.FTZ R52, R52, -R10.reuse ;  /* 0x8000000a34347221 */ /* 0x100fe20000010000 */
[----:B------:R-:W-:Y:S01]  /*2880*/  FMUL.FTZ R149, R145, -1.4426950216293334961 ;  /* 0xbfb8aa3b91957820 */ /* 0x000fe20000410000 */
[----:B------:R1:W-:Y:S01]  /*2890*/  MUFU.EX2 R131, R148 ;  /* 0x0000009400837308 */ /* 0x0003e20000000800 */
[----:B0-----:R-:W-:Y:S01]  /*28a0*/  FMUL.FTZ R80, R11, R84 ;  /* 0x000000540b507220 */ /* 0x001fe20000410000 */
[----:B------:R-:W-:Y:S01]  /*28b0*/  FMUL.FTZ R84, R79, -1.4426950216293334961 ;  /* 0xbfb8aa3b4f547820 */ /* 0x000fe20000410000 */
[--C-:B------:R-:W-:Y:S01]  /*28c0*/  FADD.FTZ R132, R147, -R10.reuse ;  /* 0x8000000a93847221 */ /* 0x100fe20000010000 */
[--C-:B------:R-:W-:Y:S01]  /*28d0*/  FADD.FTZ R24, R165, -R10.reuse ;  /* 0x8000000aa5187221 */ /* 0x100fe20000010000 */
[----:B------:R-:W-:Y:S01]  /*28e0*/  FFMA.FTZ R80, R14, R80, R13 ;  /* 0x000000500e507223 */ /* 0x000fe2000001000d */
[--C-:B------:R-:W-:Y:S01]  /*28f0*/  FADD.FTZ R28, R161, -R10.reuse ;  /* 0x8000000aa11c7221 */ /* 0x100fe20000010000 */
[--C-:B------:R-:W-:Y:S01]  /*2900*/  FADD.FTZ R116, R111, -R10.reuse ;  /* 0x8000000a6f747221 */ /* 0x100fe20000010000 */
[----:B------:R0:W-:Y:S01]  /*2910*/  MUFU.EX2 R71, R84 ;  /* 0x0000005400477308 */ /* 0x0001e20000000800 */
[----:B------:R-:W-:Y:S01]  /*2920*/  FMUL.FTZ R86, R80, -1.4426950216293334961 ;  /* 0xbfb8aa3b50567820 */ /* 0x000fe20000410000 */
[----:B-1----:R-:W-:Y:S01]  /*2930*/  FMUL.FTZ R148, R11, R152 ;  /* 0x000000980b947220 */ /* 0x002fe20000410000 */
[--C-:B------:R-:W-:Y:S01]  /*2940*/  FADD.FTZ R152, R125, -R10.reuse ;  /* 0x8000000a7d987221 */ /* 0x100fe20000010000 */
[----:B------:R-:W-:Y:S01]  /*2950*/  FMUL.FTZ R147, R143, -1.4426950216293334961 ;  /* 0xbfb8aa3b8f937820 */ /* 0x000fe20000410000 */
[----:B------:R-:W-:Y:S01]  /*2960*/  FFMA.FTZ R12, R12, R6, R15 ;  /* 0x000000060c0c7223 */ /* 0x000fe2000001000f */
[----:B------:R-:W-:Y:S01]  /*2970*/  FFMA.FTZ R148, R16, R148, R21 ;  /* 0x0000009410947223 */ /* 0x000fe20000010015 */
[----:B------:R-:W-:Y:S01]  /*2980*/  FFMA.FTZ R4, R4, R14, R13 ;  /* 0x0000000e04047223 */ /* 0x000fe2000001000d */
[----:B------:R1:W-:Y:S01]  /*2990*/  MUFU.EX2 R61, R86 ;  /* 0x00000056003d7308 */ /* 0x0003e20000000800 */
[----:B0-----:R-:W-:Y:S01]  /*29a0*/  FMUL.FTZ R84, R11, R90 ;  /* 0x0000005a0b547220 */ /* 0x001fe20000410000 */
[----:B------:R-:W-:Y:S01]  /*29b0*/  FMUL.FTZ R90, R83, -1.4426950216293334961 ;  /* 0xbfb8aa3b535a7820 */ /* 0x000fe20000410000 */
[--C-:B------:R-:W-:Y:S01]  /*29c0*/  FADD.FTZ R114, R109, -R10.reuse ;  /* 0x8000000a6d727221 */ /* 0x100fe20000010000 */
[C---:B------:R-:W-:Y:S01]  /*29d0*/  FMUL.FTZ R54, R11.reuse, R54 ;  /* 0x000000360b367220 */ /* 0x040fe20000410000 */
[----:B------:R-:W-:Y:S01]  /*29e0*/  FFMA.FTZ R84, R6, R84, R15 ;  /* 0x0000005406547223 */ /* 0x000fe2000001000f */
[C---:B------:R-:W-:Y:S01]  /*29f0*/  FMUL.FTZ R18, R11.reuse, R52 ;  /* 0x000000340b127220 */ /* 0x040fe20000410000 */
[C---:B------:R-:W-:Y:S01]  /*2a00*/  FMUL.FTZ R24, R11.reuse, R24 ;  /* 0x000000180b187220 */ /* 0x040fe20000410000 */
[----:B------:R0:W-:Y:S01]  /*2a10*/  MUFU.EX2 R57, R90 ;  /* 0x0000005a00397308 */ /* 0x0001e20000000800 */
[----:B------:R-:W-:Y:S01]  /*2a20*/  FMUL.FTZ R92, R84, -1.4426950216293334961 ;  /* 0xbfb8aa3b545c7820 */ /* 0x000fe20000410000 */
[----:B-1----:R-:W-:Y:S01]  /*2a30*/  FMUL.FTZ R86, R11, R88 ;  /* 0x000000580b567220 */ /* 0x002fe20000410000 */
[--C-:B------:R-:W-:Y:S01]  /*2a40*/  FADD.FTZ R88, R85, -R10.reuse ;  /* 0x8000000a55587221 */ /* 0x100fe20000010000 */
[C---:B------:R-:W-:Y:S01]  /*2a50*/  FMUL.FTZ R28, R11.reuse, R28 ;  /* 0x0000001c0b1c7220 */ /* 0x040fe20000410000 */
[----:B------:R-:W-:Y:S01]  /*2a60*/  FMUL.FTZ R3, R12, -1.4426950216293334961 ;  /* 0xbfb8aa3b0c037820 */ /* 0x000fe20000410000 */
[----:B------:R-:W-:Y:S01]  /*2a70*/  FMUL.FTZ R17, R4, -1.4426950216293334961 ;  /* 0xbfb8aa3b04117820 */ /* 0x000fe20000410000 */
[C---:B------:R-:W-:Y:S01]  /*2a80*/  FMUL.FTZ R88, R11.reuse, R88 ;  /* 0x000000580b587220 */ /* 0x040fe20000410000 */
[----:B------:R1:W-:Y:S01]  /*2a90*/  MUFU.EX2 R85, R92 ;  /* 0x0000005c00557308 */ /* 0x0003e20000000800 */
[----:B0-----:R-:W-:Y:S01]  /*2aa0*/  FMUL.FTZ R90, R11, R96 ;  /* 0x000000600b5a7220 */ /* 0x001fe20000410000 */
[----:B------:R-:W-:Y:S01]  /*2ab0*/  FADD.FTZ R96, R73, -R10 ;  /* 0x8000000a49607221 */ /* 0x000fe20000010000 */
[----:B------:R-:W-:Y:S01]  /*2ac0*/  FFMA.FTZ R88, R7, R88, R22 ;  /* 0x0000005807587223 */ /* 0x000fe20000010016 */
[C---:B------:R-:W-:Y:S01]  /*2ad0*/  FMUL.FTZ R109, R11.reuse, R114 ;  /* 0x000000720b6d7220 */ /* 0x040fe20000410000 */
[----:B------:R-:W-:Y:S01]  /*2ae0*/  FFMA.FTZ R19, R54, R16, R21 ;  /* 0x0000001036137223 */ /* 0x000fe20000010015 */
[----:B------:R-:W-:Y:S01]  /*2af0*/  FFMA.FTZ R18, R6, R18, R15 ;  /* 0x0000001206127223 */ /* 0x000fe2000001000f */
[----:B------:R-:W-:Y:S01]  /*2b00*/  FMUL.FTZ R98, R88, -1.4426950216293334961 ;  /* 0xbfb8aa3b58627820 */ /* 0x000fe20000410000 */
[----:B------:R0:W-:Y:S01]  /*2b10*/  MUFU.EX2 R135, R146 ;  /* 0x0000009200877308 */ /* 0x0001e20000000800 */
[----:B-1----:R-:W-:Y:S01]  /*2b20*/  FMUL.FTZ R92, R11, R96 ;  /* 0x000000600b5c7220 */ /* 0x002fe20000410000 */
[--C-:B------:R-:W-:Y:S01]  /*2b30*/  FADD.FTZ R96, R89, -R10.reuse ;  /* 0x8000000a59607221 */ /* 0x100fe20000010000 */
[--C-:B------:R-:W-:Y:S01]  /*2b40*/  FADD.FTZ R26, R163, -R10.reuse ;  /* 0x8000000aa31a7221 */ /* 0x100fe20000010000 */
[----:B------:R-:W-:Y:S01]  /*2b50*/  FADD.FTZ R154, R123, -R10 ;  /* 0x8000000a7b9a7221 */ /* 0x000fe20000010000 */
[----:B------:R-:W-:Y:S01]  /*2b60*/  FFMA.FTZ R5, R5, R7, R22 ;  /* 0x0000000705057223 */ /* 0x000fe20000010016 */
[C---:B------:R-:W-:Y:S01]  /*2b70*/  FMUL.FTZ R96, R11.reuse, R96 ;  /* 0x000000600b607220 */ /* 0x040fe20000410000 */
[C-C-:B------:R-:W-:Y:S01]  /*2b80*/  FFMA.FTZ R24, R14.reuse, R24, R13.reuse ;  /* 0x000000180e187223 */ /* 0x140fe2000001000d */
[----:B------:R1:W-:Y:S01]  /*2b90*/  MUFU.EX2 R73, R98 ;  /* 0x0000006200497308 */ /* 0x0003e20000000800 */
[----:B0-----:R-:W-:Y:S01]  /*2ba0*/  FMUL.FTZ R146, R11, R150 ;  /* 0x000000960b927220 */ /* 0x001fe20000410000 */
[----:B------:R-:W-:Y:S01]  /*2bb0*/  FFMA.FTZ R96, R14, R96, R13 ;  /* 0x000000600e607223 */ /* 0x000fe2000001000d */
[--C-:B------:R-:W-:Y:S01]  /*2bc0*/  FADD.FTZ R150, R129, -R10.reuse ;  /* 0x8000000a81967221 */ /* 0x100fe20000010000 */
[----:B------:R-:W-:Y:S01]  /*2bd0*/  FFMA.FTZ R28, R16, R28, R21 ;  /* 0x0000001c101c7223 */ /* 0x000fe20000010015 */
[--C-:B------:R-:W-:Y:S01]  /*2be0*/  FFMA.FTZ R146, R14, R146, R13.reuse ;  /* 0x000000920e927223 */ /* 0x100fe2000001000d */
[----:B------:R-:W-:Y:S01]  /*2bf0*/  FMUL.FTZ R104, R96, -1.4426950216293334961 ;  /* 0xbfb8aa3b60687820 */ /* 0x000fe20000410000 */
[--C-:B------:R-:W-:Y:S01]  /*2c00*/  FADD.FTZ R32, R157, -R10.reuse ;  /* 0x8000000a9d207221 */ /* 0x100fe20000010000 */
[----:B------:R0:W-:Y:S01]  /*2c10*/  MUFU.EX2 R129, R149 ;  /* 0x0000009500817308 */ /* 0x0001e20000000800 */
[----:B-1----:R-:W-:Y:S01]  /*2c20*/  FMUL.FTZ R98, R11, R102 ;  /* 0x000000660b627220 */ /* 0x002fe20000410000 */
[--C-:B------:R-:W-:Y:S01]  /*2c30*/  FADD.FTZ R102, R51, -R10.reuse ;  /* 0x8000000a33667221 */ /* 0x100fe20000010000 */
[--C-:B------:R-:W-:Y:S01]  /*2c40*/  FADD.FTZ R124, R99, -R10.reuse ;  /* 0x8000000a637c7221 */ /* 0x100fe20000010000 */
[--C-:B------:R-:W-:Y:S01]  /*2c50*/  FADD.FTZ R60, R151, -R10.reuse ;  /* 0x8000000a973c7221 */ /* 0x100fe20000010000 */
[----:B------:R-:W-:Y:S01]  /*2c60*/  FMUL.FTZ R23, R19, -1.4426950216293334961 ;  /* 0xbfb8aa3b13177820 */ /* 0x000fe20000410000 */
[----:B------:R-:W-:Y:S01]  /*2c70*/  FMUL.FTZ R25, R18, -1.4426950216293334961 ;  /* 0xbfb8aa3b12197820 */ /* 0x000fe20000410000 */
[C---:B------:R-:W-:Y:S01]  /*2c80*/  FMUL.FTZ R27, R11.reuse, R26 ;  /* 0x0000001a0b1b7220 */ /* 0x040fe20000410000 */
[----:B------:R1:W-:Y:S01]  /*2c90*/  MUFU.EX2 R51, R104 ;  /* 0x0000006800337308 */ /* 0x0003e20000000800 */
[----:B0-----:R-:W-:Y:S01]  /*2ca0*/  FMUL.FTZ R149, R11, R152 ;  /* 0x000000980b957220 */ /* 0x001fe20000410000 */
[----:B------:R-:W-:Y:S01]  /*2cb0*/  FMUL.FTZ R152, R148, -1.4426950216293334961 ;  /* 0xbfb8aa3b94987820 */ /* 0x000fe20000410000 */
[--C-:B------:R-:W-:Y:S01]  /*2cc0*/  FADD.FTZ R30, R159, -R10.reuse ;  /* 0x8000000a9f1e7221 */ /* 0x100fe20000010000 */
[----:B------:R-:W-:Y:S01]  /*2cd0*/  FMUL.FTZ R20, R5, -1.4426950216293334961 ;  /* 0xbfb8aa3b05147820 */ /* 0x000fe20000410000 */
[----:B------:R-:W-:Y:S01]  /*2ce0*/  FMUL.FTZ R26, R24, -1.4426950216293334961 ;  /* 0xbfb8aa3b181a7820 */ /* 0x000fe20000410000 */
[----:B------:R-:W-:Y:S01]  /*2cf0*/  FMUL.FTZ R31, R28, -1.4426950216293334961 ;  /* 0xbfb8aa3b1c1f7820 */ /* 0x000fe20000410000 */
[C---:B------:R-:W-:Y:S01]  /*2d00*/  FMUL.FTZ R32, R11.reuse, R32 ;  /* 0x000000200b207220 */ /* 0x040fe20000410000 */
[----:B------:R0:W-:Y:S01]  /*2d10*/  MUFU.EX2 R133, R147 ;  /* 0x0000009300857308 */ /* 0x0001e20000000800 */
[----:B-1----:R-:W-:Y:S01]  /*2d20*/  FMUL.FTZ R104, R11, R108 ;  /* 0x0000006c0b687220 */ /* 0x002fe20000410000 */
[--C-:B------:R-:W-:Y:S01]  /*2d30*/  FADD.FTZ R108, R93, -R10.reuse ;  /* 0x8000000a5d6c7221 */ /* 0x100fe20000010000 */
[--C-:B------:R-:W-:Y:S01]  /*2d40*/  FADD.FTZ R52, R155, -R10.reuse ;  /* 0x8000000a9b347221 */ /* 0x100fe20000010000 */
[C---:B------:R-:W-:Y:S01]  /*2d50*/  FMUL.FTZ R64, R11.reuse, R62 ;  /* 0x0000003e0b407220 */ /* 0x040fe20000410000 */
[----:B------:R-:W-:Y:S01]  /*2d60*/  FFMA.FTZ R104, R14, R104, R13 ;  /* 0x000000680e687223 */ /* 0x000fe2000001000d */
[----:B------:R-:W-:Y:S01]  /*2d70*/  FMUL.FTZ R105, R11, R108 ;  /* 0x0000006c0b697220 */ /* 0x000fe20000410000 */
[----:B------:R-:W-:Y:S01]  /*2d80*/  FADD.FTZ R108, R97, -R10 ;  /* 0x8000000a616c7221 */ /* 0x000fe20000010000 */
[----:B------:R1:W-:Y:S01]  /*2d90*/  MUFU.EX2 R93, R110 ;  /* 0x0000006e005d7308 */ /* 0x0003e20000000800 */
[----:B------:R-:W-:Y:S01]  /*2da0*/  FMUL.FTZ R112, R104, -1.4426950216293334961 ;  /* 0xbfb8aa3b68707820 */ /* 0x000fe20000410000 */
[C---:B0-----:R-:W-:Y:S01]  /*2db0*/  FMUL.FTZ R147, R11.reuse, R150 ;  /* 0x000000960b937220 */ /* 0x041fe20000410000 */
[C---:B------:R-:W-:Y:S01]  /*2dc0*/  FMUL.FTZ R108, R11.reuse, R108 ;  /* 0x0000006c0b6c7220 */ /* 0x040fe20000410000 */
[----:B------:R-:W-:Y:S01]  /*2dd0*/  FMUL.FTZ R150, R146, -1.4426950216293334961 ;  /* 0xbfb8aa3b92967820 */ /* 0x000fe20000410000 */
[----:B------:R-:W-:Y:S01]  /*2de0*/  FMUL.FTZ R132, R11, R132 ;  /* 0x000000840b847220 */ /* 0x000fe20000410000 */
[----:B------:R-:W-:Y:S01]  /*2df0*/  FFMA.FTZ R147, R7, R147, R22 ;  /* 0x0000009307937223 */ /* 0x000fe20000010016 */
[----:B------:R-:W-:Y:S01]  /*2e00*/  FFMA.FTZ R108, R16, R108, R21 ;  /* 0x0000006c106c7223 */ /* 0x000fe20000010015 */
[----:B------:R0:W-:Y:S01]  /*2e10*/  MUFU.EX2 R97, R112 ;  /* 0x0000007000617308 */ /* 0x0001e20000000800 */
[--C-:B-1----:R-:W-:Y:S01]  /*2e20*/  FADD.FTZ R110, R59, -R10.reuse ;  /* 0x8000000a3b6e7221 */ /* 0x102fe20000010000 */
[----:B------:R-:W-:Y:S01]  /*2e30*/  FMUL.FTZ R60, R11, R60 ;  /* 0x0000003c0b3c7220 */ /* 0x000fe20000410000 */
[----:B------:R-:W-:Y:S01]  /*2e40*/  FMUL.FTZ R114, R108, -1.4426950216293334961 ;  /* 0xbfb8aa3b6c727820 */ /* 0x000fe20000410000 */
[----:B------:R-:W-:Y:S01]  /*2e50*/  FMUL.FTZ R151, R147, -1.4426950216293334961 ;  /* 0xbfb8aa3b93977820 */ /* 0x000fe20000410000 */
[--C-:B------:R-:W-:Y:S01]  /*2e60*/  FADD.FTZ R156, R115, -R10.reuse ;  /* 0x8000000a739c7221 */ /* 0x100fe20000010000 */
[C---:B------:R-:W-:Y:S01]  /*2e70*/  FMUL.FTZ R30, R11.reuse, R30 ;  /* 0x0000001e0b1e7220 */ /* 0x040fe20000410000 */
[C---:B------:R-:W-:Y:S01]  /*2e80*/  FMUL.FTZ R70, R11.reuse, R70 ;  /* 0x000000460b467220 */ /* 0x040fe20000410000 */
[----:B------:R1:W-:Y:S01]  /*2e90*/  MUFU.EX2 R123, R152 ;  /* 0x00000098007b7308 */ /* 0x0003e20000000800 */
[C---:B0-----:R-:W-:Y:S01]  /*2ea0*/  FMUL.FTZ R112, R11.reuse, R110 ;  /* 0x0000006e0b707220 */ /* 0x041fe20000410000 */
[C---:B------:R-:W-:Y:S01]  /*2eb0*/  FMUL.FTZ R78, R11.reuse, R78 ;  /* 0x0000004e0b4e7220 */ /* 0x040fe20000410000 */
[C-C-:B------:R-:W-:Y:S01]  /*2ec0*/  FFMA.FTZ R32, R14.reuse, R32, R13.reuse ;  /* 0x000000200e207223 */ /* 0x140fe2000001000d */
[C---:B------:R-:W-:Y:S01]  /*2ed0*/  FMUL.FTZ R52, R11.reuse, R52 ;  /* 0x000000340b347220 */ /* 0x040fe20000410000 */
[C-C-:B------:R-:W-:Y:S01]  /*2ee0*/  FFMA.FTZ R111, R14.reuse, R112, R13.reuse ;  /* 0x000000700e6f7223 */ /* 0x140fe2000001000d */
[----:B------:R-:W-:Y:S01]  /*2ef0*/  FMUL.FTZ R112, R11, R116 ;  /* 0x000000740b707220 */ /* 0x000fe20000410000 */
[----:B------:R-:W-:Y:S01]  /*2f00*/  FADD.FTZ R116, R101, -R10 ;  /* 0x8000000a65747221 */ /* 0x000fe20000010000 */
[----:B------:R0:W-:Y:S01]  /*2f10*/  MUFU.EX2 R59, R114 ;  /* 0x00000072003b7308 */ /* 0x0001e20000000800 */
[----:B------:R-:W-:Y:S01]  /*2f20*/  FMUL.FTZ R118, R111, -1.4426950216293334961 ;  /* 0xbfb8aa3b6f767820 */ /* 0x000fe20000410000 */
[----:B------:R-:W-:Y:S01]  /*2f30*/  FFMA.FTZ R112, R7, R112, R22 ;  /* 0x0000007007707223 */ /* 0x000fe20000010016 */
[--C-:B-1----:R-:W-:Y:S01]  /*2f40*/  FADD.FTZ R152, R107, -R10.reuse ;  /* 0x8000000a6b987221 */ /* 0x102fe20000010000 */
[----:B------:R-:W-:Y:S01]  /*2f50*/  FFMA.FTZ R64, R14, R64, R13 ;  /* 0x000000400e407223 */ /* 0x000fe2000001000d */
[----:B------:R-:W-:Y:S01]  /*2f60*/  FFMA.FTZ R68, R16, R68, R21 ;  /* 0x0000004410447223 */ /* 0x000fe20000010015 */
[----:B------:R-:W-:Y:S01]  /*2f70*/  FMUL.FTZ R120, R112, -1.4426950216293334961 ;  /* 0xbfb8aa3b70787820 */ /* 0x000fe20000410000 */
[C---:B------:R-:W-:Y:S01]  /*2f80*/  FMUL.FTZ R152, R11.reuse, R152 ;  /* 0x000000980b987220 */ /* 0x040fe20000410000 */
[----:B------:R1:W-:Y:S01]  /*2f90*/  MUFU.EX2 R101, R118 ;  /* 0x0000007600657308 */ /* 0x0003e20000000800 */
[----:B0-----:R-:W-:Y:S01]  /*2fa0*/  FMUL.FTZ R114, R11, R116 ;  /* 0x000000740b727220 */ /* 0x001fe20000410000 */
[--C-:B------:R-:W-:Y:S01]  /*2fb0*/  FADD.FTZ R116, R95, -R10.reuse ;  /* 0x8000000a5f747221 */ /* 0x100fe20000010000 */
[C-C-:B------:R-:W-:Y:S01]  /*2fc0*/  FFMA.FTZ R86, R14.reuse, R86, R13.reuse ;  /* 0x000000560e567223 */ /* 0x140fe2000001000d */
[C---:B------:R-:W-:Y:S01]  /*2fd0*/  FMUL.FTZ R102, R11.reuse, R102 ;  /* 0x000000660b667220 */ /* 0x040fe20000410000 */
[----:B------:R-:W-:Y:S01]  /*2fe0*/  FFMA.FTZ R132, R14, R132, R13 ;  /* 0x000000840e847223 */ /* 0x000fe2000001000d */
[----:B------:R-:W-:Y:S01]  /*2ff0*/  FFMA.FTZ R60, R6, R60, R15 ;  /* 0x0000003c063c7223 */ /* 0x000fe2000001000f */
[C---:B------:R-:W-:Y:S01]  /*3000*/  FMUL.FTZ R116, R11.reuse, R116 ;  /* 0x000000740b747220 */ /* 0x040fe20000410000 */
[----:B------:R0:W-:Y:S01]  /*3010*/  MUFU.EX2 R127, R150 ;  /* 0x00000096007f7308 */ /* 0x0001e20000000800 */
[----:B-1----:R-:W-:Y:S01]  /*3020*/  FMUL.FTZ R118, R11, R124 ;  /* 0x0000007c0b767220 */ /* 0x002fe20000410000 */
[----:B------:R-:W-:Y:S01]  /*3030*/  FADD.FTZ R124, R113, -R10 ;  /* 0x8000000a717c7221 */ /* 0x000fe20000010000 */
[----:B------:R-:W-:Y:S01]  /*3040*/  FMUL.FTZ R128, R11, R128 ;  /* 0x000000800b807220 */ /* 0x000fe20000410000 */
[----:B------:R-:W-:Y:S01]  /*3050*/  FFMA.FTZ R27, R7, R27, R22 ;  /* 0x0000001b071b7223 */ /* 0x000fe20000010016 */
[----:B------:R-:W-:Y:S01]  /*3060*/  FFMA.FTZ R118, R14, R118, R13 ;  /* 0x000000760e767223 */ /* 0x000fe2000001000d */
[----:B------:R-:W-:Y:S01]  /*3070*/  FFMA.FTZ R90, R16, R90, R21 ;  /* 0x0000005a105a7223 */ /* 0x000fe20000010015 */
[C-C-:B------:R-:W-:Y:S01]  /*3080*/  FFMA.FTZ R30, R6.reuse, R30, R15.reuse ;  /* 0x0000001e061e7223 */ /* 0x140fe2000001000f */
[----:B------:R-:W1:Y:S01]  /*3090*/  MUFU.EX2 R3, R3 ;  /* 0x0000000300037308 */ /* 0x000e620000000800 */
[----:B0-----:R-:W-:Y:S01]  /*30a0*/  FMUL.FTZ R150, R11, R154 ;  /* 0x0000009a0b967220 */ /* 0x001fe20000410000 */
[--C-:B------:R-:W-:Y:S01]  /*30b0*/  FADD.FTZ R154, R121, -R10.reuse ;  /* 0x8000000a799a7221 */ /* 0x100fe20000010000 */
[----:B------:R-:W-:Y:S01]  /*30c0*/  FFMA.FTZ R70, R6, R70, R15 ;  /* 0x0000004606467223 */ /* 0x000fe2000001000f */
[----:B------:R-:W-:Y:S01]  /*30d0*/  FFMA.FTZ R78, R16, R78, R21 ;  /* 0x0000004e104e7223 */ /* 0x000fe20000010015 */
[C-C-:B------:R-:W-:Y:S01]  /*30e0*/  FFMA.FTZ R150, R14.reuse, R150, R13.reuse ;  /* 0x000000960e967223 */ /* 0x140fe2000001000d */
[----:B------:R-:W-:Y:S01]  /*30f0*/  FFMA.FTZ R13, R14, R152, R13 ;  /* 0x000000980e0d7223 */ /* 0x000fe2000001000d */
[----:B------:R-:W-:Y:S01]  /*3100*/  FADD.FTZ R152, R77, -R10 ;  /* 0x8000000a4d987221 */ /* 0x000fe20000010000 */
[----:B------:R-:W0:Y:S01]  /*3110*/  MUFU.EX2 R17, R17 ;  /* 0x0000001100117308 */ /* 0x000e220000000800 */
[----:B------:R-:W-:Y:S01]  /*3120*/  FMUL.FTZ R54, R32, -1.4426950216293334961 ;  /* 0xbfb8aa3b20367820 */ /* 0x000fe20000410000 */
[C-C-:B------:R-:W-:Y:S01]  /*3130*/  FFMA.FTZ R52, R7.reuse, R52, R22.reuse ;  /* 0x0000003407347223 */ /* 0x140fe20000010016 */
[----:B------:R-:W-:Y:S01]  /*3140*/  FMUL.FTZ R76, R68, -1.4426950216293334961 ;  /* 0xbfb8aa3b444c7820 */ /* 0x000fe20000410000 */
[C-C-:B------:R-:W-:Y:S01]  /*3150*/  FFMA.FTZ R102, R16.reuse, R102, R21.reuse ;  /* 0x0000006610667223 */ /* 0x140fe20000010015 */
[----:B------:R-:W-:Y:S01]  /*3160*/  FFMA.FTZ R114, R16, R114, R21 ;  /* 0x0000007210727223 */ /* 0x000fe20000010015 */
[----:B------:R-:W-:Y:S01]  /*3170*/  FMUL.FTZ R62, R60, -1.4426950216293334961 ;  /* 0xbfb8aa3b3c3e7820 */ /* 0x000fe20000410000 */
[----:B------:R-:W-:Y:S01]  /*3180*/  FFMA.FTZ R75, R7, R75, R22 ;  /* 0x0000004b074b7223 */ /* 0x000fe20000010016 */
[----:B------:R2:W-:Y:S01]  /*3190*/  MUFU.EX2 R95, R120 ;  /* 0x00000078005f7308 */ /* 0x0005e20000000800 */
[C-C-:B------:R-:W-:Y:S01]  /*31a0*/  FFMA.FTZ R92, R6.reuse, R92, R15.reuse ;  /* 0x0000005c065c7223 */ /* 0x140fe2000001000f */
[C-C-:B------:R-:W-:Y:S01]  /*31b0*/  FFMA.FTZ R109, R6.reuse, R109, R15.reuse ;  /* 0x0000006d066d7223 */ /* 0x140fe2000001000f */
[C-C-:B------:R-:W-:Y:S01]  /*31c0*/  FFMA.FTZ R116, R6.reuse, R116, R15.reuse ;  /* 0x0000007406747223 */ /* 0x140fe2000001000f */
[C-C-:B------:R-:W-:Y:S01]  /*31d0*/  FFMA.FTZ R128, R6.reuse, R128, R15.reuse ;  /* 0x0000008006807223 */ /* 0x140fe2000001000f */
[C---:B------:R-:W-:Y:S01]  /*31e0*/  FMUL.FTZ R136, R11.reuse, R134 ;  /* 0x000000860b887220 */ /* 0x040fe20000410000 */
[----:B------:R-:W-:Y:S01]  /*31f0*/  FFMA.FTZ R149, R6, R149, R15 ;  /* 0x0000009506957223 */ /* 0x000fe2000001000f */
[C---:B------:R-:W-:Y:S01]  /*3200*/  FMUL.FTZ R154, R11.reuse, R154 ;  /* 0x0000009a0b9a7220 */ /* 0x040fe20000410000 */
[----:B------:R-:W3:Y:S01]  /*3210*/  MUFU.EX2 R23, R23 ;  /* 0x0000001700177308 */ /* 0x000ee20000000800 */
[----:B--2---:R-:W-:Y:S01]  /*3220*/  FMUL.FTZ R120, R11, R124 ;  /* 0x0000007c0b787220 */ /* 0x004fe20000410000 */
[----:B------:R-:W-:Y:S01]  /*3230*/  FADD.FTZ R124, R55, -R10 ;  /* 0x8000000a377c7221 */ /* 0x000fe20000010000 */
[----:B------:R-:W-:Y:S01]  /*3240*/  FMUL.FTZ R29, R27, -1.4426950216293334961 ;  /* 0xbfb8aa3b1b1d7820 */ /* 0x000fe20000410000 */
[----:B------:R-:W-:Y:S01]  /*3250*/  FMUL.FTZ R100, R90, -1.4426950216293334961 ;  /* 0xbfb8aa3b5a647820 */ /* 0x000fe20000410000 */
[C---:B------:R-:W-:Y:S01]  /*3260*/  FMUL.FTZ R152, R11.reuse, R152 ;  /* 0x000000980b987220 */ /* 0x040fe20000410000 */
[----:B------:R-:W-:Y:S01]  /*3270*/  FMUL.FTZ R124, R11, R124 ;  /* 0x0000007c0b7c7220 */ /* 0x000fe20000410000 */
[----:B------:R-:W-:Y:S01]  /*3280*/  FMUL.FTZ R33, R30, -1.4426950216293334961 ;  /* 0xbfb8aa3b1e217820 */ /* 0x000fe20000410000 */
[----:B------:R-:W2:Y:S01]  /*3290*/  MUFU.EX2 R25, R25 ;  /* 0x0000001900197308 */ /* 0x000ea20000000800 */
[----:B------:R-:W-:Y:S01]  /*32a0*/  FMUL.FTZ R66, R64, -1.4426950216293334961 ;  /* 0xbfb8aa3b40427820 */ /* 0x000fe20000410000 */
[----:B------:R-:W-:Y:S01]  /*32b0*/  FMUL.FTZ R72, R70, -1.4426950216293334961 ;  /* 0xbfb8aa3b46487820 */ /* 0x000fe20000410000 */
[----:B------:R-:W-:Y:S01]  /*32c0*/  FMUL.FTZ R82, R78, -1.4426950216293334961 ;  /* 0xbfb8aa3b4e527820 */ /* 0x000fe20000410000 */
[----:B------:R-:W-:Y:S01]  /*32d0*/  FMUL.FTZ R94, R86, -1.4426950216293334961 ;  /* 0xbfb8aa3b565e7820 */ /* 0x000fe20000410000 */
[C-C-:B------:R-:W-:Y:S01]  /*32e0*/  FFMA.FTZ R98, R7.reuse, R98, R22.reuse ;  /* 0x0000006207627223 */ /* 0x140fe20000010016 */
[----:B------:R-:W-:Y:S01]  /*32f0*/  FMUL.FTZ R58, R52, -1.4426950216293334961 ;  /* 0xbfb8aa3b343a7820 */ /* 0x000fe20000410000 */
[C-C-:B------:R-:W-:Y:S01]  /*3300*/  FFMA.FTZ R81, R7.reuse, R81, R22.reuse ;  /* 0x0000005107517223 */ /* 0x140fe20000010016 */
[----:B------:R4:W-:Y:S01]  /*3310*/  MUFU.EX2 R125, R151 ;  /* 0x00000097007d7308 */ /* 0x0009e20000000800 */
[----:B------:R-:W-:Y:S01]  /*3320*/  FMUL.FTZ R106, R102, -1.4426950216293334961 ;  /* 0xbfb8aa3b666a7820 */ /* 0x000fe20000410000 */
[----:B------:R-:W-:Y:S01]  /*3330*/  FMUL.FTZ R122, R114, -1.4426950216293334961 ;  /* 0xbfb8aa3b727a7820 */ /* 0x000fe20000410000 */
[C-C-:B------:R-:W-:Y:S01]  /*3340*/  FFMA.FTZ R105, R7.reuse, R105, R22.reuse ;  /* 0x0000006907697223 */ /* 0x140fe20000010016 */
[----:B------:R-:W-:Y:S01]  /*3350*/  FMUL.FTZ R126, R116, -1.4426950216293334961 ;  /* 0xbfb8aa3b747e7820 */ /* 0x000fe20000410000 */
[C-C-:B------:R-:W-:Y:S01]  /*3360*/  FFMA.FTZ R120, R7.reuse, R120, R22.reuse ;  /* 0x0000007807787223 */ /* 0x140fe20000010016 */
[----:B------:R-:W-:Y:S01]  /*3370*/  FFMA.FTZ R136, R7, R136, R22 ;  /* 0x0000008807887223 */ /* 0x000fe20000010016 */
[----:B------:R-:W-:Y:S01]  /*3380*/  FFMA.FTZ R124, R16, R124, R21 ;  /* 0x0000007c107c7223 */ /* 0x000fe20000010015 */
[----:B------:R-:W5:Y:S01]  /*3390*/  MUFU.EX2 R20, R20 ;  /* 0x0000001400147308 */ /* 0x000f620000000800 */
[----:B----4-:R-:W-:Y:S01]  /*33a0*/  FMUL.FTZ R151, R11, R156 ;  /* 0x0000009c0b977220 */ /* 0x010fe20000410000 */
[--C-:B------:R-:W-:Y:S01]  /*33b0*/  FADD.FTZ R156, R119, -R10.reuse ;  /* 0x8000000a779c7221 */ /* 0x100fe20000010000 */
[----:B------:R-:W-:Y:S01]  /*33c0*/  FADD.FTZ R10, R117, -R10 ;  /* 0x8000000a750a7221 */ /* 0x000fe20000010000 */
[--C-:B------:R-:W-:Y:S01]  /*33d0*/  FFMA.FTZ R119, R7, R154, R22.reuse ;  /* 0x0000009a07777223 */ /* 0x100fe20000010016 */
[----:B------:R-:W-:Y:S01]  /*33e0*/  FFMA.FTZ R15, R6, R151, R15 ;  /* 0x00000097060f7223 */ /* 0x000fe2000001000f */
[C---:B------:R-:W-:Y:S01]  /*33f0*/  FMUL.FTZ R151, R11.reuse, R156 ;  /* 0x0000009c0b977220 */ /* 0x040fe20000410000 */
[----:B------:R-:W-:Y:S01]  /*3400*/  FMUL.FTZ R10, R11, R10 ;  /* 0x0000000a0b0a7220 */ /* 0x000fe20000410000 */
[----:B------:R-:W4:Y:S01]  /*3410*/  MUFU.EX2 R26, R26 ;  /* 0x0000001a001a7308 */ /* 0x000f220000000800 */
[----:B------:R-:W-:Y:S01]  /*3420*/  FFMA.FTZ R22, R7, R152, R22 ;  /* 0x0000009807167223 */ /* 0x000fe20000010016 */
[----:B------:R-:W-:Y:S01]  /*3430*/  FMUL.FTZ R130, R118, -1.4426950216293334961 ;  /* 0xbfb8aa3b76827820 */ /* 0x000fe20000410000 */
[C-C-:B------:R-:W-:Y:S01]  /*3440*/  FFMA.FTZ R151, R16.reuse, R151, R21.reuse ;  /* 0x0000009710977223 */ /* 0x140fe20000010015 */
[----:B------:R-:W-:Y:S01]  /*3450*/  FFMA.FTZ R16, R16, R10, R21 ;  /* 0x0000000a10107223 */ /* 0x000fe20000010015 */
[----:B------:R-:W-:Y:S01]  /*3460*/  FMUL.FTZ R110, R109, -1.4426950216293334961 ;  /* 0xbfb8aa3b6d6e7820 */ /* 0x000fe20000410000 */
[----:B-1----:R-:W-:Y:S01]  /*3470*/  FADD.FTZ R3, R3, 1 ;  /* 0x3f80000003037421 */ /* 0x002fe20000010000 */
[----:B0-----:R-:W-:Y:S01]  /*3480*/  FADD.FTZ R17, R17, 1 ;  /* 0x3f80000011117421 */ /* 0x001fe20000010000 */
[----:B------:R-:W0:Y:S01]  /*3490*/  MUFU.EX2 R31, R31 ;  /* 0x0000001f001f7308 */ /* 0x000e220000000800 */
[----:B------:R-:W-:Y:S01]  /*34a0*/  FMUL.FTZ R115, R150, -1.4426950216293334961 ;  /* 0xbfb8aa3b96737820 */ /* 0x000fe20000410000 */
[----:B------:R-:W-:Y:S01]  /*34b0*/  FMUL.FTZ R6, R119, -1.4426950216293334961 ;  /* 0xbfb8aa3b77067820 */ /* 0x000fe20000410000 */
[----:B------:R-:W-:Y:S01]  /*34c0*/  FMUL.FTZ R14, R15, -1.4426950216293334961 ;  /* 0xbfb8aa3b0f0e7820 */ /* 0x000fe20000410000 */
[----:B------:R-:W-:Y:S01]  /*34d0*/  FMUL.FTZ R11, R22, -1.4426950216293334961 ;  /* 0xbfb8aa3b160b7820 */ /* 0x000fe20000410000 */
[----:B------:R-:W-:Y:S01]  /*34e0*/  FMUL.FTZ R134, R132, -1.4426950216293334961 ;  /* 0xbfb8aa3b84867820 */ /* 0x000fe20000410000 */
[----:B------:R-:W-:Y:S01]  /*34f0*/  FMUL.FTZ R138, R136, -1.4426950216293334961 ;  /* 0xbfb8aa3b888a7820 */ /* 0x000fe20000410000 */
[----:B------:R-:W-:Y:S01]  /*3500*/  FMUL.FTZ R153, R149, -1.4426950216293334961 ;  /* 0xbfb8aa3b95997820 */ /* 0x000fe20000410000 */
[----:B------:R1:W-:Y:S01]  /*3510*/  MUFU.EX2 R65, R76 ;  /* 0x0000004c00417308 */ /* 0x0003e20000000800 */
[----:B------:R-:W-:Y:S01]  /*3520*/  FMUL.FTZ R107, R151, -1.4426950216293334961 ;  /* 0xbfb8aa3b976b7820 */ /* 0x000fe20000410000 */
[----:B------:R-:W-:Y:S01]  /*3530*/  FMUL.FTZ R10, R16, -1.4426950216293334961 ;  /* 0xbfb8aa3b100a7820 */ /* 0x000fe20000410000 */
[----:B------:R-:W-:Y:S01]  /*3540*/  FMUL.FTZ R77, R13, -1.4426950216293334961 ;  /* 0xbfb8aa3b0d4d7820 */ /* 0x000fe20000410000 */
[----:B---3--:R-:W-:Y:S01]  /*3550*/  FADD.FTZ R152, R23, 1 ;  /* 0x3f80000017987421 */ /* 0x008fe20000010000 */
[----:B--2---:R-:W-:Y:S01]  /*3560*/  FADD.FTZ R21, R25, 1 ;  /* 0x3f80000019157421 */ /* 0x004fe20000010000 */
[----:B-----5:R-:W-:Y:S01]  /*3570*/  FADD.FTZ R20, R20, 1 ;  /* 0x3f80000014147421 */ /* 0x020fe20000010000 */
[----:B----4-:R-:W-:Y:S01]  /*3580*/  FADD.FTZ R23, R26, 1 ;  /* 0x3f8000001a177421 */ /* 0x010fe20000010000 */
[----:B------:R-:W2:Y:S01]  /*3590*/  MUFU.EX2 R54, R54 ;  /* 0x0000003600367308 */ /* 0x000ea20000000800 */
[----:B-1----:R-:W-:Y:S01]  /*35a0*/  FMUL.FTZ R76, R75, -1.4426950216293334961 ;  /* 0xbfb8aa3b4b4c7820 */ /* 0x002fe20000410000 */
[----:B0-----:R-:W-:Y:S01]  /*35b0*/  FADD.FTZ R25, R31, 1 ;  /* 0x3f8000001f197421 */ /* 0x001fe20000010000 */
[----:B------:R-:W-:Y:S01]  /*35c0*/  FADD.FTZ R49, R49, 1 ;  /* 0x3f80000031317421 */ /* 0x000fe20000010000 */
[----:B------:R-:W-:Y:S01]  /*35d0*/  FADD.FTZ R53, R53, 1 ;  /* 0x3f80000035357421 */ /* 0x000fe20000010000 */
[----:B------:R-:W-:Y:S01]  /*35e0*/  FADD.FTZ R61, R61, 1 ;  /* 0x3f8000003d3d7421 */ /* 0x000fe20000010000 */
[----:B------:R-:W-:Y:S01]  /*35f0*/  FADD.FTZ R73, R73, 1 ;  /* 0x3f80000049497421 */ /* 0x000fe20000010000 */
[----:B------:R-:W-:Y:S01]  /*3600*/  FADD.FTZ R51, R51, 1 ;  /* 0x3f80000033337421 */ /* 0x000fe20000010000 */
[----:B------:R0:W-:Y:S01]  /*3610*/  MUFU.EX2 R89, R100 ;  /* 0x0000006400597308 */ /* 0x0001e20000000800 */
[----:B------:R-:W-:Y:S01]  /*3620*/  FADD.FTZ R59, R59, 1 ;  /* 0x3f8000003b3b7421 */ /* 0x000fe20000010000 */
[----:B------:R-:W-:Y:S01]  /*3630*/  FADD.FTZ R95, R95, 1 ;  /* 0x3f8000005f5f7421 */ /* 0x000fe20000010000 */
[----:B------:R-:W-:Y:S01]  /*3640*/  FADD.FTZ R139, R139, 1 ;  /* 0x3f8000008b8b7421 */ /* 0x000fe20000010000 */
[----:B------:R-:W-:Y:S01]  /*3650*/  FADD.FTZ R135, R135, 1 ;  /* 0x3f80000087877421 */ /* 0x000fe20000010000 */
[----:B------:R-:W-:Y:S01]  /*3660*/  FADD.FTZ R131, R131, 1 ;  /* 0x3f80000083837421 */ /* 0x000fe20000010000 */
[----:B------:R-:W-:Y:S01]  /*3670*/  FADD.FTZ R127, R127, 1 ;  /* 0x3f8000007f7f7421 */ /* 0x000fe20000010000 */
[----:B------:R-:W-:Y:S01]  /*3680*/  FADD.FTZ R125, R125, 1 ;  /* 0x3f8000007d7d7421 */ /* 0x000fe20000010000 */
[----:B------:R-:W1:Y:S01]  /*3690*/  MUFU.EX2 R62, R62 ;  /* 0x0000003e003e7308 */ /* 0x000e620000000800 */
[----:B0-----:R-:W-:Y:S01]  /*36a0*/  FMUL.FTZ R100, R98, -1.4426950216293334961 ;  /* 0xbfb8aa3b62647820 */ /* 0x001fe20000410000 */
[----:B--2---:R-:W-:Y:S01]  /*36b0*/  FADD.FTZ R31, R54, 1 ;  /* 0x3f800000361f7421 */ /* 0x004fe20000010000 */
[----:B------:R-:W-:Y:S01]  /*36c0*/  FADD.FTZ R54, R63, 1 ;  /* 0x3f8000003f367421 */ /* 0x000fe20000010000 */
[----:B------:R-:W-:Y:S01]  /*36d0*/  FADD.FTZ R63, R65, 1 ;  /* 0x3f800000413f7421 */ /* 0x000fe20000010000 */
[----:B------:R-:W-:Y:S01]  /*36e0*/  FADD.FTZ R123, R123, 1 ;  /* 0x3f8000007b7b7421 */ /* 0x000fe20000010000 */
[----:B------:R-:W0:Y:S02]  /*36f0*/  LDCU.64 UR4, c[0x0][0x380] ;  /* 0x00007000ff0477ac */ /* 0x000e240008000a00 */
[----:B------:R2:W3:Y:S08]  /*3700*/  MUFU.EX2 R69, R82 ;  /* 0x0000005200457308 */ /* 0x0004f00000000800 */
[----:B------:R4:W-:Y:S01]  /*3710*/  MUFU.EX2 R87, R94 ;  /* 0x0000005e00577308 */ /* 0x0009e20000000800 */
[----:B--2---:R-:W-:Y:S01]  /*3720*/  FMUL.FTZ R82, R81, -1.4426950216293334961 ;  /* 0xbfb8aa3b51527820 */ /* 0x004fe20000410000 */
[----:B-1----:R-:W-:-:S06]  /*3730*/  FADD.FTZ R62, R62, 1 ;  /* 0x3f8000003e3e7421 */ /* 0x002fcc0000010000 */
[----:B------:R-:W1:Y:S01]  /*3740*/  MUFU.EX2 R29, R29 ;  /* 0x0000001d001d7308 */ /* 0x000e620000000800 */
[----:B----4-:R-:W-:Y:S01]  /*3750*/  FMUL.FTZ R94, R92, -1.4426950216293334961 ;  /* 0xbfb8aa3b5c5e7820 */ /* 0x010fe20000410000 */
[----:B---3--:R-:W-:Y:S01]  /*3760*/  FADD.FTZ R69, R69, 1 ;  /* 0x3f80000045457421 */ /* 0x008fe20000010000 */
[----:B0-----:R-:W-:-:S05]  /*3770*/  IADD3 R48, P1, PT, R48, UR4, RZ ;  /* 0x0000000430307c10 */ /* 0x001fca000ff3e0ff */
[----:B------:R0:W2:Y:S08]  /*3780*/  MUFU.EX2 R91, R106 ;  /* 0x0000006a005b7308 */ /* 0x0000b00000000800 */
[----:B------:R3:W-:Y:S01]  /*3790*/  MUFU.EX2 R99, R122 ;  /* 0x0000007a00637308 */ /* 0x0007e20000000800 */
[----:B0-----:R-:W-:Y:S01]  /*37a0*/  FMUL.FTZ R106, R105, -1.4426950216293334961 ;  /* 0xbfb8aa3b696a7820 */ /* 0x001fe20000410000 */
[----:B-1----:R-:W-:-:S06]  /*37b0*/  FADD.FTZ R26, R29, 1 ;  /* 0x3f8000001d1a7421 */ /* 0x002fcc0000010000 */
[----:B------:R-:W0:Y:S01]  /*37c0*/  MUFU.EX2 R33, R33 ;  /* 0x0000002100217308 */ /* 0x000e220000000800 */
[----:B---3--:R-:W-:Y:S01]  /*37d0*/  FMUL.FTZ R122, R120, -1.4426950216293334961 ;  /* 0xbfb8aa3b787a7820 */ /* 0x008fe20000410000 */
[----:B--2---:R-:W-:-:S06]  /*37e0*/  FADD.FTZ R91, R91, 1 ;  /* 0x3f8000005b5b7421 */ /* 0x004fcc0000010000 */
[----:B------:R-:W1:Y:S08]  /*37f0*/  MUFU.EX2 R66, R66 ;  /* 0x0000004200427308 */ /* 0x000e700000000800 */
[----:B------:R-:W2:Y:S01]  /*3800*/  MUFU.EX2 R72, R72 ;  /* 0x0000004800487308 */ /* 0x000ea20000000800 */
[----:B0-----:R-:W-:-:S07]  /*3810*/  FADD.FTZ R29, R33, 1 ;  /* 0x3f800000211d7421 */ /* 0x001fce0000010000 */
[----:B------:R0:W-:Y:S01]  /*3820*/  MUFU.EX2 R113, R126 ;  /* 0x0000007e00717308 */ /* 0x0001e20000000800 */
[----:B-1----:R-:W-:-:S07]  /*3830*/  FADD.FTZ R66, R66, 1 ;  /* 0x3f80000042427421 */ /* 0x002fce0000010000 */
[----:B------:R-:W1:Y:S01]  /*3840*/  MUFU.EX2 R58, R58 ;  /* 0x0000003a003a7308 */ /* 0x000e620000000800 */
[----:B0-----:R-:W-:Y:S01]  /*3850*/  FMUL.FTZ R126, R124, -1.4426950216293334961 ;  /* 0xbfb8aa3b7c7e7820 */ /* 0x001fe20000410000 */
[----:B--2---:R-:W-:Y:S01]  /*3860*/  FADD.FTZ R65, R72, 1 ;  /* 0x3f80000048417421 */ /* 0x004fe20000010000 */
[----:B------:R-:W-:Y:S01]  /*3870*/  FADD.FTZ R72, R57, 1 ;  /* 0x3f80000039487421 */ /* 0x000fe20000010000 */
[----:B------:R-:W-:Y:S01]  /*3880*/  FADD.FTZ R57, R85, 1 ;  /* 0x3f80000055397421 */ /* 0x000fe20000010000 */
[----:B------:R-:W-:-:S03]  /*3890*/  FADD.FTZ R85, R89, 1 ;  /* 0x3f80000059557421 */ /* 0x000fc60000010000 */
[----:B------:R-:W0:Y:S08]  /*38a0*/  MUFU.EX2 R76, R76 ;  /* 0x0000004c004c7308 */ /* 0x000e300000000800 */
[----:B------:R2:W3:Y:S01]  /*38b0*/  MUFU.EX2 R55, R130 ;  /* 0x0000008200377308 */ /* 0x0004e20000000800 */
[----:B-1----:R-:W-:-:S07]  /*38c0*/  FADD.FTZ R33, R58, 1 ;  /* 0x3f8000003a217421 */ /* 0x002fce0000010000 */
[----:B------:R-:W1:Y:S01]  /*38d0*/  MUFU.EX2 R100, R100 ;  /* 0x0000006400647308 */ /* 0x000e620000000800 */
[----:B--2---:R-:W-:Y:S01]  /*38e0*/  FMUL.FTZ R130, R128, -1.4426950216293334961 ;  /* 0xbfb8aa3b80827820 */ /* 0x004fe20000410000 */
[----:B0-----:R-:W-:Y:S01]  /*38f0*/  FADD.FTZ R58, R76, 1 ;  /* 0x3f8000004c3a7421 */ /* 0x001fe20000010000 */
[----:B------:R-:W-:Y:S01]  /*3900*/  FADD.FTZ R76, R93, 1 ;  /* 0x3f8000005d4c7421 */ /* 0x000fe20000010000 */
[----:B------:R-:W-:Y:S01]  /*3910*/  FADD.FTZ R93, R97, 1 ;  /* 0x3f800000615d7421 */ /* 0x000fe20000010000 */
[----:B------:R-:W-:Y:S01]  /*3920*/  FADD.FTZ R97, R99, 1 ;  /* 0x3f80000063617421 */ /* 0x000fe20000010000 */
[----:B------:R-:W-:Y:S02]  /*3930*/  FADD.FTZ R99, R113, 1 ;  /* 0x3f80000071637421 */ /* 0x000fe40000010000 */
[----:B------:R-:W-:Y:S01]  /*3940*/  MUFU.EX2 R82, R82 ;  /* 0x0000005200527308 */ /* 0x000fe20000000800 */
[----:B---3--:R-:W-:-:S07]  /*3950*/  FADD.FTZ R55, R55, 1 ;  /* 0x3f80000037377421 */ /* 0x008fce0000010000 */
[----:B------:R-:W-:Y:S01]  /*3960*/  MUFU.EX2 R94, R94 ;  /* 0x0000005e005e7308 */ /* 0x000fe20000000800 */
[----:B-1----:R-:W-:Y:S01]  /*3970*/  FADD.FTZ R89, R100, 1 ;  /* 0x3f80000064597421 */ /* 0x002fe20000010000 */
[----:B------:R-:W-:-:S06]  /*3980*/  FADD.FTZ R100, R101, 1 ;  /* 0x3f80000065647421 */ /* 0x000fcc0000010000 */
[----:B------:R-:W-:Y:S08]  /*3990*/  MUFU.EX2 R106, R106 ;  /* 0x0000006a006a7308 */ /* 0x000ff00000000800 */
[----:B------:R-:W-:Y:S08]  /*39a0*/  MUFU.EX2 R110, R110 ;  /* 0x0000006e006e7308 */ /* 0x000ff00000000800 */
[----:B------:R-:W0:Y:S08]  /*39b0*/  MUFU.EX2 R122, R122 ;  /* 0x0000007a007a7308 */ /* 0x000e300000000800 */
[----:B------:R-:W1:Y:S08]  /*39c0*/  MUFU.RCP R3, R3 ;  /* 0x0000000300037308 */ /* 0x000e700000001000 */
[----:B------:R-:W2:Y:S01]  /*39d0*/  MUFU.RCP R17, R17 ;  /* 0x0000001100117308 */ /* 0x000ea20000001000 */
[----:B0-----:R-:W-:Y:S01]  /*39e0*/  FADD.FTZ R101, R122, 1 ;  /* 0x3f8000007a657421 */ /* 0x001fe20000010000 */
[----:B------:R-:W-:-:S06]  /*39f0*/  FADD.FTZ R122, R129, 1 ;  /* 0x3f800000817a7421 */ /* 0x000fcc0000010000 */
[----:B------:R-:W0:Y:S01]  /*3a00*/  MUFU.EX2 R126, R126 ;  /* 0x0000007e007e7308 */ /* 0x000e220000000800 */
[----:B-1----:R-:W-:-:S07]  /*3a10*/  FMUL.FTZ R3, R12, R3 ;  /* 0x000000030c037220 */ /* 0x002fce0000410000 */
[----:B------:R-:W1:Y:S01]  /*3a20*/  MUFU.EX2 R121, R153 ;  /* 0x0000009900797308 */ /* 0x000e620000000800 */
[----:B--2---:R-:W-:-:S05]  /*3a30*/  FMUL.FTZ R4, R4, R17 ;  /* 0x0000001104047220 */ /* 0x004fca0000410000 */
[----:B------:R-:W-:Y:S02]  /*3a40*/  F2FP.BF16.F32.PACK_AB R4, R4, R3 ;  /* 0x000000030404723e */ /* 0x000fe400000010ff */
        /* <DEDUP_REMOVED lines=20> */
[----:B------:R-:W0:Y:S01]  /*3b90*/  MUFU.RCP R20, R20 ;  /* 0x0000001400147308 */ /* 0x000e220000001000 */
[----:B-1----:R-:W-:-:S07]  /*3ba0*/  FADD.FTZ R7, R7, 1 ;  /* 0x3f80000007077421 */ /* 0x002fce0000010000 */
[----:B------:R-:W1:Y:S01]  /*3bb0*/  MUFU.RCP R21, R21 ;  /* 0x0000001500157308 */ /* 0x000e620000001000 */
[----:B--2---:R-:W-:-:S07]  /*3bc0*/  FADD.FTZ R10, R10, 1 ;  /* 0x3f8000000a0a7421 */ /* 0x004fce0000010000 */
[----:B------:R-:W2:Y:S01]  /*3bd0*/  MUFU.RCP R23, R23 ;  /* 0x0000001700177308 */ /* 0x000ea20000001000 */
[----:B0-----:R-:W-:-:S07]  /*3be0*/  FMUL.FTZ R20, R5, R20 ;  /* 0x0000001405147220 */ /* 0x001fce0000410000 */
[----:B------:R-:W0:Y:S01]  /*3bf0*/  MUFU.RCP R25, R25 ;  /* 0x0000001900197308 */ /* 0x000e220000001000 */
[----:B-1----:R-:W-:-:S07]  /*3c00*/  FMUL.FTZ R21, R18, R21 ;  /* 0x0000001512157220 */ /* 0x002fce0000410000 */
[----:B------:R1:W3:Y:S01]  /*3c10*/  MUFU.RCP R77, R62 ;  /* 0x0000003e004d7308 */ /* 0x0002e20000001000 */
[----:B--2---:R-:W-:-:S05]  /*3c20*/  FMUL.FTZ R24, R24, R23 ;  /* 0x0000001718187220 */ /* 0x004fca0000410000 */
[----:B------:R-:W-:Y:S02]  /*3c30*/  F2FP.BF16.F32.PACK_AB R24, R24, R21 ;  /* 0x000000151818723e */ /* 0x000fe400000010ff */
[----:B------:R2:W4:Y:S01]  /*3c40*/  MUFU.RCP R117, R66 ;  /* 0x0000004200757308 */ /* 0x0005220000001000 */
[----:B-1----:R-:W-:Y:S01]  /*3c50*/  FADD.FTZ R62, R71, 1 ;  /* 0x3f800000473e7421 */ /* 0x002fe20000010000 */
[----:B------:R-:W-:Y:S01]  /*3c60*/  FADD.FTZ R71, R87, 1 ;  /* 0x3f80000057477421 */ /* 0x000fe20000010000 */
[----:B------:R-:W-:Y:S01]  /*3c70*/  FADD.FTZ R87, R94, 1 ;  /* 0x3f8000005e577421 */ /* 0x000fe20000010000 */
[----:B------:R-:W-:Y:S01]  /*3c80*/  FADD.FTZ R94, R110, 1 ;  /* 0x3f8000006e5e7421 */ /* 0x000fe20000010000 */
[----:B------:R-:W-:Y:S01]  /*3c90*/  FADD.FTZ R110, R133, 1 ;  /* 0x3f800000856e7421 */ /* 0x000fe20000010000 */
[----:B0-----:R-:W-:Y:S02]  /*3ca0*/  FMUL.FTZ R25, R28, R25 ;  /* 0x000000191c197220 */ /* 0x001fe40000410000 */
[----:B------:R-:W0:Y:S01]  /*3cb0*/  MUFU.RCP R152, R152 ;  /* 0x0000009800987308 */ /* 0x000e220000001000 */
[----:B--2---:R-:W-:Y:S01]  /*3cc0*/  FADD.FTZ R66, R82, 1 ;  /* 0x3f80000052427421 */ /* 0x004fe20000010000 */
[----:B------:R-:W-:Y:S01]  /*3cd0*/  FADD.FTZ R82, R106, 1 ;  /* 0x3f8000006a527421 */ /* 0x000fe20000010000 */
[----:B------:R-:W-:Y:S01]  /*3ce0*/  FADD.FTZ R106, R137, 1 ;  /* 0x3f800000896a7421 */ /* 0x000fe20000010000 */
[----:B---3--:R-:W-:-:S04]  /*3cf0*/  FMUL.FTZ R77, R60, R77 ;  /* 0x0000004d3c4d7220 */ /* 0x008fc80000410000 */
[----:B------:R-:W1:Y:S01]  /*3d00*/  MUFU.RCP R54, R54 ;  /* 0x0000003600367308 */ /* 0x000e620000001000 */
[----:B----4-:R-:W-:-:S07]  /*3d10*/  FMUL.FTZ R64, R64, R117 ;  /* 0x0000007540407220 */ /* 0x010fce0000410000 */
[----:B------:R-:W2:Y:S01]  /*3d20*/  MUFU.RCP R63, R63 ;  /* 0x0000003f003f7308 */ /* 0x000ea20000001000 */
[----:B0-----:R-:W-:-:S07]  /*3d30*/  FMUL.FTZ R19, R19, R152 ;  /* 0x0000009813137220 */ /* 0x001fce0000410000 */
[----:B------:R-:W0:Y:S01]  /*3d40*/  MUFU.RCP R58, R58 ;  /* 0x0000003a003a7308 */ /* 0x000e220000001000 */
[----:B-1----:R-:W-:-:S07]  /*3d50*/  FMUL.FTZ R54, R67, R54 ;  /* 0x0000003643367220 */ /* 0x002fce0000410000 */
[----:B------:R-:W1:Y:S01]  /*3d60*/  MUFU.RCP R69, R69 ;  /* 0x0000004500457308 */ /* 0x000e620000001000 */
[----:B--2---:R-:W-:-:S07]  /*3d70*/  FMUL.FTZ R63, R68, R63 ;  /* 0x0000003f443f7220 */ /* 0x004fce0000410000 */
[----:B------:R-:W2:Y:S01]  /*3d80*/  MUFU.RCP R26, R26 ;  /* 0x0000001a001a7308 */ /* 0x000ea20000001000 */
[----:B0-----:R-:W-:-:S07]  /*3d90*/  FMUL.FTZ R58, R75, R58 ;  /* 0x0000003a4b3a7220 */ /* 0x001fce0000410000 */
[----:B------:R-:W0:Y:S01]  /*3da0*/  MUFU.RCP R29, R29 ;  /* 0x0000001d001d7308 */ /* 0x000e220000001000 */
[----:B-1----:R-:W-:-:S05]  /*3db0*/  FMUL.FTZ R69, R78, R69 ;  /* 0x000000454e457220 */ /* 0x002fca0000410000 */
[----:B------:R-:W-:Y:S02]  /*3dc0*/  F2FP.BF16.F32.PACK_AB R69, R69, R58 ;  /* 0x0000003a4545723e */ /* 0x000fe400000010ff */
[----:B------:R-:W1:Y:S01]  /*3dd0*/  MUFU.RCP R31, R31 ;  /* 0x0000001f001f7308 */ /* 0x000e620000001000 */
[----:B--2---:R-:W-:-:S05]  /*3de0*/  FMUL.FTZ R26, R27, R26 ;  /* 0x0000001a1b1a7220 */ /* 0x004fca0000410000 */
[----:B------:R-:W-:Y:S02]  /*3df0*/  F2FP.BF16.F32.PACK_AB R25, R25, R26 ;  /* 0x0000001a1919723e */ /* 0x000fe400000010ff */
        /* <DEDUP_REMOVED lines=8> */
[----:B0-----:R-:W-:Y:S01]  /*3e80*/  FMUL.FTZ R56, R56, R49 ;  /* 0x0000003138387220 */ /* 0x001fe20000410000 */
[----:B------:R-:W-:Y:S02]  /*3e90*/  IADD3.X R49, PT, PT, R50, UR5, RZ, P1, !PT ;  /* 0x0000000532317c10 */ /* 0x000fe40008ffe4ff */
[----:B------:R-:W-:Y:S02]  /*3ea0*/  ISETP.GE.U32.AND P1, PT, R41, R0, PT ;  /* 0x000000002900720c */ /* 0x000fe40003f26070 */
[----:B------:R-:W-:Y:S01]  /*3eb0*/  F2FP.BF16.F32.PACK_AB R33, R56, R33 ;  /* 0x000000213821723e */ /* 0x000fe200000010ff */
[----:B------:R0:W-:Y:S01]  /*3ec0*/  STG.E.64 desc[UR8][R48.64+0x2800], R24 ;  /* 0x0028001830007986 */ /* 0x0001e2000c101b08 */
[----:B------:R-:W3:Y:S01]  /*3ed0*/  MUFU.RCP R62, R62 ;  /* 0x0000003e003e7308 */ /* 0x000ee20000001000 */
[----:B-1----:R-:W-:Y:S01]  /*3ee0*/  FMUL.FTZ R65, R70, R65 ;  /* 0x0000004146417220 */ /* 0x002fe20000410000 */
[----:B------:R-:W-:Y:S01]  /*3ef0*/  ISETP.GE.AND.EX P1, PT, R40, R2, PT, P1 ;  /* 0x000000022800720c */ /* 0x000fe20003f26310 */
[----:B------:R0:W-:Y:S05]  /*3f00*/  STG.E.64 desc[UR8][R48.64+0x5000], R32 ;  /* 0x0050002030007986 */ /* 0x0001ea000c101b08 */
[----:B------:R-:W1:Y:S01]  /*3f10*/  MUFU.RCP R61, R61 ;  /* 0x0000003d003d7308 */ /* 0x000e620000001000 */
[----:B--2---:R-:W-:-:S05]  /*3f20*/  FMUL.FTZ R74, R74, R53 ;  /* 0x000000354a4a7220 */ /* 0x004fca0000410000 */
[----:B------:R-:W-:Y:S02]  /*3f30*/  F2FP.BF16.F32.PACK_AB R68, R74, R65 ;  /* 0x000000414a44723e */ /* 0x000fe400000010ff */
[----:B------:R-:W2:Y:S01]  /*3f40*/  MUFU.RCP R66, R66 ;  /* 0x0000004200427308 */ /* 0x000ea20000001000 */
[----:B---3--:R-:W-:Y:S02]  /*3f50*/  FMUL.FTZ R62, R79, R62 ;  /* 0x0000003e4f3e7220 */ /* 0x008fe40000410000 */
[----:B------:R0:W-:Y:S05]  /*3f60*/  STG.E.64 desc[UR8][R48.64+0xa000], R68 ;  /* 0x00a0004430007986 */ /* 0x0001ea000c101b08 */
[----:B------:R-:W3:Y:S01]  /*3f70*/  MUFU.RCP R72, R72 ;  /* 0x0000004800487308 */ /* 0x000ee20000001000 */
[----:B-1----:R-:W-:-:S05]  /*3f80*/  FMUL.FTZ R61, R80, R61 ;  /* 0x0000003d503d7220 */ /* 0x002fca0000410000 */
[----:B------:R-:W-:Y:S02]  /*3f90*/  F2FP.BF16.F32.PACK_AB R62, R61, R62 ;  /* 0x0000003e3d3e723e */ /* 0x000fe400000010ff */
[----:B------:R-:W1:Y:S01]  /*3fa0*/  MUFU.RCP R57, R57 ;  /* 0x0000003900397308 */ /* 0x000e620000001000 */
[----:B--2---:R-:W-:-:S07]  /*3fb0*/  FMUL.FTZ R66, R81, R66 ;  /* 0x0000004251427220 */ /* 0x004fce0000410000 */
[----:B------:R-:W2:Y:S01]  /*3fc0*/  MUFU.RCP R71, R71 ;  /* 0x0000004700477308 */ /* 0x000ea20000001000 */
[----:B---3--:R-:W-:-:S07]  /*3fd0*/  FMUL.FTZ R83, R83, R72 ;  /* 0x0000004853537220 */ /* 0x008fce0000410000 */
[----:B------:R-:W3:Y:S01]  /*3fe0*/  MUFU.RCP R73, R73 ;  /* 0x0000004900497308 */ /* 0x000ee20000001000 */
[----:B-1----:R-:W-:-:S07]  /*3ff0*/  FMUL.FTZ R57, R84, R57 ;  /* 0x0000003954397220 */ /* 0x002fce0000410000 */
        /* <DEDUP_REMOVED lines=10> */
[----:B------:R0:W-:Y:S05]  /*40a0*/  STG.E.64 desc[UR8][R48.64+0xf000], R72 ;  /* 0x00f0004830007986 */ /* 0x0001ea000c101b08 */
[----:B------:R-:W2:Y:S01]  /*40b0*/  MUFU.RCP R91, R91 ;  /* 0x0000005b005b7308 */ /* 0x000ea20000001000 */
[----:B---3--:R-:W-:-:S05]  /*40c0*/  FMUL.FTZ R96, R96, R51 ;  /* 0x0000003360607220 */ /* 0x008fca0000410000 */
[----:B------:R-:W-:Y:S02]  /*40d0*/  F2FP.BF16.F32.PACK_AB R88, R96, R87 ;  /* 0x000000576058723e */ /* 0x000fe400000010ff */
[----:B------:R-:W3:Y:S01]  /*40e0*/  MUFU.RCP R76, R76 ;  /* 0x0000004c004c7308 */ /* 0x000ee20000001000 */
[----:B-1----:R-:W-:-:S07]  /*40f0*/  FMUL.FTZ R89, R98, R89 ;  /* 0x0000005962597220 */ /* 0x002fce0000410000 */
        /* <DEDUP_REMOVED lines=12> */
[----:B---3--:R-:W-:-:S05]  /*41c0*/  FMUL.FTZ R59, R108, R59 ;  /* 0x0000003b6c3b7220 */ /* 0x008fca0000410000 */
[----:B------:R-:W-:Y:S02]  /*41d0*/  F2FP.BF16.F32.PACK_AB R59, R59, R82 ;  /* 0x000000523b3b723e */ /* 0x000fe400000010ff */
[----:B------:R-:W3:Y:S01]  /*41e0*/  MUFU.RCP R95, R95 ;  /* 0x0000005f005f7308 */ /* 0x000ee20000001000 */
[----:B-1----:R-:W-:Y:S02]  /*41f0*/  FMUL.FTZ R94, R109, R94 ;  /* 0x0000005e6d5e7220 */ /* 0x002fe40000410000 */
[----:B------:R0:W-:Y:S05]  /*4200*/  STG.E.64 desc[UR8][R48.64+0x14000], R58 ;  /* 0x0140003a30007986 */ /* 0x0001ea000c101b08 */
        /* <DEDUP_REMOVED lines=39> */
[----:B-1----:R-:W-:-:S07]  /*4480*/  FMUL.FTZ R131, R144, R131 ;  /* 0x0000008390837220 */ /* 0x002fce0000410000 */
[----:B------:R-:W1:Y:S01]  /*4490*/  MUFU.RCP R126, R125 ;  /* 0x0000007d007e7308 */ /* 0x000e620000001000 */
[----:B--2---:R-:W-:-:S07]  /*44a0*/  FMUL.FTZ R122, R145, R122 ;  /* 0x0000007a917a7220 */ /* 0x004fce0000410000 */
[----:B------:R-:W-:Y:S01]  /*44b0*/  MUFU.RCP R5, R123 ;  /* 0x0000007b00057308 */ /* 0x000fe20000001000 */
[----:B---3--:R-:W-:-:S05]  /*44c0*/  FMUL.FTZ R127, R146, R127 ;  /* 0x0000007f927f7220 */ /* 0x008fca0000410000 */
[----:B------:R-:W-:Y:S02]  /*44d0*/  F2FP.BF16.F32.PACK_AB R122, R127, R122 ;  /* 0x0000007a7f7a723e */ /* 0x000fe400000010ff */
[----:B------:R-:W2:Y:S01]  /*44e0*/  MUFU.RCP R12, R12 ;  /* 0x0000000c000c7308 */ /* 0x000ea20000001000 */
[----:B-1----:R-:W-:-:S07]  /*44f0*/  FMUL.FTZ R126, R147, R126 ;  /* 0x0000007e937e7220 */ /* 0x002fce0000410000 */
[----:B------:R-:W1:Y:S08]  /*4500*/  MUFU.RCP R17, R17 ;  /* 0x0000001100117308 */ /* 0x000e700000001000 */
[----:B------:R-:W3:Y:S01]  /*4510*/  MUFU.RCP R6, R6 ;  /* 0x0000000600067308 */ /* 0x000ee20000001000 */
[----:B--2---:R-:W-:-:S07]  /*4520*/  FMUL.FTZ R12, R149, R12 ;  /* 0x0000000c950c7220 */ /* 0x004fce0000410000 */
[----:B------:R2:W4:Y:S01]  /*4530*/  MUFU.RCP R18, R107 ;  /* 0x0000006b00127308 */ /* 0x0005220000001000 */
[----:B-1----:R-:W-:-:S05]  /*4540*/  FMUL.FTZ R17, R150, R17 ;  /* 0x0000001196117220 */ /* 0x002fca0000410000 */
[----:B------:R-:W-:Y:S02]  /*4550*/  F2FP.BF16.F32.PACK_AB R12, R17, R12 ;  /* 0x0000000c110c723e */ /* 0x000fe400000010ff */
[----:B------:R-:W1:Y:S01]  /*4560*/  MUFU.RCP R14, R14 ;  /* 0x0000000e000e7308 */ /* 0x000e620000001000 */
[----:B---3--:R-:W-:Y:S01]  /*4570*/  FMUL.FTZ R6, R119, R6 ;  /* 0x0000000677067220 */ /* 0x008fe20000410000 */
[----:B--2---:R-:W-:-:S05]  /*4580*/  F2FP.BF16.F32.PACK_AB R107, R131, R110 ;  /* 0x0000006e836b723e */ /* 0x004fca00000010ff */
[----:B------:R0:W-:Y:S01]  /*4590*/  STG.E.64 desc[UR8][R48.64+0x1e000], R106 ;  /* 0x01e0006a30007986 */ /* 0x0001e2000c101b08 */
[----:B------:R2:W3:Y:S01]  /*45a0*/  MUFU.RCP R28, R7 ;  /* 0x00000007001c7308 */ /* 0x0004e20000001000 */
[----:B----4-:R-:W-:Y:S01]  /*45b0*/  FMUL.FTZ R151, R151, R18 ;  /* 0x0000001297977220 */ /* 0x010fe20000410000 */
[----:B------:R-:W-:-:S06]  /*45c0*/  F2FP.BF16.F32.PACK_AB R18, R64, R77 ;  /* 0x0000004d4012723e */ /* 0x000fcc00000010ff */
[----:B------:R-:W4:Y:S01]  /*45d0*/  MUFU.RCP R11, R11 ;  /* 0x0000000b000b7308 */ /* 0x000f220000001000 */
[----:B--2---:R-:W-:Y:S01]  /*45e0*/  FMUL.FTZ R7, R148, R5 ;  /* 0x0000000594077220 */ /* 0x004fe20000410000 */
[----:B-1----:R-:W-:Y:S01]  /*45f0*/  FMUL.FTZ R15, R15, R14 ;  /* 0x0000000e0f0f7220 */ /* 0x002fe20000410000 */
[----:B------:R-:W-:Y:S02]  /*4600*/  F2FP.BF16.F32.PACK_AB R5, R19, R20 ;  /* 0x000000141305723e */ /* 0x000fe400000010ff */
[----:B------:R-:W-:Y:S02]  /*4610*/  F2FP.BF16.F32.PACK_AB R19, R63, R54 ;  /* 0x000000363f13723e */ /* 0x000fe400000010ff */
[----:B------:R-:W-:Y:S01]  /*4620*/  F2FP.BF16.F32.PACK_AB R63, R83, R66 ;  /* 0x00000042533f723e */ /* 0x000fe200000010ff */
[----:B------:R3:W1:Y:S01]  /*4630*/  MUFU.RCP R23, R10 ;  /* 0x0000000a00177308 */ /* 0x0006620000001000 */
[----:B------:R-:W-:Y:S01]  /*4640*/  F2FP.BF16.F32.PACK_AB R123, R7, R126 ;  /* 0x0000007e077b723e */ /* 0x000fe200000010ff */
[----:B------:R0:W-:Y:S04]  /*4650*/  STG.E.64 desc[UR8][R48.64], R4 ;  /* 0x0000000430007986 */ /* 0x0001e8000c101b08 */
[----:B------:R0:W-:Y:S01]  /*4660*/  STG.E.64 desc[UR8][R48.64+0x7800], R18 ;  /* 0x0078001230007986 */ /* 0x0001e2000c101b08 */
[----:B---3--:R-:W-:Y:S01]  /*4670*/  FMUL.FTZ R10, R13, R28 ;  /* 0x0000001c0d0a7220 */ /* 0x008fe20000410000 */
[----:B----4-:R-:W-:Y:S01]  /*4680*/  FMUL.FTZ R22, R22, R11 ;  /* 0x0000000b16167220 */ /* 0x010fe20000410000 */
[----:B------:R-:W-:Y:S01]  /*4690*/  F2FP.BF16.F32.PACK_AB R13, R151, R6 ;  /* 0x00000006970d723e */ /* 0x000fe200000010ff */
[----:B------:R0:W-:Y:S02]  /*46a0*/  STG.E.64 desc[UR8][R48.64+0xc800], R62 ;  /* 0x00c8003e30007986 */ /* 0x0001e4000c101b08 */
[----:B------:R-:W-:-:S02]  /*46b0*/  F2FP.BF16.F32.PACK_AB R10, R10, R15 ;  /* 0x0000000f0a0a723e */ /* 0x000fc400000010ff */
[----:B------:R0:W-:Y:S01]  /*46c0*/  STG.E.64 desc[UR8][R48.64+0x20800], R122 ;  /* 0x0208007a30007986 */ /* 0x0001e2000c101b08 */
[----:B-1----:R-:W-:-:S03]  /*46d0*/  FMUL.FTZ R3, R16, R23 ;  /* 0x0000001710037220 */ /* 0x002fc60000410000 */
[----:B------:R0:W-:Y:S02]  /*46e0*/  STG.E.64 desc[UR8][R48.64+0x23000], R12 ;  /* 0x0230000c30007986 */ /* 0x0001e4000c101b08 */
[----:B------:R-:W-:-:S05]  /*46f0*/  F2FP.BF16.F32.PACK_AB R11, R3, R22 ;  /* 0x00000016030b723e */ /* 0x000fca00000010ff */
[----:B------:R0:W-:Y:S01]  /*4700*/  STG.E.64 desc[UR8][R48.64+0x25800], R10 ;  /* 0x0258000a30007986 */ /* 0x0001e2000c101b08 */
[----:B------:R-:W-:Y:S05]  /*4710*/  @!P1 BRA `(.L_x_572) ;  /* 0xffffffbc00149947 */ /* 0x000fea000383ffff */
[----:B------:R-:W-:Y:S05]  /*4720*/  EXIT ;  /* 0x000000000000794d */ /* 0x000fea0003800000 */
.L_x_573:
        /* <DEDUP_REMOVED lines=13> */
.L_x_1251:


//--------------------- .text._ZN13group_norm_v214gn_cuda_kernelI13__nv_bfloat16Li320ELi1ELi16ELi80ELi1024ELb1ELi128ELi320ELi320ELi4ELb1ELi18ELb0ELb0ENS_16CompileConditionILi1000EEEEEvPT_PKS4_S7_S7_flPfS8_Pj --------------------------
	.section	.text._ZN13group_norm_v214gn_cuda_kernelI13__nv_bfloat16Li320ELi1ELi16ELi80ELi1024ELb1ELi128ELi320ELi320ELi4ELb1ELi18ELb0ELb0ENS_16CompileConditionILi1000EEEEEvPT_PKS4_S7_S7_flPfS8_Pj,"ax",@progbits
	.align	128
        .global         _ZN13group_norm_v214gn_cuda_kernelI13__nv_bfloat16Li320ELi1ELi16ELi80ELi1024ELb1ELi128ELi320ELi320ELi4ELb1ELi18ELb0ELb0ENS_16CompileConditionILi1000EEEEEvPT_PKS4_S7_S7_flPfS8_Pj
        .type           _ZN13group_norm_v214gn_cuda_kernelI13__nv_bfloat16Li320ELi1ELi16ELi80ELi1024ELb1ELi128ELi320ELi320ELi4ELb1ELi18ELb0ELb0ENS_16CompileConditionILi1000EEEEEvPT_PKS4_S7_S7_flPfS8_Pj,@function
        .size           _ZN13group_norm_v214gn_cuda_kernelI13__nv_bfloat16Li320ELi1ELi16ELi80ELi1024ELb1ELi128ELi320ELi320ELi4ELb1ELi18ELb0ELb0ENS_16CompileConditionILi1000EEEEEvPT_PKS4_S7_S7_flPfS8_Pj,(.L_x_1252 - _ZN13group_norm_v214gn_cuda_kernelI13__nv_bfloat16Li320ELi1ELi16ELi80ELi1024ELb1ELi128ELi320ELi320ELi4ELb1ELi18ELb0ELb0ENS_16CompileConditionILi1000EEEEEvPT_PKS4_S7_S7_flPfS8_Pj)
        .other          _ZN13group_norm_v214gn_cuda_kernelI13__nv_bfloat16Li320ELi1ELi16ELi80ELi1024ELb1ELi128ELi320ELi320ELi4ELb1ELi18ELb0ELb0ENS_16CompileConditionILi1000EEEEEvPT_PKS4_S7_S7_flPfS8_Pj,@"STO_CUDA_ENTRY STV_DEFAULT"
_ZN13group_norm_v214gn_cuda_kernelI13__nv_bfloat16Li320ELi1ELi16ELi80ELi1024ELb1ELi128ELi320ELi320ELi4ELb1ELi18ELb0ELb0ENS_16CompileConditionILi1000EEEEEvPT_PKS4_S7_S7_flPfS8_Pj:
.text._ZN13group_norm_v214gn_cuda_kernelI13__nv_bfloat16Li320ELi1ELi16ELi80ELi1024ELb1ELi128ELi320ELi320ELi4ELb1ELi18ELb0ELb0ENS_16CompileConditionILi1000EEEEEvPT_PKS4_S7_S7_flPfS8_Pj:
        /* <DEDUP_REMOVED lines=55> */
.L_x_582:
[----:B------:R-:W-:Y:S01]  /*0370*/  ULOP3.LUT UR9, UR13, 0x3, URZ, 0xc0, !UPT ;  /* 0x000000030d097892 */ /* 0x000fe2000f8ec0ff */
[----:B------:R-:W-:Y:S01]  /*0380*/  HFMA2 R161, -RZ, RZ, 0, 0 ;  /* 0x00000000ffa17431 */ /* 0x000fe200000001ff */
[----:B------:R-:W-:Y:S01]  /*0390*/  USHF.R.U64 UR22, UR13, 0x2, UR5 ;  /* 0x000000020d167899 */ /* 0x000fe20008001205 */
[----:B------:R-:W-:Y:S01]  /*03a0*/  IMAD R9, R7, 0x500, RZ ;  /* 0x0000050007097824 */ /* 0x000fe200078e02ff */
[----:B------:R-:W-:Y:S01]  /*03b0*/  UIMAD UR15, UR9, 0x140, URZ ;  /* 0x00000140090f78a4 */ /* 0x000fe2000f8e02ff */
[----:B-1----:R-:W0:Y:S01]  /*03c0*/  LDC.64 R106, c[0x0][0x390] ;  /* 0x0000e400ff6a7b82 */ /* 0x002e220000000a00 */
        /* <DEDUP_REMOVED lines=206> */
[C---:B------:R-:W-:Y:S01]  /*10b0*/  PRMT R61, R58.reuse, 0x7632, R61 ;  /* 0x000076323a3d7816 */ /* 0x040fe2000000003d */
[----:B------:R-:W-:Y:S01]  /*10c0*/  FFMA.FTZ R103, R55, R55, R102 ;  /* 0x0000003737677223 */ /* 0x000fe20000010066 */
[----:B------:R-:W-:Y:S01]  /*10d0*/  SHF.L.U32 R57, R58, 0x10, RZ ;  /* 0x000000103a397819 */ /* 0x000fe200000006ff */
[----:B------:R-:W-:Y:S01]  /*10e0*/  FADD.FTZ R67, R67, R56 ;  /* 0x0000003843437221 */ /* 0x000fe20000010000 */
[----:B------:R-:W-:Y:S01]  /*10f0*/  SHF.L.U32 R58, R60, 0x10, RZ ;  /* 0x000000103c3a7819 */ /* 0x000fe200000006ff */
[----:B------:R-:W-:-:S04]  /*1100*/  FFMA.FTZ R103, R56, R56, R103 ;  /* 0x0000003838677223 */ /* 0x000fc80000010067 */
[----:B------:R-:W-:Y:S01]  /*1110*/  FADD.FTZ R66, R67, R58 ;  /* 0x0000003a43427221 */ /* 0x000fe20000010000 */
[----:B------:R-:W-:Y:S01]  /*1120*/  FFMA.FTZ R104, R58, R58, R103 ;  /* 0x0000003a3a687223 */ /* 0x000fe20000010067 */
[----:B------:R-:W-:Y:S02]  /*1130*/  SHF.L.U32 R60, R61, 0x10, RZ ;  /* 0x000000103d3c7819 */ /* 0x000fe400000006ff */
        /* <DEDUP_REMOVED lines=22> */
[--C-:B------:R-:W-:Y:S01]  /*12a0*/  FFMA.FTZ R110, R102, R102, R109.reuse ;  /* 0x00000066666e7223 */ /* 0x100fe2000001006d */
        /* <DEDUP_REMOVED lines=270> */
[----:B0-----:R-:W0:Y:S01]  /*2390*/  S2R R70, SR_CgaCtaId ;  /* 0x0000000000467919 */ /* 0x001e220000008800 */
[C---:B------:R-:W-:Y:S02]  /*23a0*/  LEA.HI R84, R2.reuse, UR9, RZ, 0x1e ;  /* 0x0000000902547c11 */ /* 0x040fe4000f8ff0ff */
[----:B------:R-:W-:Y:S02]  /*23b0*/  MOV R71, 0x50 ;  /* 0x0000005000477802 */ /* 0x000fe40000000f00 */
[----:B------:R-:W-:Y:S02]  /*23c0*/  MOV R83, 0x400 ;  /* 0x0000040000537802 */ /* 0x000fe40000000f00 */
[----:B------:R-:W-:Y:S01]  /*23d0*/  LOP3.LUT R82, R2, 0x3, RZ, 0xc0, !PT ;  /* 0x0000000302527812 */ /* 0x000fe200078ec0ff */
[----:B------:R-:W-:-:S05]  /*23e0*/  IMAD R84, R84, R71, -UR15 ;  /* 0x8000000f54547e24 */ /* 0x000fca000f8e0247 */
[C---:B------:R-:W-:Y:S02]  /*23f0*/  IADD3 R71, PT, PT, R84.reuse, 0x4, RZ ;  /* 0x0000000454477810 */ /* 0x040fe40007ffe0ff */
[C---:B------:R-:W-:Y:S02]  /*2400*/  IADD3 R74, PT, PT, R84.reuse, 0x8, RZ ;  /* 0x00000008544a7810 */ /* 0x040fe40007ffe0ff */
[----:B------:R-:W-:Y:S02]  /*2410*/  SHF.R.U32.HI R72, RZ, 0x2, R71 ;  /* 0x00000002ff487819 */ /* 0x000fe40000011647 */
[----:B------:R-:W-:Y:S02]  /*2420*/  SHF.R.U32.HI R74, RZ, 0x2, R74 ;  /* 0x00000002ff4a7819 */ /* 0x000fe4000001164a */
[C---:B------:R-:W-:Y:S02]  /*2430*/  IADD3 R76, PT, PT, R84.reuse, 0x10, RZ ;  /* 0x00000010544c7810 */ /* 0x040fe40007ffe0ff */
[----:B------:R-:W-:-:S02]  /*2440*/  IADD3 R85, PT, PT, R84, 0x20, RZ ;  /* 0x0000002054557810 */ /* 0x000fc40007ffe0ff */
[----:B------:R-:W-:Y:S02]  /*2450*/  SHF.R.U32.HI R76, RZ, 0x2, R76 ;  /* 0x00000002ff4c7819 */ /* 0x000fe4000001164c */
[----:B------:R-:W-:Y:S02]  /*2460*/  SHF.R.U32.HI R86, RZ, 0x2, R85 ;  /* 0x00000002ff567819 */ /* 0x000fe40000011655 */
[C---:B------:R-:W-:Y:S02]  /*2470*/  IADD3 R164, PT, PT, R84.reuse, 0x30, RZ ;  /* 0x0000003054a47810 */ /* 0x040fe40007ffe0ff */
[----:B------:R-:W-:Y:S02]  /*2480*/  IADD3 R165, PT, PT, R84, 0x34, RZ ;  /* 0x0000003454a57810 */ /* 0x000fe40007ffe0ff */
[----:B0-----:R-:W-:Y:S02]  /*2490*/  LEA R83, R70, R83, 0x18 ;  /* 0x0000005346537211 */ /* 0x001fe400078ec0ff */
[----:B------:R-:W-:-:S02]  /*24a0*/  SHF.R.U32.HI R70, RZ, 0x2, R84 ;  /* 0x00000002ff467819 */ /* 0x000fc40000011654 */
[----:B------:R-:W-:Y:S01]  /*24b0*/  SHF.R.U32.HI R164, RZ, 0x2, R164 ;  /* 0x00000002ffa47819 */ /* 0x000fe200000116a4 */
[----:B------:R-:W-:Y:S01]  /*24c0*/  IMAD R73, R72, 0x28, R83 ;  /* 0x0000002848497824 */ /* 0x000fe200078e0253 */
[----:B------:R-:W-:Y:S01]  /*24d0*/  SHF.R.U32.HI R165, RZ, 0x2, R165 ;  /* 0x00000002ffa57819 */ /* 0x000fe200000116a5 */
[--C-:B------:R-:W-:Y:S02]  /*24e0*/  IMAD R71, R70, 0x28, R83.reuse ;  /* 0x0000002846477824 */ /* 0x100fe400078e0253 */
[--C-:B------:R-:W-:Y:S01]  /*24f0*/  IMAD R75, R74, 0x28, R83.reuse ;  /* 0x000000284a4b7824 */ /* 0x100fe200078e0253 */
[----:B------:R-:W-:Y:S01]  /*2500*/  LEA R70, R82, R73, 0x3 ;  /* 0x0000004952467211 */ /* 0x000fe200078e18ff */
[--C-:B------:R-:W-:Y:S01]  /*2510*/  IMAD R163, R86, 0x28, R83.reuse ;  /* 0x0000002856a37824 */ /* 0x100fe200078e0253 */
[----:B------:R-:W-:Y:S01]  /*2520*/  LEA R72, R82, R71, 0x3 ;  /* 0x0000004752487211 */ /* 0x000fe200078e18ff */
[--C-:B------:R-:W-:Y:S01]  /*2530*/  IMAD R164, R164, 0x28, R83.reuse ;  /* 0x00000028a4a47824 */ /* 0x100fe200078e0253 */
[----:B------:R-:W-:Y:S01]  /*2540*/  IADD3 R74, PT, PT, R84, 0xc, RZ ;  /* 0x0000000c544a7810 */ /* 0x000fe20007ffe0ff */
[----:B------:R-:W-:Y:S01]  /*2550*/  IMAD R165, R165, 0x28, R83 ;  /* 0x00000028a5a57824 */ /* 0x000fe200078e0253 */
[----:B------:R-:W-:Y:S01]  /*2560*/  LDS.64 R70, [R70] ;  /* 0x0000000046467984 */ /* 0x000fe20000000a00 */
[----:B------:R-:W-:-:S02]  /*2570*/  LEA R75, R82, R75, 0x3 ;  /* 0x0000004b524b7211 */ /* 0x000fc400078e18ff */
[----:B------:R-:W-:Y:S01]  /*2580*/  SHF.R.U32.HI R74, RZ, 0x2, R74 ;  /* 0x00000002ff4a7819 */ /* 0x000fe2000001164a */
[----:B------:R-:W0:Y:S01]  /*2590*/  LDS.64 R72, [R72] ;  /* 0x0000000048487984 */ /* 0x000e220000000a00 */
[----:B------:R-:W-:-:S03]  /*25a0*/  LEA R164, R82, R164, 0x3 ;  /* 0x000000a452a47211 */ /* 0x000fc600078e18ff */
[----:B------:R-:W1:Y:S01]  /*25b0*/  LDS.64 R78, [R75] ;  /* 0x000000004b4e7984 */ /* 0x000e620000000a00 */
[----:B0-----:R-:W-:Y:S01]  /*25c0*/  FADD.FTZ R80, RZ, R73 ;  /* 0x00000049ff507221 */ /* 0x001fe20000010000 */
[----:B------:R-:W-:Y:S01]  /*25d0*/  FADD.FTZ R81, RZ, R72 ;  /* 0x00000048ff517221 */ /* 0x000fe20000010000 */
[----:B------:R-:W-:Y:S01]  /*25e0*/  IMAD R73, R76, 0x28, R83 ;  /* 0x000000284c497824 */ /* 0x000fe200078e0253 */
[----:B------:R-:W-:Y:S01]  /*25f0*/  IADD3 R76, PT, PT, R84, 0x1c, RZ ;  /* 0x0000001c544c7810 */ /* 0x000fe20007ffe0ff */
[----:B------:R-:W-:Y:S01]  /*2600*/  FADD.FTZ R80, R80, R71 ;  /* 0x0000004750507221 */ /* 0x000fe20000010000 */
[----:B------:R-:W-:Y:S02]  /*2610*/  IMAD R71, R74, 0x28, R83 ;  /* 0x000000284a477824 */ /* 0x000fe400078e0253 */
[----:B------:R-:W-:Y:S01]  /*2620*/  FADD.FTZ R81, R81, R70 ;  /* 0x0000004651517221 */ /* 0x000fe20000010000 */
[----:B------:R-:W-:Y:S01]  /*2630*/  IADD3 R70, PT, PT, R84, 0x14, RZ ;  /* 0x0000001454467810 */ /* 0x000fe20007ffe0ff */
[----:B-1----:R-:W-:Y:S01]  /*2640*/  FADD.FTZ R86, R80, R79 ;  /* 0x0000004f50567221 */ /* 0x002fe20000010000 */
[----:B------:R-:W-:-:S02]  /*2650*/  LEA R73, R82, R73, 0x3 ;  /* 0x0000004952497211 */ /* 0x000fc400078e18ff */
[----:B------:R-:W-:Y:S02]  /*2660*/  LEA R71, R82, R71, 0x3 ;  /* 0x0000004752477211 */ /* 0x000fe400078e18ff */
[----:B------:R-:W-:Y:S02]  /*2670*/  SHF.R.U32.HI R72, RZ, 0x2, R70 ;  /* 0x00000002ff487819 */ /* 0x000fe40000011646 */
[----:B------:R-:W-:Y:S02]  /*2680*/  SHF.R.U32.HI R76, RZ, 0x2, R76 ;  /* 0x00000002ff4c7819 */ /* 0x000fe4000001164c */
[----:B------:R-:W0:Y:S01]  /*2690*/  LDS.64 R70, [R71] ;  /* 0x0000000047467984 */ /* 0x000e220000000a00 */
[--C-:B------:R-:W-:Y:S01]  /*26a0*/  IMAD R75, R72, 0x28, R83.reuse ;  /* 0x00000028484b7824 */ /* 0x100fe200078e0253 */
[----:B------:R-:W-:Y:S01]  /*26b0*/  IADD3 R74, PT, PT, R84, 0x18, RZ ;  /* 0x00000018544a7810 */ /* 0x000fe20007ffe0ff */
[----:B------:R-:W-:Y:S01]  /*26c0*/  IMAD R85, R76, 0x28, R83 ;  /* 0x000000284c557824 */ /* 0x000fe200078e0253 */
[----:B------:R-:W1:Y:S01]  /*26d0*/  LDS.64 R72, [R73] ;  /* 0x0000000049487984 */ /* 0x000e620000000a00 */
[----:B------:R-:W-:-:S02]  /*26e0*/  LEA R80, R82, R163, 0x3 ;  /* 0x000000a352507211 */ /* 0x000fc400078e18ff */
[----:B------:R-:W-:Y:S02]  /*26f0*/  SHF.R.U32.HI R74, RZ, 0x2, R74 ;  /* 0x00000002ff4a7819 */ /* 0x000fe4000001164a */
[C---:B------:R-:W-:Y:S01]  /*2700*/  LEA R87, R82.reuse, R85, 0x3 ;  /* 0x0000005552577211 */ /* 0x040fe200078e18ff */
[----:B------:R-:W-:Y:S01]  /*2710*/  FADD.FTZ R85, R81, R78 ;  /* 0x0000004e51557221 */ /* 0x000fe20000010000 */
[----:B------:R-:W-:Y:S01]  /*2720*/  LEA R75, R82, R75, 0x3 ;  /* 0x0000004b524b7211 */ /* 0x000fe200078e18ff */
[----:B------:R-:W-:Y:S01]  /*2730*/  IMAD R77, R74, 0x28, R83 ;  /* 0x000000284a4d7824 */ /* 0x000fe200078e0253 */
[----:B------:R-:W-:Y:S04]  /*2740*/  LDS.64 R80, [R80] ;  /* 0x0000000050507984 */ /* 0x000fe80000000a00 */
[----:B------:R-:W-:Y:S01]  /*2750*/  LEA R77, R82, R77, 0x3 ;  /* 0x0000004d524d7211 */ /* 0x000fe200078e18ff */
[----:B------:R-:W2:Y:S04]  /*2760*/  LDS.64 R74, [R75] ;  /* 0x000000004b4a7984 */ /* 0x000ea80000000a00 */
[----:B------:R3:W-:Y:S04]  /*2770*/  LDS.64 R78, [R87] ;  /* 0x00000000574e7984 */ /* 0x0007e80000000a00 */
[----:B------:R-:W4:Y:S01]  /*2780*/  LDS.64 R76, [R77] ;  /* 0x000000004d4c7984 */ /* 0x000f220000000a00 */
[----:B---3--:R-:W-:-:S04]  /*2790*/  IADD3 R87, PT, PT, R84, 0x38, RZ ;  /* 0x0000003854577810 */ /* 0x008fc80007ffe0ff */
[----:B------:R-:W-:-:S05]  /*27a0*/  SHF.R.U32.HI R87, RZ, 0x2, R87 ;  /* 0x00000002ff577819 */ /* 0x000fca0000011657 */
[----:B------:R-:W-:Y:S02]  /*27b0*/  IMAD R87, R87, 0x28, R83 ;  /* 0x0000002857577824 */ /* 0x000fe400078e0253 */
[----:B0-----:R-:W-:Y:S01]  /*27c0*/  FADD.FTZ R85, R85, R70 ;  /* 0x0000004655557221 */ /* 0x001fe20000010000 */
[----:B------:R-:W-:Y:S01]  /*27d0*/  IADD3 R70, PT, PT, R84, 0x24, RZ ;  /* 0x0000002454467810 */ /* 0x000fe20007ffe0ff */
[----:B------:R-:W-:Y:S02]  /*27e0*/  FADD.FTZ R86, R86, R71 ;  /* 0x0000004756567221 */ /* 0x000fe40000010000 */
[----:B-1----:R-:W-:Y:S01]  /*27f0*/  FADD.FTZ R85, R85, R72 ;  /* 0x0000004855557221 */ /* 0x002fe20000010000 */
[----:B------:R-:W-:Y:S01]  /*2800*/  SHF.R.U32.HI R70, RZ, 0x2, R70 ;  /* 0x00000002ff467819 */ /* 0x000fe20000011646 */
[----:B------:R-:W-:-:S04]  /*2810*/  FADD.FTZ R86, R86, R73 ;  /* 0x0000004956567221 */ /* 0x000fc80000010000 */
[----:B------:R-:W-:Y:S01]  /*2820*/  IMAD R71, R70, 0x28, R83 ;  /* 0x0000002846477824 */ /* 0x000fe200078e0253 */
[----:B------:R-:W-:-:S04]  /*2830*/  IADD3 R70, PT, PT, R84, 0x28, RZ ;  /* 0x0000002854467810 */ /* 0x000fc80007ffe0ff */
[----:B------:R-:W-:Y:S02]  /*2840*/  SHF.R.U32.HI R70, RZ, 0x2, R70 ;  /* 0x00000002ff467819 */ /* 0x000fe40000011646 */
[----:B------:R-:W-:Y:S01]  /*2850*/  LEA R71, R82, R71, 0x3 ;  /* 0x0000004752477211 */ /* 0x000fe200078e18ff */
[----:B--2---:R-:W-:Y:S01]  /*2860*/  FADD.FTZ R85, R85, R74 ;  /* 0x0000004a55557221 */ /* 0x004fe20000010000 */
[----:B------:R-:W-:Y:S01]  /*2870*/  IADD3 R74, PT, PT, R84, 0x2c, RZ ;  /* 0x0000002c544a7810 */ /* 0x000fe20007ffe0ff */
[----:B------:R-:W-:Y:S02]  /*2880*/  IMAD R73, R70, 0x28, R83 ;  /* 0x0000002846497824 */ /* 0x000fe400078e0253 */
[----:B------:R-:W-:Y:S01]  /*2890*/  FADD.FTZ R86, R86, R75 ;  /* 0x0000004b56567221 */ /* 0x000fe20000010000 */
[----:B------:R-:W-:Y:S01]  /*28a0*/  IADD3 R75, PT, PT, R84, 0x40, RZ ;  /* 0x00000040544b7810 */ /* 0x000fe20007ffe0ff */
[----:B------:R-:W0:Y:S01]  /*28b0*/  LDS.64 R70, [R71] ;  /* 0x0000000047467984 */ /* 0x000e220000000a00 */
[----:B------:R-:W-:-:S02]  /*28c0*/  SHF.R.U32.HI R74, RZ, 0x2, R74 ;  /* 0x00000002ff4a7819 */ /* 0x000fc4000001164a */
[----:B------:R-:W-:Y:S01]  /*28d0*/  LEA R73, R82, R73, 0x3 ;  /* 0x0000004952497211 */ /* 0x000fe200078e18ff */
[----:B----4-:R-:W-:Y:S01]  /*28e0*/  FADD.FTZ R85, R85, R76 ;  /* 0x0000004c55557221 */ /* 0x010fe20000010000 */
[----:B------:R-:W-:Y:S01]  /*28f0*/  FADD.FTZ R86, R86, R77 ;  /* 0x0000004d56567221 */ /* 0x000fe20000010000 */
[----:B------:R-:W-:Y:S01]  /*2900*/  IMAD R74, R74, 0x28, R83 ;  /* 0x000000284a4a7824 */ /* 0x000fe200078e0253 */
[----:B------:R-:W-:Y:S01]  /*2910*/  IADD3 R76, PT, PT, R84, 0x4c, RZ ;  /* 0x0000004c544c7810 */ /* 0x000fe20007ffe0ff */
[----:B------:R-:W-:Y:S01]  /*2920*/  FADD.FTZ R85, R85, R78 ;  /* 0x0000004e55557221 */ /* 0x000fe20000010000 */
[----:B------:R-:W1:Y:S01]  /*2930*/  LDS.64 R72, [R73] ;  /* 0x0000000049487984 */ /* 0x000e620000000a00 */
[----:B------:R-:W-:Y:S01]  /*2940*/  FADD.FTZ R86, R86, R79 ;  /* 0x0000004f56567221 */ /* 0x000fe20000010000 */
[C---:B------:R-:W-:Y:S01]  /*2950*/  IADD3 R78, PT, PT, R84.reuse, 0x44, RZ ;  /* 0x00000044544e7810 */ /* 0x040fe20007ffe0ff */
[----:B------:R-:W-:Y:S01]  /*2960*/  FADD.FTZ R163, R85, R80 ;  /* 0x0000005055a37221 */ /* 0x000fe20000010000 */
[----:B------:R-:W-:Y:S01]  /*2970*/  IADD3 R80, PT, PT, R84, 0x48, RZ ;  /* 0x0000004854507810 */ /* 0x000fe20007ffe0ff */
[----:B------:R-:W-:Y:S01]  /*2980*/  FADD.FTZ R162, R86, R81 ;  /* 0x0000005156a27221 */ /* 0x000fe20000010000 */
[----:B------:R-:W-:-:S02]  /*2990*/  IADD3 R86, PT, PT, R84, 0x3c, RZ ;  /* 0x0000003c54567810 */ /* 0x000fc40007ffe0ff */
[----:B------:R-:W-:Y:S02]  /*29a0*/  SHF.R.U32.HI R80, RZ, 0x2, R80 ;  /* 0x00000002ff507819 */ /* 0x000fe40000011650 */
[----:B------:R-:W-:Y:S02]  /*29b0*/  SHF.R.U32.HI R86, RZ, 0x2, R86 ;  /* 0x00000002ff567819 */ /* 0x000fe40000011656 */
[----:B------:R-:W-:Y:S02]  /*29c0*/  SHF.R.U32.HI R76, RZ, 0x2, R76 ;  /* 0x00000002ff4c7819 */ /* 0x000fe4000001164c */
[----:B------:R-:W-:Y:S01]  /*29d0*/  SHF.R.U32.HI R84, RZ, 0x2, R75 ;  /* 0x00000002ff547819 */ /* 0x000fe2000001164b */
[--C-:B------:R-:W-:Y:S01]  /*29e0*/  IMAD R75, R80, 0x28, R83.reuse ;  /* 0x00000028504b7824 */ /* 0x100fe200078e0253 */
[----:B------:R-:W-:Y:S01]  /*29f0*/  SHF.R.U32.HI R78, RZ, 0x2, R78 ;  /* 0x00000002ff4e7819 */ /* 0x000fe2000001164e */
[--C-:B------:R-:W-:Y:S02]  /*2a00*/  IMAD R85, R86, 0x28, R83.reuse ;  /* 0x0000002856557824 */ /* 0x100fe400078e0253 */
[--C-:B------:R-:W-:Y:S01]  /*2a10*/  IMAD R77, R76, 0x28, R83.reuse ;  /* 0x000000284c4d7824 */ /* 0x100fe200078e0253 */
[----:B------:R-:W-:Y:S01]  /*2a20*/  LEA R76, R82, R87, 0x3 ;  /* 0x00000057524c7211 */ /* 0x000fe200078e18ff */
[--C-:B------:R-:W-:Y:S01]  /*2a30*/  IMAD R81, R84, 0x28, R83.reuse ;  /* 0x0000002854517824 */ /* 0x100fe200078e0253 */
[----:B------:R-:W-:Y:S01]  /*2a40*/  LEA R84, R82, R75, 0x3 ;  /* 0x0000004b52547211 */ /* 0x000fe200078e18ff */
[----:B------:R-:W-:Y:S01]  /*2a50*/  IMAD R79, R78, 0x28, R83 ;  /* 0x000000284e4f7824 */ /* 0x000fe200078e0253 */
[----:B------:R-:W-:-:S02]  /*2a60*/  LEA R78, R82, R85, 0x3 ;  /* 0x00000055524e7211 */ /* 0x000fc400078e18ff */
[C---:B------:R-:W-:Y:S02]  /*2a70*/  LEA R86, R82.reuse, R77, 0x3 ;  /* 0x0000004d52567211 */ /* 0x040fe400078e18ff */
[----:B------:R-:W-:Y:S01]  /*2a80*/  LDS.64 R76, [R76] ;  /* 0x000000004c4c7984 */ /* 0x000fe20000000a00 */
[C---:B------:R-:W-:Y:S01]  /*2a90*/  LEA R80, R82.reuse, R81, 0x3 ;  /* 0x0000005152507211 */ /* 0x040fe200078e18ff */
[----:B0-----:R-:W-:Y:S01]  /*2aa0*/  FADD.FTZ R163, R163, R70 ;  /* 0x00000046a3a37221 */ /* 0x001fe20000010000 */
[----:B------:R-:W-:Y:S01]  /*2ab0*/  LEA R70, R82, R74, 0x3 ;  /* 0x0000004a52467211 */ /* 0x000fe200078e18ff */
[----:B------:R-:W-:Y:S01]  /*2ac0*/  FADD.FTZ R162, R162, R71 ;  /* 0x00000047a2a27221 */ /* 0x000fe20000010000 */
[C---:B------:R-:W-:Y:S02]  /*2ad0*/  LEA R74, R82.reuse, R165, 0x3 ;  /* 0x000000a5524a7211 */ /* 0x040fe400078e18ff */
[----:B------:R-:W-:Y:S01]  /*2ae0*/  LDS.64 R80, [R80] ;  /* 0x0000000050507984 */ /* 0x000fe20000000a00 */
[----:B------:R-:W-:-:S03]  /*2af0*/  LEA R83, R82, R79, 0x3 ;  /* 0x0000004f52537211 */ /* 0x000fc600078e18ff */
[----:B------:R-:W0:Y:S01]  /*2b00*/  LDS.64 R70, [R70] ;  /* 0x0000000046467984 */ /* 0x000e220000000a00 */
[----:B-1----:R-:W-:Y:S01]  /*2b10*/  FADD.FTZ R163, R163, R72 ;  /* 0x00000048a3a37221 */ /* 0x002fe20000010000 */
[----:B------:R-:W-:Y:S02]  /*2b20*/  FADD.FTZ R162, R162, R73 ;  /* 0x00000049a2a27221 */ /* 0x000fe40000010000 */
[----:B------:R-:W1:Y:S04]  /*2b30*/  LDS.64 R72, [R164] ;  /* 0x00000000a4487984 */ /* 0x000e680000000a00 */
[----:B------:R-:W2:Y:S04]  /*2b40*/  LDS.64 R74, [R74] ;  /* 0x000000004a4a7984 */ /* 0x000ea80000000a00 */
[----:B------:R-:W3:Y:S04]  /*2b50*/  LDS.64 R78, [R78] ;  /* 0x000000004e4e7984 */ /* 0x000ee80000000a00 */
[----:B------:R-:W4:Y:S04]  /*2b60*/  LDS.64 R82, [R83] ;  /* 0x0000000053527984 */ /* 0x000f280000000a00 */
[----:B------:R-:W4:Y:S04]  /*2b70*/  LDS.64 R84, [R84] ;  /* 0x0000000054547984 */ /* 0x000f280000000a00 */
[----:B------:R-:W4:Y:S01]  /*2b80*/  LDS.64 R86, [R86] ;  /* 0x0000000056567984 */ /* 0x000f220000000a00 */
        /* <DEDUP_REMOVED lines=17> */
[----:B------:R-:W-:-:S07]  /*2ca0*/  FADD.FTZ R87, R162, R87 ;  /* 0x00000057a2577221 */ /* 0x000fce0000010000 */
.L_x_575:
[----:B------:R-:W-:Y:S05]  /*2cb0*/  BSYNC.RECONVERGENT B0 ;  /* 0x0000000000007941 */ /* 0x000fea0003800200 */
.L_x_574:
        /* <DEDUP_REMOVED lines=28> */
.L_x_577:
        /* <DEDUP_REMOVED lines=8> */
.L_x_576:
        /* <DEDUP_REMOVED lines=12> */
.L_x_579:
[----:B------:R-:W-:Y:S05]  /*2fc0*/  BSYNC.RECONVERGENT B0 ;  /* 0x0000000000007941 */ /* 0x000fea0003800200 */
.L_x_578:
[----:B0-----:R-:W0:Y:S01]  /*2fd0*/  SHFL.BFLY PT, R70, R75, 0x4, 0x1f ;  /* 0x0c801f004b467f89 */ /* 0x001e2200000e0000 */
[----:B------:R-:W-:Y:S01]  /*2fe0*/  LOP3.LUT P1, RZ, R2, 0x3e7, RZ, 0xc0, !PT ;  /* 0x000003e702ff7812 */ /* 0x000fe2000782c0ff */
[----:B------:R-:W-:Y:S02]  /*2ff0*/  BSSY.RECONVERGENT B0, `(.L_x_580) ;  /* 0x0000023000007945 */ /* 0x000fe40003800200 */
[----:B------:R-:W1:Y:S01]  /*3000*/  SHFL.BFLY PT, R73, R74, 0x4, 0x1f ;  /* 0x0c801f004a497f89 */ /* 0x000e6200000e0000 */
[--C-:B0-----:R-:W-:Y:S01]  /*3010*/  FADD.FTZ R71, R70, R75.reuse ;  /* 0x0000004b46477221 */ /* 0x101fe20000010000 */
[----:B-----5:R-:W-:Y:S01]  /*3020*/  PRMT R75, R64, 0x7632, R75 ;  /* 0x00007632404b7816 */ /* 0x020fe2000000004b */
[----:B-1----:R-:W-:-:S03]  /*3030*/  FADD.FTZ R73, R73, R74 ;  /* 0x0000004a49497221 */ /* 0x002fc60000010000 */
[----:B------:R-:W0:Y:S04]  /*3040*/  SHFL.BFLY PT, R70, R71, 0x2, 0x1f ;  /* 0x0c401f0047467f89 */ /* 0x000e2800000e0000 */
[----:B------:R-:W1:Y:S01]  /*3050*/  SHFL.BFLY PT, R76, R73, 0x2, 0x1f ;  /* 0x0c401f00494c7f89 */ /* 0x000e6200000e0000 */
[----:B0-----:R-:W-:Y:S01]  /*3060*/  FADD.FTZ R72, R71, R70 ;  /* 0x0000004647487221 */ /* 0x001fe20000010000 */
[----:B-1----:R-:W-:-:S04]  /*3070*/  FADD.FTZ R76, R73, R76 ;  /* 0x0000004c494c7221 */ /* 0x002fc80000010000 */
[----:B------:R-:W0:Y:S01]  /*3080*/  SHFL.BFLY PT, R77, R72, 0x1, 0x1f ;  /* 0x0c201f00484d7f89 */ /* 0x000e2200000e0000 */
[----:B------:R-:W-:-:S03]  /*3090*/  PRMT R73, R66, 0x7632, R73 ;  /* 0x0000763242497816 */ /* 0x000fc60000000049 */
[----:B------:R-:W1:Y:S01]  /*30a0*/  SHFL.BFLY PT, R79, R76, 0x1, 0x1f ;  /* 0x0c201f004c4f7f89 */ /* 0x000e6200000e0000 */
[----:B0-----:R-:W-:Y:S01]  /*30b0*/  FADD.FTZ R70, R72, R77 ;  /* 0x0000004d48467221 */ /* 0x001fe20000010000 */
[----:B------:R-:W-:-:S03]  /*30c0*/  PRMT R72, R65, 0x7632, R72 ;  /* 0x0000763241487816 */ /* 0x000fc60000000048 */
[----:B------:R-:W-:Y:S01]  /*30d0*/  @!P1 FMUL.FTZ R70, R70, 1.2207031431898940355e-05 ;  /* 0x374ccccd46469820 */ /* 0x000fe20000410000 */
[----:B-1----:R-:W-:-:S03]  /*30e0*/  FADD.FTZ R74, R76, R79 ;  /* 0x0000004f4c4a7221 */ /* 0x002fc60000010000 */
[----:B------:R-:W-:-:S04]  /*30f0*/  @!P1 FMUL.FTZ R71, R70, R70 ;  /* 0x0000004646479220 */ /* 0x000fc80000410000 */
[----:B------:R-:W-:Y:S01]  /*3100*/  @!P1 FFMA.FTZ R71, R74, 1.2207031431898940355e-05, -R71 ;  /* 0x374ccccd4a479823 */ /* 0x000fe20000010847 */
        /* <DEDUP_REMOVED lines=17> */
.L_x_581:
[----:B------:R-:W-:Y:S05]  /*3220*/  BSYNC.RECONVERGENT B0 ;  /* 0x0000000000007941 */ /* 0x000fea0003800200 */
.L_x_580:
        /* <DEDUP_REMOVED lines=280> */
[----:B------:R-:W-:Y:S01]  /*43b0*/  FFMA.FTZ R19, R75, R19, R76 ;  /* 0x000000134b137223 */ /* 0x000fe2000001004c */
[--C-:B------:R-:W-:Y:S01]  /*43c0*/  FFMA.FTZ R0, R0, R64, R71.reuse ;  /* 0x0000004000007223 */ /* 0x100fe20000010047 */
[--C-:B------:R-:W-:Y:S01]  /*43d0*/  FFMA.FTZ R14, R64, R14, R71.reuse ;  /* 0x0000000e400e7223 */ /* 0x100fe20000010047 */
        /* <DEDUP_REMOVED lines=31> */
[----:B------:R-:W-:Y:S01]  /*45d0*/  FMUL.FTZ R71, R11, -1.4426950216293334961 ;  /* 0xbfb8aa3b0b477820 */ /* 0x000fe20000410000 */
[----:B------:R-:W-:Y:S01]  /*45e0*/  FMUL.FTZ R73, R12, -1.4426950216293334961 ;  /* 0xbfb8aa3b0c497820 */ /* 0x000fe20000410000 */
[----:B------:R-:W-:Y:S01]  /*45f0*/  FMUL.FTZ R77, R14, -1.4426950216293334961 ;  /* 0xbfb8aa3b0e4d7820 */ /* 0x000fe20000410000 */
[C-C-:B------:R-:W-:Y:S01]  /*4600*/  FFMA.FTZ R23, R75.reuse, R23, R76.reuse ;  /* 0x000000174b177223 */ /* 0x140fe2000001004c */
[C-C-:B------:R-:W-:Y:S01]  /*4610*/  FFMA.FTZ R27, R75.reuse, R27, R76.reuse ;  /* 0x0000001b4b1b7223 */ /* 0x140fe2000001004c */
[C-C-:B------:R-:W-:Y:S01]  /*4620*/  FFMA.FTZ R31, R75.reuse, R31, R76.reuse ;  /* 0x0000001f4b1f7223 */ /* 0x140fe2000001004c */
[----:B------:R-:W0:Y:S01]  /*4630*/  MUFU.EX2 R71, R71 ;  /* 0x0000004700477308 */ /* 0x000e220000000800 */
[C-C-:B------:R-:W-:Y:S01]  /*4640*/  FFMA.FTZ R35, R75.reuse, R35, R76.reuse ;  /* 0x000000234b237223 */ /* 0x140fe2000001004c */
[C-C-:B------:R-:W-:Y:S01]  /*4650*/  FFMA.FTZ R39, R75.reuse, R39, R76.reuse ;  /* 0x000000274b277223 */ /* 0x140fe2000001004c */
[C-C-:B------:R-:W-:Y:S01]  /*4660*/  FFMA.FTZ R43, R75.reuse, R43, R76.reuse ;  /* 0x0000002b4b2b7223 */ /* 0x140fe2000001004c */
[C-C-:B------:R-:W-:Y:S01]  /*4670*/  FFMA.FTZ R47, R75.reuse, R47, R76.reuse ;  /* 0x0000002f4b2f7223 */ /* 0x140fe2000001004c */
[C-C-:B------:R-:W-:Y:S01]  /*4680*/  FFMA.FTZ R51, R75.reuse, R51, R76.reuse ;  /* 0x000000334b337223 */ /* 0x140fe2000001004c */
[C-C-:B------:R-:W-:Y:S01]  /*4690*/  FFMA.FTZ R55, R75.reuse, R55, R76.reuse ;  /* 0x000000374b377223 */ /* 0x140fe2000001004c */
[C-C-:B------:R-:W-:Y:S01]  /*46a0*/  FFMA.FTZ R60, R75.reuse, R60, R76.reuse ;  /* 0x0000003c4b3c7223 */ /* 0x140fe2000001004c */
[----:B------:R-:W1:Y:S01]  /*46b0*/  MUFU.EX2 R73, R73 ;  /* 0x0000004900497308 */ /* 0x000e620000000800 */
        /* <DEDUP_REMOVED lines=8> */
[----:B0-----:R-:W-:Y:S01]  /*4740*/  FADD.FTZ R162, R71, 1 ;  /* 0x3f80000047a27421 */ /* 0x001fe20000010000 */
[C-C-:B------:R-:W-:Y:S01]  /*4750*/  FFMA.FTZ R130, R75.reuse, R130, R76.reuse ;  /* 0x000000824b827223 */ /* 0x140fe2000001004c */
[C-C-:B------:R-:W-:Y:S01]  /*4760*/  FFMA.FTZ R134, R75.reuse, R134, R76.reuse ;  /* 0x000000864b867223 */ /* 0x140fe2000001004c */
[C-C-:B------:R-:W-:Y:S01]  /*4770*/  FFMA.FTZ R138, R75.reuse, R138, R76.reuse ;  /* 0x0000008a4b8a7223 */ /* 0x140fe2000001004c */
[C-C-:B------:R-:W-:Y:S01]  /*4780*/  FFMA.FTZ R142, R75.reuse, R142, R76.reuse ;  /* 0x0000008e4b8e7223 */ /* 0x140fe2000001004c */
[C-C-:B------:R-:W-:Y:S01]  /*4790*/  FFMA.FTZ R88, R75.reuse, R88, R76.reuse ;  /* 0x000000584b587223 */ /* 0x140fe2000001004c */
[C-C-:B------:R-:W-:Y:S01]  /*47a0*/  FFMA.FTZ R90, R75.reuse, R90, R76.reuse ;  /* 0x0000005a4b5a7223 */ /* 0x140fe2000001004c */
[--C-:B------:R-:W-:Y:S01]  /*47b0*/  FFMA.FTZ R92, R75, R92, R76.reuse ;  /* 0x0000005c4b5c7223 */ /* 0x100fe2000001004c */
[----:B-1----:R-:W-:Y:S01]  /*47c0*/  FADD.FTZ R163, R73, 1 ;  /* 0x3f80000049a37421 */ /* 0x002fe20000010000 */
[C-C-:B------:R-:W-:Y:S01]  /*47d0*/  FFMA.FTZ R94, R75.reuse, R94, R76.reuse ;  /* 0x0000005e4b5e7223 */ /* 0x140fe2000001004c */
[C-C-:B------:R-:W-:Y:S01]  /*47e0*/  FFMA.FTZ R96, R75.reuse, R96, R76.reuse ;  /* 0x000000604b607223 */ /* 0x140fe2000001004c */
[C-C-:B------:R-:W-:Y:S01]  /*47f0*/  FFMA.FTZ R98, R75.reuse, R98, R76.reuse ;  /* 0x000000624b627223 */ /* 0x140fe2000001004c */
[----:B------:R-:W-:Y:S01]  /*4800*/  FFMA.FTZ R100, R75, R100, R76 ;  /* 0x000000644b647223 */ /* 0x000fe2000001004c */
[----:B------:R-:W0:Y:S01]  /*4810*/  MUFU.RCP R162, R162 ;  /* 0x000000a200a27308 */ /* 0x000e220000001000 */
[C-C-:B------:R-:W-:Y:S01]  /*4820*/  FFMA.FTZ R75, R65.reuse, R52, R66.reuse ;  /* 0x00000034414b7223 */ /* 0x140fe20000010042 */
[----:B------:R-:W-:Y:S01]  /*4830*/  SHF.L.U32 R67, R74, 0x10, RZ ;  /* 0x000000104a437819 */ /* 0x000fe200000006ff */
[----:B------:R-:W-:Y:S01]  /*4840*/  FMUL.FTZ R64, R0, -1.4426950216293334961 ;  /* 0xbfb8aa3b00407820 */ /* 0x000fe20000410000 */
[C-C-:B------:R-:W-:Y:S01]  /*4850*/  FFMA.FTZ R74, R65.reuse, R28, R66.reuse ;  /* 0x0000001c414a7223 */ /* 0x140fe20000010042 */
[----:B------:R-:W-:Y:S01]  /*4860*/  FMUL.FTZ R79, R18, -1.4426950216293334961 ;  /* 0xbfb8aa3b124f7820 */ /* 0x000fe20000410000 */
[--C-:B------:R-:W-:Y:S01]  /*4870*/  FFMA.FTZ R16, R65, R16, R66.reuse ;  /* 0x0000001041107223 */ /* 0x100fe20000010042 */
[--C-:B------:R-:W-:Y:S01]  /*4880*/  FFMA.FTZ R13, R13, R72, R67.reuse ;  /* 0x000000480d0d7223 */ /* 0x100fe20000010043 */
[----:B------:R-:W1:Y:S01]  /*4890*/  MUFU.RCP R163, R163 ;  /* 0x000000a300a37308 */ /* 0x000e620000001000 */
[--C-:B------:R-:W-:Y:S01]  /*48a0*/  FFMA.FTZ R17, R72, R17, R67.reuse ;  /* 0x0000001148117223 */ /* 0x100fe20000010043 */
[--C-:B------:R-:W-:Y:S01]  /*48b0*/  FFMA.FTZ R20, R65, R20, R66.reuse ;  /* 0x0000001441147223 */ /* 0x100fe20000010042 */
[----:B------:R-:W-:Y:S01]  /*48c0*/  FMUL.FTZ R76, R13, -1.4426950216293334961 ;  /* 0xbfb8aa3b0d4c7820 */ /* 0x000fe20000410000 */
[--C-:B------:R-:W-:Y:S01]  /*48d0*/  FFMA.FTZ R24, R65, R24, R66.reuse ;  /* 0x0000001841187223 */ /* 0x100fe20000010042 */
[----:B------:R-:W-:Y:S01]  /*48e0*/  FMUL.FTZ R78, R17, -1.4426950216293334961 ;  /* 0xbfb8aa3b114e7820 */ /* 0x000fe20000410000 */
[C-C-:B------:R-:W-:Y:S01]  /*48f0*/  FFMA.FTZ R32, R65.reuse, R32, R66.reuse ;  /* 0x0000002041207223 */ /* 0x140fe20000010042 */
[--C-:B------:R-:W-:Y:S01]  /*4900*/  FFMA.FTZ R36, R65, R36, R66.reuse ;  /* 0x0000002441247223 */ /* 0x100fe20000010042 */
[----:B------:R-:W2:Y:S01]  /*4910*/  MUFU.EX2 R52, R77 ;  /* 0x0000004d00347308 */ /* 0x000ea20000000800 */
[----:B0-----:R-:W-:Y:S01]  /*4920*/  FMUL.FTZ R73, R11, R162 ;  /* 0x000000a20b497220 */ /* 0x001fe20000410000 */
[C-C-:B------:R-:W-:Y:S01]  /*4930*/  FFMA.FTZ R40, R65.reuse, R40, R66.reuse ;  /* 0x0000002841287223 */ /* 0x140fe20000010042 */
[C-C-:B------:R-:W-:Y:S01]  /*4940*/  FFMA.FTZ R44, R65.reuse, R44, R66.reuse ;  /* 0x0000002c412c7223 */ /* 0x140fe20000010042 */
[C-C-:B------:R-:W-:Y:S01]  /*4950*/  FFMA.FTZ R48, R65.reuse, R48, R66.reuse ;  /* 0x0000003041307223 */ /* 0x140fe20000010042 */
[C-C-:B------:R-:W-:Y:S01]  /*4960*/  FFMA.FTZ R56, R65.reuse, R56, R66.reuse ;  /* 0x0000003841387223 */ /* 0x140fe20000010042 */
[C-C-:B------:R-:W-:Y:S01]  /*4970*/  FFMA.FTZ R59, R65.reuse, R59, R66.reuse ;  /* 0x0000003b413b7223 */ /* 0x140fe20000010042 */
[C-C-:B------:R-:W-:Y:S01]  /*4980*/  FFMA.FTZ R63, R65.reuse, R63, R66.reuse ;  /* 0x0000003f413f7223 */ /* 0x140fe20000010042 */
[----:B------:R-:W0:Y:S01]  /*4990*/  MUFU.EX2 R64, R64 ;  /* 0x0000004000407308 */ /* 0x000e220000000800 */
[----:B-1----:R-:W-:Y:S01]  /*49a0*/  FMUL.FTZ R162, R12, R163 ;  /* 0x000000a30ca27220 */ /* 0x002fe20000410000 */
[C-C-:B------:R-:W-:Y:S01]  /*49b0*/  FFMA.FTZ R105, R65.reuse, R105, R66.reuse ;  /* 0x0000006941697223 */ /* 0x140fe20000010042 */
[C-C-:B------:R-:W-:Y:S01]  /*49c0*/  FFMA.FTZ R69, R65.reuse, R69, R66.reuse ;  /* 0x0000004541457223 */ /* 0x140fe20000010042 */
[C-C-:B------:R-:W-:Y:S01]  /*49d0*/  FFMA.FTZ R113, R65.reuse, R113, R66.reuse ;  /* 0x0000007141717223 */ /* 0x140fe20000010042 */
[C-C-:B------:R-:W-:Y:S01]  /*49e0*/  FFMA.FTZ R117, R65.reuse, R117, R66.reuse ;  /* 0x0000007541757223 */ /* 0x140fe20000010042 */
[C-C-:B------:R-:W-:Y:S01]  /*49f0*/  FFMA.FTZ R121, R65.reuse, R121, R66.reuse ;  /* 0x0000007941797223 */ /* 0x140fe20000010042 */
[C-C-:B------:R-:W-:Y:S01]  /*4a00*/  FFMA.FTZ R125, R65.reuse, R125, R66.reuse ;  /* 0x0000007d417d7223 */ /* 0x140fe20000010042 */
[----:B------:R-:W1:Y:S01]  /*4a10*/  MUFU.EX2 R28, R76 ;  /* 0x0000004c001c7308 */ /* 0x000e620000000800 */
[----:B--2---:R-:W-:Y:S01]  /*4a20*/  FADD.FTZ R163, R52, 1 ;  /* 0x3f80000034a37421 */ /* 0x004fe20000010000 */
        /* <DEDUP_REMOVED lines=12> */
[--C-:B------:R-:W-:Y:S01]  /*4af0*/  FFMA.FTZ R65, R72, R29, R67.reuse ;  /* 0x0000001d48417223 */ /* 0x100fe20000010043 */
[----:B------:R-:W2:Y:S01]  /*4b00*/  MUFU.RCP R163, R163 ;  /* 0x000000a300a37308 */ /* 0x000ea20000001000 */
[----:B0-----:R-:W-:Y:S01]  /*4b10*/  FADD.FTZ R165, R64, 1 ;  /* 0x3f80000040a57421 */ /* 0x001fe20000010000 */
[----:B------:R-:W-:Y:S01]  /*4b20*/  FMUL.FTZ R77, R16, -1.4426950216293334961 ;  /* 0xbfb8aa3b104d7820 */ /* 0x000fe20000410000 */
[----:B-1----:R-:W-:Y:S01]  /*4b30*/  FADD.FTZ R164, R28, 1 ;  /* 0x3f8000001ca47421 */ /* 0x002fe20000010000 */
[----:B------:R-:W-:Y:S01]  /*4b40*/  FMUL.FTZ R80, R19, -1.4426950216293334961 ;  /* 0xbfb8aa3b13507820 */ /* 0x000fe20000410000 */
[C-C-:B------:R-:W-:Y:S01]  /*4b50*/  FFMA.FTZ R21, R72.reuse, R21, R67.reuse ;  /* 0x0000001548157223 */ /* 0x140fe20000010043 */
[--C-:B------:R-:W-:Y:S01]  /*4b60*/  FFMA.FTZ R66, R72, R53, R67.reuse ;  /* 0x0000003548427223 */ /* 0x100fe20000010043 */
[----:B------:R-:W-:Y:S01]  /*4b70*/  FMUL.FTZ R81, R22, -1.4426950216293334961 ;  /* 0xbfb8aa3b16517820 */ /* 0x000fe20000410000 */
[----:B------:R-:W-:Y:S01]  /*4b80*/  MUFU.EX2 R78, R78 ;  /* 0x0000004e004e7308 */ /* 0x000fe20000000800 */
[C-C-:B------:R-:W-:Y:S01]  /*4b90*/  FFMA.FTZ R25, R72.reuse, R25, R67.reuse ;  /* 0x0000001948197223 */ /* 0x140fe20000010043 */
[C-C-:B------:R-:W-:Y:S01]  /*4ba0*/  FFMA.FTZ R33, R72.reuse, R33, R67.reuse ;  /* 0x0000002148217223 */ /* 0x140fe20000010043 */
[C-C-:B------:R-:W-:Y:S01]  /*4bb0*/  FFMA.FTZ R37, R72.reuse, R37, R67.reuse ;  /* 0x0000002548257223 */ /* 0x140fe20000010043 */
[C-C-:B------:R-:W-:Y:S01]  /*4bc0*/  FFMA.FTZ R41, R72.reuse, R41, R67.reuse ;  /* 0x0000002948297223 */ /* 0x140fe20000010043 */
[C-C-:B------:R-:W-:Y:S01]  /*4bd0*/  FFMA.FTZ R45, R72.reuse, R45, R67.reuse ;  /* 0x0000002d482d7223 */ /* 0x140fe20000010043 */
[C-C-:B------:R-:W-:Y:S01]  /*4be0*/  FFMA.FTZ R49, R72.reuse, R49, R67.reuse ;  /* 0x0000003148317223 */ /* 0x140fe20000010043 */
[--C-:B------:R-:W-:Y:S01]  /*4bf0*/  FFMA.FTZ R58, R72, R58, R67.reuse ;  /* 0x0000003a483a7223 */ /* 0x100fe20000010043 */
[----:B------:R-:W0:Y:S01]  /*4c00*/  MUFU.EX2 R29, R79 ;  /* 0x0000004f001d7308 */ /* 0x000e220000000800 */
[----:B--2---:R-:W-:Y:S01]  /*4c10*/  FMUL.FTZ R52, R14, R163 ;  /* 0x000000a30e347220 */ /* 0x004fe20000410000 */
[C-C-:B------:R-:W-:Y:S01]  /*4c20*/  FFMA.FTZ R61, R72.reuse, R61, R67.reuse ;  /* 0x0000003d483d7223 */ /* 0x140fe20000010043 */
[C-C-:B------:R-:W-:Y:S01]  /*4c30*/  FFMA.FTZ R104, R72.reuse, R104, R67.reuse ;  /* 0x0000006848687223 */ /* 0x140fe20000010043 */
[C-C-:B------:R-:W-:Y:S01]  /*4c40*/  FFMA.FTZ R107, R72.reuse, R107, R67.reuse ;  /* 0x0000006b486b7223 */ /* 0x140fe20000010043 */
[C-C-:B------:R-:W-:Y:S01]  /*4c50*/  FFMA.FTZ R109, R72.reuse, R109, R67.reuse ;  /* 0x0000006d486d7223 */ /* 0x140fe20000010043 */
[C-C-:B------:R-:W-:Y:S01]  /*4c60*/  FFMA.FTZ R112, R72.reuse, R112, R67.reuse ;  /* 0x0000007048707223 */ /* 0x140fe20000010043 */
[C-C-:B------:R-:W-:Y:S01]  /*4c70*/  FFMA.FTZ R116, R72.reuse, R116, R67.reuse ;  /* 0x0000007448747223 */ /* 0x140fe20000010043 */
[----:B------:R-:W1:Y:S01]  /*4c80*/  MUFU.RCP R165, R165 ;  /* 0x000000a500a57308 */ /* 0x000e620000001000 */
[C-C-:B------:R-:W-:Y:S01]  /*4c90*/  FFMA.FTZ R120, R72.reuse, R120, R67.reuse ;  /* 0x0000007848787223 */ /* 0x140fe20000010043 */
[C-C-:B------:R-:W-:Y:S01]  /*4ca0*/  FFMA.FTZ R124, R72.reuse, R124, R67.reuse ;  /* 0x0000007c487c7223 */ /* 0x140fe20000010043 */
[C-C-:B------:R-:W-:Y:S01]  /*4cb0*/  FFMA.FTZ R128, R72.reuse, R128, R67.reuse ;  /* 0x0000008048807223 */ /* 0x140fe20000010043 */
[C-C-:B------:R-:W-:Y:S01]  /*4cc0*/  FFMA.FTZ R132, R72.reuse, R132, R67.reuse ;  /* 0x0000008448847223 */ /* 0x140fe20000010043 */
[C-C-:B------:R-:W-:Y:S01]  /*4cd0*/  FFMA.FTZ R136, R72.reuse, R136, R67.reuse ;  /* 0x0000008848887223 */ /* 0x140fe20000010043 */
[C-C-:B------:R-:W-:Y:S01]  /*4ce0*/  FFMA.FTZ R140, R72.reuse, R140, R67.reuse ;  /* 0x0000008c488c7223 */ /* 0x140fe20000010043 */
[C-C-:B------:R-:W-:Y:S01]  /*4cf0*/  FFMA.FTZ R144, R72.reuse, R144, R67.reuse ;  /* 0x0000009048907223 */ /* 0x140fe20000010043 */
[----:B------:R-:W2:Y:S01]  /*4d00*/  MUFU.EX2 R77, R77 ;  /* 0x0000004d004d7308 */ /* 0x000ea20000000800 */
[----:B0-----:R-:W-:Y:S01]  /*4d10*/  FADD.FTZ R163, R29, 1 ;  /* 0x3f8000001da37421 */ /* 0x001fe20000010000 */
[C-C-:B------:R-:W-:Y:S01]  /*4d20*/  FFMA.FTZ R89, R72.reuse, R89, R67.reuse ;  /* 0x0000005948597223 */ /* 0x140fe20000010043 */
[C-C-:B------:R-:W-:Y:S01]  /*4d30*/  FFMA.FTZ R91, R72.reuse, R91, R67.reuse ;  /* 0x0000005b485b7223 */ /* 0x140fe20000010043 */
[C-C-:B------:R-:W-:Y:S01]  /*4d40*/  FFMA.FTZ R93, R72.reuse, R93, R67.reuse ;  /* 0x0000005d485d7223 */ /* 0x140fe20000010043 */
[C-C-:B------:R-:W-:Y:S01]  /*4d50*/  FFMA.FTZ R95, R72.reuse, R95, R67.reuse ;  /* 0x0000005f485f7223 */ /* 0x140fe20000010043 */
[C-C-:B------:R-:W-:Y:S01]  /*4d60*/  FFMA.FTZ R97, R72.reuse, R97, R67.reuse ;  /* 0x0000006148617223 */ /* 0x140fe20000010043 */
[C-C-:B------:R-:W-:Y:S01]  /*4d70*/  FFMA.FTZ R99, R72.reuse, R99, R67.reuse ;  /* 0x0000006348637223 */ /* 0x140fe20000010043 */
[----:B------:R0:W4:Y:S01]  /*4d80*/  MUFU.RCP R28, R164 ;  /* 0x000000a4001c7308 */ /* 0x0001220000001000 */
[----:B------:R-:W-:Y:S01]  /*4d90*/  FFMA.FTZ R161, R72, R70, R67 ;  /* 0x0000004648a17223 */ /* 0x000fe20000010043 */
[----:B------:R-:W-:Y:S01]  /*4da0*/  FMUL.FTZ R101, R23, -1.4426950216293334961 ;  /* 0xbfb8aa3b17657820 */ /* 0x000fe20000410000 */
[----:B------:R-:W-:Y:S01]  /*4db0*/  FMUL.FTZ R67, R24, -1.4426950216293334961 ;  /* 0xbfb8aa3b18437820 */ /* 0x000fe20000410000 */
[----:B------:R-:W-:Y:S01]  /*4dc0*/  FMUL.FTZ R160, R26, -1.4426950216293334961 ;  /* 0xbfb8aa3b1aa07820 */ /* 0x000fe20000410000 */
[----:B------:R-:W-:Y:S01]  /*4dd0*/  FMUL.FTZ R83, R27, -1.4426950216293334961 ;  /* 0xbfb8aa3b1b537820 */ /* 0x000fe20000410000 */
[----:B------:R-:W-:Y:S01]  /*4de0*/  FMUL.FTZ R87, R74, -1.4426950216293334961 ;  /* 0xbfb8aa3b4a577820 */ /* 0x000fe20000410000 */
[----:B-1----:R-:W-:Y:S01]  /*4df0*/  FMUL.FTZ R71, R0, R165 ;  /* 0x000000a500477220 */ /* 0x002fe20000410000 */
[----:B------:R1:W-:Y:S01]  /*4e00*/  MUFU.EX2 R53, R80 ;  /* 0x0000005000357308 */ /* 0x0003e20000000800 */
[----:B0-----:R-:W-:Y:S01]  /*4e10*/  FADD.FTZ R164, R78, 1 ;  /* 0x3f8000004ea47421 */ /* 0x001fe20000010000 */
[----:B--2---:R-:W-:Y:S01]  /*4e20*/  FADD.FTZ R165, R77, 1 ;  /* 0x3f8000004da57421 */ /* 0x004fe20000010000 */
[----:B------:R-:W-:Y:S01]  /*4e30*/  FMUL.FTZ R70, R25, -1.4426950216293334961 ;  /* 0xbfb8aa3b19467820 */ /* 0x000fe20000410000 */
[----:B------:R-:W-:Y:S01]  /*4e40*/  FMUL.FTZ R85, R65, -1.4426950216293334961 ;  /* 0xbfb8aa3b41557820 */ /* 0x000fe20000410000 */
[----:B------:R-:W-:Y:S01]  /*4e50*/  FMUL.FTZ R84, R30, -1.4426950216293334961 ;  /* 0xbfb8aa3b1e547820 */ /* 0x000fe20000410000 */
[----:B------:R-:W-:Y:S01]  /*4e60*/  FMUL.FTZ R86, R31, -1.4426950216293334961 ;  /* 0xbfb8aa3b1f567820 */ /* 0x000fe20000410000 */
[----:B------:R-:W-:Y:S01]  /*4e70*/  FMUL.FTZ R72, R32, -1.4426950216293334961 ;  /* 0xbfb8aa3b20487820 */ /* 0x000fe20000410000 */
[----:B------:R-:W0:Y:S01]  /*4e80*/  MUFU.EX2 R81, R81 ;  /* 0x0000005100517308 */ /* 0x000e220000000800 */
[----:B-1----:R-:W-:Y:S01]  /*4e90*/  FMUL.FTZ R80, R21, -1.4426950216293334961 ;  /* 0xbfb8aa3b15507820 */ /* 0x002fe20000410000 */
[----:B------:R-:W-:Y:S01]  /*4ea0*/  FMUL.FTZ R76, R15, -1.4426950216293334961 ;  /* 0xbfb8aa3b0f4c7820 */ /* 0x000fe20000410000 */
[----:B------:R-:W-:Y:S01]  /*4eb0*/  FMUL.FTZ R82, R33, -1.4426950216293334961 ;  /* 0xbfb8aa3b21527820 */ /* 0x000fe20000410000 */
[----:B------:R-:W-:Y:S01]  /*4ec0*/  FMUL.FTZ R11, R36, -1.4426950216293334961 ;  /* 0xbfb8aa3b240b7820 */ /* 0x000fe20000410000 */
[----:B------:R-:W-:Y:S01]  /*4ed0*/  FMUL.FTZ R79, R20, -1.4426950216293334961 ;  /* 0xbfb8aa3b144f7820 */ /* 0x000fe20000410000 */
[----:B------:R-:W-:Y:S01]  /*4ee0*/  FMUL.FTZ R64, R34, -1.4426950216293334961 ;  /* 0xbfb8aa3b22407820 */ /* 0x000fe20000410000 */
[----:B------:R-:W-:Y:S01]  /*4ef0*/  FMUL.FTZ R14, R39, -1.4426950216293334961 ;  /* 0xbfb8aa3b270e7820 */ /* 0x000fe20000410000 */
[----:B------:R-:W1:Y:S01]  /*4f00*/  MUFU.RCP R164, R164 ;  /* 0x000000a400a47308 */ /* 0x000e620000001000 */
[----:B------:R-:W-:Y:S01]  /*4f10*/  FMUL.FTZ R0, R35, -1.4426950216293334961 ;  /* 0xbfb8aa3b23007820 */ /* 0x000fe20000410000 */
[----:B----4-:R-:W-:Y:S01]  /*4f20*/  FMUL.FTZ R28, R13, R28 ;  /* 0x0000001c0d1c7220 */ /* 0x010fe20000410000 */
[----:B------:R-:W-:Y:S01]  /*4f30*/  FMUL.FTZ R13, R38, -1.4426950216293334961 ;  /* 0xbfb8aa3b260d7820 */ /* 0x000fe20000410000 */
[----:B------:R-:W-:-:S04]  /*4f40*/  FMUL.FTZ R12, R37, -1.4426950216293334961 ;  /* 0xbfb8aa3b250c7820 */ /* 0x000fc80000410000 */
[----:B------:R-:W-:Y:S01]  /*4f50*/  MUFU.RCP R163, R163 ;  /* 0x000000a300a37308 */ /* 0x000fe20000001000 */
[----:B0-----:R-:W-:-:S07]  /*4f60*/  FADD.FTZ R81, R81, 1 ;  /* 0x3f80000051517421 */ /* 0x001fce0000010000 */
[----:B------:R-:W-:Y:S01]  /*4f70*/  MUFU.EX2 R80, R80 ;  /* 0x0000005000507308 */ /* 0x000fe20000000800 */
[----:B-1----:R-:W-:Y:S01]  /*4f80*/  FMUL.FTZ R29, R17, R164 ;  /* 0x000000a4111d7220 */ /* 0x002fe20000410000 */
[----:B------:R-:W-:-:S06]  /*4f90*/  FMUL.FTZ R17, R42, -1.4426950216293334961 ;  /* 0xbfb8aa3b2a117820 */ /* 0x000fcc0000410000 */
[----:B------:R-:W0:Y:S08]  /*4fa0*/  MUFU.EX2 R101, R101 ;  /* 0x0000006500657308 */ /* 0x000e300000000800 */
[----:B------:R-:W-:Y:S08]  /*4fb0*/  MUFU.EX2 R67, R67 ;  /* 0x0000004300437308 */ /* 0x000ff00000000800 */
[----:B------:R-:W-:Y:S01]  /*4fc0*/  MUFU.EX2 R160, R160 ;  /* 0x000000a000a07308 */ /* 0x000fe20000000800 */
[----:B0-----:R-:W-:-:S07]  /*4fd0*/  FADD.FTZ R164, R101, 1 ;  /* 0x3f80000065a47421 */ /* 0x001fce0000010000 */
[----:B------:R-:W-:Y:S08]  /*4fe0*/  MUFU.EX2 R83, R83 ;  /* 0x0000005300537308 */ /* 0x000ff00000000800 */
[----:B------:R-:W-:Y:S08]  /*4ff0*/  MUFU.EX2 R87, R87 ;  /* 0x0000005700577308 */ /* 0x000ff00000000800 */
[----:B------:R0:W1:Y:S08]  /*5000*/  MUFU.RCP R77, R165 ;  /* 0x000000a5004d7308 */ /* 0x0000700000001000 */
[----:B------:R-:W-:Y:S01]  /*5010*/  MUFU.RCP R81, R81 ;  /* 0x0000005100517308 */ /* 0x000fe20000001000 */
[----:B0-----:R-:W-:Y:S01]  /*5020*/  FADD.FTZ R165, R53, 1 ;  /* 0x3f80000035a57421 */ /* 0x001fe20000010000 */
[----:B------:R-:W-:Y:S01]  /*5030*/  FMUL.FTZ R53, R18, R163 ;  /* 0x000000a312357220 */ /* 0x000fe20000410000 */
[----:B------:R-:W-:Y:S01]  /*5040*/  FADD.FTZ R163, R80, 1 ;  /* 0x3f80000050a37421 */ /* 0x000fe20000010000 */
[----:B------:R-:W-:-:S04]  /*5050*/  FMUL.FTZ R18, R43, -1.4426950216293334961 ;  /* 0xbfb8aa3b2b127820 */ /* 0x000fc80000410000 */
[----:B------:R0:W2:Y:S01]  /*5060*/  MUFU.RCP R78, R165 ;  /* 0x000000a5004e7308 */ /* 0x0000a20000001000 */
[----:B-1----:R-:W-:Y:S01]  /*5070*/  FMUL.FTZ R77, R16, R77 ;  /* 0x0000004d104d7220 */ /* 0x002fe20000410000 */
[----:B------:R-:W-:-:S04]  /*5080*/  FMUL.FTZ R16, R41, -1.4426950216293334961 ;  /* 0xbfb8aa3b29107820 */ /* 0x000fc80000410000 */
[----:B------:R-:W-:Y:S02]  /*5090*/  F2FP.BF16.F32.PACK_AB R29, R29, R77 ;  /* 0x0000004d1d1d723e */ /* 0x000fe400000010ff */
[----:B------:R1:W4:Y:S01]  /*50a0*/  MUFU.RCP R80, R163 ;  /* 0x000000a300507308 */ /* 0x0003220000001000 */
[----:B0-----:R-:W-:-:S07]  /*50b0*/  FADD.FTZ R165, R67, 1 ;  /* 0x3f80000043a57421 */ /* 0x001fce0000010000 */
[----:B------:R0:W5:Y:S01]  /*50c0*/  MUFU.RCP R101, R165 ;  /* 0x000000a500657308 */ /* 0x0001620000001000 */
[----:B-1----:R-:W-:Y:S01]  /*50d0*/  FADD.FTZ R163, R87, 1 ;  /* 0x3f80000057a37421 */ /* 0x002fe20000010000 */
[----:B------:R-:W-:Y:S01]  /*50e0*/  FMUL.FTZ R87, R75, -1.4426950216293334961 ;  /* 0xbfb8aa3b4b577820 */ /* 0x000fe20000410000 */
[----:B--2---:R-:W-:Y:S01]  /*50f0*/  FMUL.FTZ R78, R19, R78 ;  /* 0x0000004e134e7220 */ /* 0x004fe20000410000 */
[----:B------:R-:W-:-:S04]  /*5100*/  FMUL.FTZ R19, R44, -1.4426950216293334961 ;  /* 0xbfb8aa3b2c137820 */ /* 0x000fc80000410000 */
[----:B------:R-:W1:Y:S01]  /*5110*/  MUFU.RCP R164, R164 ;  /* 0x000000a400a47308 */ /* 0x000e620000001000 */
[----:B0-----:R-:W-:Y:S01]  /*5120*/  FADD.FTZ R165, R160, 1 ;  /* 0x3f800000a0a57421 */ /* 0x001fe20000010000 */
[----:B------:R-:W-:Y:S01]  /*5130*/  FADD.FTZ R160, R83, 1 ;  /* 0x3f80000053a07421 */ /* 0x000fe20000010000 */
[----:B----4-:R-:W-:Y:S01]  /*5140*/  FMUL.FTZ R67, R21, R80 ;  /* 0x0000005015437220 */ /* 0x010fe20000410000 */
[----:B------:R-:W-:Y:S01]  /*5150*/  FMUL.FTZ R80, R22, R81 ;  /* 0x0000005116507220 */ /* 0x000fe20000410000 */
[----:B------:R-:W-:Y:S01]  /*5160*/  FMUL.FTZ R21, R46, -1.4426950216293334961 ;  /* 0xbfb8aa3b2e157820 */ /* 0x000fe20000410000 */
[----:B------:R-:W-:Y:S01]  /*5170*/  FMUL.FTZ R22, R47, -1.4426950216293334961 ;  /* 0xbfb8aa3b2f167820 */ /* 0x000fe20000410000 */
[----:B------:R-:W-:Y:S01]  /*5180*/  F2FP.BF16.F32.PACK_AB R78, R78, R53 ;  /* 0x000000354e4e723e */ /* 0x000fe200000010ff */
[----:B------:R-:W0:Y:S01]  /*5190*/  MUFU.EX2 R70, R70 ;  /* 0x0000004600467308 */ /* 0x000e220000000800 */
[----:B-----5:R-:W-:Y:S01]  /*51a0*/  FMUL.FTZ R101, R24, R101 ;  /* 0x0000006518657220 */ /* 0x020fe20000410000 */
[----:B------:R-:W-:-:S06]  /*51b0*/  FMUL.FTZ R24, R49, -1.4426950216293334961 ;  /* 0xbfb8aa3b31187820 */ /* 0x000fcc0000410000 */
[----:B------:R-:W-:Y:S01]  /*51c0*/  MUFU.EX2 R85, R85 ;  /* 0x0000005500557308 */ /* 0x000fe20000000800 */
[----:B-1----:R-:W-:Y:S01]  /*51d0*/  FMUL.FTZ R81, R23, R164 ;  /* 0x000000a417517220 */ /* 0x002fe20000410000 */
[----:B------:R-:W-:-:S04]  /*51e0*/  FMUL.FTZ R23, R48, -1.4426950216293334961 ;  /* 0xbfb8aa3b30177820 */ /* 0x000fc80000410000 */
[----:B------:R-:W-:Y:S02]  /*51f0*/  F2FP.BF16.F32.PACK_AB R80, R81, R80 ;  /* 0x000000505150723e */ /* 0x000fe400000010ff */
[----:B------:R-:W-:Y:S01]  /*5200*/  MUFU.EX2 R84, R84 ;  /* 0x0000005400547308 */ /* 0x000fe20000000800 */
[----:B0-----:R-:W-:-:S07]  /*5210*/  FADD.FTZ R164, R70, 1 ;  /* 0x3f80000046a47421 */ /* 0x001fce0000010000 */
[----:B------:R-:W0:Y:S08]  /*5220*/  MUFU.RCP R160, R160 ;  /* 0x000000a000a07308 */ /* 0x000e300000001000 */
[----:B------:R-:W1:Y:S08]  /*5230*/  MUFU.EX2 R86, R86 ;  /* 0x0000005600567308 */ /* 0x000e700000000800 */
[----:B------:R-:W2:Y:S01]  /*5240*/  MUFU.RCP R163, R163 ;  /* 0x000000a300a37308 */ /* 0x000ea20000001000 */
[----:B0-----:R-:W-:-:S07]  /*5250*/  FMUL.FTZ R27, R27, R160 ;  /* 0x000000a01b1b7220 */ /* 0x001fce0000410000 */
[----:B------:R-:W0:Y:S01]  /*5260*/  MUFU.EX2 R72, R72 ;  /* 0x0000004800487308 */ /* 0x000e220000000800 */
[----:B-1----:R-:W-:-:S07]  /*5270*/  FADD.FTZ R86, R86, 1 ;  /* 0x3f80000056567421 */ /* 0x002fce0000010000 */
[----:B------:R-:W1:Y:S01]  /*5280*/  MUFU.EX2 R76, R76 ;  /* 0x0000004c004c7308 */ /* 0x000e620000000800 */
[----:B--2---:R-:W-:Y:S01]  /*5290*/  FMUL.FTZ R160, R74, R163 ;  /* 0x000000a34aa07220 */ /* 0x004fe20000410000 */
[----:B------:R-:W-:-:S06]  /*52a0*/  FMUL.FTZ R74, R66, -1.4426950216293334961 ;  /* 0xbfb8aa3b424a7820 */ /* 0x000fcc0000410000 */
[----:B------:R2:W4:Y:S01]  /*52b0*/  MUFU.RCP R70, R164 ;  /* 0x000000a400467308 */ /* 0x0005220000001000 */
[----:B0-----:R-:W-:-:S07]  /*52c0*/  FADD.FTZ R163, R72, 1 ;  /* 0x3f80000048a37421 */ /* 0x001fce0000010000 */
[----:B------:R-:W-:Y:S01]  /*52d0*/  MUFU.RCP R86, R86 ;  /* 0x0000005600567308 */ /* 0x000fe20000001000 */
[----:B--2---:R-:W-:Y:S01]  /*52e0*/  FADD.FTZ R164, R85, 1 ;  /* 0x3f80000055a47421 */ /* 0x004fe20000010000 */
[----:B------:R-:W-:Y:S01]  /*52f0*/  FADD.FTZ R85, R84, 1 ;  /* 0x3f80000054557421 */ /* 0x000fe20000010000 */
[----:B-1----:R-:W-:-:S05]  /*5300*/  FADD.FTZ R76, R76, 1 ;  /* 0x3f8000004c4c7421 */ /* 0x002fca0000010000 */
[----:B------:R-:W0:Y:S01]  /*5310*/  MUFU.RCP R85, R85 ;  /* 0x0000005500557308 */ /* 0x000e220000001000 */
[----:B----4-:R-:W-:Y:S01]  /*5320*/  FMUL.FTZ R70, R25, R70 ;  /* 0x0000004619467220 */ /* 0x010fe20000410000 */
[----:B------:R-:W-:-:S04]  /*5330*/  FMUL.FTZ R25, R50, -1.4426950216293334961 ;  /* 0xbfb8aa3b32197820 */ /* 0x000fc80000410000 */
[----:B------:R-:W-:Y:S02]  /*5340*/  F2FP.BF16.F32.PACK_AB R81, R70, R101 ;  /* 0x000000654651723e */ /* 0x000fe400000010ff */
[----:B------:R-:W1:Y:S08]  /*5350*/  MUFU.EX2 R82, R82 ;  /* 0x0000005200527308 */ /* 0x000e700000000800 */
[----:B------:R-:W2:Y:S01]  /*5360*/  MUFU.RCP R163, R163 ;  /* 0x000000a300a37308 */ /* 0x000ea20000001000 */
[----:B0-----:R-:W-:Y:S01]  /*5370*/  FMUL.FTZ R84, R30, R85 ;  /* 0x000000551e547220 */ /* 0x001fe20000410000 */
[----:B------:R-:W-:Y:S01]  /*5380*/  FMUL.FTZ R85, R31, R86 ;  /* 0x000000561f557220 */ /* 0x000fe20000410000 */
[----:B------:R-:W-:Y:S01]  /*5390*/  FMUL.FTZ R30, R55, -1.4426950216293334961 ;  /* 0xbfb8aa3b371e7820 */ /* 0x000fe20000410000 */
[----:B------:R-:W-:-:S04]  /*53a0*/  FMUL.FTZ R31, R56, -1.4426950216293334961 ;  /* 0xbfb8aa3b381f7820 */ /* 0x000fc80000410000 */
[----:B------:R-:W0:Y:S01]  /*53b0*/  MUFU.EX2 R11, R11 ;  /* 0x0000000b000b7308 */ /* 0x000e220000000800 */
[----:B-1----:R-:W-:-:S07]  /*53c0*/  FADD.FTZ R82, R82, 1 ;  /* 0x3f80000052527421 */ /* 0x002fce0000010000 */
[----:B------:R-:W1:Y:S01]  /*53d0*/  MUFU.RCP R76, R76 ;  /* 0x0000004c004c7308 */ /* 0x000e620000001000 */
[----:B--2---:R-:W-:Y:S01]  /*53e0*/  FMUL.FTZ R86, R32, R163 ;  /* 0x000000a320567220 */ /* 0x004fe20000410000 */
[----:B------:R-:W-:-:S06]  /*53f0*/  FMUL.FTZ R32, R58, -1.4426950216293334961 ;  /* 0xbfb8aa3b3a207820 */ /* 0x000fcc0000410000 */
[----:B------:R-:W2:Y:S01]  /*5400*/  MUFU.EX2 R79, R79 ;  /* 0x0000004f004f7308 */ /* 0x000ea20000000800 */
[----:B0-----:R-:W-:Y:S01]  /*5410*/  FADD.FTZ R163, R11, 1 ;  /* 0x3f8000000ba37421 */ /* 0x001fe20000010000 */
[----:B------:R-:W-:-:S06]  /*5420*/  FMUL.FTZ R11, R60, -1.4426950216293334961 ;  /* 0xbfb8aa3b3c0b7820 */ /* 0x000fcc0000410000 */
[----:B------:R-:W0:Y:S01]  /*5430*/  MUFU.RCP R165, R165 ;  /* 0x000000a500a57308 */ /* 0x000e220000001000 */
[----:B-1----:R-:W-:Y:S01]  /*5440*/  FMUL.FTZ R15, R15, R76 ;  /* 0x0000004c0f0f7220 */ /* 0x002fe20000410000 */
[----:B------:R-:W-:-:S06]  /*5450*/  FMUL.FTZ R76, R40, -1.4426950216293334961 ;  /* 0xbfb8aa3b284c7820 */ /* 0x000fcc0000410000 */
[----:B------:R-:W1:Y:S01]  /*5460*/  MUFU.EX2 R64, R64 ;  /* 0x0000004000407308 */ /* 0x000e620000000800 */
[----:B--2---:R-:W-:-:S07]  /*5470*/  FADD.FTZ R79, R79, 1 ;  /* 0x3f8000004f4f7421 */ /* 0x004fce0000010000 */
[----:B------:R-:W2:Y:S01]  /*5480*/  MUFU.RCP R82, R82 ;  /* 0x0000005200527308 */ /* 0x000ea20000001000 */
[----:B0-----:R-:W-:Y:S01]  /*5490*/  FMUL.FTZ R83, R26, R165 ;  /* 0x000000a51a537220 */ /* 0x001fe20000410000 */
[----:B------:R-:W-:-:S06]  /*54a0*/  FMUL.FTZ R26, R51, -1.4426950216293334961 ;  /* 0xbfb8aa3b331a7820 */ /* 0x000fcc0000410000 */
[----:B------:R-:W0:Y:S01]  /*54b0*/  MUFU.RCP R163, R163 ;  /* 0x000000a300a37308 */ /* 0x000e220000001000 */
[----:B-1----:R-:W-:-:S07]  /*54c0*/  FADD.FTZ R165, R64, 1 ;  /* 0x3f80000040a57421 */ /* 0x002fce0000010000 */
[----:B------:R-:W1:Y:S01]  /*54d0*/  MUFU.EX2 R76, R76 ;  /* 0x0000004c004c7308 */ /* 0x000e620000000800 */
[----:B--2---:R-:W-:-:S05]  /*54e0*/  FMUL.FTZ R33, R33, R82 ;  /* 0x0000005221217220 */ /* 0x004fca0000410000 */
[----:B------:R-:W-:Y:S02]  /*54f0*/  F2FP.BF16.F32.PACK_AB R33, R33, R86 ;  /* 0x000000562121723e */ /* 0x000fe400000010ff */
[----:B------:R-:W2:Y:S01]  /*5500*/  MUFU.EX2 R14, R14 ;  /* 0x0000000e000e7308 */ /* 0x000ea20000000800 */
[----:B0-----:R-:W-:Y:S01]  /*5510*/  FMUL.FTZ R82, R36, R163 ;  /* 0x000000a324527220 */ /* 0x001fe20000410000 */
[----:B------:R-:W-:-:S06]  /*5520*/  FMUL.FTZ R36, R61, -1.4426950216293334961 ;  /* 0xbfb8aa3b3d247820 */ /* 0x000fcc0000410000 */
[----:B------:R-:W0:Y:S01]  /*5530*/  MUFU.RCP R79, R79 ;  /* 0x0000004f004f7308 */ /* 0x000e220000001000 */
[----:B-1----:R-:W-:-:S07]  /*5540*/  FADD.FTZ R163, R76, 1 ;  /* 0x3f8000004ca37421 */ /* 0x002fce0000010000 */
[----:B------:R-:W1:Y:S01]  /*5550*/  MUFU.EX2 R18, R18 ;  /* 0x0000001200127308 */ /* 0x000e620000000800 */
[----:B--2---:R-:W-:-:S07]  /*5560*/  FADD.FTZ R14, R14, 1 ;  /* 0x3f8000000e0e7421 */ /* 0x004fce0000010000 */
[----:B------:R-:W2:Y:S01]  /*5570*/  MUFU.RCP R164, R164 ;  /* 0x000000a400a47308 */ /* 0x000ea20000001000 */
[----:B0-----:R-:W-:Y:S01]  /*5580*/  FMUL.FTZ R79, R20, R79 ;  /* 0x0000004f144f7220 */ /* 0x001fe20000410000 */
[----:B------:R-:W-:-:S04]  /*5590*/  FMUL.FTZ R20, R45, -1.4426950216293334961 ;  /* 0xbfb8aa3b2d147820 */ /* 0x000fc80000410000 */
[----:B------:R-:W-:Y:S02]  /*55a0*/  F2FP.BF16.F32.PACK_AB R79, R67, R79 ;  /* 0x0000004f434f723e */ /* 0x000fe400000010ff */
        /* <DEDUP_REMOVED lines=8> */
[----:B------:R-:W-:Y:S01]  /*5630*/  MUFU.EX2 R12, R12 ;  /* 0x0000000c000c7308 */ /* 0x000fe20000000800 */
[----:B-1----:R-:W-:-:S07]  /*5640*/  FMUL.FTZ R34, R34, R165 ;  /* 0x000000a522227220 */ /* 0x002fce0000410000 */
[----:B------:R-:W0:Y:S01]  /*5650*/  MUFU.RCP R163, R163 ;  /* 0x000000a300a37308 */ /* 0x000e220000001000 */
[----:B--2---:R-:W-:-:S07]  /*5660*/  FADD.FTZ R165, R13, 1 ;  /* 0x3f8000000da57421 */ /* 0x004fce0000010000 */
[----:B------:R-:W1:Y:S08]  /*5670*/  MUFU.EX2 R16, R16 ;  /* 0x0000001000107308 */ /* 0x000e700000000800 */
[----:B------:R-:W2:Y:S01]  /*5680*/  MUFU.RCP R14, R14 ;  /* 0x0000000e000e7308 */ /* 0x000ea20000001000 */
[----:B0-----:R-:W-:Y:S01]  /*5690*/  FMUL.FTZ R76, R40, R163 ;  /* 0x000000a3284c7220 */ /* 0x001fe20000410000 */
[----:B------:R-:W-:-:S06]  /*56a0*/  FMUL.FTZ R40, R104, -1.4426950216293334961 ;  /* 0xbfb8aa3b68287820 */ /* 0x000fcc0000410000 */
[----:B------:R-:W-:Y:S01]  /*56b0*/  MUFU.EX2 R17, R17 ;  /* 0x0000001100117308 */ /* 0x000fe20000000800 */
[----:B-1----:R-:W-:-:S07]  /*56c0*/  FADD.FTZ R163, R16, 1 ;  /* 0x3f80000010a37421 */ /* 0x002fce0000010000 */
[----:B------:R-:W-:Y:S01]  /*56d0*/  MUFU.EX2 R20, R20 ;  /* 0x0000001400147308 */ /* 0x000fe20000000800 */
[----:B--2---:R-:W-:-:S07]  /*56e0*/  FMUL.FTZ R39, R39, R14 ;  /* 0x0000000e27277220 */ /* 0x004fce0000410000 */
[----:B------:R-:W0:Y:S08]  /*56f0*/  MUFU.RCP R18, R18 ;  /* 0x0000001200127308 */ /* 0x000e300000001000 */
[----:B------:R-:W-:Y:S08]  /*5700*/  MUFU.EX2 R21, R21 ;  /* 0x0000001500157308 */ /* 0x000ff00000000800 */
[----:B------:R-:W-:Y:S01]  /*5710*/  MUFU.EX2 R25, R25 ;  /* 0x0000001900197308 */ /* 0x000fe20000000800 */
[----:B0-----:R-:W-:-:S07]  /*5720*/  FMUL.FTZ R43, R43, R18 ;  /* 0x000000122b2b7220 */ /* 0x001fce0000410000 */
[----:B------:R0:W1:Y:S08]  /*5730*/  MUFU.RCP R64, R164 ;  /* 0x000000a400407308 */ /* 0x0000700000001000 */
[----:B------:R-:W-:Y:S01]  /*5740*/  MUFU.EX2 R24, R24 ;  /* 0x0000001800187308 */ /* 0x000fe20000000800 */
[----:B0-----:R-:W-:-:S07]  /*5750*/  FADD.FTZ R164, R12, 1 ;  /* 0x3f8000000ca47421 */ /* 0x001fce0000010000 */
[----:B------:R-:W-:Y:S01]  /*5760*/  MUFU.EX2 R87, R87 ;  /* 0x0000005700577308 */ /* 0x000fe20000000800 */
[----:B-1----:R-:W-:Y:S01]  /*5770*/  FMUL.FTZ R64, R35, R64 ;  /* 0x0000004023407220 */ /* 0x002fe20000410000 */
[----:B------:R-:W-:-:S04]  /*5780*/  FMUL.FTZ R35, R59, -1.4426950216293334961 ;  /* 0xbfb8aa3b3b237820 */ /* 0x000fc80000410000 */
[----:B------:R-:W-:Y:S02]  /*5790*/  F2FP.BF16.F32.PACK_AB R34, R64, R34 ;  /* 0x000000224022723e */ /* 0x000fe400000010ff */
[----:B------:R-:W-:Y:S08]  /*57a0*/  MUFU.EX2 R74, R74 ;  /* 0x0000004a004a7308 */ /* 0x000ff00000000800 */
[----:B------:R-:W0:Y:S08]  /*57b0*/  MUFU.EX2 R65, R65 ;  /* 0x0000004100417308 */ /* 0x000e300000000800 */
[----:B------:R-:W-:Y:S08]  /*57c0*/  MUFU.EX2 R30, R30 ;  /* 0x0000001e001e7308 */ /* 0x000ff00000000800 */
[----:B------:R1:W2:Y:S01]  /*57d0*/  MUFU.RCP R13, R165 ;  /* 0x000000a5000d7308 */ /* 0x0002a20000001000 */
[----:B0-----:R-:W-:-:S07]  /*57e0*/  FADD.FTZ R65, R65, 1 ;  /* 0x3f80000041417421 */ /* 0x001fce0000010000 */
[----:B------:R-:W-:Y:S01]  /*57f0*/  MUFU.EX2 R31, R31 ;  /* 0x0000001f001f7308 */ /* 0x000fe20000000800 */
[----:B-1----:R-:W-:-:S07]  /*5800*/  FMUL.FTZ R165, R63, -1.4426950216293334961 ;  /* 0xbfb8aa3b3fa57820 */ /* 0x002fce0000410000 */
[----:B------:R0:W1:Y:S01]  /*5810*/  MUFU.RCP R12, R164 ;  /* 0x000000a4000c7308 */ /* 0x0000620000001000 */
[----:B--2---:R-:W-:Y:S01]  /*5820*/  FMUL.FTZ R38, R38, R13 ;  /* 0x0000000d26267220 */ /* 0x004fe20000410000 */
[----:B------:R-:W-:-:S04]  /*5830*/  FMUL.FTZ R13, R102, -1.4426950216293334961 ;  /* 0xbfb8aa3b660d7820 */ /* 0x000fc80000410000 */
[----:B------:R-:W-:Y:S02]  /*5840*/  F2FP.BF16.F32.PACK_AB R38, R39, R38 ;  /* 0x000000262726723e */ /* 0x000fe400000010ff */
[----:B------:R2:W-:Y:S01]  /*5850*/  MUFU.EX2 R14, R165 ;  /* 0x000000a5000e7308 */ /* 0x0005e20000000800 */
[----:B0-----:R-:W-:-:S07]  /*5860*/  FADD.FTZ R164, R17, 1 ;  /* 0x3f80000011a47421 */ /* 0x001fce0000010000 */
[----:B------:R0:W4:Y:S01]  /*5870*/  MUFU.RCP R16, R163 ;  /* 0x000000a300107308 */ /* 0x0001220000001000 */
[----:B--2---:R-:W-:Y:S01]  /*5880*/  FMUL.FTZ R165, R105, -1.4426950216293334961 ;  /* 0xbfb8aa3b69a57820 */ /* 0x004fe20000410000 */
[----:B-1----:R-:W-:Y:S01]  /*5890*/  FMUL.FTZ R37, R37, R12 ;  /* 0x0000000c25257220 */ /* 0x002fe20000410000 */
[----:B------:R-:W-:-:S05]  /*58a0*/  FMUL.FTZ R12, R62, -1.4426950216293334961 ;  /* 0xbfb8aa3b3e0c7820 */ /* 0x000fca0000410000 */
[----:B------:R1:W2:Y:S01]  /*58b0*/  MUFU.RCP R17, R164 ;  /* 0x000000a400117308 */ /* 0x0002a20000001000 */
[----:B0-----:R-:W-:-:S07]  /*58c0*/  FADD.FTZ R163, R20, 1 ;  /* 0x3f80000014a37421 */ /* 0x001fce0000010000 */
[----:B------:R0:W-:Y:S01]  /*58d0*/  MUFU.EX2 R18, R165 ;  /* 0x000000a500127308 */ /* 0x0001e20000000800 */
[----:B-1----:R-:W-:Y:S01]  /*58e0*/  FADD.FTZ R164, R21, 1 ;  /* 0x3f80000015a47421 */ /* 0x002fe20000010000 */
[----:B----4-:R-:W-:Y:S01]  /*58f0*/  FMUL.FTZ R41, R41, R16 ;  /* 0x0000001029297220 */ /* 0x010fe20000410000 */
[----:B------:R-:W-:-:S04]  /*5900*/  FMUL.FTZ R16, R103, -1.4426950216293334961 ;  /* 0xbfb8aa3b67107820 */ /* 0x000fc80000410000 */
[----:B------:R-:W-:Y:S01]  /*5910*/  F2FP.BF16.F32.PACK_AB R39, R41, R76 ;  /* 0x0000004c2927723e */ /* 0x000fe200000010ff */
[----:B------:R1:W4:Y:S01]  /*5920*/  MUFU.RCP R20, R163 ;  /* 0x000000a300147308 */ /* 0x0003220000001000 */
[----:B0-----:R-:W-:Y:S01]  /*5930*/  FADD.FTZ R165, R25, 1 ;  /* 0x3f80000019a57421 */ /* 0x001fe20000010000 */
[----:B--2---:R-:W-:Y:S01]  /*5940*/  FMUL.FTZ R42, R42, R17 ;  /* 0x000000112a2a7220 */ /* 0x004fe20000410000 */
[----:B------:R-:W-:-:S04]  /*5950*/  FMUL.FTZ R17, R106, -1.4426950216293334961 ;  /* 0xbfb8aa3b6a117820 */ /* 0x000fc80000410000 */
[----:B------:R-:W-:Y:S01]  /*5960*/  F2FP.BF16.F32.PACK_AB R42, R43, R42 ;  /* 0x0000002a2b2a723e */ /* 0x000fe200000010ff */
[----:B------:R0:W2:Y:S01]  /*5970*/  MUFU.RCP R21, R164 ;  /* 0x000000a400157308 */ /* 0x0000a20000001000 */
[----:B-1----:R-:W-:-:S07]  /*5980*/  FADD.FTZ R163, R24, 1 ;  /* 0x3f80000018a37421 */ /* 0x002fce0000010000 */
[----:B------:R1:W5:Y:S01]  /*5990*/  MUFU.RCP R25, R165 ;  /* 0x000000a500197308 */ /* 0x0003620000001000 */
[----:B0-----:R-:W-:Y:S01]  /*59a0*/  FADD.FTZ R164, R87, 1 ;  /* 0x3f80000057a47421 */ /* 0x001fe20000010000 */
[----:B----4-:R-:W-:Y:S01]  /*59b0*/  FMUL.FTZ R45, R45, R20 ;  /* 0x000000142d2d7220 */ /* 0x010fe20000410000 */
[----:B------:R-:W-:-:S05]  /*59c0*/  FMUL.FTZ R20, R68, -1.4426950216293334961 ;  /* 0xbfb8aa3b44147820 */ /* 0x000fca0000410000 */
[----:B------:R0:W4:Y:S01]  /*59d0*/  MUFU.RCP R24, R163 ;  /* 0x000000a300187308 */ /* 0x0001220000001000 */
[----:B-1----:R-:W-:Y:S01]  /*59e0*/  FADD.FTZ R165, R74, 1 ;  /* 0x3f8000004aa57421 */ /* 0x002fe20000010000 */
[----:B------:R-:W-:Y:S01]  /*59f0*/  FADD.FTZ R74, R30, 1 ;  /* 0x3f8000001e4a7421 */ /* 0x000fe20000010000 */
[----:B------:R-:W-:Y:S01]  /*5a00*/  FMUL.FTZ R30, R115, -1.4426950216293334961 ;  /* 0xbfb8aa3b731e7820 */ /* 0x000fe20000410000 */
[----:B--2---:R-:W-:Y:S01]  /*5a10*/  FMUL.FTZ R46, R46, R21 ;  /* 0x000000152e2e7220 */ /* 0x004fe20000410000 */
[----:B------:R-:W-:-:S03]  /*5a20*/  FMUL.FTZ R21, R108, -1.4426950216293334961 ;  /* 0xbfb8aa3b6c157820 */ /* 0x000fc60000410000 */
[----:B------:R-:W1:Y:S01]  /*5a30*/  MUFU.EX2 R35, R35 ;  /* 0x0000002300237308 */ /* 0x000e620000000800 */
[----:B0-----:R-:W-:Y:S01]  /*5a40*/  FADD.FTZ R163, R31, 1 ;  /* 0x3f8000001fa37421 */ /* 0x001fe20000010000 */
[----:B-----5:R-:W-:Y:S01]  /*5a50*/  FMUL.FTZ R50, R50, R25 ;  /* 0x0000001932327220 */ /* 0x020fe20000410000 */
[----:B------:R-:W-:Y:S01]  /*5a60*/  FMUL.FTZ R25, R111, -1.4426950216293334961 ;  /* 0xbfb8aa3b6f197820 */ /* 0x000fe20000410000 */
[----:B------:R-:W-:-:S04]  /*5a70*/  FMUL.FTZ R31, R114, -1.4426950216293334961 ;  /* 0xbfb8aa3b721f7820 */ /* 0x000fc80000410000 */
[----:B------:R-:W0:Y:S01]  /*5a80*/  MUFU.RCP R164, R164 ;  /* 0x000000a400a47308 */ /* 0x000e220000001000 */
[----:B----4-:R-:W-:Y:S01]  /*5a90*/  FMUL.FTZ R49, R49, R24 ;  /* 0x0000001831317220 */ /* 0x010fe20000410000 */
[----:B------:R-:W-:-:S06]  /*5aa0*/  FMUL.FTZ R24, R110, -1.4426950216293334961 ;  /* 0xbfb8aa3b6e187820 */ /* 0x000fcc0000410000 */
[----:B------:R-:W2:Y:S01]  /*5ab0*/  MUFU.RCP R65, R65 ;  /* 0x0000004100417308 */ /* 0x000ea20000001000 */
[----:B-1----:R-:W-:-:S07]  /*5ac0*/  FADD.FTZ R35, R35, 1 ;  /* 0x3f80000023237421 */ /* 0x002fce0000010000 */
[----:B------:R-:W1:Y:S01]  /*5ad0*/  MUFU.RCP R74, R74 ;  /* 0x0000004a004a7308 */ /* 0x000e620000001000 */
[----:B0-----:R-:W-:Y:S01]  /*5ae0*/  FMUL.FTZ R87, R75, R164 ;  /* 0x000000a44b577220 */ /* 0x001fe20000410000 */
[----:B------:R-:W-:-:S06]  /*5af0*/  FMUL.FTZ R75, R112, -1.4426950216293334961 ;  /* 0xbfb8aa3b704b7820 */ /* 0x000fcc0000410000 */
[----:B------:R-:W0:Y:S01]  /*5b00*/  MUFU.RCP R163, R163 ;  /* 0x000000a300a37308 */ /* 0x000e220000001000 */
[----:B--2---:R-:W-:-:S07]  /*5b10*/  FMUL.FTZ R54, R54, R65 ;  /* 0x0000004136367220 */ /* 0x004fce0000410000 */
[----:B------:R-:W2:Y:S01]  /*5b20*/  MUFU.EX2 R11, R11 ;  /* 0x0000000b000b7308 */ /* 0x000ea20000000800 */
[----:B-1----:R-:W-:Y:S01]  /*5b30*/  FMUL.FTZ R65, R55, R74 ;  /* 0x0000004a37417220 */ /* 0x002fe20000410000 */
[----:B------:R-:W-:-:S04]  /*5b40*/  FMUL.FTZ R55, R117, -1.4426950216293334961 ;  /* 0xbfb8aa3b75377820 */ /* 0x000fc80000410000 */
[----:B------:R-:W-:Y:S02]  /*5b50*/  F2FP.BF16.F32.PACK_AB R54, R65, R54 ;  /* 0x000000364136723e */ /* 0x000fe400000010ff */
[----:B------:R1:W4:Y:S01]  /*5b60*/  MUFU.RCP R164, R35 ;  /* 0x0000002300a47308 */ /* 0x0003220000001000 */
[----:B0-----:R-:W-:Y:S01]  /*5b70*/  FMUL.FTZ R74, R56, R163 ;  /* 0x000000a3384a7220 */ /* 0x001fe20000410000 */
[----:B------:R-:W-:-:S06]  /*5b80*/  FMUL.FTZ R56, R116, -1.4426950216293334961 ;  /* 0xbfb8aa3b74387820 */ /* 0x000fcc0000410000 */
[----:B------:R-:W0:Y:S01]  /*5b90*/  MUFU.EX2 R36, R36 ;  /* 0x0000002400247308 */ /* 0x000e220000000800 */
[----:B--2---:R-:W-:Y:S01]  /*5ba0*/  FADD.FTZ R163, R11, 1 ;  /* 0x3f8000000ba37421 */ /* 0x004fe20000010000 */
[----:B------:R-:W-:Y:S01]  /*5bb0*/  FMUL.FTZ R11, R118, -1.4426950216293334961 ;  /* 0xbfb8aa3b760b7820 */ /* 0x000fe20000410000 */
[----:B-1----:R-:W-:-:S05]  /*5bc0*/  FMUL.FTZ R35, R120, -1.4426950216293334961 ;  /* 0xbfb8aa3b78237820 */ /* 0x002fca0000410000 */
[----:B------:R-:W1:Y:S01]  /*5bd0*/  MUFU.EX2 R19, R19 ;  /* 0x0000001300137308 */ /* 0x000e620000000800 */
[----:B----4-:R-:W-:-:S07]  /*5be0*/  FMUL.FTZ R59, R59, R164 ;  /* 0x000000a43b3b7220 */ /* 0x010fce0000410000 */
[----:B------:R-:W2:Y:S01]  /*5bf0*/  MUFU.RCP R163, R163 ;  /* 0x000000a300a37308 */ /* 0x000ea20000001000 */
[----:B0-----:R-:W-:Y:S01]  /*5c00*/  FADD.FTZ R164, R36, 1 ;  /* 0x3f80000024a47421 */ /* 0x001fe20000010000 */
[----:B------:R-:W-:Y:S01]  /*5c10*/  FADD.FTZ R36, R14, 1 ;  /* 0x3f8000000e247421 */ /* 0x000fe20000010000 */
[----:B------:R-:W-:-:S05]  /*5c20*/  FMUL.FTZ R14, R125, -1.4426950216293334961 ;  /* 0xbfb8aa3b7d0e7820 */ /* 0x000fca0000410000 */
[----:B------:R-:W0:Y:S01]  /*5c30*/  MUFU.EX2 R13, R13 ;  /* 0x0000000d000d7308 */ /* 0x000e220000000800 */
[----:B-1----:R-:W-:-:S07]  /*5c40*/  FADD.FTZ R19, R19, 1 ;  /* 0x3f80000013137421 */ /* 0x002fce0000010000 */
[----:B------:R-:W1:Y:S01]  /*5c50*/  MUFU.RCP R164, R164 ;  /* 0x000000a400a47308 */ /* 0x000e620000001000 */
[----:B--2---:R-:W-:-:S07]  /*5c60*/  FMUL.FTZ R60, R60, R163 ;  /* 0x000000a33c3c7220 */ /* 0x004fce0000410000 */
[----:B------:R-:W2:Y:S01]  /*5c70*/  MUFU.RCP R19, R19 ;  /* 0x0000001300137308 */ /* 0x000ea20000001000 */
[----:B0-----:R-:W-:Y:S01]  /*5c80*/  FADD.FTZ R163, R13, 1 ;  /* 0x3f8000000da37421 */ /* 0x001fe20000010000 */
[----:B------:R-:W-:-:S06]  /*5c90*/  FMUL.FTZ R13, R122, -1.4426950216293334961 ;  /* 0xbfb8aa3b7a0d7820 */ /* 0x000fcc0000410000 */
[----:B------:R-:W0:Y:S01]  /*5ca0*/  MUFU.EX2 R16, R16 ;  /* 0x0000001000107308 */ /* 0x000e220000000800 */
[----:B-1----:R-:W-:-:S05]  /*5cb0*/  FMUL.FTZ R61, R61, R164 ;  /* 0x000000a43d3d7220 */ /* 0x002fca0000410000 */
[----:B------:R-:W-:Y:S02]  /*5cc0*/  F2FP.BF16.F32.PACK_AB R61, R61, R59 ;  /* 0x0000003b3d3d723e */ /* 0x000fe400000010ff */
[----:B------:R-:W1:Y:S01]  /*5cd0*/  MUFU.RCP R163, R163 ;  /* 0x000000a300a37308 */ /* 0x000e620000001000 */
[----:B--2---:R-:W-:Y:S01]  /*5ce0*/  FMUL.FTZ R44, R44, R19 ;  /* 0x000000132c2c7220 */ /* 0x004fe20000410000 */
[----:B------:R-:W-:-:S04]  /*5cf0*/  FMUL.FTZ R19, R107, -1.4426950216293334961 ;  /* 0xbfb8aa3b6b137820 */ /* 0x000fc80000410000 */
[----:B------:R-:W-:Y:S02]  /*5d00*/  F2FP.BF16.F32.PACK_AB R43, R45, R44 ;  /* 0x0000002c2d2b723e */ /* 0x000fe400000010ff */
[----:B------:R-:W2:Y:S01]  /*5d10*/  MUFU.EX2 R17, R17 ;  /* 0x0000001100117308 */ /* 0x000ea20000000800 */
[----:B0-----:R-:W-:Y:S01]  /*5d20*/  FADD.FTZ R164, R16, 1 ;  /* 0x3f80000010a47421 */ /* 0x001fe20000010000 */
[----:B------:R-:W-:-:S06]  /*5d30*/  FMUL.FTZ R16, R127, -1.4426950216293334961 ;  /* 0xbfb8aa3b7f107820 */ /* 0x000fcc0000410000 */
[----:B------:R-:W0:Y:S01]  /*5d40*/  MUFU.RCP R165, R165 ;  /* 0x000000a500a57308 */ /* 0x000e220000001000 */
[----:B-1----:R-:W-:-:S07]  /*5d50*/  FMUL.FTZ R102, R102, R163 ;  /* 0x000000a366667220 */ /* 0x002fce0000410000 */
[----:B------:R-:W1:Y:S01]  /*5d60*/  MUFU.EX2 R32, R32 ;  /* 0x0000002000207308 */ /* 0x000e620000000800 */
[----:B--2---:R-:W-:Y:S01]  /*5d70*/  FADD.FTZ R163, R17, 1 ;  /* 0x3f80000011a37421 */ /* 0x004fe20000010000 */
[----:B------:R-:W-:-:S06]  /*5d80*/  FMUL.FTZ R17, R126, -1.4426950216293334961 ;  /* 0xbfb8aa3b7e117820 */ /* 0x000fcc0000410000 */
[----:B------:R-:W2:Y:S01]  /*5d90*/  MUFU.RCP R164, R164 ;  /* 0x000000a400a47308 */ /* 0x000ea20000001000 */
[----:B0-----:R-:W-:-:S07]  /*5da0*/  FMUL.FTZ R66, R66, R165 ;  /* 0x000000a542427220 */ /* 0x001fce0000410000 */
[----:B------:R-:W0:Y:S01]  /*5db0*/  MUFU.EX2 R19, R19 ;  /* 0x0000001300137308 */ /* 0x000e220000000800 */
[----:B-1----:R-:W-:-:S07]  /*5dc0*/  FADD.FTZ R165, R32, 1 ;  /* 0x3f80000020a57421 */ /* 0x002fce0000010000 */
[----:B------:R-:W1:Y:S01]  /*5dd0*/  MUFU.RCP R163, R163 ;  /* 0x000000a300a37308 */ /* 0x000e620000001000 */
[----:B--2---:R-:W-:-:S07]  /*5de0*/  FMUL.FTZ R103, R103, R164 ;  /* 0x000000a467677220 */ /* 0x004fce0000410000 */
[----:B------:R-:W2:Y:S01]  /*5df0*/  MUFU.EX2 R20, R20 ;  /* 0x0000001400147308 */ /* 0x000ea20000000800 */
[----:B0-----:R-:W-:Y:S01]  /*5e00*/  FADD.FTZ R164, R19, 1 ;  /* 0x3f80000013a47421 */ /* 0x001fe20000010000 */
[----:B------:R-:W-:-:S06]  /*5e10*/  FMUL.FTZ R19, R131, -1.4426950216293334961 ;  /* 0xbfb8aa3b83137820 */ /* 0x000fcc0000410000 */
[----:B------:R-:W0:Y:S01]  /*5e20*/  MUFU.RCP R165, R165 ;  /* 0x000000a500a57308 */ /* 0x000e220000001000 */
[----:B-1----:R-:W-:-:S05]  /*5e30*/  FMUL.FTZ R106, R106, R163 ;  /* 0x000000a36a6a7220 */ /* 0x002fca0000410000 */
[----:B------:R-:W-:Y:S02]  /*5e40*/  F2FP.BF16.F32.PACK_AB R106, R106, R103 ;  /* 0x000000676a6a723e */ /* 0x000fe400000010ff */
[----:B------:R-:W1:Y:S01]  /*5e50*/  MUFU.EX2 R12, R12 ;  /* 0x0000000c000c7308 */ /* 0x000e620000000800 */
[----:B--2---:R-:W-:Y:S01]  /*5e60*/  FADD.FTZ R163, R20, 1 ;  /* 0x3f80000014a37421 */ /* 0x004fe20000010000 */
[----:B------:R-:W-:-:S06]  /*5e70*/  FMUL.FTZ R20, R130, -1.4426950216293334961 ;  /* 0xbfb8aa3b82147820 */ /* 0x000fcc0000410000 */
[----:B------:R-:W2:Y:S01]  /*5e80*/  MUFU.EX2 R23, R23 ;  /* 0x0000001700177308 */ /* 0x000ea20000000800 */
[----:B0-----:R-:W-:-:S07]  /*5e90*/  FMUL.FTZ R58, R58, R165 ;  /* 0x000000a53a3a7220 */ /* 0x001fce0000410000 */
[----:B------:R-:W0:Y:S01]  /*5ea0*/  MUFU.EX2 R25, R25 ;  /* 0x0000001900197308 */ /* 0x000e220000000800 */
[----:B-1----:R-:W-:Y:S01]  /*5eb0*/  FADD.FTZ R165, R12, 1 ;  /* 0x3f8000000ca57421 */ /* 0x002fe20000010000 */
[----:B------:R-:W-:-:S06]  /*5ec0*/  FMUL.FTZ R12, R123, -1.4426950216293334961 ;  /* 0xbfb8aa3b7b0c7820 */ /* 0x000fcc0000410000 */
[----:B------:R-:W1:Y:S01]  /*5ed0*/  MUFU.RCP R164, R164 ;  /* 0x000000a400a47308 */ /* 0x000e620000001000 */
[----:B--2---:R-:W-:-:S07]  /*5ee0*/  FADD.FTZ R23, R23, 1 ;  /* 0x3f80000017177421 */ /* 0x004fce0000010000 */
[----:B------:R-:W2:Y:S01]  /*5ef0*/  MUFU.RCP R163, R163 ;  /* 0x000000a300a37308 */ /* 0x000ea20000001000 */
[----:B0-----:R-:W-:-:S07]  /*5f00*/  FADD.FTZ R25, R25, 1 ;  /* 0x3f80000019197421 */ /* 0x001fce0000010000 */
[----:B------:R-:W0:Y:S01]  /*5f10*/  MUFU.EX2 R24, R24 ;  /* 0x0000001800187308 */ /* 0x000e220000000800 */
[----:B-1----:R-:W-:-:S07]  /*5f20*/  FMUL.FTZ R107, R107, R164 ;  /* 0x000000a46b6b7220 */ /* 0x002fce0000410000 */
        /* <DEDUP_REMOVED lines=8> */
[----:B------:R1:W4:Y:S01]  /*5fb0*/  MUFU.RCP R164, R25 ;  /* 0x0000001900a47308 */ /* 0x0003220000001000 */
[----:B--2---:R-:W-:Y:S01]  /*5fc0*/  FADD.FTZ R165, R40, 1 ;  /* 0x3f80000028a57421 */ /* 0x004fe20000010000 */
[----:B------:R-:W-:Y:S01]  /*5fd0*/  FADD.FTZ R40, R18, 1 ;  /* 0x3f80000012287421 */ /* 0x000fe20000010000 */
[----:B------:R-:W-:-:S05]  /*5fe0*/  FMUL.FTZ R18, R129, -1.4426950216293334961 ;  /* 0xbfb8aa3b81127820 */ /* 0x000fca0000410000 */
[----:B------:R-:W2:Y:S01]  /*5ff0*/  MUFU.EX2 R0, R0 ;  /* 0x0000000000007308 */ /* 0x000ea20000000800 */
[----:B0-----:R-:W-:Y:S01]  /*6000*/  FMUL.FTZ R48, R48, R23 ;  /* 0x0000001730307220 */ /* 0x001fe20000410000 */
[----:B------:R-:W-:Y:S01]  /*6010*/  FMUL.FTZ R23, R109, -1.4426950216293334961 ;  /* 0xbfb8aa3b6d177820 */ /* 0x000fe20000410000 */
[----:B-1----:R-:W-:-:S05]  /*6020*/  FMUL.FTZ R25, R137, -1.4426950216293334961 ;  /* 0xbfb8aa3b89197820 */ /* 0x002fca0000410000 */
[----:B------:R-:W0:Y:S01]  /*6030*/  MUFU.EX2 R55, R55 ;  /* 0x0000003700377308 */ /* 0x000e220000000800 */
[----:B----4-:R-:W-:-:S07]  /*6040*/  FMUL.FTZ R111, R111, R164 ;  /* 0x000000a46f6f7220 */ /* 0x010fce0000410000 */
[----:B------:R-:W1:Y:S01]  /*6050*/  MUFU.RCP R163, R163 ;  /* 0x000000a300a37308 */ /* 0x000e620000001000 */
[----:B--2---:R-:W-:Y:S01]  /*6060*/  FADD.FTZ R32, R0, 1 ;  /* 0x3f80000000207421 */ /* 0x004fe20000010000 */
[----:B------:R-:W-:-:S06]  /*6070*/  FMUL.FTZ R0, R119, -1.4426950216293334961 ;  /* 0xbfb8aa3b77007820 */ /* 0x000fcc0000410000 */
        /* <DEDUP_REMOVED lines=9> */
[----:B------:R-:W2:Y:S01]  /*6110*/  MUFU.RCP R164, R164 ;  /* 0x000000a400a47308 */ /* 0x000ea20000001000 */
[----:B0-----:R-:W-:-:S07]  /*6120*/  FMUL.FTZ R104, R104, R165 ;  /* 0x000000a568687220 */ /* 0x001fce0000410000 */
[----:B------:R-:W0:Y:S01]  /*6130*/  MUFU.EX2 R0, R0 ;  /* 0x0000000000007308 */ /* 0x000e220000000800 */
[----:B-1----:R-:W-:-:S07]  /*6140*/  FADD.FTZ R165, R23, 1 ;  /* 0x3f80000017a57421 */ /* 0x002fce0000010000 */
[----:B------:R-:W-:Y:S01]  /*6150*/  MUFU.EX2 R75, R75 ;  /* 0x0000004b004b7308 */ /* 0x000fe20000000800 */
[----:B--2---:R-:W-:-:S07]  /*6160*/  FMUL.FTZ R117, R117, R164 ;  /* 0x000000a475757220 */ /* 0x004fce0000410000 */
[----:B------:R-:W1:Y:S01]  /*6170*/  MUFU.RCP R163, R163 ;  /* 0x000000a300a37308 */ /* 0x000e620000001000 */
[----:B0-----:R-:W-:Y:S01]  /*6180*/  FADD.FTZ R164, R0, 1 ;  /* 0x3f80000000a47421 */ /* 0x001fe20000010000 */
[----:B------:R-:W-:-:S06]  /*6190*/  FMUL.FTZ R0, R143, -1.4426950216293334961 ;  /* 0xbfb8aa3b8f007820 */ /* 0x000fcc0000410000 */
[----:B------:R-:W0:Y:S08]  /*61a0*/  MUFU.EX2 R11, R11 ;  /* 0x0000000b000b7308 */ /* 0x000e300000000800 */
[----:B------:R2:W4:Y:S01]  /*61b0*/  MUFU.RCP R23, R165 ;  /* 0x000000a500177308 */ /* 0x0005220000001000 */
[----:B-1----:R-:W-:-:S07]  /*61c0*/  FMUL.FTZ R115, R115, R163 ;  /* 0x000000a373737220 */ /* 0x002fce0000410000 */
[----:B------:R-:W1:Y:S01]  /*61d0*/  MUFU.RCP R164, R164 ;  /* 0x000000a400a47308 */ /* 0x000e620000001000 */
[----:B--2---:R-:W-:Y:S01]  /*61e0*/  FADD.FTZ R165, R75, 1 ;  /* 0x3f8000004ba57421 */ /* 0x004fe20000010000 */
[----:B0-----:R-:W-:Y:S01]  /*61f0*/  FADD.FTZ R163, R11, 1 ;  /* 0x3f8000000ba37421 */ /* 0x001fe20000010000 */
[----:B------:R-:W-:-:S05]  /*6200*/  FMUL.FTZ R11, R142, -1.4426950216293334961 ;  /* 0xbfb8aa3b8e0b7820 */ /* 0x000fca0000410000 */
[----:B------:R-:W0:Y:S01]  /*6210*/  MUFU.EX2 R14, R14 ;  /* 0x0000000e000e7308 */ /* 0x000e220000000800 */
[----:B----4-:R-:W-:Y:S01]  /*6220*/  FMUL.FTZ R109, R109, R23 ;  /* 0x000000176d6d7220 */ /* 0x010fe20000410000 */
[----:B------:R-:W-:-:S06]  /*6230*/  FMUL.FTZ R23, R135, -1.4426950216293334961 ;  /* 0xbfb8aa3b87177820 */ /* 0x000fcc0000410000 */
[----:B------:R-:W2:Y:S01]  /*6240*/  MUFU.RCP R165, R165 ;  /* 0x000000a500a57308 */ /* 0x000ea20000001000 */
[----:B-1----:R-:W-:-:S07]  /*6250*/  FMUL.FTZ R119, R119, R164 ;  /* 0x000000a477777220 */ /* 0x002fce0000410000 */
[----:B------:R-:W1:Y:S01]  /*6260*/  MUFU.EX2 R56, R56 ;  /* 0x0000003800387308 */ /* 0x000e620000000800 */
[----:B0-----:R-:W-:Y:S01]  /*6270*/  FADD.FTZ R164, R14, 1 ;  /* 0x3f8000000ea47421 */ /* 0x001fe20000010000 */
[----:B------:R-:W-:-:S06]  /*6280*/  FMUL.FTZ R14, R147, -1.4426950216293334961 ;  /* 0xbfb8aa3b930e7820 */ /* 0x000fcc0000410000 */
[----:B------:R-:W0:Y:S01]  /*6290*/  MUFU.EX2 R22, R22 ;  /* 0x0000001600167308 */ /* 0x000e220000000800 */
[----:B--2---:R-:W-:-:S07]  /*62a0*/  FMUL.FTZ R112, R112, R165 ;  /* 0x000000a570707220 */ /* 0x004fce0000410000 */
[----:B------:R-:W2:Y:S01]  /*62b0*/  MUFU.EX2 R26, R26 ;  /* 0x0000001a001a7308 */ /* 0x000ea20000000800 */
[----:B-1----:R-:W-:-:S07]  /*62c0*/  FADD.FTZ R165, R56, 1 ;  /* 0x3f80000038a57421 */ /* 0x002fce0000010000 */
[----:B------:R-:W1:Y:S01]  /*62d0*/  MUFU.RCP R163, R163 ;  /* 0x000000a300a37308 */ /* 0x000e620000001000 */
[----:B0-----:R-:W-:-:S07]  /*62e0*/  FADD.FTZ R22, R22, 1 ;  /* 0x3f80000016167421 */ /* 0x001fce0000010000 */
[----:B------:R-:W0:Y:S01]  /*62f0*/  MUFU.EX2 R12, R12 ;  /* 0x0000000c000c7308 */ /* 0x000e220000000800 */
[----:B--2---:R-:W-:-:S07]  /*6300*/  FADD.FTZ R26, R26, 1 ;  /* 0x3f8000001a1a7421 */ /* 0x004fce0000010000 */
[----:B------:R-:W2:Y:S01]  /*6310*/  MUFU.RCP R164, R164 ;  /* 0x000000a400a47308 */ /* 0x000ea20000001000 */
[----:B-1----:R-:W-:-:S05]  /*6320*/  FMUL.FTZ R118, R118, R163 ;  /* 0x000000a376767220 */ /* 0x002fca0000410000 */
[----:B------:R-:W-:Y:S02]  /*6330*/  F2FP.BF16.F32.PACK_AB R118, R118, R119 ;  /* 0x000000777676723e */ /* 0x000fe400000010ff */
[----:B------:R-:W1:Y:S01]  /*6340*/  MUFU.EX2 R16, R16 ;  /* 0x0000001000107308 */ /* 0x000e620000000800 */
[----:B0-----:R-:W-:Y:S01]  /*6350*/  FADD.FTZ R163, R12, 1 ;  /* 0x3f8000000ca37421 */ /* 0x001fe20000010000 */
[----:B------:R-:W-:-:S06]  /*6360*/  FMUL.FTZ R12, R146, -1.4426950216293334961 ;  /* 0xbfb8aa3b920c7820 */ /* 0x000fcc0000410000 */
[----:B------:R-:W0:Y:S01]  /*6370*/  MUFU.RCP R165, R165 ;  /* 0x000000a500a57308 */ /* 0x000e220000001000 */
[----:B--2---:R-:W-:-:S07]  /*6380*/  FMUL.FTZ R125, R125, R164 ;  /* 0x000000a47d7d7220 */ /* 0x004fce0000410000 */
[----:B------:R-:W2:Y:S01]  /*6390*/  MUFU.EX2 R35, R35 ;  /* 0x0000002300237308 */ /* 0x000ea20000000800 */
[----:B-1----:R-:W-:Y:S01]  /*63a0*/  FADD.FTZ R164, R16, 1 ;  /* 0x3f80000010a47421 */ /* 0x002fe20000010000 */
[----:B------:R-:W-:-:S06]  /*63b0*/  FMUL.FTZ R16, R148, -1.4426950216293334961 ;  /* 0xbfb8aa3b94107820 */ /* 0x000fcc0000410000 */
[----:B------:R-:W1:Y:S01]  /*63c0*/  MUFU.RCP R36, R36 ;  /* 0x0000002400247308 */ /* 0x000e620000001000 */
[----:B0-----:R-:W-:-:S07]  /*63d0*/  FMUL.FTZ R116, R116, R165 ;  /* 0x000000a574747220 */ /* 0x001fce0000410000 */
[----:B------:R-:W0:Y:S01]  /*63e0*/  MUFU.RCP R22, R22 ;  /* 0x0000001600167308 */ /* 0x000e220000001000 */
[----:B--2---:R-:W-:-:S07]  /*63f0*/  FADD.FTZ R165, R35, 1 ;  /* 0x3f80000023a57421 */ /* 0x004fce0000010000 */
[----:B------:R-:W2:Y:S01]  /*6400*/  MUFU.RCP R26, R26 ;  /* 0x0000001a001a7308 */ /* 0x000ea20000001000 */
[----:B-1----:R-:W-:Y:S01]  /*6410*/  FMUL.FTZ R63, R63, R36 ;  /* 0x000000243f3f7220 */ /* 0x002fe20000410000 */
[----:B------:R-:W-:-:S04]  /*6420*/  FMUL.FTZ R36, R124, -1.4426950216293334961 ;  /* 0xbfb8aa3b7c247820 */ /* 0x000fc80000410000 */
[----:B------:R-:W-:Y:S02]  /*6430*/  F2FP.BF16.F32.PACK_AB R63, R104, R63 ;  /* 0x0000003f683f723e */ /* 0x000fe400000010ff */
[----:B------:R-:W1:Y:S01]  /*6440*/  MUFU.RCP R163, R163 ;  /* 0x000000a300a37308 */ /* 0x000e620000001000 */
[----:B0-----:R-:W-:Y:S01]  /*6450*/  FMUL.FTZ R47, R47, R22 ;  /* 0x000000162f2f7220 */ /* 0x001fe20000410000 */
[----:B------:R-:W-:-:S04]  /*6460*/  FMUL.FTZ R22, R69, -1.4426950216293334961 ;  /* 0xbfb8aa3b45167820 */ /* 0x000fc80000410000 */
[----:B------:R-:W-:Y:S02]  /*6470*/  F2FP.BF16.F32.PACK_AB R46, R47, R46 ;  /* 0x0000002e2f2e723e */ /* 0x000fe400000010ff */
[----:B------:R-:W0:Y:S01]  /*6480*/  MUFU.EX2 R17, R17 ;  /* 0x0000001100117308 */ /* 0x000e220000000800 */
[----:B--2---:R-:W-:Y:S01]  /*6490*/  FMUL.FTZ R51, R51, R26 ;  /* 0x0000001a33337220 */ /* 0x004fe20000410000 */
[----:B------:R-:W-:Y:S01]  /*64a0*/  FMUL.FTZ R26, R113, -1.4426950216293334961 ;  /* 0xbfb8aa3b711a7820 */ /* 0x000fe20000410000 */
[----:B------:R-:W-:-:S03]  /*64b0*/  F2FP.BF16.F32.PACK_AB R47, R49, R48 ;  /* 0x00000030312f723e */ /* 0x000fc600000010ff */
[----:B------:R-:W-:Y:S02]  /*64c0*/  F2FP.BF16.F32.PACK_AB R50, R51, R50 ;  /* 0x000000323332723e */ /* 0x000fe400000010ff */
[----:B------:R-:W2:Y:S01]  /*64d0*/  MUFU.RCP R164, R164 ;  /* 0x000000a400a47308 */ /* 0x000ea20000001000 */
[----:B-1----:R-:W-:Y:S01]  /*64e0*/  FMUL.FTZ R123, R123, R163 ;  /* 0x000000a37b7b7220 */ /* 0x002fe20000410000 */
[----:B------:R-:W-:-:S06]  /*64f0*/  F2FP.BF16.F32.PACK_AB R51, R66, R87 ;  /* 0x000000574233723e */ /* 0x000fcc00000010ff */
        /* <DEDUP_REMOVED lines=10> */
[----:B------:R-:W0:Y:S01]  /*65a0*/  MUFU.EX2 R22, R22 ;  /* 0x0000001600167308 */ /* 0x000e220000000800 */
[----:B--2---:R-:W-:-:S07]  /*65b0*/  FADD.FTZ R165, R36, 1 ;  /* 0x3f80000024a57421 */ /* 0x004fce0000010000 */
[----:B------:R-:W2:Y:S01]  /*65c0*/  MUFU.EX2 R26, R26 ;  /* 0x0000001a001a7308 */ /* 0x000ea20000000800 */
[----:B-1----:R-:W-:Y:S01]  /*65d0*/  FMUL.FTZ R105, R105, R40 ;  /* 0x0000002869697220 */ /* 0x002fe20000410000 */
[----:B------:R-:W-:-:S04]  /*65e0*/  FMUL.FTZ R40, R128, -1.4426950216293334961 ;  /* 0xbfb8aa3b80287820 */ /* 0x000fc80000410000 */
[----:B------:R-:W-:Y:S02]  /*65f0*/  F2FP.BF16.F32.PACK_AB R107, R107, R105 ;  /* 0x000000696b6b723e */ /* 0x000fe400000010ff */
[----:B------:R-:W1:Y:S01]  /*6600*/  MUFU.RCP R32, R32 ;  /* 0x0000002000207308 */ /* 0x000e620000001000 */
[----:B0-----:R-:W-:-:S07]  /*6610*/  FADD.FTZ R22, R22, 1 ;  /* 0x3f80000016167421 */ /* 0x001fce0000010000 */
[----:B------:R-:W0:Y:S01]  /*6620*/  MUFU.RCP R163, R163 ;  /* 0x000000a300a37308 */ /* 0x000e220000001000 */
[----:B--2---:R-:W-:-:S07]  /*6630*/  FADD.FTZ R26, R26, 1 ;  /* 0x3f8000001a1a7421 */ /* 0x004fce0000010000 */
[----:B------:R-:W2:Y:S01]  /*6640*/  MUFU.EX2 R20, R20 ;  /* 0x0000001400147308 */ /* 0x000ea20000000800 */
[----:B-1----:R-:W-:Y:S01]  /*6650*/  FMUL.FTZ R57, R57, R32 ;  /* 0x0000002039397220 */ /* 0x002fe20000410000 */
[----:B------:R-:W-:-:S04]  /*6660*/  FMUL.FTZ R32, R121, -1.4426950216293334961 ;  /* 0xbfb8aa3b79207820 */ /* 0x000fc80000410000 */
[----:B------:R-:W-:Y:S02]  /*6670*/  F2FP.BF16.F32.PACK_AB R60, R60, R57 ;  /* 0x000000393c3c723e */ /* 0x000fe400000010ff */
[----:B------:R-:W1:Y:S01]  /*6680*/  MUFU.EX2 R25, R25 ;  /* 0x0000001900197308 */ /* 0x000e620000000800 */
[----:B0-----:R-:W-:-:S05]  /*6690*/  FMUL.FTZ R126, R126, R163 ;  /* 0x000000a37e7e7220 */ /* 0x001fca0000410000 */
[----:B------:R-:W-:Y:S02]  /*66a0*/  F2FP.BF16.F32.PACK_AB R126, R126, R127 ;  /* 0x0000007f7e7e723e */ /* 0x000fe400000010ff */
[----:B------:R-:W0:Y:S01]  /*66b0*/  MUFU.RCP R164, R164 ;  /* 0x000000a400a47308 */ /* 0x000e220000001000 */
[----:B--2---:R-:W-:Y:S01]  /*66c0*/  FADD.FTZ R163, R20, 1 ;  /* 0x3f80000014a37421 */ /* 0x004fe20000010000 */
[----:B------:R-:W-:-:S06]  /*66d0*/  FMUL.FTZ R20, R92, -1.4426950216293334961 ;  /* 0xbfb8aa3b5c147820 */ /* 0x000fcc0000410000 */
[----:B------:R-:W2:Y:S01]  /*66e0*/  MUFU.RCP R165, R165 ;  /* 0x000000a500a57308 */ /* 0x000ea20000001000 */
[----:B-1----:R-:W-:-:S07]  /*66f0*/  FADD.FTZ R25, R25, 1 ;  /* 0x3f80000019197421 */ /* 0x002fce0000010000 */
[----:B------:R-:W1:Y:S01]  /*6700*/  MUFU.EX2 R40, R40 ;  /* 0x0000002800287308 */ /* 0x000e620000000800 */
[----:B0-----:R-:W-:-:S07]  /*6710*/  FMUL.FTZ R131, R131, R164 ;  /* 0x000000a483837220 */ /* 0x001fce0000410000 */
[----:B------:R-:W0:Y:S01]  /*6720*/  MUFU.RCP R22, R22 ;  /* 0x0000001600167308 */ /* 0x000e220000001000 */
[----:B--2---:R-:W-:-:S07]  /*6730*/  FMUL.FTZ R124, R124, R165 ;  /* 0x000000a57c7c7220 */ /* 0x004fce0000410000 */
[----:B------:R-:W2:Y:S01]  /*6740*/  MUFU.EX2 R31, R31 ;  /* 0x0000001f001f7308 */ /* 0x000ea20000000800 */
[----:B-1----:R-:W-:-:S07]  /*6750*/  FADD.FTZ R165, R40, 1 ;  /* 0x3f80000028a57421 */ /* 0x002fce0000010000 */
[----:B------:R-:W1:Y:S01]  /*6760*/  MUFU.RCP R26, R26 ;  /* 0x0000001a001a7308 */ /* 0x000e620000001000 */
[----:B0-----:R-:W-:Y:S01]  /*6770*/  FMUL.FTZ R69, R69, R22 ;  /* 0x0000001645457220 */ /* 0x001fe20000410000 */
[----:B------:R-:W-:-:S04]  /*6780*/  FMUL.FTZ R22, R132, -1.4426950216293334961 ;  /* 0xbfb8aa3b84167820 */ /* 0x000fc80000410000 */
[----:B------:R-:W-:Y:S02]  /*6790*/  F2FP.BF16.F32.PACK_AB R69, R109, R69 ;  /* 0x000000456d45723e */ /* 0x000fe400000010ff */
[----:B------:R-:W0:Y:S01]  /*67a0*/  MUFU.EX2 R24, R24 ;  /* 0x0000001800187308 */ /* 0x000e220000000800 */
[----:B--2---:R-:W-:Y:S01]  /*67b0*/  FADD.FTZ R75, R31, 1 ;  /* 0x3f8000001f4b7421 */ /* 0x004fe20000010000 */
[----:B------:R-:W-:-:S06]  /*67c0*/  FMUL.FTZ R31, R138, -1.4426950216293334961 ;  /* 0xbfb8aa3b8a1f7820 */ /* 0x000fcc0000410000 */
[----:B------:R-:W2:Y:S01]  /*67d0*/  MUFU.EX2 R21, R21 ;  /* 0x0000001500157308 */ /* 0x000ea20000000800 */
[----:B-1----:R-:W-:Y:S01]  /*67e0*/  FMUL.FTZ R113, R113, R26 ;  /* 0x0000001a71717220 */ /* 0x002fe20000410000 */
[----:B------:R-:W-:-:S04]  /*67f0*/  FMUL.FTZ R26, R136, -1.4426950216293334961 ;  /* 0xbfb8aa3b881a7820 */ /* 0x000fc80000410000 */
[----:B------:R-:W-:Y:S02]  /*6800*/  F2FP.BF16.F32.PACK_AB R111, R112, R113 ;  /* 0x00000071706f723e */ /* 0x000fe400000010ff */
[----:B------:R-:W1:Y:S01]  /*6810*/  MUFU.EX2 R32, R32 ;  /* 0x0000002000207308 */ /* 0x000e620000000800 */
[----:B0-----:R-:W-:-:S07]  /*6820*/  FADD.FTZ R24, R24, 1 ;  /* 0x3f80000018187421 */ /* 0x001fce0000010000 */
[----:B------:R-:W0:Y:S01]  /*6830*/  MUFU.EX2 R55, R55 ;  /* 0x0000003700377308 */ /* 0x000e220000000800 */
[----:B--2---:R-:W-:-:S07]  /*6840*/  FADD.FTZ R21, R21, 1 ;  /* 0x3f80000015157421 */ /* 0x004fce0000010000 */
[----:B------:R-:W2:Y:S01]  /*6850*/  MUFU.RCP R163, R163 ;  /* 0x000000a300a37308 */ /* 0x000ea20000001000 */
[----:B-1----:R-:W-:Y:S01]  /*6860*/  FADD.FTZ R56, R32, 1 ;  /* 0x3f80000020387421 */ /* 0x002fe20000010000 */
[----:B------:R-:W-:-:S06]  /*6870*/  FMUL.FTZ R32, R145, -1.4426950216293334961 ;  /* 0xbfb8aa3b91207820 */ /* 0x000fcc0000410000 */
[----:B------:R1:W4:Y:S01]  /*6880*/  MUFU.RCP R164, R25 ;  /* 0x0000001900a47308 */ /* 0x0003220000001000 */
[----:B0-----:R-:W-:-:S07]  /*6890*/  FADD.FTZ R55, R55, 1 ;  /* 0x3f80000037377421 */ /* 0x001fce0000010000 */
[----:B------:R-:W0:Y:S01]  /*68a0*/  MUFU.RCP R165, R165 ;  /* 0x000000a500a57308 */ /* 0x000e220000001000 */
[----:B--2---:R-:W-:Y:S01]  /*68b0*/  FMUL.FTZ R130, R130, R163 ;  /* 0x000000a382827220 */ /* 0x004fe20000410000 */
[----:B-1----:R-:W-:-:S04]  /*68c0*/  FMUL.FTZ R25, R95, -1.4426950216293334961 ;  /* 0xbfb8aa3b5f197820 */ /* 0x002fc80000410000 */
[----:B------:R-:W-:Y:S02]  /*68d0*/  F2FP.BF16.F32.PACK_AB R130, R130, R131 ;  /* 0x000000838282723e */ /* 0x000fe400000010ff */
[----:B------:R-:W1:Y:S01]  /*68e0*/  MUFU.EX2 R22, R22 ;  /* 0x0000001600167308 */ /* 0x000e620000000800 */
[----:B----4-:R-:W-:-:S07]  /*68f0*/  FMUL.FTZ R137, R137, R164 ;  /* 0x000000a489897220 */ /* 0x010fce0000410000 */
[----:B------:R-:W2:Y:S01]  /*6900*/  MUFU.RCP R75, R75 ;  /* 0x0000004b004b7308 */ /* 0x000ea20000001000 */
[----:B0-----:R-:W-:-:S07]  /*6910*/  FMUL.FTZ R128, R128, R165 ;  /* 0x000000a580807220 */ /* 0x001fce0000410000 */
[----:B------:R0:W4:Y:S01]  /*6920*/  MUFU.RCP R163, R24 ;  /* 0x0000001800a37308 */ /* 0x0001220000001000 */
[----:B-1----:R-:W-:Y:S01]  /*6930*/  FADD.FTZ R165, R22, 1 ;  /* 0x3f80000016a57421 */ /* 0x002fe20000010000 */
[----:B------:R-:W-:-:S06]  /*6940*/  FMUL.FTZ R22, R152, -1.4426950216293334961 ;  /* 0xbfb8aa3b98167820 */ /* 0x000fcc0000410000 */
[----:B------:R-:W1:Y:S01]  /*6950*/  MUFU.EX2 R13, R13 ;  /* 0x0000000d000d7308 */ /* 0x000e620000000800 */
[----:B--2---:R-:W-:Y:S01]  /*6960*/  FMUL.FTZ R114, R114, R75 ;  /* 0x0000004b72727220 */ /* 0x004fe20000410000 */
[----:B------:R-:W-:Y:S01]  /*6970*/  FMUL.FTZ R75, R140, -1.4426950216293334961 ;  /* 0xbfb8aa3b8c4b7820 */ /* 0x000fe20000410000 */
[----:B0-----:R-:W-:-:S03]  /*6980*/  FMUL.FTZ R24, R153, -1.4426950216293334961 ;  /* 0xbfb8aa3b99187820 */ /* 0x001fc60000410000 */
[----:B------:R-:W-:Y:S02]  /*6990*/  F2FP.BF16.F32.PACK_AB R114, R114, R115 ;  /* 0x000000737272723e */ /* 0x000fe400000010ff */
[----:B------:R-:W0:Y:S01]  /*69a0*/  MUFU.EX2 R26, R26 ;  /* 0x0000001a001a7308 */ /* 0x000e220000000800 */
[----:B----4-:R-:W-:Y:S01]  /*69b0*/  FMUL.FTZ R134, R134, R163 ;  /* 0x000000a386867220 */ /* 0x010fe20000410000 */
[----:B------:R-:W-:-:S06]  /*69c0*/  F2FP.BF16.F32.PACK_AB R115, R116, R117 ;  /* 0x000000757473723e */ /* 0x000fcc00000010ff */
[----:B------:R-:W2:Y:S01]  /*69d0*/  MUFU.RCP R21, R21 ;  /* 0x0000001500157308 */ /* 0x000ea20000001000 */
[----:B-1----:R-:W-:Y:S01]  /*69e0*/  FADD.FTZ R35, R13, 1 ;  /* 0x3f8000000d237421 */ /* 0x002fe20000010000 */
[----:B------:R-:W-:-:S06]  /*69f0*/  FMUL.FTZ R13, R88, -1.4426950216293334961 ;  /* 0xbfb8aa3b580d7820 */ /* 0x000fcc0000410000 */
[----:B------:R1:W4:Y:S01]  /*6a00*/  MUFU.RCP R164, R55 ;  /* 0x0000003700a47308 */ /* 0x0003220000001000 */
[----:B0-----:R-:W-:Y:S01]  /*6a10*/  FADD.FTZ R163, R26, 1 ;  /* 0x3f8000001aa37421 */ /* 0x001fe20000010000 */
[----:B------:R-:W-:-:S06]  /*6a20*/  FMUL.FTZ R26, R154, -1.4426950216293334961 ;  /* 0xbfb8aa3b9a1a7820 */ /* 0x000fcc0000410000 */
[----:B------:R-:W0:Y:S01]  /*6a30*/  MUFU.RCP R56, R56 ;  /* 0x0000003800387308 */ /* 0x000e220000001000 */
[----:B--2---:R-:W-:Y:S01]  /*6a40*/  FMUL.FTZ R108, R108, R21 ;  /* 0x000000156c6c7220 */ /* 0x004fe20000410000 */
[----:B------:R-:W-:Y:S01]  /*6a50*/  FMUL.FTZ R21, R133, -1.4426950216293334961 ;  /* 0xbfb8aa3b85157820 */ /* 0x000fe20000410000 */
[----:B-1----:R-:W-:-:S03]  /*6a60*/  FMUL.FTZ R55, R97, -1.4426950216293334961 ;  /* 0xbfb8aa3b61377820 */ /* 0x002fc60000410000 */
[----:B------:R-:W-:Y:S02]  /*6a70*/  F2FP.BF16.F32.PACK_AB R68, R108, R68 ;  /* 0x000000446c44723e */ /* 0x000fe400000010ff */
[----:B------:R-:W1:Y:S01]  /*6a80*/  MUFU.EX2 R32, R32 ;  /* 0x0000002000207308 */ /* 0x000e620000000800 */
[----:B----4-:R-:W-:-:S07]  /*6a90*/  FMUL.FTZ R141, R141, R164 ;  /* 0x000000a48d8d7220 */ /* 0x010fce0000410000 */
[----:B------:R-:W2:Y:S01]  /*6aa0*/  MUFU.RCP R165, R165 ;  /* 0x000000a500a57308 */ /* 0x000ea20000001000 */
[----:B0-----:R-:W-:Y:S01]  /*6ab0*/  FMUL.FTZ R121, R121, R56 ;  /* 0x0000003879797220 */ /* 0x001fe20000410000 */
[----:B------:R-:W-:-:S04]  /*6ac0*/  FMUL.FTZ R56, R144, -1.4426950216293334961 ;  /* 0xbfb8aa3b90387820 */ /* 0x000fc80000410000 */
[----:B------:R-:W-:Y:S02]  /*6ad0*/  F2FP.BF16.F32.PACK_AB R119, R120, R121 ;  /* 0x000000797877723e */ /* 0x000fe400000010ff */
[----:B------:R-:W0:Y:S01]  /*6ae0*/  MUFU.EX2 R30, R30 ;  /* 0x0000001e001e7308 */ /* 0x000e220000000800 */
[----:B-1----:R-:W-:Y:S01]  /*6af0*/  FADD.FTZ R164, R32, 1 ;  /* 0x3f80000020a47421 */ /* 0x002fe20000010000 */
[----:B------:R-:W-:-:S06]  /*6b00*/  FMUL.FTZ R32, R157, -1.4426950216293334961 ;  /* 0xbfb8aa3b9d207820 */ /* 0x000fcc0000410000 */
[----:B------:R-:W1:Y:S01]  /*6b10*/  MUFU.EX2 R18, R18 ;  /* 0x0000001200127308 */ /* 0x000e620000000800 */
[----:B--2---:R-:W-:-:S07]  /*6b20*/  FMUL.FTZ R132, R132, R165 ;  /* 0x000000a584847220 */ /* 0x004fce0000410000 */
[----:B------:R-:W-:Y:S01]  /*6b30*/  MUFU.EX2 R75, R75 ;  /* 0x0000004b004b7308 */ /* 0x000fe20000000800 */
[----:B0-----:R-:W-:-:S07]  /*6b40*/  FADD.FTZ R165, R30, 1 ;  /* 0x3f8000001ea57421 */ /* 0x001fce0000010000 */
[----:B------:R-:W0:Y:S01]  /*6b50*/  MUFU.RCP R35, R35 ;  /* 0x0000002300237308 */ /* 0x000e220000001000 */
[----:B-1----:R-:W-:Y:S01]  /*6b60*/  FADD.FTZ R36, R18, 1 ;  /* 0x3f80000012247421 */ /* 0x002fe20000010000 */
[----:B------:R-:W-:-:S06]  /*6b70*/  FMUL.FTZ R18, R149, -1.4426950216293334961 ;  /* 0xbfb8aa3b95127820 */ /* 0x000fcc0000410000 */
[----:B------:R-:W1:Y:S08]  /*6b80*/  MUFU.RCP R163, R163 ;  /* 0x000000a300a37308 */ /* 0x000e700000001000 */
[----:B------:R-:W2:Y:S01]  /*6b90*/  MUFU.EX2 R0, R0 ;  /* 0x0000000000007308 */ /* 0x000ea20000000800 */
[----:B0-----:R-:W-:Y:S01]  /*6ba0*/  FMUL.FTZ R122, R122, R35 ;  /* 0x000000237a7a7220 */ /* 0x001fe20000410000 */
[----:B------:R-:W-:-:S04]  /*6bb0*/  FMUL.FTZ R35, R89, -1.4426950216293334961 ;  /* 0xbfb8aa3b59237820 */ /* 0x000fc80000410000 */
[----:B------:R-:W-:Y:S02]  /*6bc0*/  F2FP.BF16.F32.PACK_AB R122, R122, R123 ;  /* 0x0000007b7a7a723e */ /* 0x000fe400000010ff */
[----:B------:R-:W-:Y:S01]  /*6bd0*/  MUFU.EX2 R11, R11 ;  /* 0x0000000b000b7308 */ /* 0x000fe20000000800 */
[----:B-1----:R-:W-:Y:S01]  /*6be0*/  FMUL.FTZ R136, R136, R163 ;  /* 0x000000a388887220 */ /* 0x002fe20000410000 */
[----:B------:R-:W-:-:S06]  /*6bf0*/  F2FP.BF16.F32.PACK_AB R123, R124, R125 ;  /* 0x0000007d7c7b723e */ /* 0x000fcc00000010ff */
[----:B------:R-:W0:Y:S01]  /*6c00*/  MUFU.EX2 R23, R23 ;  /* 0x0000001700177308 */ /* 0x000e220000000800 */
[----:B--2---:R-:W-:Y:S01]  /*6c10*/  FADD.FTZ R163, R0, 1 ;  /* 0x3f80000000a37421 */ /* 0x004fe20000010000 */
[----:B------:R-:W-:-:S06]  /*6c20*/  FMUL.FTZ R0, R156, -1.4426950216293334961 ;  /* 0xbfb8aa3b9c007820 */ /* 0x000fcc0000410000 */
[----:B------:R-:W1:Y:S08]  /*6c30*/  MUFU.EX2 R21, R21 ;  /* 0x0000001500157308 */ /* 0x000e700000000800 */
[----:B------:R-:W2:Y:S01]  /*6c40*/  MUFU.EX2 R31, R31 ;  /* 0x0000001f001f7308 */ /* 0x000ea20000000800 */
[----:B0-----:R-:W-:-:S07]  /*6c50*/  FADD.FTZ R23, R23, 1 ;  /* 0x3f80000017177421 */ /* 0x001fce0000010000 */
[----:B------:R-:W0:Y:S01]  /*6c60*/  MUFU.RCP R164, R164 ;  /* 0x000000a400a47308 */ /* 0x000e220000001000 */
[----:B-1----:R-:W-:Y:S01]  /*6c70*/  FADD.FTZ R40, R21, 1 ;  /* 0x3f80000015287421 */ /* 0x002fe20000010000 */
[----:B------:R-:W-:-:S06]  /*6c80*/  FMUL.FTZ R21, R151, -1.4426950216293334961 ;  /* 0xbfb8aa3b97157820 */ /* 0x000fcc0000410000 */
[----:B------:R-:W1:Y:S01]  /*6c90*/  MUFU.EX2 R56, R56 ;  /* 0x0000003800387308 */ /* 0x000e620000000800 */
[----:B--2---:R-:W-:-:S07]  /*6ca0*/  FADD.FTZ R31, R31, 1 ;  /* 0x3f8000001f1f7421 */ /* 0x004fce0000010000 */
[----:B------:R-:W2:Y:S01]  /*6cb0*/  MUFU.EX2 R14, R14 ;  /* 0x0000000e000e7308 */ /* 0x000ea20000000800 */
[----:B0-----:R-:W-:-:S07]  /*6cc0*/  FMUL.FTZ R145, R145, R164 ;  /* 0x000000a491917220 */ /* 0x001fce0000410000 */
[----:B------:R0:W4:Y:S01]  /*6cd0*/  MUFU.RCP R30, R165 ;  /* 0x000000a5001e7308 */ /* 0x0001220000001000 */
[----:B-1----:R-:W-:-:S07]  /*6ce0*/  FADD.FTZ R164, R56, 1 ;  /* 0x3f80000038a47421 */ /* 0x002fce0000010000 */
[----:B------:R-:W1:Y:S01]  /*6cf0*/  MUFU.RCP R36, R36 ;  /* 0x0000002400247308 */ /* 0x000e620000001000 */
[----:B0-----:R-:W-:Y:S01]  /*6d00*/  FADD.FTZ R165, R75, 1 ;  /* 0x3f8000004ba57421 */ /* 0x001fe20000010000 */
[----:B------:R-:W-:Y:S01]  /*6d10*/  FADD.FTZ R75, R11, 1 ;  /* 0x3f8000000b4b7421 */ /* 0x000fe20000010000 */
[----:B--2---:R-:W-:Y:S01]  /*6d20*/  FADD.FTZ R56, R14, 1 ;  /* 0x3f8000000e387421 */ /* 0x004fe20000010000 */
[----:B------:R-:W-:Y:S01]  /*6d30*/  FMUL.FTZ R11, R98, -1.4426950216293334961 ;  /* 0xbfb8aa3b620b7820 */ /* 0x000fe20000410000 */
[----:B------:R-:W-:-:S03]  /*6d40*/  FMUL.FTZ R14, R159, -1.4426950216293334961 ;  /* 0xbfb8aa3b9f0e7820 */ /* 0x000fc60000410000 */
[----:B------:R-:W0:Y:S01]  /*6d50*/  MUFU.EX2 R35, R35 ;  /* 0x0000002300237308 */ /* 0x000e220000000800 */
[----:B----4-:R-:W-:Y:S01]  /*6d60*/  FMUL.FTZ R139, R139, R30 ;  /* 0x0000001e8b8b7220 */ /* 0x010fe20000410000 */
[----:B------:R-:W-:-:S06]  /*6d70*/  FMUL.FTZ R30, R96, -1.4426950216293334961 ;  /* 0xbfb8aa3b601e7820 */ /* 0x000fcc0000410000 */
[----:B------:R-:W2:Y:S01]  /*6d80*/  MUFU.RCP R163, R163 ;  /* 0x000000a300a37308 */ /* 0x000ea20000001000 */
[----:B-1----:R-:W-:Y:S01]  /*6d90*/  FMUL.FTZ R129, R129, R36 ;  /* 0x0000002481817220 */ /* 0x002fe20000410000 */
[----:B------:R-:W-:-:S04]  /*6da0*/  FMUL.FTZ R36, R91, -1.4426950216293334961 ;  /* 0xbfb8aa3b5b247820 */ /* 0x000fc80000410000 */
[----:B------:R-:W-:Y:S02]  /*6db0*/  F2FP.BF16.F32.PACK_AB R127, R128, R129 ;  /* 0x00000081807f723e */ /* 0x000fe400000010ff */
[----:B------:R-:W1:Y:S01]  /*6dc0*/  MUFU.RCP R75, R75 ;  /* 0x0000004b004b7308 */ /* 0x000e620000001000 */
[----:B0-----:R-:W-:-:S07]  /*6dd0*/  FADD.FTZ R35, R35, 1 ;  /* 0x3f80000023237421 */ /* 0x001fce0000010000 */
[----:B------:R-:W0:Y:S01]  /*6de0*/  MUFU.EX2 R13, R13 ;  /* 0x0000000d000d7308 */ /* 0x000e220000000800 */
[----:B--2---:R-:W-:-:S07]  /*6df0*/  FMUL.FTZ R143, R143, R163 ;  /* 0x000000a38f8f7220 */ /* 0x004fce0000410000 */
[----:B------:R-:W2:Y:S01]  /*6e00*/  MUFU.RCP R23, R23 ;  /* 0x0000001700177308 */ /* 0x000ea20000001000 */
[----:B-1----:R-:W-:Y:S01]  /*6e10*/  FMUL.FTZ R142, R142, R75 ;  /* 0x0000004b8e8e7220 */ /* 0x002fe20000410000 */
[----:B------:R-:W-:-:S04]  /*6e20*/  FMUL.FTZ R75, R99, -1.4426950216293334961 ;  /* 0xbfb8aa3b634b7820 */ /* 0x000fc80000410000 */
[----:B------:R-:W-:Y:S02]  /*6e30*/  F2FP.BF16.F32.PACK_AB R142, R142, R143 ;  /* 0x0000008f8e8e723e */ /* 0x000fe400000010ff */
[----:B------:R-:W1:Y:S01]  /*6e40*/  MUFU.RCP R165, R165 ;  /* 0x000000a500a57308 */ /* 0x000e620000001000 */
[----:B0-----:R-:W-:Y:S01]  /*6e50*/  FADD.FTZ R163, R13, 1 ;  /* 0x3f8000000da37421 */ /* 0x001fe20000010000 */
[----:B------:R-:W-:-:S06]  /*6e60*/  FMUL.FTZ R13, R100, -1.4426950216293334961 ;  /* 0xbfb8aa3b640d7820 */ /* 0x000fcc0000410000 */
[----:B------:R-:W0:Y:S01]  /*6e70*/  MUFU.EX2 R12, R12 ;  /* 0x0000000c000c7308 */ /* 0x000e220000000800 */
[----:B--2---:R-:W-:Y:S01]  /*6e80*/  FMUL.FTZ R135, R135, R23 ;  /* 0x0000001787877220 */ /* 0x004fe20000410000 */
[----:B------:R-:W-:-:S04]  /*6e90*/  FMUL.FTZ R23, R94, -1.4426950216293334961 ;  /* 0xbfb8aa3b5e177820 */ /* 0x000fc80000410000 */
[----:B------:R-:W-:Y:S02]  /*6ea0*/  F2FP.BF16.F32.PACK_AB R134, R134, R135 ;  /* 0x000000878686723e */ /* 0x000fe400000010ff */
[----:B------:R-:W2:Y:S01]  /*6eb0*/  MUFU.RCP R40, R40 ;  /* 0x0000002800287308 */ /* 0x000ea20000001000 */
[----:B-1----:R-:W-:Y:S01]  /*6ec0*/  FMUL.FTZ R140, R140, R165 ;  /* 0x000000a58c8c7220 */ /* 0x002fe20000410000 */
[----:B------:R-:W-:-:S06]  /*6ed0*/  F2FP.BF16.F32.PACK_AB R135, R136, R137 ;  /* 0x000000898887723e */ /* 0x000fcc00000010ff */
[----:B------:R-:W1:Y:S01]  /*6ee0*/  MUFU.RCP R31, R31 ;  /* 0x0000001f001f7308 */ /* 0x000e620000001000 */
[----:B0-----:R-:W-:Y:S01]  /*6ef0*/  FADD.FTZ R165, R12, 1 ;  /* 0x3f8000000ca57421 */ /* 0x001fe20000010000 */
[----:B------:R-:W-:-:S06]  /*6f00*/  FMUL.FTZ R12, R158, -1.4426950216293334961 ;  /* 0xbfb8aa3b9e0c7820 */ /* 0x000fcc0000410000 */
[----:B------:R-:W0:Y:S01]  /*6f10*/  MUFU.RCP R56, R56 ;  /* 0x0000003800387308 */ /* 0x000e220000001000 */
[----:B--2---:R-:W-:Y:S01]  /*6f20*/  FMUL.FTZ R133, R133, R40 ;  /* 0x0000002885857220 */ /* 0x004fe20000410000 */
[----:B------:R-:W-:-:S04]  /*6f30*/  FMUL.FTZ R40, R93, -1.4426950216293334961 ;  /* 0xbfb8aa3b5d287820 */ /* 0x000fc80000410000 */
[----:B------:R-:W-:Y:S02]  /*6f40*/  F2FP.BF16.F32.PACK_AB R131, R132, R133 ;  /* 0x000000858483723e */ /* 0x000fe400000010ff */
[----:B------:R-:W2:Y:S01]  /*6f50*/  MUFU.EX2 R17, R17 ;  /* 0x0000001100117308 */ /* 0x000ea20000000800 */
[----:B-1----:R-:W-:Y:S01]  /*6f60*/  FMUL.FTZ R138, R138, R31 ;  /* 0x0000001f8a8a7220 */ /* 0x002fe20000410000 */
[----:B------:R-:W-:-:S04]  /*6f70*/  FMUL.FTZ R31, R155, -1.4426950216293334961 ;  /* 0xbfb8aa3b9b1f7820 */ /* 0x000fc80000410000 */
[----:B------:R-:W-:Y:S02]  /*6f80*/  F2FP.BF16.F32.PACK_AB R138, R138, R139 ;  /* 0x0000008b8a8a723e */ /* 0x000fe400000010ff */
[----:B------:R-:W1:Y:S01]  /*6f90*/  MUFU.EX2 R36, R36 ;  /* 0x0000002400247308 */ /* 0x000e620000000800 */
[----:B0-----:R-:W-:Y:S01]  /*6fa0*/  FMUL.FTZ R147, R147, R56 ;  /* 0x0000003893937220 */ /* 0x001fe20000410000 */
[----:B------:R-:W-:Y:S01]  /*6fb0*/  FMUL.FTZ R56, R161, -1.4426950216293334961 ;  /* 0xbfb8aa3ba1387820 */ /* 0x000fe20000410000 */
[----:B------:R-:W-:-:S05]  /*6fc0*/  F2FP.BF16.F32.PACK_AB R139, R140, R141 ;  /* 0x0000008d8c8b723e */ /* 0x000fca00000010ff */
[----:B------:R-:W0:Y:S01]  /*6fd0*/  MUFU.RCP R35, R35 ;  /* 0x0000002300237308 */ /* 0x000e220000001000 */
[----:B--2---:R-:W-:-:S07]  /*6fe0*/  FADD.FTZ R17, R17, 1 ;  /* 0x3f80000011117421 */ /* 0x004fce0000010000 */
[----:B------:R-:W2:Y:S01]  /*6ff0*/  MUFU.EX2 R11, R11 ;  /* 0x0000000b000b7308 */ /* 0x000ea20000000800 */
[----:B-1----:R-:W-:-:S07]  /*7000*/  FADD.FTZ R36, R36, 1 ;  /* 0x3f80000024247421 */ /* 0x002fce0000010000 */
[----:B------:R-:W1:Y:S01]  /*7010*/  MUFU.EX2 R75, R75 ;  /* 0x0000004b004b7308 */ /* 0x000e620000000800 */
[----:B0-----:R-:W-:-:S05]  /*7020*/  FMUL.FTZ R89, R89, R35 ;  /* 0x0000002359597220 */ /* 0x001fca0000410000 */
[----:B------:R-:W-:Y:S02]  /*7030*/  F2FP.BF16.F32.PACK_AB R89, R89, R147 ;  /* 0x000000935959723e */ /* 0x000fe400000010ff */
[----:B------:R-:W0:Y:S01]  /*7040*/  MUFU.EX2 R16, R16 ;  /* 0x0000001000107308 */ /* 0x000e220000000800 */
[----:B--2---:R-:W-:-:S07]  /*7050*/  FADD.FTZ R11, R11, 1 ;  /* 0x3f8000000b0b7421 */ /* 0x004fce0000010000 */
[----:B------:R-:W2:Y:S01]  /*7060*/  MUFU.EX2 R22, R22 ;  /* 0x0000001600167308 */ /* 0x000ea20000000800 */
[----:B-1----:R-:W-:-:S07]  /*7070*/  FADD.FTZ R35, R75, 1 ;  /* 0x3f8000004b237421 */ /* 0x002fce0000010000 */
[----:B------:R-:W1:Y:S01]  /*7080*/  MUFU.EX2 R23, R23 ;  /* 0x0000001700177308 */ /* 0x000e620000000800 */
[----:B0-----:R-:W-:-:S07]  /*7090*/  FADD.FTZ R16, R16, 1 ;  /* 0x3f80000010107421 */ /* 0x001fce0000010000 */
        /* <DEDUP_REMOVED lines=34> */
[----:B------:R-:W1:Y:S01]  /*72c0*/  MUFU.RCP R17, R17 ;  /* 0x0000001100117308 */ /* 0x000e620000001000 */
[----:B0-----:R-:W-:-:S07]  /*72d0*/  FADD.FTZ R13, R14, 1 ;  /* 0x3f8000000e0d7421 */ /* 0x001fce0000010000 */
[----:B------:R-:W0:Y:S01]  /*72e0*/  MUFU.RCP R36, R36 ;  /* 0x0000002400247308 */ /* 0x000e220000001000 */
[----:B--2---:R-:W-:-:S07]  /*72f0*/  FADD.FTZ R56, R56, 1 ;  /* 0x3f80000038387421 */ /* 0x004fce0000010000 */
[----:B------:R-:W2:Y:S01]  /*7300*/  MUFU.RCP R11, R11 ;  /* 0x0000000b000b7308 */ /* 0x000ea20000001000 */
[----:B-1----:R-:W-:Y:S01]  /*7310*/  FMUL.FTZ R17, R90, R17 ;  /* 0x000000115a117220 */ /* 0x002fe20000410000 */
[----:B---3--:R-:W-:-:S06]  /*7320*/  IADD3 R90, P1, PT, R9, UR20, RZ ;  /* 0x00000014095a7c10 */ /* 0x008fcc000ff3e0ff */
[----:B------:R-:W1:Y:S01]  /*7330*/  MUFU.RCP R16, R16 ;  /* 0x0000001000107308 */ /* 0x000e620000001000 */
[----:B0-----:R-:W-:Y:S01]  /*7340*/  FMUL.FTZ R36, R91, R36 ;  /* 0x000000245b247220 */ /* 0x001fe20000410000 */
[----:B------:R-:W-:Y:S02]  /*7350*/  IADD3.X R91, PT, PT, R10, UR21, RZ, P1, !PT ;  /* 0x000000150a5b7c10 */ /* 0x000fe40008ffe4ff */
[----:B------:R-:W-:-:S03]  /*7360*/  F2FP.BF16.F32.PACK_AB R10, R73, R71 ;  /* 0x00000047490a723e */ /* 0x000fc600000010ff */
[----:B------:R-:W-:Y:S01]  /*7370*/  STG.E.64 desc[UR16][R90.64+0x5000], R78 ;  /* 0x0050004e5a007986 */ /* 0x000fe2000c101b10 */
[----:B------:R-:W0:Y:S01]  /*7380*/  MUFU.RCP R22, R22 ;  /* 0x0000001600167308 */ /* 0x000e220000001000 */
[----:B--2---:R-:W-:Y:S01]  /*7390*/  FMUL.FTZ R98, R98, R11 ;  /* 0x0000000b62627220 */ /* 0x004fe20000410000 */
[----:B------:R-:W-:Y:S01]  /*73a0*/  F2FP.BF16.F32.PACK_AB R11, R28, R162 ;  /* 0x000000a21c0b723e */ /* 0x000fe200000010ff */
[----:B------:R-:W-:Y:S01]  /*73b0*/  STG.E.64 desc[UR16][R90.64+0x7800], R80 ;  /* 0x007800505a007986 */ /* 0x000fe2000c101b10 */
[----:B------:R-:W-:-:S03]  /*73c0*/  F2FP.BF16.F32.PACK_AB R28, R15, R52 ;  /* 0x000000340f1c723e */ /* 0x000fc600000010ff */
[----:B------:R2:W-:Y:S01]  /*73d0*/  STG.E.64 desc[UR16][R90.64], R10 ;  /* 0x0000000a5a007986 */ /* 0x0005e2000c101b10 */
[----:B------:R-:W3:Y:S01]  /*73e0*/  MUFU.RCP R23, R23 ;  /* 0x0000001700177308 */ /* 0x000ee20000001000 */
[----:B-1----:R-:W-:Y:S02]  /*73f0*/  FMUL.FTZ R16, R148, R16 ;  /* 0x0000001094107220 */ /* 0x002fe40000410000 */
[----:B------:R1:W-:Y:S03]  /*7400*/  STG.E.64 desc[UR16][R90.64+0x2800], R28 ;  /* 0x0028001c5a007986 */ /* 0x0003e6000c101b10 */
[----:B------:R-:W-:Y:S01]  /*7410*/  F2FP.BF16.F32.PACK_AB R16, R17, R16 ;  /* 0x000000101110723e */ /* 0x000fe200000010ff */
[----:B------:R1:W-:Y:S01]  /*7420*/  STG.E.64 desc[UR16][R90.64+0x11800], R38 ;  /* 0x011800265a007986 */ /* 0x0003e2000c101b10 */
[----:B------:R-:W4:Y:S01]  /*7430*/  MUFU.RCP R164, R164 ;  /* 0x000000a400a47308 */ /* 0x000f220000001000 */
[----:B0-----:R-:W-:-:S02]  /*7440*/  FMUL.FTZ R22, R152, R22 ;  /* 0x0000001698167220 */ /* 0x001fc40000410000 */
[----:B------:R1:W-:Y:S01]  /*7450*/  STG.E.64 desc[UR16][R90.64+0x14000], R42 ;  /* 0x0140002a5a007986 */ /* 0x0003e2000c101b10 */
[----:B--2---:R-:W-:Y:S02]  /*7460*/  F2FP.BF16.F32.PACK_AB R10, R27, R83 ;  /* 0x000000531b0a723e */ /* 0x004fe400000010ff */
[----:B------:R-:W-:Y:S02]  /*7470*/  F2FP.BF16.F32.PACK_AB R11, R72, R160 ;  /* 0x000000a0480b723e */ /* 0x000fe400000010ff */
[----:B------:R-:W0:Y:S01]  /*7480*/  MUFU.RCP R165, R165 ;  /* 0x000000a500a57308 */ /* 0x000e220000001000 */
[----:B---3--:R-:W-:Y:S01]  /*7490*/  FMUL.FTZ R23, R94, R23 ;  /* 0x000000175e177220 */ /* 0x008fe20000410000 */
[----:B------:R1:W-:Y:S04]  /*74a0*/  STG.E.64 desc[UR16][R90.64+0x16800], R46 ;  /* 0x0168002e5a007986 */ /* 0x0003e8000c101b10 */
[----:B------:R-:W-:Y:S01]  /*74b0*/  F2FP.BF16.F32.PACK_AB R22, R23, R22 ;  /* 0x000000161716723e */ /* 0x000fe200000010ff */
[----:B------:R1:W-:Y:S01]  /*74c0*/  STG.E.64 desc[UR16][R90.64+0xa000], R10 ;  /* 0x00a0000a5a007986 */ /* 0x0003e2000c101b10 */
[----:B------:R-:W2:Y:S01]  /*74d0*/  MUFU.RCP R163, R163 ;  /* 0x000000a300a37308 */ /* 0x000ea20000001000 */
[----:B----4-:R-:W-:-:S02]  /*74e0*/  FMUL.FTZ R144, R144, R164 ;  /* 0x000000a490907220 */ /* 0x010fc40000410000 */
[----:B------:R1:W-:Y:S03]  /*74f0*/  STG.E.64 desc[UR16][R90.64+0x19000], R50 ;  /* 0x019000325a007986 */ /* 0x0003e6000c101b10 */
[----:B------:R-:W-:Y:S01]  /*7500*/  F2FP.BF16.F32.PACK_AB R143, R144, R145 ;  /* 0x00000091908f723e */ /* 0x000fe200000010ff */
[----:B------:R1:W-:Y:S01]  /*7510*/  STG.E.64 desc[UR16][R90.64+0x1e000], R60 ;  /* 0x01e0003c5a007986 */ /* 0x0003e2000c101b10 */
[----:B------:R-:W3:Y:S01]  /*7520*/  MUFU.RCP R18, R18 ;  /* 0x0000001200127308 */ /* 0x000ee20000001000 */
[----:B0-----:R-:W-:Y:S02]  /*7530*/  FMUL.FTZ R146, R146, R165 ;  /* 0x000000a592927220 */ /* 0x001fe40000410000 */
[----:B------:R1:W-:Y:S04]  /*7540*/  STG.E.64 desc[UR16][R90.64+0x20800], R62 ;  /* 0x0208003e5a007986 */ /* 0x0003e8000c101b10 */
[----:B------:R1:W-:Y:S01]  /*7550*/  STG.E.64 desc[UR16][R90.64+0x23000], R106 ;  /* 0x0230006a5a007986 */ /* 0x0003e2000c101b10 */
[----:B------:R-:W0:Y:S01]  /*7560*/  MUFU.RCP R19, R19 ;  /* 0x0000001300137308 */ /* 0x000e220000001000 */
[----:B--2---:R-:W-:-:S02]  /*7570*/  FMUL.FTZ R88, R88, R163 ;  /* 0x000000a358587220 */ /* 0x004fc40000410000 */
[----:B------:R1:W-:Y:S03]  /*7580*/  STG.E.64 desc[UR16][R90.64+0x25800], R68 ;  /* 0x025800445a007986 */ /* 0x0003e6000c101b10 */
[----:B------:R-:W-:Y:S01]  /*7590*/  F2FP.BF16.F32.PACK_AB R88, R88, R146 ;  /* 0x000000925858723e */ /* 0x000fe200000010ff */
[----:B------:R1:W-:Y:S01]  /*75a0*/  STG.E.64 desc[UR16][R90.64+0x28000], R110 ;  /* 0x0280006e5a007986 */ /* 0x0003e2000c101b10 */
[----:B------:R-:W2:Y:S01]  /*75b0*/  MUFU.RCP R20, R20 ;  /* 0x0000001400147308 */ /* 0x000ea20000001000 */
[----:B---3--:R-:W-:Y:S02]  /*75c0*/  FMUL.FTZ R18, R149, R18 ;  /* 0x0000001295127220 */ /* 0x008fe40000410000 */
[----:B------:R1:W-:Y:S03]  /*75d0*/  STG.E.64 desc[UR16][R90.64+0x2a800], R114 ;  /* 0x02a800725a007986 */ /* 0x0003e6000c101b10 */
[----:B------:R-:W-:Y:S01]  /*75e0*/  F2FP.BF16.F32.PACK_AB R17, R36, R18 ;  /* 0x000000122411723e */ /* 0x000fe200000010ff */
[----:B------:R1:W-:Y:S01]  /*75f0*/  STG.E.64 desc[UR16][R90.64+0x2d000], R118 ;  /* 0x02d000765a007986 */ /* 0x0003e2000c101b10 */
[----:B------:R-:W3:Y:S01]  /*7600*/  MUFU.RCP R21, R21 ;  /* 0x0000001500157308 */ /* 0x000ee20000001000 */
[----:B0-----:R-:W-:-:S02]  /*7610*/  FMUL.FTZ R19, R150, R19 ;  /* 0x0000001396137220 */ /* 0x001fc40000410000 */
[----:B------:R1:W-:Y:S04]  /*7620*/  STG.E.64 desc[UR16][R90.64+0x2f800], R122 ;  /* 0x02f8007a5a007986 */ /* 0x0003e8000c101b10 */
[----:B------:R1:W-:Y:S01]  /*7630*/  STG.E.64 desc[UR16][R90.64+0x32000], R126 ;  /* 0x0320007e5a007986 */ /* 0x0003e2000c101b10 */
[----:B------:R-:W0:Y:S01]  /*7640*/  MUFU.RCP R40, R40 ;  /* 0x0000002800287308 */ /* 0x000e220000001000 */
[----:B--2---:R-:W-:Y:S02]  /*7650*/  FMUL.FTZ R20, R92, R20 ;  /* 0x000000145c147220 */ /* 0x004fe40000410000 */
[----:B------:R1:W-:Y:S03]  /*7660*/  STG.E.64 desc[UR16][R90.64+0x34800], R130 ;  /* 0x034800825a007986 */ /* 0x0003e6000c101b10 */
[----:B------:R-:W-:Y:S01]  /*7670*/  F2FP.BF16.F32.PACK_AB R20, R20, R19 ;  /* 0x000000131414723e */ /* 0x000fe200000010ff */
[----:B------:R1:W-:Y:S01]  /*7680*/  STG.E.64 desc[UR16][R90.64+0x37000], R134 ;  /* 0x037000865a007986 */ /* 0x0003e2000c101b10 */
[----:B------:R-:W2:Y:S01]  /*7690*/  MUFU.RCP R24, R24 ;  /* 0x0000001800187308 */ /* 0x000ea20000001000 */
[----:B---3--:R-:W-:-:S02]  /*76a0*/  FMUL.FTZ R21, R151, R21 ;  /* 0x0000001597157220 */ /* 0x008fc40000410000 */
[----:B------:R1:W-:Y:S04]  /*76b0*/  STG.E.64 desc[UR16][R90.64+0x39800], R138 ;  /* 0x0398008a5a007986 */ /* 0x0003e8000c101b10 */
[----:B------:R1:W-:Y:S01]  /*76c0*/  STG.E.64 desc[UR16][R90.64+0x3c000], R142 ;  /* 0x03c0008e5a007986 */ /* 0x0003e2000c101b10 */
[----:B------:R-:W3:Y:S01]  /*76d0*/  MUFU.RCP R25, R25 ;  /* 0x0000001900197308 */ /* 0x000ee20000001000 */
[----:B0-----:R-:W-:Y:S02]  /*76e0*/  FMUL.FTZ R40, R93, R40 ;  /* 0x000000285d287220 */ /* 0x001fe40000410000 */
[----:B------:R1:W-:Y:S03]  /*76f0*/  STG.E.64 desc[UR16][R90.64+0x3e800], R88 ;  /* 0x03e800585a007986 */ /* 0x0003e6000c101b10 */
[----:B------:R-:W-:Y:S01]  /*7700*/  F2FP.BF16.F32.PACK_AB R21, R40, R21 ;  /* 0x000000152815723e */ /* 0x000fe200000010ff */
[----:B------:R1:W-:Y:S01]  /*7710*/  STG.E.64 desc[UR16][R90.64+0x41000], R16 ;  /* 0x041000105a007986 */ /* 0x0003e2000c101b10 */
[----:B------:R-:W0:Y:S01]  /*7720*/  MUFU.RCP R26, R26 ;  /* 0x0000001a001a7308 */ /* 0x000e220000001000 */
[----:B--2---:R-:W-:-:S02]  /*7730*/  FMUL.FTZ R24, R153, R24 ;  /* 0x0000001899187220 */ /* 0x004fc40000410000 */
[----:B------:R1:W-:Y:S05]  /*7740*/  STG.E.64 desc[UR16][R90.64+0x43800], R20 ;  /* 0x043800145a007986 */ /* 0x0003ea000c101b10 */
        /* <DEDUP_REMOVED lines=12> */
[----:B0-----:R-:W-:Y:S01]  /*7810*/  FMUL.FTZ R97, R97, R55 ;  /* 0x0000003761617220 */ /* 0x001fe20000410000 */
[----:B------:R-:W-:-:S04]  /*7820*/  F2FP.BF16.F32.PACK_AB R55, R58, R74 ;  /* 0x0000004a3a37723e */ /* 0x000fc800000010ff */
[----:B------:R-:W-:Y:S01]  /*7830*/  F2FP.BF16.F32.PACK_AB R31, R97, R31 ;  /* 0x0000001f611f723e */ /* 0x000fe200000010ff */
[----:B------:R1:W-:Y:S01]  /*7840*/  STG.E.64 desc[UR16][R90.64+0x1b800], R54 ;  /* 0x01b800365a007986 */ /* 0x0003e2000c101b10 */
[----:B------:R-:W0:Y:S01]  /*7850*/  MUFU.RCP R35, R35 ;  /* 0x0000002300237308 */ /* 0x000e220000001000 */
[----:B--2---:R-:W-:Y:S02]  /*7860*/  FMUL.FTZ R0, R156, R0 ;  /* 0x000000009c007220 */ /* 0x004fe40000410000 */
[----:B------:R1:W-:Y:S03]  /*7870*/  STG.E.64 desc[UR16][R90.64+0x48800], R30 ;  /* 0x0488001e5a007986 */ /* 0x0003e6000c101b10 */
[----:B------:R-:W-:Y:S02]  /*7880*/  F2FP.BF16.F32.PACK_AB R98, R98, R0 ;  /* 0x000000006262723e */ /* 0x000fe400000010ff */
[----:B------:R-:W2:Y:S01]  /*7890*/  MUFU.RCP R12, R12 ;  /* 0x0000000c000c7308 */ /* 0x000ea20000001000 */
[----:B---3--:R-:W-:Y:S01]  /*78a0*/  FMUL.FTZ R157, R157, R32 ;  /* 0x000000209d9d7220 */ /* 0x008fe20000410000 */
[----:B------:R-:W-:-:S05]  /*78b0*/  F2FP.BF16.F32.PACK_AB R32, R85, R84 ;  /* 0x000000545520723e */ /* 0x000fca00000010ff */
[----:B------:R1:W-:Y:S01]  /*78c0*/  STG.E.64 desc[UR16][R90.64+0xc800], R32 ;  /* 0x00c800205a007986 */ /* 0x0003e2000c101b10 */
[----:B------:R-:W3:Y:S01]  /*78d0*/  MUFU.RCP R75, R75 ;  /* 0x0000004b004b7308 */ /* 0x000ee20000001000 */
[----:B0-----:R-:W-:Y:S01]  /*78e0*/  FMUL.FTZ R99, R99, R35 ;  /* 0x0000002363637220 */ /* 0x001fe20000410000 */
[----:B------:R-:W-:-:S04]  /*78f0*/  F2FP.BF16.F32.PACK_AB R35, R37, R82 ;  /* 0x000000522523723e */ /* 0x000fc800000010ff */
[----:B------:R-:W-:Y:S01]  /*7900*/  F2FP.BF16.F32.PACK_AB R99, R99, R157 ;  /* 0x0000009d6363723e */ /* 0x000fe200000010ff */
[----:B------:R1:W-:Y:S01]  /*7910*/  STG.E.64 desc[UR16][R90.64+0xf000], R34 ;  /* 0x00f000225a007986 */ /* 0x0003e2000c101b10 */
[----:B------:R-:W0:Y:S01]  /*7920*/  MUFU.RCP R13, R13 ;  /* 0x0000000d000d7308 */ /* 0x000e220000001000 */
[----:B--2---:R-:W-:Y:S02]  /*7930*/  FMUL.FTZ R12, R158, R12 ;  /* 0x0000000c9e0c7220 */ /* 0x004fe40000410000 */
        /* <DEDUP_REMOVED lines=8> */
[----:B------:R-:W-:Y:S05]  /*79c0*/  BRA.U !UP0, `(.L_x_582) ;  /* 0xffffff8908687547 */ /* 0x000fea000b83ffff */
[----:B------:R-:W-:Y:S05]  /*79d0*/  EXIT ;  /* 0x000000000000794d */ /* 0x000fea0003800000 */
.L_x_583:
        /* <DEDUP_REMOVED lines=10> */
.L_x_1252:


//--------------------- .text._ZN13group_norm_v214gn_cuda_kernelI13__nv_bfloat16Li320ELi2ELi16ELi80ELi1024ELb1ELi64ELi320ELi320ELi4ELb1ELi18ELb0ELb0ENS_16CompileConditionILi1000EEEEEvPT_PKS4_S7_S7_flPfS8_Pj --------------------------
	.section	.text._ZN13group_norm_v214gn_cuda_kernelI13__nv_bfloat16Li320ELi2ELi16ELi80ELi1024ELb1ELi64ELi320ELi320ELi4ELb1ELi18ELb0ELb0ENS_16CompileConditionILi1000EEEEEvPT_PKS4_S7_S7_flPfS8_Pj,"ax",@progbits
	.align	128
        .global         _ZN13group_norm_v214gn_cuda_kernelI13__nv_bfloat16Li320ELi2ELi16ELi80ELi1024ELb1ELi64ELi320ELi320ELi4ELb1ELi18ELb0ELb0ENS_16CompileConditionILi1000EEEEEvPT_PKS4_S7_S7_flPfS8_Pj
        .type           _ZN13group_norm_v214gn_cuda_kernelI13__nv_bfloat16Li320ELi2ELi16ELi80ELi1024ELb1ELi64ELi320ELi320ELi4ELb1ELi18ELb0ELb0ENS_16CompileConditionILi1000EEEEEvPT_PKS4_S7_S7_flPfS8_Pj,@function
        .size           _ZN13group_norm_v214gn_cuda_kernelI13__nv_bfloat16Li320ELi2ELi16ELi80ELi1024ELb1ELi64ELi320ELi320ELi4ELb1ELi18ELb0ELb0ENS_16CompileConditionILi1000EEEEEvPT_PKS4_S7_S7_flPfS8_Pj,(.L_x_1253 - _ZN13group_norm_v214gn_cuda_kernelI13__nv_bfloat16Li320ELi2ELi16ELi80ELi1024ELb1ELi64ELi320ELi320ELi4ELb1ELi18ELb0ELb0ENS_16CompileConditionILi1000EEEEEvPT_PKS4_S7_S7_flPfS8_Pj)
        .other          _ZN13group_norm_v214gn_cuda_kernelI13__nv_bfloat16Li320ELi2ELi16ELi80ELi1024ELb1ELi64ELi320ELi320ELi4ELb1ELi18ELb0ELb0ENS_16CompileConditionILi1000EEEEEvPT_PKS4_S7_S7_flPfS8_Pj,@"STO_CUDA_ENTRY STV_DEFAULT"
_ZN13group_norm_v214gn_cuda_kernelI13__nv_bfloat16Li320ELi2ELi16ELi80ELi1024ELb1ELi64ELi320ELi320ELi4ELb1ELi18ELb0ELb0ENS_16CompileConditionILi1000EEEEEvPT_PKS4_S7_S7_flPfS8_Pj:
.text._ZN13group_norm_v214gn_cuda_kernelI13__nv_bfloat16Li320ELi2ELi16ELi80ELi1024ELb1ELi64ELi320ELi320ELi4ELb1ELi18ELb0ELb0ENS_16CompileConditionILi1000EEEEEvPT_PKS4_S7_S7_flPfS8_Pj:
        /* <DEDUP_REMOVED lines=37> */
.L_x_592:
[----:B------:R-:W-:Y:S01]  /*0250*/  ULOP3.LUT UR6, UR9, 0x3, URZ, 0xc0, !UPT ;  /* 0x0000000309067892 */ /* 0x000fe2000f8ec0ff */
[----:B------:R-:W-:Y:S01]  /*0260*/  HFMA2 R91, -RZ, RZ, 0, 0 ;  /* 0x00000000ff5b7431 */ /* 0x000fe200000001ff */
[----:B------:R-:W-:Y:S01]  /*0270*/  USHF.R.U64 UR18, UR9, 0x2, UR5 ;  /* 0x0000000209127899 */ /* 0x000fe20008001205 */
[----:B------:R-:W-:Y:S01]  /*0280*/  IMAD R33, R36, 0x500, RZ ;  /* 0x0000050024217824 */ /* 0x000fe200078e02ff */
[----:B------:R-:W-:Y:S01]  /*0290*/  UIMAD UR11, UR6, 0x140, URZ ;  /* 0x00000140060b78a4 */ /* 0x000fe2000f8e02ff */
[----:B------:R-:W0:Y:S03]  /*02a0*/  LDCU.64 UR16, c[0x0][0x388] ;  /* 0x00007100ff1077ac */ /* 0x000e260008000a00 */
[----:B--2---:R-:W-:Y:S02]  /*02b0*/  MOV R3, UR18 ;  /* 0x0000001200037c02 */ /* 0x004fe40008000f00 */
        /* <DEDUP_REMOVED lines=165> */
[----:B------:R-:W-:Y:S02]  /*0d10*/  CS2R R54, SRZ ;  /* 0x0000000000367805 */ /* 0x000fe4000001ff00 */
        /* <DEDUP_REMOVED lines=105> */
[----:B------:R-:W-:Y:S02]  /*13b0*/  SHF.R.U32.HI R47, RZ, 0x2, R44 ;  /* 0x00000002ff2f7819 */ /* 0x000fe4000001162c */
[----:B------:R-:W-:-:S02]  /*13c0*/  IADD3 R53, PT, PT, R52, 0x20, RZ ;  /* 0x0000002034357810 */ /* 0x000fc40007ffe0ff */
[C---:B------:R-:W-:Y:S02]  /*13d0*/  IADD3 R93, PT, PT, R52.reuse, 0x38, RZ ;  /* 0x00000038345d7810 */ /* 0x040fe40007ffe0ff */
[----:B------:R-:W-:Y:S02]  /*13e0*/  SHF.R.U32.HI R53, RZ, 0x2, R53 ;  /* 0x00000002ff357819 */ /* 0x000fe40000011635 */
[----:B------:R-:W-:Y:S02]  /*13f0*/  IADD3 R89, PT, PT, R52, 0x4c, RZ ;  /* 0x0000004c34597810 */ /* 0x000fe40007ffe0ff */
[----:B------:R-:W-:Y:S02]  /*1400*/  SHF.R.U32.HI R93, RZ, 0x2, R93 ;  /* 0x00000002ff5d7819 */ /* 0x000fe4000001165d */
[----:B------:R-:W-:Y:S02]  /*1410*/  SHF.R.U32.HI R89, RZ, 0x2, R89 ;  /* 0x00000002ff597819 */ /* 0x000fe40000011659 */
[----:B0-----:R-:W-:-:S02]  /*1420*/  LEA R50, R39, R50, 0x18 ;  /* 0x0000003227327211 */ /* 0x001fc400078ec0ff */
        /* <DEDUP_REMOVED lines=8> */
[C---:B------:R-:W-:Y:S02]  /*14b0*/  IADD3 R40, PT, PT, R52.reuse, 0x8, RZ ;  /* 0x0000000834287810 */ /* 0x040fe40007ffe0ff */
[----:B------:R-:W-:Y:S01]  /*14c0*/  LDS.64 R42, [R42] ;  /* 0x000000002a2a7984 */ /* 0x000fe20000000a00 */
[----:B------:R-:W-:-:S02]  /*14d0*/  IADD3 R47, PT, PT, R52, 0x1c, RZ ;  /* 0x0000001c342f7810 */ /* 0x000fc40007ffe0ff */
[----:B------:R-:W-:Y:S01]  /*14e0*/  SHF.R.U32.HI R41, RZ, 0x2, R40 ;  /* 0x00000002ff297819 */ /* 0x000fe20000011628 */
[----:B------:R-:W0:Y:S01]  /*14f0*/  LDS.64 R38, [R38] ;  /* 0x0000000026267984 */ /* 0x000e220000000a00 */
[----:B------:R-:W-:Y:S02]  /*1500*/  SHF.R.U32.HI R47, RZ, 0x2, R47 ;  /* 0x00000002ff2f7819 */ /* 0x000fe4000001162f */
[----:B------:R-:W-:Y:S01]  /*1510*/  IADD3 R93, PT, PT, R51, R93, RZ ;  /* 0x0000005d335d7210 */ /* 0x000fe20007ffe0ff */
[--C-:B------:R-:W-:Y:S01]  /*1520*/  IMAD R40, R41, 0x28, R50.reuse ;  /* 0x0000002829287824 */ /* 0x100fe200078e0232 */
[----:B------:R-:W-:Y:S01]  /*1530*/  IADD3 R41, PT, PT, R52, 0xc, RZ ;  /* 0x0000000c34297810 */ /* 0x000fe20007ffe0ff */
[----:B------:R-:W-:-:S03]  /*1540*/  IMAD R54, R47, 0x28, R50 ;  /* 0x000000282f367824 */ /* 0x000fc600078e0232 */
[----:B------:R-:W-:Y:S02]  /*1550*/  SHF.R.U32.HI R45, RZ, 0x2, R41 ;  /* 0x00000002ff2d7819 */ /* 0x000fe40000011629 */
[C---:B------:R-:W-:Y:S02]  /*1560*/  IADD3 R40, PT, PT, R51.reuse, R40, RZ ;  /* 0x0000002833287210 */ /* 0x040fe40007ffe0ff */
[----:B------:R-:W-:Y:S01]  /*1570*/  IADD3 R55, PT, PT, R51, R54, RZ ;  /* 0x0000003633377210 */ /* 0x000fe20007ffe0ff */
[----:B------:R-:W-:Y:S01]  /*1580*/  IMAD R44, R45, 0x28, R50 ;  /* 0x000000282d2c7824 */ /* 0x000fe200078e0232 */
[----:B------:R-:W-:Y:S02]  /*1590*/  IADD3 R45, PT, PT, R52, 0x14, RZ ;  /* 0x00000014342d7810 */ /* 0x000fe40007ffe0ff */
[----:B------:R-:W1:Y:S02]  /*15a0*/  LDS.64 R40, [R40] ;  /* 0x0000000028287984 */ /* 0x000e640000000a00 */
[----:B------:R-:W-:Y:S01]  /*15b0*/  SHF.R.U32.HI R45, RZ, 0x2, R45 ;  /* 0x00000002ff2d7819 */ /* 0x000fe2000001162d */
[----:B0-----:R-:W-:Y:S01]  /*15c0*/  FADD.FTZ R49, RZ, R38 ;  /* 0x00000026ff317221 */ /* 0x001fe20000010000 */
[----:B------:R-:W-:Y:S01]  /*15d0*/  IADD3 R38, PT, PT, R51, R44, RZ ;  /* 0x0000002c33267210 */ /* 0x000fe20007ffe0ff */
[----:B------:R-:W-:-:S02]  /*15e0*/  FADD.FTZ R48, RZ, R39 ;  /* 0x00000027ff307221 */ /* 0x000fc40000010000 */
[----:B------:R-:W-:Y:S02]  /*15f0*/  IMAD R44, R45, 0x28, R50 ;  /* 0x000000282d2c7824 */ /* 0x000fe400078e0232 */
[----:B------:R-:W-:Y:S01]  /*1600*/  FADD.FTZ R49, R49, R42 ;  /* 0x0000002a31317221 */ /* 0x000fe20000010000 */
[C---:B------:R-:W-:Y:S01]  /*1610*/  IADD3 R42, PT, PT, R51.reuse, R46, RZ ;  /* 0x0000002e332a7210 */ /* 0x040fe20007ffe0ff */
[----:B------:R-:W-:Y:S01]  /*1620*/  FADD.FTZ R48, R48, R43 ;  /* 0x0000002b30307221 */ /* 0x000fe20000010000 */
[----:B------:R-:W0:Y:S01]  /*1630*/  LDS.64 R38, [R38] ;  /* 0x0000000026267984 */ /* 0x000e220000000a00 */
[----:B------:R-:W-:Y:S02]  /*1640*/  IADD3 R46, PT, PT, R52, 0x18, RZ ;  /* 0x00000018342e7810 */ /* 0x000fe40007ffe0ff */
[----:B------:R-:W-:Y:S01]  /*1650*/  IADD3 R44, PT, PT, R51, R44, RZ ;  /* 0x0000002c332c7210 */ /* 0x000fe20007ffe0ff */
[----:B------:R-:W2:Y:S01]  /*1660*/  LDS.64 R42, [R42] ;  /* 0x000000002a2a7984 */ /* 0x000ea20000000a00 */
[----:B------:R-:W-:-:S05]  /*1670*/  SHF.R.U32.HI R45, RZ, 0x2, R46 ;  /* 0x00000002ff2d7819 */ /* 0x000fca000001162e */
[----:B------:R-:W-:Y:S02]  /*1680*/  IMAD R46, R45, 0x28, R50 ;  /* 0x000000282d2e7824 */ /* 0x000fe400078e0232 */
[----:B-1----:R-:W-:Y:S01]  /*1690*/  FADD.FTZ R53, R49, R40 ;  /* 0x0000002831357221 */ /* 0x002fe20000010000 */
[----:B------:R-:W1:Y:S01]  /*16a0*/  LDS.64 R44, [R44] ;  /* 0x000000002c2c7984 */ /* 0x000e620000000a00 */
[----:B------:R-:W-:Y:S01]  /*16b0*/  FADD.FTZ R54, R48, R41 ;  /* 0x0000002930367221 */ /* 0x000fe20000010000 */
[C---:B------:R-:W-:Y:S02]  /*16c0*/  IADD3 R40, PT, PT, R51.reuse, R92, RZ ;  /* 0x0000005c33287210 */ /* 0x040fe40007ffe0ff */
[----:B------:R-:W-:Y:S01]  /*16d0*/  IADD3 R46, PT, PT, R51, R46, RZ ;  /* 0x0000002e332e7210 */ /* 0x000fe20007ffe0ff */
[----:B------:R3:W-:Y:S01]  /*16e0*/  LDS.64 R48, [R55] ;  /* 0x0000000037307984 */ /* 0x0007e20000000a00 */
[----:B------:R-:W-:-:S03]  /*16f0*/  IADD3 R92, PT, PT, R52, 0x44, RZ ;  /* 0x00000044345c7810 */ /* 0x000fc60007ffe0ff */
[----:B------:R-:W-:Y:S01]  /*1700*/  LDS.64 R40, [R40] ;  /* 0x0000000028287984 */ /* 0x000fe20000000a00 */
[----:B------:R-:W-:-:S03]  /*1710*/  SHF.R.U32.HI R92, RZ, 0x2, R92 ;  /* 0x00000002ff5c7819 */ /* 0x000fc6000001165c */
[----:B------:R-:W4:Y:S01]  /*1720*/  LDS.64 R46, [R46] ;  /* 0x000000002e2e7984 */ /* 0x000f220000000a00 */
[----:B---3--:R-:W-:Y:S01]  /*1730*/  IADD3 R55, PT, PT, R52, 0x30, RZ ;  /* 0x0000003034377810 */ /* 0x008fe20007ffe0ff */
[----:B------:R-:W-:-:S03]  /*1740*/  IMAD R92, R92, 0x28, R50 ;  /* 0x000000285c5c7824 */ /* 0x000fc600078e0232 */
[----:B------:R-:W-:-:S05]  /*1750*/  SHF.R.U32.HI R55, RZ, 0x2, R55 ;  /* 0x00000002ff377819 */ /* 0x000fca0000011637 */
[----:B------:R-:W-:Y:S02]  /*1760*/  IMAD R55, R55, 0x28, R50 ;  /* 0x0000002837377824 */ /* 0x000fe400078e0232 */
[----:B0-----:R-:W-:Y:S01]  /*1770*/  FADD.FTZ R53, R53, R38 ;  /* 0x0000002635357221 */ /* 0x001fe20000010000 */
[----:B------:R-:W-:Y:S01]  /*1780*/  IADD3 R38, PT, PT, R52, 0x24, RZ ;  /* 0x0000002434267810 */ /* 0x000fe20007ffe0ff */
[----:B------:R-:W-:Y:S02]  /*1790*/  FADD.FTZ R54, R54, R39 ;  /* 0x0000002736367221 */ /* 0x000fe40000010000 */
[----:B--2---:R-:W-:Y:S01]  /*17a0*/  FADD.FTZ R53, R53, R42 ;  /* 0x0000002a35357221 */ /* 0x004fe20000010000 */
[----:B------:R-:W-:Y:S01]  /*17b0*/  SHF.R.U32.HI R39, RZ, 0x2, R38 ;  /* 0x00000002ff277819 */ /* 0x000fe20000011626 */
[----:B------:R-:W-:-:S04]  /*17c0*/  FADD.FTZ R54, R54, R43 ;  /* 0x0000002b36367221 */ /* 0x000fc80000010000 */
[----:B------:R-:W-:Y:S01]  /*17d0*/  IMAD R38, R39, 0x28, R50 ;  /* 0x0000002827267824 */ /* 0x000fe200078e0232 */
[----:B------:R-:W-:Y:S01]  /*17e0*/  IADD3 R39, PT, PT, R52, 0x28, RZ ;  /* 0x0000002834277810 */ /* 0x000fe20007ffe0ff */
[----:B-1----:R-:W-:Y:S01]  /*17f0*/  FADD.FTZ R53, R53, R44 ;  /* 0x0000002c35357221 */ /* 0x002fe20000010000 */
[----:B------:R-:W-:Y:S01]  /*1800*/  FADD.FTZ R54, R54, R45 ;  /* 0x0000002d36367221 */ /* 0x000fe20000010000 */
[----:B------:R-:W-:Y:S02]  /*1810*/  IADD3 R45, PT, PT, R52, 0x2c, RZ ;  /* 0x0000002c342d7810 */ /* 0x000fe40007ffe0ff */
[----:B------:R-:W-:Y:S02]  /*1820*/  SHF.R.U32.HI R39, RZ, 0x2, R39 ;  /* 0x00000002ff277819 */ /* 0x000fe40000011627 */
[----:B------:R-:W-:Y:S02]  /*1830*/  IADD3 R38, PT, PT, R51, R38, RZ ;  /* 0x0000002633267210 */ /* 0x000fe40007ffe0ff */
[----:B------:R-:W-:Y:S01]  /*1840*/  SHF.R.U32.HI R45, RZ, 0x2, R45 ;  /* 0x00000002ff2d7819 */ /* 0x000fe2000001162d */
[----:B------:R-:W-:-:S02]  /*1850*/  IMAD R44, R39, 0x28, R50 ;  /* 0x00000028272c7824 */ /* 0x000fc400078e0232 */
[----:B------:R0:W1:Y:S01]  /*1860*/  LDS.64 R42, [R38] ;  /* 0x00000000262a7984 */ /* 0x0000620000000a00 */
[----:B----4-:R-:W-:Y:S02]  /*1870*/  FADD.FTZ R53, R53, R46 ;  /* 0x0000002e35357221 */ /* 0x010fe40000010000 */
[----:B------:R-:W-:Y:S01]  /*1880*/  IADD3 R44, PT, PT, R51, R44, RZ ;  /* 0x0000002c332c7210 */ /* 0x000fe20007ffe0ff */
[----:B------:R-:W-:Y:S02]  /*1890*/  IMAD R46, R45, 0x28, R50 ;  /* 0x000000282d2e7824 */ /* 0x000fe400078e0232 */
[----:B------:R-:W-:Y:S01]  /*18a0*/  FADD.FTZ R54, R54, R47 ;  /* 0x0000002f36367221 */ /* 0x000fe20000010000 */
[----:B------:R-:W-:Y:S01]  /*18b0*/  FADD.FTZ R47, R53, R48 ;  /* 0x00000030352f7221 */ /* 0x000fe20000010000 */
[----:B------:R-:W-:Y:S01]  /*18c0*/  IADD3 R48, PT, PT, R52, 0x40, RZ ;  /* 0x0000004034307810 */ /* 0x000fe20007ffe0ff */
[----:B------:R-:W2:Y:S01]  /*18d0*/  LDS.64 R44, [R44] ;  /* 0x000000002c2c7984 */ /* 0x000ea20000000a00 */
[----:B------:R-:W-:Y:S01]  /*18e0*/  FADD.FTZ R53, R54, R49 ;  /* 0x0000003136357221 */ /* 0x000fe20000010000 */
[C---:B------:R-:W-:Y:S01]  /*18f0*/  IADD3 R49, PT, PT, R52.reuse, 0x34, RZ ;  /* 0x0000003434317810 */ /* 0x040fe20007ffe0ff */
[----:B------:R-:W-:Y:S01]  /*1900*/  FADD.FTZ R47, R47, R40 ;  /* 0x000000282f2f7221 */ /* 0x000fe20000010000 */
[----:B0-----:R-:W-:Y:S01]  /*1910*/  IADD3 R38, PT, PT, R51, R46, RZ ;  /* 0x0000002e33267210 */ /* 0x001fe20007ffe0ff */
[----:B------:R-:W-:Y:S01]  /*1920*/  IMAD R54, R89, 0x28, R50 ;  /* 0x0000002859367824 */ /* 0x000fe200078e0232 */
[----:B------:R-:W-:-:S02]  /*1930*/  IADD3 R46, PT, PT, R52, 0x3c, RZ ;  /* 0x0000003c342e7810 */ /* 0x000fc40007ffe0ff */
[----:B------:R-:W-:Y:S02]  /*1940*/  IADD3 R40, PT, PT, R52, 0x48, RZ ;  /* 0x0000004834287810 */ /* 0x000fe40007ffe0ff */
[----:B------:R-:W-:Y:S01]  /*1950*/  SHF.R.U32.HI R49, RZ, 0x2, R49 ;  /* 0x00000002ff317819 */ /* 0x000fe20000011631 */
[----:B------:R-:W0:Y:S01]  /*1960*/  LDS.64 R38, [R38] ;  /* 0x0000000026267984 */ /* 0x000e220000000a00 */
[----:B------:R-:W-:Y:S02]  /*1970*/  SHF.R.U32.HI R46, RZ, 0x2, R46 ;  /* 0x00000002ff2e7819 */ /* 0x000fe4000001162e */
[----:B------:R-:W-:Y:S01]  /*1980*/  SHF.R.U32.HI R48, RZ, 0x2, R48 ;  /* 0x00000002ff307819 */ /* 0x000fe20000011630 */
[----:B------:R-:W-:Y:S01]  /*1990*/  IMAD R49, R49, 0x28, R50 ;  /* 0x0000002831317824 */ /* 0x000fe200078e0232 */
[----:B------:R-:W-:Y:S01]  /*19a0*/  SHF.R.U32.HI R52, RZ, 0x2, R40 ;  /* 0x00000002ff347819 */ /* 0x000fe20000011628 */
[----:B------:R-:W-:Y:S01]  /*19b0*/  FADD.FTZ R40, R53, R41 ;  /* 0x0000002935287221 */ /* 0x000fe20000010000 */
[--C-:B------:R-:W-:Y:S01]  /*19c0*/  IMAD R46, R46, 0x28, R50.reuse ;  /* 0x000000282e2e7824 */ /* 0x100fe200078e0232 */
[----:B------:R-:W-:Y:S01]  /*19d0*/  IADD3 R54, PT, PT, R51, R54, RZ ;  /* 0x0000003633367210 */ /* 0x000fe20007ffe0ff */
[----:B------:R-:W-:-:S02]  /*19e0*/  IMAD R48, R48, 0x28, R50 ;  /* 0x0000002830307824 */ /* 0x000fc400078e0232 */
[----:B------:R-:W-:Y:S01]  /*19f0*/  IMAD R52, R52, 0x28, R50 ;  /* 0x0000002834347824 */ /* 0x000fe200078e0232 */
[C---:B------:R-:W-:Y:S02]  /*1a00*/  IADD3 R50, PT, PT, R51.reuse, R92, RZ ;  /* 0x0000005c33327210 */ /* 0x040fe40007ffe0ff */
[C---:B------:R-:W-:Y:S02]  /*1a10*/  IADD3 R46, PT, PT, R51.reuse, R46, RZ ;  /* 0x0000002e332e7210 */ /* 0x040fe40007ffe0ff */
[C---:B------:R-:W-:Y:S02]  /*1a20*/  IADD3 R48, PT, PT, R51.reuse, R48, RZ ;  /* 0x0000003033307210 */ /* 0x040fe40007ffe0ff */
[----:B------:R-:W-:Y:S01]  /*1a30*/  IADD3 R52, PT, PT, R51, R52, RZ ;  /* 0x0000003433347210 */ /* 0x000fe20007ffe0ff */
[----:B-1----:R-:W-:Y:S01]  /*1a40*/  FADD.FTZ R41, R47, R42 ;  /* 0x0000002a2f297221 */ /* 0x002fe20000010000 */
[C---:B------:R-:W-:Y:S01]  /*1a50*/  IADD3 R47, PT, PT, R51.reuse, R55, RZ ;  /* 0x00000037332f7210 */ /* 0x040fe20007ffe0ff */
[----:B------:R-:W-:Y:S01]  /*1a60*/  FADD.FTZ R92, R40, R43 ;  /* 0x0000002b285c7221 */ /* 0x000fe20000010000 */
[----:B------:R-:W-:-:S02]  /*1a70*/  IADD3 R42, PT, PT, R51, R49, RZ ;  /* 0x00000031332a7210 */ /* 0x000fc40007ffe0ff */
[----:B------:R-:W-:Y:S04]  /*1a80*/  LDS.64 R52, [R52] ;  /* 0x0000000034347984 */ /* 0x000fe80000000a00 */
[----:B------:R-:W-:Y:S01]  /*1a90*/  LDS.64 R48, [R48] ;  /* 0x0000000030307984 */ /* 0x000fe20000000a00 */
[----:B--2---:R-:W-:Y:S01]  /*1aa0*/  FADD.FTZ R89, R41, R44 ;  /* 0x0000002c29597221 */ /* 0x004fe20000010000 */
[----:B------:R-:W-:Y:S02]  /*1ab0*/  FADD.FTZ R92, R92, R45 ;  /* 0x0000002d5c5c7221 */ /* 0x000fe40000010000 */
[----:B------:R-:W1:Y:S04]  /*1ac0*/  LDS.64 R40, [R47] ;  /* 0x000000002f287984 */ /* 0x000e680000000a00 */
[----:B------:R-:W2:Y:S04]  /*1ad0*/  LDS.64 R42, [R42] ;  /* 0x000000002a2a7984 */ /* 0x000ea80000000a00 */
[----:B------:R-:W3:Y:S01]  /*1ae0*/  LDS.64 R44, [R93] ;  /* 0x000000005d2c7984 */ /* 0x000ee20000000a00 */
[----:B0-----:R-:W-:Y:S01]  /*1af0*/  FADD.FTZ R89, R89, R38 ;  /* 0x0000002659597221 */ /* 0x001fe20000010000 */
[----:B------:R-:W-:-:S02]  /*1b00*/  FADD.FTZ R92, R92, R39 ;  /* 0x000000275c5c7221 */ /* 0x000fc40000010000 */
[----:B------:R-:W0:Y:S04]  /*1b10*/  LDS.64 R46, [R46] ;  /* 0x000000002e2e7984 */ /* 0x000e280000000a00 */
[----:B------:R-:W4:Y:S04]  /*1b20*/  LDS.64 R50, [R50] ;  /* 0x0000000032327984 */ /* 0x000f280000000a00 */
[----:B------:R-:W5:Y:S01]  /*1b30*/  LDS.64 R54, [R54] ;  /* 0x0000000036367984 */ /* 0x000f620000000a00 */
[----:B-1----:R-:W-:Y:S01]  /*1b40*/  FADD.FTZ R89, R89, R40 ;  /* 0x0000002859597221 */ /* 0x002fe20000010000 */
[----:B------:R-:W-:-:S03]  /*1b50*/  FADD.FTZ R92, R92, R41 ;  /* 0x000000295c5c7221 */ /* 0x000fc60000010000 */
[----:B--2---:R-:W-:Y:S01]  /*1b60*/  FADD.FTZ R89, R89, R42 ;  /* 0x0000002a59597221 */ /* 0x004fe20000010000 */
[----:B------:R-:W-:-:S03]  /*1b70*/  FADD.FTZ R92, R92, R43 ;  /* 0x0000002b5c5c7221 */ /* 0x000fc60000010000 */
[----:B---3--:R-:W-:Y:S01]  /*1b80*/  FADD.FTZ R89, R89, R44 ;  /* 0x0000002c59597221 */ /* 0x008fe20000010000 */
[----:B------:R-:W-:-:S03]  /*1b90*/  FADD.FTZ R92, R92, R45 ;  /* 0x0000002d5c5c7221 */ /* 0x000fc60000010000 */
[----:B0-----:R-:W-:Y:S01]  /*1ba0*/  FADD.FTZ R89, R89, R46 ;  /* 0x0000002e59597221 */ /* 0x001fe20000010000 */
[----:B------:R-:W-:-:S03]  /*1bb0*/  FADD.FTZ R92, R92, R47 ;  /* 0x0000002f5c5c7221 */ /* 0x000fc60000010000 */
[----:B------:R-:W-:Y:S01]  /*1bc0*/  FADD.FTZ R89, R89, R48 ;  /* 0x0000003059597221 */ /* 0x000fe20000010000 */
[----:B------:R-:W-:-:S03]  /*1bd0*/  FADD.FTZ R92, R92, R49 ;  /* 0x000000315c5c7221 */ /* 0x000fc60000010000 */
[----:B----4-:R-:W-:Y:S01]  /*1be0*/  FADD.FTZ R89, R89, R50 ;  /* 0x0000003259597221 */ /* 0x010fe20000010000 */
[----:B------:R-:W-:-:S03]  /*1bf0*/  FADD.FTZ R92, R92, R51 ;  /* 0x000000335c5c7221 */ /* 0x000fc60000010000 */
[----:B------:R-:W-:Y:S01]  /*1c00*/  FADD.FTZ R89, R89, R52 ;  /* 0x0000003459597221 */ /* 0x000fe20000010000 */
[----:B------:R-:W-:-:S03]  /*1c10*/  FADD.FTZ R92, R92, R53 ;  /* 0x000000355c5c7221 */ /* 0x000fc60000010000 */
[----:B-----5:R-:W-:Y:S01]  /*1c20*/  FADD.FTZ R54, R89, R54 ;  /* 0x0000003659367221 */ /* 0x020fe20000010000 */
[----:B------:R-:W-:-:S07]  /*1c30*/  FADD.FTZ R55, R92, R55 ;  /* 0x000000375c377221 */ /* 0x000fce0000010000 */
.L_x_585:
[----:B------:R-:W-:Y:S05]  /*1c40*/  BSYNC.RECONVERGENT B0 ;  /* 0x0000000000007941 */ /* 0x000fea0003800200 */
.L_x_584:
        /* <DEDUP_REMOVED lines=24> */
.L_x_587:
[----:B------:R-:W-:Y:S05]  /*1dd0*/  BSYNC.RECONVERGENT B0 ;  /* 0x0000000000007941 */ /* 0x000fea0003800200 */
.L_x_586:
        /* <DEDUP_REMOVED lines=23> */
.L_x_589:
[----:B------:R-:W2:Y:S04]  /*1f50*/  LD.E.STRONG.GPU R40, desc[UR14][R38.64] ;  /* 0x0000000e26287980 */ /* 0x000ea8000c10f900 */
[----:B--2---:R-:W-:Y:S01]  /*1f60*/  CCTL.IVALL ;  /* 0x00000000ff00798f */ /* 0x004fe20002000000 */
[----:B------:R-:W-:Y:S05]  /*1f70*/  YIELD ;  /* 0x0000000000007946 */ /* 0x000fea0003800000 */
[----:B-----5:R-:W-:-:S04]  /*1f80*/  LOP3.LUT R40, R40, R41, RZ, 0x3c, !PT ;  /* 0x0000002928287212 */ /* 0x020fc800078e3cff */
[----:B------:R-:W-:-:S13]  /*1f90*/  ISETP.GT.AND P2, PT, R40, -0x1, PT ;  /* 0xffffffff2800780c */ /* 0x000fda0003f44270 */
[----:B------:R-:W-:Y:S05]  /*1fa0*/  @P2 BRA `(.L_x_589) ;  /* 0xfffffffc00e82947 */ /* 0x000fea000383ffff */
.L_x_588:
        /* <DEDUP_REMOVED lines=31> */
[----:B------:R-:W-:Y:S01]  /*21a0*/  @!P1 FMUL.FTZ R42, R42, 1.2207031431898940355e-05 ;  /* 0x374ccccd2a2a9820 */ /* 0x000fe20000410000 */
[----:B--2---:R-:W-:Y:S01]  /*21b0*/  FADD.FTZ R46, R49, R44 ;  /* 0x0000002c312e7221 */ /* 0x004fe20000010000 */
[----:B------:R-:W-:Y:S02]  /*21c0*/  @!P1 IADD3 R44, PT, PT, R43, 0xc80, RZ ;  /* 0x00000c802b2c9810 */ /* 0x000fe40007ffe0ff */
[----:B------:R-:W-:Y:S02]  /*21d0*/  @!P1 FMUL.FTZ R43, R42, R42 ;  /* 0x0000002a2a2b9220 */ /* 0x000fe40000410000 */
[----:B-1----:R-:W-:Y:S02]  /*21e0*/  @!P1 LEA R45, R51, R44, 0x18 ;  /* 0x0000002c332d9211 */ /* 0x002fe400078ec0ff */
[----:B------:R-:W-:Y:S02]  /*21f0*/  @!P1 FFMA.FTZ R43, R46, 1.2207031431898940355e-05, -R43 ;  /* 0x374ccccd2e2b9823 */ /* 0x000fe4000001082b */
        /* <DEDUP_REMOVED lines=25> */
.L_x_591:
[----:B------:R-:W-:Y:S05]  /*2390*/  BSYNC.RECONVERGENT B0 ;  /* 0x0000000000007941 */ /* 0x000fea0003800200 */
.L_x_590:
        /* <DEDUP_REMOVED lines=10> */
[----:B------:R-:W-:-:S02]  /*2440*/  SHF.L.U32 R48, R48, 0x10, RZ ;  /* 0x0000001030307819 */ /* 0x000fc400000006ff */
        /* <DEDUP_REMOVED lines=47> */
[----:B------:R-:W-:Y:S01]  /*2740*/  PRMT R39, R38, 0x7632, R39 ;  /* 0x0000763226277816 */ /* 0x000fe20000000027 */
        /* <DEDUP_REMOVED lines=21> */
[C---:B------:R-:W-:Y:S01]  /*28a0*/  FMUL.FTZ R12, R43.reuse, R12 ;  /* 0x0000000c2b0c7220 */ /* 0x040fe20000410000 */
[----:B------:R-:W-:Y:S01]  /*28b0*/  FMUL.FTZ R91, R43, R61 ;  /* 0x0000003d2b5b7220 */ /* 0x000fe20000410000 */
[----:B------:R-:W-:Y:S01]  /*28c0*/  FADD.FTZ R30, R30, -R42 ;  /* 0x8000002a1e1e7221 */ /* 0x000fe20000010000 */
[--C-:B------:R-:W-:Y:S01]  /*28d0*/  FFMA.FTZ R61, R45, R39, R48.reuse ;  /* 0x000000272d3d7223 */ /* 0x100fe20000010030 */
[----:B------:R-:W-:Y:S01]  /*28e0*/  FFMA.FTZ R45, R39, R12, R48 ;  /* 0x0000000c272d7223 */ /* 0x000fe20000010030 */
[----:B------:R-:W-:Y:S01]  /*28f0*/  FMUL.FTZ R12, R49, -1.4426950216293334961 ;  /* 0xbfb8aa3b310c7820 */ /* 0x000fe20000410000 */
[--C-:B------:R-:W-:Y:S01]  /*2900*/  FADD.FTZ R31, R31, -R42.reuse ;  /* 0x8000002a1f1f7221 */ /* 0x100fe20000010000 */
[--C-:B------:R-:W-:Y:S01]  /*2910*/  FADD.FTZ R8, R8, -R42.reuse ;  /* 0x8000002a08087221 */ /* 0x100fe20000010000 */
[C---:B------:R-:W-:Y:S01]  /*2920*/  FMUL.FTZ R38, R43.reuse, R30 ;  /* 0x0000001e2b267220 */ /* 0x040fe20000410000 */
[--C-:B------:R-:W-:Y:S01]  /*2930*/  FADD.FTZ R20, R20, -R42.reuse ;  /* 0x8000002a14147221 */ /* 0x100fe20000010000 */
[C---:B------:R-:W-:Y:S01]  /*2940*/  FMUL.FTZ R40, R43.reuse, R31 ;  /* 0x0000001f2b287220 */ /* 0x040fe20000410000 */
[----:B------:R-:W0:Y:S01]  /*2950*/  MUFU.EX2 R12, R12 ;  /* 0x0000000c000c7308 */ /* 0x000e220000000800 */
[--C-:B------:R-:W-:Y:S01]  /*2960*/  FADD.FTZ R24, R24, -R42.reuse ;  /* 0x8000002a18187221 */ /* 0x100fe20000010000 */
[--C-:B------:R-:W-:Y:S01]  /*2970*/  FADD.FTZ R16, R16, -R42.reuse ;  /* 0x8000002a10107221 */ /* 0x100fe20000010000 */
[----:B------:R-:W-:Y:S01]  /*2980*/  FMUL.FTZ R31, R43, R8 ;  /* 0x000000082b1f7220 */ /* 0x000fe20000410000 */
[--C-:B------:R-:W-:Y:S01]  /*2990*/  FADD.FTZ R28, R28, -R42.reuse ;  /* 0x8000002a1c1c7221 */ /* 0x100fe20000010000 */
[--C-:B------:R-:W-:Y:S01]  /*29a0*/  FADD.FTZ R27, R27, -R42.reuse ;  /* 0x8000002a1b1b7221 */ /* 0x100fe20000010000 */
[--C-:B------:R-:W-:Y:S01]  /*29b0*/  FADD.FTZ R65, R65, -R42.reuse ;  /* 0x8000002a41417221 */ /* 0x100fe20000010000 */
[--C-:B------:R-:W-:Y:S01]  /*29c0*/  FADD.FTZ R69, R69, -R42.reuse ;  /* 0x8000002a45457221 */ /* 0x100fe20000010000 */
[----:B------:R-:W-:Y:S01]  /*29d0*/  FFMA.FTZ R8, R38, R46, R47 ;  /* 0x0000002e26087223 */ /* 0x000fe2000001002f */
[--C-:B------:R-:W-:Y:S01]  /*29e0*/  FADD.FTZ R4, R4, -R42.reuse ;  /* 0x8000002a04047221 */ /* 0x100fe20000010000 */
[--C-:B------:R-:W-:Y:S01]  /*29f0*/  FADD.FTZ R57, R57, -R42.reuse ;  /* 0x8000002a39397221 */ /* 0x100fe20000010000 */
[--C-:B------:R-:W-:Y:S01]  /*2a00*/  FADD.FTZ R73, R73, -R42.reuse ;  /* 0x8000002a49497221 */ /* 0x100fe20000010000 */
[--C-:B------:R-:W-:Y:S01]  /*2a10*/  FADD.FTZ R92, R85, -R42.reuse ;  /* 0x8000002a555c7221 */ /* 0x100fe20000010000 */
        /* <DEDUP_REMOVED lines=27> */
[----:B------:R-:W-:Y:S01]  /*2bd0*/  FMUL.FTZ R32, R43, R16 ;  /* 0x000000102b207220 */ /* 0x000fe20000410000 */
[----:B------:R-:W-:Y:S01]  /*2be0*/  FADD.FTZ R42, R87, -R42 ;  /* 0x8000002a572a7221 */ /* 0x000fe20000010000 */
[C---:B------:R-:W-:Y:S01]  /*2bf0*/  FMUL.FTZ R28, R43.reuse, R28 ;  /* 0x0000001c2b1c7220 */ /* 0x040fe20000410000 */
[C---:B------:R-:W-:Y:S01]  /*2c00*/  FMUL.FTZ R27, R43.reuse, R27 ;  /* 0x0000001b2b1b7220 */ /* 0x040fe20000410000 */
[C---:B------:R-:W-:Y:S01]  /*2c10*/  FMUL.FTZ R93, R43.reuse, R65 ;  /* 0x000000412b5d7220 */ /* 0x040fe20000410000 */
[C---:B------:R-:W-:Y:S01]  /*2c20*/  FMUL.FTZ R16, R43.reuse, R69 ;  /* 0x000000452b107220 */ /* 0x040fe20000410000 */
[----:B------:R-:W-:Y:S01]  /*2c30*/  FMUL.FTZ R62, R8, -1.4426950216293334961 ;  /* 0xbfb8aa3b083e7820 */ /* 0x000fe20000410000 */
        /* <DEDUP_REMOVED lines=11> */
[----:B------:R1:W2:Y:S01]  /*2cf0*/  MUFU.EX2 R20, R62 ;  /* 0x0000003e00147308 */ /* 0x0002a20000000800 */
        /* <DEDUP_REMOVED lines=8> */
[C-C-:B------:R-:W-:Y:S01]  /*2d80*/  FFMA.FTZ R65, R39.reuse, R65, R48.reuse ;  /* 0x0000004127417223 */ /* 0x140fe20000010030 */
[C-C-:B-1----:R-:W-:Y:S01]  /*2d90*/  FFMA.FTZ R62, R39.reuse, R69, R48.reuse ;  /* 0x00000045273e7223 */ /* 0x142fe20000010030 */
[----:B0-----:R-:W-:Y:S01]  /*2da0*/  FADD.FTZ R91, R12, 1 ;  /* 0x3f8000000c5b7421 */ /* 0x001fe20000010000 */
[----:B------:R-:W-:Y:S01]  /*2db0*/  FFMA.FTZ R39, R39, R85, R48 ;  /* 0x0000005527277223 */ /* 0x000fe20000010030 */
[----:B------:R-:W-:Y:S01]  /*2dc0*/  FMUL.FTZ R48, R43, R19 ;  /* 0x000000132b307220 */ /* 0x000fe20000410000 */
[----:B------:R-:W-:Y:S01]  /*2dd0*/  FMUL.FTZ R19, R27, -1.4426950216293334961 ;  /* 0xbfb8aa3b1b137820 */ /* 0x000fe20000410000 */
[C---:B------:R-:W-:Y:S01]  /*2de0*/  FMUL.FTZ R66, R43.reuse, R15 ;  /* 0x0000000f2b427220 */ /* 0x040fe20000410000 */
[C---:B------:R-:W-:Y:S01]  /*2df0*/  FMUL.FTZ R73, R43.reuse, R26 ;  /* 0x0000001a2b497220 */ /* 0x040fe20000410000 */
[----:B------:R-:W0:Y:S01]  /*2e00*/  MUFU.RCP R91, R91 ;  /* 0x0000005b005b7308 */ /* 0x000e220000001000 */
[C---:B------:R-:W-:Y:S01]  /*2e10*/  FMUL.FTZ R23, R43.reuse, R23 ;  /* 0x000000172b177220 */ /* 0x040fe20000410000 */
[C---:B------:R-:W-:Y:S01]  /*2e20*/  FMUL.FTZ R70, R43.reuse, R11 ;  /* 0x0000000b2b467220 */ /* 0x040fe20000410000 */
[----:B------:R-:W-:Y:S01]  /*2e30*/  FFMA.FTZ R11, R46, R73, R47 ;  /* 0x000000492e0b7223 */ /* 0x000fe2000001002f */
[----:B------:R-:W-:Y:S01]  /*2e40*/  FMUL.FTZ R78, R43, R3 ;  /* 0x000000032b4e7220 */ /* 0x000fe20000410000 */
[----:B------:R-:W-:Y:S01]  /*2e50*/  FFMA.FTZ R23, R0, R23, R41 ;  /* 0x0000001700177223 */ /* 0x000fe20000010029 */
[----:B--2---:R-:W-:Y:S01]  /*2e60*/  FADD.FTZ R89, R20, 1 ;  /* 0x3f80000014597421 */ /* 0x004fe20000010000 */
[----:B------:R-:W-:Y:S01]  /*2e70*/  FMUL.FTZ R3, R11, -1.4426950216293334961 ;  /* 0xbfb8aa3b0b037820 */ /* 0x000fe20000410000 */
[----:B------:R-:W1:Y:S01]  /*2e80*/  MUFU.EX2 R15, R19 ;  /* 0x00000013000f7308 */ /* 0x000e620000000800 */
[----:B------:R-:W-:Y:S01]  /*2e90*/  FMUL.FTZ R82, R43, R59 ;  /* 0x0000003b2b527220 */ /* 0x000fe20000410000 */
[----:B------:R-:W-:Y:S01]  /*2ea0*/  FMUL.FTZ R59, R23, -1.4426950216293334961 ;  /* 0xbfb8aa3b173b7820 */ /* 0x000fe20000410000 */
[----:B------:R-:W-:Y:S01]  /*2eb0*/  FMUL.FTZ R24, R4, -1.4426950216293334961 ;  /* 0xbfb8aa3b04187820 */ /* 0x000fe20000410000 */
[C---:B------:R-:W-:Y:S01]  /*2ec0*/  FMUL.FTZ R22, R43.reuse, R22 ;  /* 0x000000162b167220 */ /* 0x040fe20000410000 */
[C---:B------:R-:W-:Y:S01]  /*2ed0*/  FMUL.FTZ R18, R43.reuse, R18 ;  /* 0x000000122b127220 */ /* 0x040fe20000410000 */
[C---:B------:R-:W-:Y:S01]  /*2ee0*/  FMUL.FTZ R6, R43.reuse, R6 ;  /* 0x000000062b067220 */ /* 0x040fe20000410000 */
[----:B------:R-:W-:Y:S01]  /*2ef0*/  FMUL.FTZ R74, R43, R7 ;  /* 0x000000072b4a7220 */ /* 0x000fe20000410000 */
[----:B------:R-:W2:Y:S01]  /*2f00*/  MUFU.RCP R89, R89 ;  /* 0x0000005900597308 */ /* 0x000ea20000001000 */
[----:B0-----:R-:W-:Y:S01]  /*2f10*/  FMUL.FTZ R49, R49, R91 ;  /* 0x0000005b31317220 */ /* 0x001fe20000410000 */
[C---:B------:R-:W-:Y:S01]  /*2f20*/  FMUL.FTZ R64, R43.reuse, R64 ;  /* 0x000000402b407220 */ /* 0x040fe20000410000 */
[C---:B------:R-:W-:Y:S01]  /*2f30*/  FMUL.FTZ R68, R43.reuse, R68 ;  /* 0x000000442b447220 */ /* 0x040fe20000410000 */
[C---:B------:R-:W-:Y:S01]  /*2f40*/  FMUL.FTZ R72, R43.reuse, R72 ;  /* 0x000000482b487220 */ /* 0x040fe20000410000 */
[C---:B------:R-:W-:Y:S01]  /*2f50*/  FMUL.FTZ R76, R43.reuse, R76 ;  /* 0x0000004c2b4c7220 */ /* 0x040fe20000410000 */
[C---:B------:R-:W-:Y:S01]  /*2f60*/  FMUL.FTZ R80, R43.reuse, R80 ;  /* 0x000000502b507220 */ /* 0x040fe20000410000 */
[----:B------:R-:W-:Y:S01]  /*2f70*/  FMUL.FTZ R84, R43, R84 ;  /* 0x000000542b547220 */ /* 0x000fe20000410000 */
[----:B------:R-:W0:Y:S01]  /*2f80*/  MUFU.EX2 R3, R3 ;  /* 0x0000000300037308 */ /* 0x000e220000000800 */
[----:B-1----:R-:W-:Y:S01]  /*2f90*/  FADD.FTZ R91, R15, 1 ;  /* 0x3f8000000f5b7421 */ /* 0x002fe20000010000 */
[C---:B------:R-:W-:Y:S01]  /*2fa0*/  FMUL.FTZ R88, R43.reuse, R88 ;  /* 0x000000582b587220 */ /* 0x040fe20000410000 */
[----:B------:R-:W-:Y:S01]  /*2fb0*/  FMUL.FTZ R92, R43, R67 ;  /* 0x000000432b5c7220 */ /* 0x000fe20000410000 */
[----:B------:R-:W-:Y:S01]  /*2fc0*/  FMUL.FTZ R69, R61, -1.4426950216293334961 ;  /* 0xbfb8aa3b3d457820 */ /* 0x000fe20000410000 */
[C-C-:B------:R-:W-:Y:S01]  /*2fd0*/  FFMA.FTZ R22, R46.reuse, R22, R47.reuse ;  /* 0x000000162e167223 */ /* 0x140fe2000001002f */
[----:B------:R-:W-:Y:S01]  /*2fe0*/  FMUL.FTZ R67, R57, -1.4426950216293334961 ;  /* 0xbfb8aa3b39437820 */ /* 0x000fe20000410000 */
[C---:B------:R-:W-:Y:S01]  /*2ff0*/  FMUL.FTZ R14, R43.reuse, R14 ;  /* 0x0000000e2b0e7220 */ /* 0x040fe20000410000 */
[----:B------:R-:W1:Y:S01]  /*3000*/  MUFU.RCP R91, R91 ;  /* 0x0000005b005b7308 */ /* 0x000e620000001000 */
[C---:B------:R-:W-:Y:S01]  /*3010*/  FMUL.FTZ R10, R43.reuse, R10 ;  /* 0x0000000a2b0a7220 */ /* 0x040fe20000410000 */
[C---:B------:R-:W-:Y:S01]  /*3020*/  FMUL.FTZ R2, R43.reuse, R2 ;  /* 0x000000022b027220 */ /* 0x040fe20000410000 */
[C---:B------:R-:W-:Y:S01]  /*3030*/  FMUL.FTZ R60, R43.reuse, R60 ;  /* 0x0000003c2b3c7220 */ /* 0x040fe20000410000 */
[C---:B------:R-:W-:Y:S01]  /*3040*/  FMUL.FTZ R86, R43.reuse, R63 ;  /* 0x0000003f2b567220 */ /* 0x040fe20000410000 */
[C---:B------:R-:W-:Y:S01]  /*3050*/  FMUL.FTZ R71, R43.reuse, R71 ;  /* 0x000000472b477220 */ /* 0x040fe20000410000 */
[C---:B------:R-:W-:Y:S01]  /*3060*/  FMUL.FTZ R44, R43.reuse, R44 ;  /* 0x0000002c2b2c7220 */ /* 0x040fe20000410000 */
[C---:B------:R-:W-:Y:S01]  /*3070*/  FMUL.FTZ R52, R43.reuse, R52 ;  /* 0x000000342b347220 */ /* 0x040fe20000410000 */
[----:B------:R-:W3:Y:S01]  /*3080*/  MUFU.EX2 R59, R59 ;  /* 0x0000003b003b7308 */ /* 0x000ee20000000800 */
[C---:B------:R-:W-:Y:S01]  /*3090*/  FMUL.FTZ R90, R43.reuse, R90 ;  /* 0x0000005a2b5a7220 */ /* 0x040fe20000410000 */
[----:B------:R-:W-:Y:S01]  /*30a0*/  FMUL.FTZ R42, R43, R42 ;  /* 0x0000002a2b2a7220 */ /* 0x000fe20000410000 */
[----:B------:R-:W-:Y:S01]  /*30b0*/  FFMA.FTZ R18, R46, R18, R47 ;  /* 0x000000122e127223 */ /* 0x000fe2000001002f */
[----:B--2---:R-:W-:Y:S01]  /*30c0*/  FMUL.FTZ R20, R8, R89 ;  /* 0x0000005908147220 */ /* 0x004fe20000410000 */
[C-C-:B------:R-:W-:Y:S01]  /*30d0*/  FFMA.FTZ R48, R0.reuse, R48, R41.reuse ;  /* 0x0000003000307223 */ /* 0x140fe20000010029 */
[C-C-:B------:R-:W-:Y:S01]  /*30e0*/  FFMA.FTZ R66, R0.reuse, R66, R41.reuse ;  /* 0x0000004200427223 */ /* 0x140fe20000010029 */
[C-C-:B------:R-:W-:Y:S01]  /*30f0*/  FFMA.FTZ R70, R0.reuse, R70, R41.reuse ;  /* 0x0000004600467223 */ /* 0x140fe20000010029 */
[----:B------:R-:W2:Y:S01]  /*3100*/  MUFU.EX2 R24, R24 ;  /* 0x0000001800187308 */ /* 0x000ea20000000800 */
        /* <DEDUP_REMOVED lines=11> */
[----:B0-----:R-:W-:Y:S01]  /*31c0*/  FADD.FTZ R89, R3, 1 ;  /* 0x3f80000003597421 */ /* 0x001fe20000010000 */
[----:B------:R-:W-:Y:S01]  /*31d0*/  MUFU.EX2 R26, R69 ;  /* 0x00000045001a7308 */ /* 0x000fe20000000800 */
[----:B------:R-:W-:Y:S01]  /*31e0*/  FMUL.FTZ R0, R22, -1.4426950216293334961 ;  /* 0xbfb8aa3b16007820 */ /* 0x000fe20000410000 */
[----:B-1----:R-:W-:Y:S01]  /*31f0*/  FMUL.FTZ R27, R27, R91 ;  /* 0x0000005b1b1b7220 */ /* 0x002fe20000410000 */
[C-C-:B------:R-:W-:Y:S01]  /*3200*/  FFMA.FTZ R14, R46.reuse, R14, R47.reuse ;  /* 0x0000000e2e0e7223 */ /* 0x140fe2000001002f */
[C-C-:B------:R-:W-:Y:S01]  /*3210*/  FFMA.FTZ R10, R46.reuse, R10, R47.reuse ;  /* 0x0000000a2e0a7223 */ /* 0x140fe2000001002f */
[C-C-:B------:R-:W-:Y:S01]  /*3220*/  FFMA.FTZ R2, R46.reuse, R2, R47.reuse ;  /* 0x000000022e027223 */ /* 0x140fe2000001002f */
[C-C-:B------:R-:W-:Y:S01]  /*3230*/  FFMA.FTZ R60, R46.reuse, R60, R47.reuse ;  /* 0x0000003c2e3c7223 */ /* 0x140fe2000001002f */
[C-C-:B------:R-:W-:Y:S01]  /*3240*/  FFMA.FTZ R86, R46.reuse, R86, R47.reuse ;  /* 0x000000562e567223 */ /* 0x140fe2000001002f */
[----:B------:R0:W1:Y:S01]  /*3250*/  MUFU.EX2 R6, R67 ;  /* 0x0000004300067308 */ /* 0x0000620000000800 */
[C-C-:B------:R-:W-:Y:S01]  /*3260*/  FFMA.FTZ R92, R46.reuse, R92, R47.reuse ;  /* 0x0000005c2e5c7223 */ /* 0x140fe2000001002f */
[C-C-:B------:R-:W-:Y:S01]  /*3270*/  FFMA.FTZ R71, R46.reuse, R71, R47.reuse ;  /* 0x000000472e477223 */ /* 0x140fe2000001002f */
[C-C-:B------:R-:W-:Y:S01]  /*3280*/  FFMA.FTZ R63, R46.reuse, R44, R47.reuse ;  /* 0x0000002c2e3f7223 */ /* 0x140fe2000001002f */
[C-C-:B------:R-:W-:Y:S01]  /*3290*/  FFMA.FTZ R52, R46.reuse, R52, R47.reuse ;  /* 0x000000342e347223 */ /* 0x140fe2000001002f */
[--C-:B------:R-:W-:Y:S01]  /*32a0*/  FFMA.FTZ R90, R46, R90, R47.reuse ;  /* 0x0000005a2e5a7223 */ /* 0x100fe2000001002f */
[----:B---3--:R-:W-:Y:S01]  /*32b0*/  FADD.FTZ R91, R59, 1 ;  /* 0x3f8000003b5b7421 */ /* 0x008fe20000010000 */
[----:B--2---:R-:W-:Y:S01]  /*32c0*/  FADD.FTZ R87, R24, 1 ;  /* 0x3f80000018577421 */ /* 0x004fe20000010000 */
[----:B------:R-:W2:Y:S01]  /*32d0*/  MUFU.RCP R89, R89 ;  /* 0x0000005900597308 */ /* 0x000ea20000001000 */
[----:B0-----:R-:W-:Y:S01]  /*32e0*/  FFMA.FTZ R67, R46, R42, R47 ;  /* 0x0000002a2e437223 */ /* 0x001fe2000001002f */
[----:B------:R-:W-:Y:S01]  /*32f0*/  FMUL.FTZ R46, R18, -1.4426950216293334961 ;  /* 0xbfb8aa3b122e7820 */ /* 0x000fe20000410000 */
[----:B------:R-:W-:Y:S01]  /*3300*/  FMUL.FTZ R41, R25, -1.4426950216293334961 ;  /* 0xbfb8aa3b19297820 */ /* 0x000fe20000410000 */
[----:B------:R-:W-:Y:S01]  /*3310*/  FMUL.FTZ R47, R54, -1.4426950216293334961 ;  /* 0xbfb8aa3b362f7820 */ /* 0x000fe20000410000 */
[----:B------:R-:W-:Y:S01]  /*3320*/  FMUL.FTZ R69, R48, -1.4426950216293334961 ;  /* 0xbfb8aa3b30457820 */ /* 0x000fe20000410000 */
[----:B------:R-:W-:Y:S01]  /*3330*/  FMUL.FTZ R93, R45, -1.4426950216293334961 ;  /* 0xbfb8aa3b2d5d7820 */ /* 0x000fe20000410000 */
[----:B------:R-:W-:Y:S01]  /*3340*/  FMUL.FTZ R8, R10, -1.4426950216293334961 ;  /* 0xbfb8aa3b0a087820 */ /* 0x000fe20000410000 */
[----:B------:R-:W0:Y:S01]  /*3350*/  MUFU.EX2 R0, R0 ;  /* 0x0000000000007308 */ /* 0x000e220000000800 */
[----:B------:R-:W-:Y:S01]  /*3360*/  FMUL.FTZ R73, R14, -1.4426950216293334961 ;  /* 0xbfb8aa3b0e497820 */ /* 0x000fe20000410000 */
[----:B------:R-:W-:Y:S01]  /*3370*/  FMUL.FTZ R7, R29, -1.4426950216293334961 ;  /* 0xbfb8aa3b1d077820 */ /* 0x000fe20000410000 */
[----:B------:R-:W-:Y:S01]  /*3380*/  FMUL.FTZ R12, R70, -1.4426950216293334961 ;  /* 0xbfb8aa3b460c7820 */ /* 0x000fe20000410000 */
[----:B------:R-:W-:Y:S01]  /*3390*/  FMUL.FTZ R3, R74, -1.4426950216293334961 ;  /* 0xbfb8aa3b4a037820 */ /* 0x000fe20000410000 */
[----:B-1----:R-:W-:Y:S01]  /*33a0*/  FADD.FTZ R6, R6, 1 ;  /* 0x3f80000006067421 */ /* 0x002fe20000010000 */
[----:B------:R-:W-:Y:S01]  /*33b0*/  FMUL.FTZ R42, R21, -1.4426950216293334961 ;  /* 0xbfb8aa3b152a7820 */ /* 0x000fe20000410000 */
[----:B------:R-:W-:Y:S01]  /*33c0*/  FMUL.FTZ R24, R17, -1.4426950216293334961 ;  /* 0xbfb8aa3b11187820 */ /* 0x000fe20000410000 */
[----:B------:R-:W1:Y:S01]  /*33d0*/  MUFU.RCP R91, R91 ;  /* 0x0000005b005b7308 */ /* 0x000e620000001000 */
[----:B--2---:R-:W-:Y:S01]  /*33e0*/  FMUL.FTZ R11, R11, R89 ;  /* 0x000000590b0b7220 */ /* 0x004fe20000410000 */
[----:B------:R-:W-:Y:S01]  /*33f0*/  FMUL.FTZ R19, R58, -1.4426950216293334961 ;  /* 0xbfb8aa3b3a137820 */ /* 0x000fe20000410000 */
[----:B------:R-:W2:Y:S03]  /*3400*/  LDCU.64 UR6, c[0x0][0x380] ;  /* 0x00007000ff0677ac */ /* 0x000ea60008000a00 */
[----:B------:R-:W-:-:S02]  /*3410*/  F2FP.BF16.F32.PACK_AB R11, R11, R27 ;  /* 0x0000001b0b0b723e */ /* 0x000fc400000010ff */
[----:B------:R-:W3:Y:S01]  /*3420*/  MUFU.EX2 R46, R46 ;  /* 0x0000002e002e7308 */ /* 0x000ee20000000800 */
[----:B0-----:R-:W-:Y:S01]  /*3430*/  FADD.FTZ R89, R0, 1 ;  /* 0x3f80000000597421 */ /* 0x001fe20000010000 */
[----:B------:R-:W-:-:S06]  /*3440*/  FMUL.FTZ R0, R78, -1.4426950216293334961 ;  /* 0xbfb8aa3b4e007820 */ /* 0x000fcc0000410000 */
[----:B------:R0:W4:Y:S01]  /*3450*/  MUFU.RCP R85, R87 ;  /* 0x0000005700557308 */ /* 0x0001220000001000 */
[----:B-1----:R-:W-:-:S07]  /*3460*/  FMUL.FTZ R23, R23, R91 ;  /* 0x0000005b17177220 */ /* 0x002fce0000410000 */
[----:B------:R-:W-:Y:S01]  /*3470*/  MUFU.EX2 R41, R41 ;  /* 0x0000002900297308 */ /* 0x000fe20000000800 */
[----:B0-----:R-:W-:Y:S01]  /*3480*/  FADD.FTZ R87, R26, 1 ;  /* 0x3f8000001a577421 */ /* 0x001fe20000010000 */
[----:B---3--:R-:W-:Y:S01]  /*3490*/  FADD.FTZ R91, R46, 1 ;  /* 0x3f8000002e5b7421 */ /* 0x008fe20000010000 */
[----:B------:R-:W-:-:S05]  /*34a0*/  FMUL.FTZ R26, R13, -1.4426950216293334961 ;  /* 0xbfb8aa3b0d1a7820 */ /* 0x000fca0000410000 */
[----:B------:R-:W0:Y:S01]  /*34b0*/  MUFU.RCP R87, R87 ;  /* 0x0000005700577308 */ /* 0x000e220000001000 */
[----:B----4-:R-:W-:Y:S01]  /*34c0*/  FMUL.FTZ R85, R4, R85 ;  /* 0x0000005504557220 */ /* 0x010fe20000410000 */
[----:B------:R-:W-:-:S04]  /*34d0*/  FMUL.FTZ R4, R50, -1.4426950216293334961 ;  /* 0xbfb8aa3b32047820 */ /* 0x000fc80000410000 */
[----:B------:R-:W-:Y:S02]  /*34e0*/  F2FP.BF16.F32.PACK_AB R85, R20, R85 ;  /* 0x000000551455723e */ /* 0x000fe400000010ff */
[----:B------:R1:W-:Y:S08]  /*34f0*/  MUFU.EX2 R44, R69 ;  /* 0x00000045002c7308 */ /* 0x0003f00000000800 */
[----:B------:R-:W3:Y:S01]  /*3500*/  MUFU.EX2 R47, R47 ;  /* 0x0000002f002f7308 */ /* 0x000ee20000000800 */
[----:B-1----:R-:W-:Y:S01]  /*3510*/  FMUL.FTZ R69, R66, -1.4426950216293334961 ;  /* 0xbfb8aa3b42457820 */ /* 0x002fe20000410000 */
[----:B0-----:R-:W-:-:S06]  /*3520*/  FMUL.FTZ R61, R61, R87 ;  /* 0x000000573d3d7220 */ /* 0x001fcc0000410000 */
[----:B------:R-:W0:Y:S08]  /*3530*/  MUFU.RCP R89, R89 ;  /* 0x0000005900597308 */ /* 0x000e300000001000 */
[----:B------:R-:W1:Y:S01]  /*3540*/  MUFU.RCP R91, R91 ;  /* 0x0000005b005b7308 */ /* 0x000e620000001000 */
[----:B---3--:R-:W-:-:S07]  /*3550*/  FADD.FTZ R47, R47, 1 ;  /* 0x3f8000002f2f7421 */ /* 0x008fce0000010000 */
[----:B------:R-:W3:Y:S01]  /*3560*/  MUFU.EX2 R69, R69 ;  /* 0x0000004500457308 */ /* 0x000ee20000000800 */
[----:B0-----:R-:W-:-:S05]  /*3570*/  FMUL.FTZ R22, R22, R89 ;  /* 0x0000005916167220 */ /* 0x001fca0000410000 */
[----:B------:R-:W-:Y:S02]  /*3580*/  F2FP.BF16.F32.PACK_AB R23, R22, R23 ;  /* 0x000000171617723e */ /* 0x000fe400000010ff */
[----:B------:R0:W-:Y:S08]  /*3590*/  MUFU.EX2 R87, R93 ;  /* 0x0000005d00577308 */ /* 0x0001f00000000800 */
[----:B------:R1:W4:Y:S01]  /*35a0*/  MUFU.RCP R89, R47 ;  /* 0x0000002f00597308 */ /* 0x0003220000001000 */
[----:B0-----:R-:W-:-:S07]  /*35b0*/  FADD.FTZ R93, R41, 1 ;  /* 0x3f800000295d7421 */ /* 0x001fce0000010000 */
[----:B------:R0:W5:Y:S01]  /*35c0*/  MUFU.RCP R41, R93 ;  /* 0x0000005d00297308 */ /* 0x0001620000001000 */
[----:B-1----:R-:W-:Y:S01]  /*35d0*/  FMUL.FTZ R47, R18, R91 ;  /* 0x0000005b122f7220 */ /* 0x002fe20000410000 */
[----:B---3--:R-:W-:Y:S01]  /*35e0*/  FADD.FTZ R91, R69, 1 ;  /* 0x3f800000455b7421 */ /* 0x008fe20000010000 */
[----:B------:R-:W-:-:S05]  /*35f0*/  FMUL.FTZ R18, R60, -1.4426950216293334961 ;  /* 0xbfb8aa3b3c127820 */ /* 0x000fca0000410000 */
[----:B------:R-:W-:Y:S01]  /*3600*/  MUFU.EX2 R4, R4 ;  /* 0x0000000400047308 */ /* 0x000fe20000000800 */
[----:B0-----:R-:W-:Y:S01]  /*3610*/  FADD.FTZ R93, R44, 1 ;  /* 0x3f8000002c5d7421 */ /* 0x001fe20000010000 */
[----:B----4-:R-:W-:-:S06]  /*3620*/  FMUL.FTZ R89, R54, R89 ;  /* 0x0000005936597220 */ /* 0x010fcc0000410000 */
[----:B------:R-:W0:Y:S01]  /*3630*/  MUFU.RCP R93, R93 ;  /* 0x0000005d005d7308 */ /* 0x000e220000001000 */
[----:B-----5:R-:W-:Y:S01]  /*3640*/  FMUL.FTZ R41, R25, R41 ;  /* 0x0000002919297220 */ /* 0x020fe20000410000 */
[----:B------:R-:W-:-:S06]  /*3650*/  FMUL.FTZ R25, R5, -1.4426950216293334961 ;  /* 0xbfb8aa3b05197820 */ /* 0x000fcc0000410000 */
[----:B------:R-:W1:Y:S08]  /*3660*/  MUFU.RCP R91, R91 ;  /* 0x0000005b005b7308 */ /* 0x000e700000001000 */
[----:B------:R-:W3:Y:S01]  /*3670*/  MUFU.EX2 R8, R8 ;  /* 0x0000000800087308 */ /* 0x000ee20000000800 */
[----:B0-----:R-:W-:Y:S01]  /*3680*/  FMUL.FTZ R48, R48, R93 ;  /* 0x0000005d30307220 */ /* 0x001fe20000410000 */
[----:B------:R-:W-:Y:S01]  /*3690*/  FADD.FTZ R93, R4, 1 ;  /* 0x3f800000045d7421 */ /* 0x000fe20000010000 */
[----:B------:R-:W-:-:S05]  /*36a0*/  FMUL.FTZ R4, R64, -1.4426950216293334961 ;  /* 0xbfb8aa3b40047820 */ /* 0x000fca0000410000 */
[----:B------:R-:W0:Y:S01]  /*36b0*/  MUFU.EX2 R73, R73 ;  /* 0x0000004900497308 */ /* 0x000e220000000800 */
[----:B-1----:R-:W-:-:S07]  /*36c0*/  FMUL.FTZ R66, R66, R91 ;  /* 0x0000005b42427220 */ /* 0x002fce0000410000 */
[----:B------:R-:W1:Y:S01]  /*36d0*/  MUFU.EX2 R7, R7 ;  /* 0x0000000700077308 */ /* 0x000e620000000800 */
[----:B---3--:R-:W-:Y:S01]  /*36e0*/  FADD.FTZ R91, R8, 1 ;  /* 0x3f800000085b7421 */ /* 0x008fe20000010000 */
[----:B------:R-:W-:-:S06]  /*36f0*/  FMUL.FTZ R8, R68, -1.4426950216293334961 ;  /* 0xbfb8aa3b44087820 */ /* 0x000fcc0000410000 */
[----:B------:R-:W3:Y:S01]  /*3700*/  MUFU.EX2 R12, R12 ;  /* 0x0000000c000c7308 */ /* 0x000ee20000000800 */
[----:B0-----:R-:W-:-:S07]  /*3710*/  FADD.FTZ R69, R73, 1 ;  /* 0x3f80000049457421 */ /* 0x001fce0000010000 */
[----:B------:R3:W0:Y:S01]  /*3720*/  MUFU.RCP R73, R93 ;  /* 0x0000005d00497308 */ /* 0x0006220000001000 */
[----:B-1----:R-:W-:Y:S01]  /*3730*/  FADD.FTZ R15, R7, 1 ;  /* 0x3f800000070f7421 */ /* 0x002fe20000010000 */
[----:B------:R-:W-:-:S06]  /*3740*/  FMUL.FTZ R7, R43, -1.4426950216293334961 ;  /* 0xbfb8aa3b2b077820 */ /* 0x000fcc0000410000 */
[----:B------:R-:W1:Y:S01]  /*3750*/  MUFU.EX2 R26, R26 ;  /* 0x0000001a001a7308 */ /* 0x000e620000000800 */
[----:B---3--:R-:W-:-:S07]  /*3760*/  FADD.FTZ R93, R12, 1 ;  /* 0x3f8000000c5d7421 */ /* 0x008fce0000010000 */
[----:B------:R3:W4:Y:S01]  /*3770*/  MUFU.RCP R59, R6 ;  /* 0x00000006003b7308 */ /* 0x0007220000001000 */
[----:B0-----:R-:W-:Y:S01]  /*3780*/  FMUL.FTZ R73, R50, R73 ;  /* 0x0000004932497220 */ /* 0x001fe20000410000 */
[----:B------:R-:W-:-:S06]  /*3790*/  FMUL.FTZ R50, R30, -1.4426950216293334961 ;  /* 0xbfb8aa3b1e327820 */ /* 0x000fcc0000410000 */
[----:B------:R-:W0:Y:S01]  /*37a0*/  MUFU.RCP R91, R91 ;  /* 0x0000005b005b7308 */ /* 0x000e220000001000 */
[----:B---3--:R-:W-:Y:S01]  /*37b0*/  FMUL.FTZ R6, R2, -1.4426950216293334961 ;  /* 0xbfb8aa3b02067820 */ /* 0x008fe20000410000 */
[----:B-1----:R-:W-:Y:S01]  /*37c0*/  FADD.FTZ R12, R26, 1 ;  /* 0x3f8000001a0c7421 */ /* 0x002fe20000010000 */
[----:B------:R-:W-:-:S05]  /*37d0*/  FADD.FTZ R26, R87, 1 ;  /* 0x3f800000571a7421 */ /* 0x000fca0000010000 */
[----:B------:R-:W1:Y:S01]  /*37e0*/  MUFU.EX2 R3, R3 ;  /* 0x0000000300037308 */ /* 0x000e620000000800 */
[----:B----4-:R-:W-:Y:S01]  /*37f0*/  FMUL.FTZ R59, R57, R59 ;  /* 0x0000003b393b7220 */ /* 0x010fe20000410000 */
[----:B------:R-:W-:-:S04]  /*3800*/  FMUL.FTZ R57, R32, -1.4426950216293334961 ;  /* 0xbfb8aa3b20397820 */ /* 0x000fc80000410000 */
[----:B------:R-:W-:Y:S02]  /*3810*/  F2FP.BF16.F32.PACK_AB R22, R59, R41 ;  /* 0x000000293b16723e */ /* 0x000fe400000010ff */
[----:B------:R-:W3:Y:S01]  /*3820*/  MUFU.RCP R93, R93 ;  /* 0x0000005d005d7308 */ /* 0x000ee20000001000 */
[----:B0-----:R-:W-:Y:S01]  /*3830*/  FMUL.FTZ R87, R10, R91 ;  /* 0x0000005b0a577220 */ /* 0x001fe20000410000 */
[----:B------:R-:W-:-:S06]  /*3840*/  FMUL.FTZ R10, R92, -1.4426950216293334961 ;  /* 0xbfb8aa3b5c0a7820 */ /* 0x000fcc0000410000 */
[----:B------:R-:W0:Y:S01]  /*3850*/  MUFU.EX2 R7, R7 ;  /* 0x0000000700077308 */ /* 0x000e220000000800 */
[----:B-1----:R-:W-:-:S07]  /*3860*/  FADD.FTZ R91, R3, 1 ;  /* 0x3f800000035b7421 */ /* 0x002fce0000010000 */
[----:B------:R-:W-:Y:S01]  /*3870*/  MUFU.EX2 R6, R6 ;  /* 0x0000000600067308 */ /* 0x000fe20000000800 */
[----:B---3--:R-:W-:-:S05]  /*3880*/  FMUL.FTZ R70, R70, R93 ;  /* 0x0000005d46467220 */ /* 0x008fca0000410000 */
[----:B------:R-:W-:Y:S02]  /*3890*/  F2FP.BF16.F32.PACK_AB R87, R87, R70 ;  /* 0x000000465757723e */ /* 0x000fe400000010ff */
[----:B------:R-:W1:Y:S01]  /*38a0*/  MUFU.EX2 R42, R42 ;  /* 0x0000002a002a7308 */ /* 0x000e620000000800 */
[----:B0-----:R-:W-:-:S07]  /*38b0*/  FADD.FTZ R93, R7, 1 ;  /* 0x3f800000075d7421 */ /* 0x001fce0000010000 */
[----:B------:R-:W-:Y:S08]  /*38c0*/  MUFU.EX2 R0, R0 ;  /* 0x0000000000007308 */ /* 0x000ff00000000800 */
[----:B------:R-:W0:Y:S01]  /*38d0*/  MUFU.EX2 R24, R24 ;  /* 0x0000001800187308 */ /* 0x000e220000000800 */
[----:B-1----:R-:W-:Y:S01]  /*38e0*/  FADD.FTZ R46, R42, 1 ;  /* 0x3f8000002a2e7421 */ /* 0x002fe20000010000 */
[----:B------:R-:W-:-:S06]  /*38f0*/  FMUL.FTZ R42, R82, -1.4426950216293334961 ;  /* 0xbfb8aa3b522a7820 */ /* 0x000fcc0000410000 */
[----:B------:R-:W1:Y:S08]  /*3900*/  MUFU.RCP R15, R15 ;  /* 0x0000000f000f7308 */ /* 0x000e700000001000 */
[----:B------:R3:W4:Y:S01]  /*3910*/  MUFU.RCP R3, R91 ;  /* 0x0000005b00037308 */ /* 0x0007220000001000 */
[----:B0-----:R-:W-:-:S07]  /*3920*/  FADD.FTZ R54, R24, 1 ;  /* 0x3f80000018367421 */ /* 0x001fce0000010000 */
[----:B------:R0:W5:Y:S01]  /*3930*/  MUFU.RCP R7, R93 ;  /* 0x0000005d00077308 */ /* 0x0001620000001000 */
[----:B---3--:R-:W-:Y:S01]  /*3940*/  FADD.FTZ R91, R6, 1 ;  /* 0x3f800000065b7421 */ /* 0x008fe20000010000 */
[----:B-1----:R-:W-:Y:S01]  /*3950*/  FMUL.FTZ R29, R29, R15 ;  /* 0x0000000f1d1d7220 */ /* 0x002fe20000410000 */
[----:B------:R-:W-:-:S05]  /*3960*/  FMUL.FTZ R15, R9, -1.4426950216293334961 ;  /* 0xbfb8aa3b090f7820 */ /* 0x000fca0000410000 */
[----:B------:R-:W1:Y:S01]  /*3970*/  MUFU.EX2 R19, R19 ;  /* 0x0000001300137308 */ /* 0x000e620000000800 */
[----:B0-----:R-:W-:Y:S01]  /*3980*/  FADD.FTZ R93, R0, 1 ;  /* 0x3f800000005d7421 */ /* 0x001fe20000010000 */
[----:B------:R-:W-:Y:S01]  /*3990*/  FMUL.FTZ R0, R76, -1.4426950216293334961 ;  /* 0xbfb8aa3b4c007820 */ /* 0x000fe20000410000 */
[----:B----4-:R-:W-:Y:S01]  /*39a0*/  FMUL.FTZ R74, R74, R3 ;  /* 0x000000034a4a7220 */ /* 0x010fe20000410000 */
[----:B------:R-:W-:-:S04]  /*39b0*/  FMUL.FTZ R3, R72, -1.4426950216293334961 ;  /* 0xbfb8aa3b48037820 */ /* 0x000fc80000410000 */
[----:B------:R-:W0:Y:S01]  /*39c0*/  MUFU.EX2 R25, R25 ;  /* 0x0000001900197308 */ /* 0x000e220000000800 */
[----:B-----5:R-:W-:Y:S01]  /*39d0*/  FMUL.FTZ R43, R43, R7 ;  /* 0x000000072b2b7220 */ /* 0x020fe20000410000 */
[----:B------:R-:W-:-:S06]  /*39e0*/  FMUL.FTZ R7, R71, -1.4426950216293334961 ;  /* 0xbfb8aa3b47077820 */ /* 0x000fcc0000410000 */
[----:B------:R3:W4:Y:S01]  /*39f0*/  MUFU.RCP R44, R46 ;  /* 0x0000002e002c7308 */ /* 0x0007220000001000 */
[----:B-1----:R-:W-:-:S07]  /*3a00*/  FADD.FTZ R19, R19, 1 ;  /* 0x3f80000013137421 */ /* 0x002fce0000010000 */
[----:B------:R-:W1:Y:S01]  /*3a10*/  MUFU.RCP R91, R91 ;  /* 0x0000005b005b7308 */ /* 0x000e620000001000 */
[----:B0-----:R-:W-:Y:S01]  /*3a20*/  FADD.FTZ R6, R25, 1 ;  /* 0x3f80000019067421 */ /* 0x001fe20000010000 */
[----:B---3--:R-:W-:-:S06]  /*3a30*/  FMUL.FTZ R46, R31, -1.4426950216293334961 ;  /* 0xbfb8aa3b1f2e7820 */ /* 0x008fcc0000410000 */
[----:B------:R-:W0:Y:S01]  /*3a40*/  MUFU.EX2 R18, R18 ;  /* 0x0000001200127308 */ /* 0x000e220000000800 */
[----:B----4-:R-:W-:Y:S01]  /*3a50*/  FMUL.FTZ R44, R21, R44 ;  /* 0x0000002c152c7220 */ /* 0x010fe20000410000 */
[----:B------:R-:W-:-:S04]  /*3a60*/  FMUL.FTZ R21, R51, -1.4426950216293334961 ;  /* 0xbfb8aa3b33157820 */ /* 0x000fc80000410000 */
[----:B------:R-:W-:Y:S02]  /*3a70*/  F2FP.BF16.F32.PACK_AB R44, R89, R44 ;  /* 0x0000002c592c723e */ /* 0x000fe400000010ff */
[----:B------:R-:W3:Y:S01]  /*3a80*/  MUFU.RCP R93, R93 ;  /* 0x0000005d005d7308 */ /* 0x000ee20000001000 */
[----:B-1----:R-:W-:Y:S01]  /*3a90*/  FMUL.FTZ R25, R2, R91 ;  /* 0x0000005b02197220 */ /* 0x002fe20000410000 */
[----:B------:R-:W-:-:S06]  /*3aa0*/  FMUL.FTZ R2, R63, -1.4426950216293334961 ;  /* 0xbfb8aa3b3f027820 */ /* 0x000fcc0000410000 */
[----:B------:R-:W1:Y:S01]  /*3ab0*/  MUFU.EX2 R42, R42 ;  /* 0x0000002a002a7308 */ /* 0x000e620000000800 */
[----:B0-----:R-:W-:-:S07]  /*3ac0*/  FADD.FTZ R91, R18, 1 ;  /* 0x3f800000125b7421 */ /* 0x001fce0000010000 */
[----:B------:R-:W0:Y:S01]  /*3ad0*/  MUFU.RCP R69, R69 ;  /* 0x0000004500457308 */ /* 0x000e220000001000 */
[----:B---3--:R-:W-:-:S05]  /*3ae0*/  FMUL.FTZ R78, R78, R93 ;  /* 0x0000005d4e4e7220 */ /* 0x008fca0000410000 */
[----:B------:R-:W-:Y:S02]  /*3af0*/  F2FP.BF16.F32.PACK_AB R25, R25, R78 ;  /* 0x0000004e1919723e */ /* 0x000fe400000010ff */
[----:B------:R-:W3:Y:S01]  /*3b00*/  MUFU.RCP R24, R54 ;  /* 0x0000003600187308 */ /* 0x000ee20000001000 */
[----:B-1----:R-:W-:Y:S01]  /*3b10*/  FADD.FTZ R93, R42, 1 ;  /* 0x3f8000002a5d7421 */ /* 0x002fe20000010000 */
[----:B------:R-:W-:-:S06]  /*3b20*/  FMUL.FTZ R42, R80, -1.4426950216293334961 ;  /* 0xbfb8aa3b502a7820 */ /* 0x000fcc0000410000 */
[----:B------:R1:W4:Y:S01]  /*3b30*/  MUFU.RCP R54, R26 ;  /* 0x0000001a00367308 */ /* 0x0003220000001000 */
[----:B0-----:R-:W-:Y:S01]  /*3b40*/  FMUL.FTZ R69, R14, R69 ;  /* 0x000000450e457220 */ /* 0x001fe20000410000 */
[----:B------:R-:W-:-:S04]  /*3b50*/  FMUL.FTZ R14, R86, -1.4426950216293334961 ;  /* 0xbfb8aa3b560e7820 */ /* 0x000fc80000410000 */
[----:B------:R-:W-:Y:S02]  /*3b60*/  F2FP.BF16.F32.PACK_AB R27, R69, R66 ;  /* 0x00000042451b723e */ /* 0x000fe400000010ff */
[----:B------:R-:W0:Y:S01]  /*3b70*/  MUFU.EX2 R15, R15 ;  /* 0x0000000f000f7308 */ /* 0x000e220000000800 */
[----:B---3--:R-:W-:Y:S01]  /*3b80*/  FMUL.FTZ R24, R17, R24 ;  /* 0x0000001811187220 */ /* 0x008fe20000410000 */
[----:B------:R-:W-:Y:S01]  /*3b90*/  FMUL.FTZ R17, R53, -1.4426950216293334961 ;  /* 0xbfb8aa3b35117820 */ /* 0x000fe20000410000 */
[----:B-1----:R-:W-:-:S05]  /*3ba0*/  FMUL.FTZ R26, R28, -1.4426950216293334961 ;  /* 0xbfb8aa3b1c1a7820 */ /* 0x002fca0000410000 */
[----:B------:R-:W1:Y:S01]  /*3bb0*/  MUFU.RCP R19, R19 ;  /* 0x0000001300137308 */ /* 0x000e620000001000 */
[----:B----4-:R-:W-:-:S07]  /*3bc0*/  FMUL.FTZ R54, R45, R54 ;  /* 0x000000362d367220 */ /* 0x010fce0000410000 */
[----:B------:R-:W-:Y:S01]  /*3bd0*/  MUFU.EX2 R57, R57 ;  /* 0x0000003900397308 */ /* 0x000fe20000000800 */
[----:B0-----:R-:W-:-:S07]  /*3be0*/  FADD.FTZ R45, R15, 1 ;  /* 0x3f8000000f2d7421 */ /* 0x001fce0000010000 */
[----:B------:R-:W-:Y:S01]  /*3bf0*/  MUFU.EX2 R21, R21 ;  /* 0x0000001500157308 */ /* 0x000fe20000000800 */
[----:B-1----:R-:W-:Y:S01]  /*3c00*/  FMUL.FTZ R58, R58, R19 ;  /* 0x000000133a3a7220 */ /* 0x002fe20000410000 */
[----:B------:R-:W-:-:S06]  /*3c10*/  FMUL.FTZ R19, R38, -1.4426950216293334961 ;  /* 0xbfb8aa3b26137820 */ /* 0x000fcc0000410000 */
[----:B------:R-:W-:Y:S08]  /*3c20*/  MUFU.RCP R91, R91 ;  /* 0x0000005b005b7308 */ /* 0x000ff00000001000 */
[----:B------:R-:W-:Y:S08]  /*3c30*/  MUFU.EX2 R50, R50 ;  /* 0x0000003200327308 */ /* 0x000ff00000000800 */
[----:B------:R-:W0:Y:S08]  /*3c40*/  MUFU.RCP R12, R12 ;  /* 0x0000000c000c7308 */ /* 0x000e300000001000 */
[----:B------:R-:W1:Y:S08]  /*3c50*/  MUFU.RCP R93, R93 ;  /* 0x0000005d005d7308 */ /* 0x000e700000001000 */
[----:B------:R-:W3:Y:S01]  /*3c60*/  MUFU.EX2 R14, R14 ;  /* 0x0000000e000e7308 */ /* 0x000ee20000000800 */
[----:B0-----:R-:W-:Y:S01]  /*3c70*/  FMUL.FTZ R13, R13, R12 ;  /* 0x0000000c0d0d7220 */ /* 0x001fe20000410000 */
[----:B------:R-:W-:-:S06]  /*3c80*/  FMUL.FTZ R12, R55, -1.4426950216293334961 ;  /* 0xbfb8aa3b370c7820 */ /* 0x000fcc0000410000 */
[----:B------:R0:W4:Y:S01]  /*3c90*/  MUFU.RCP R15, R45 ;  /* 0x0000002d000f7308 */ /* 0x0001220000001000 */
[----:B-1----:R-:W-:-:S07]  /*3ca0*/  FMUL.FTZ R82, R82, R93 ;  /* 0x0000005d52527220 */ /* 0x002fce0000410000 */
[----:B------:R-:W1:Y:S01]  /*3cb0*/  MUFU.EX2 R19, R19 ;  /* 0x0000001300137308 */ /* 0x000e620000000800 */
[----:B0-----:R-:W-:Y:S01]  /*3cc0*/  FADD.FTZ R45, R57, 1 ;  /* 0x3f800000392d7421 */ /* 0x001fe20000010000 */
[----:B------:R-:W-:Y:S01]  /*3cd0*/  FADD.FTZ R57, R21, 1 ;  /* 0x3f80000015397421 */ /* 0x000fe20000010000 */
[----:B------:R-:W-:Y:S01]  /*3ce0*/  FMUL.FTZ R21, R60, R91 ;  /* 0x0000005b3c157220 */ /* 0x000fe20000410000 */
[----:B------:R-:W-:Y:S01]  /*3cf0*/  FADD.FTZ R91, R50, 1 ;  /* 0x3f800000325b7421 */ /* 0x000fe20000010000 */
[----:B---3--:R-:W-:Y:S01]  /*3d00*/  FADD.FTZ R93, R14, 1 ;  /* 0x3f8000000e5d7421 */ /* 0x008fe20000010000 */
[----:B------:R-:W-:Y:S01]  /*3d10*/  FMUL.FTZ R14, R90, -1.4426950216293334961 ;  /* 0xbfb8aa3b5a0e7820 */ /* 0x000fe20000410000 */
[----:B------:R-:W-:Y:S01]  /*3d20*/  FMUL.FTZ R50, R81, -1.4426950216293334961 ;  /* 0xbfb8aa3b51327820 */ /* 0x000fe20000410000 */
[----:B------:R-:W0:Y:S01]  /*3d30*/  MUFU.EX2 R10, R10 ;  /* 0x0000000a000a7308 */ /* 0x000e220000000800 */
[----:B----4-:R-:W-:Y:S01]  /*3d40*/  FMUL.FTZ R15, R9, R15 ;  /* 0x0000000f090f7220 */ /* 0x010fe20000410000 */
[----:B------:R-:W-:Y:S01]  /*3d50*/  FMUL.FTZ R9, R75, -1.4426950216293334961 ;  /* 0xbfb8aa3b4b097820 */ /* 0x000fe20000410000 */
[----:B------:R-:W-:-:S05]  /*3d60*/  F2FP.BF16.F32.PACK_AB R21, R21, R82 ;  /* 0x000000521515723e */ /* 0x000fca00000010ff */
[----:B------:R-:W3:Y:S01]  /*3d70*/  MUFU.EX2 R46, R46 ;  /* 0x0000002e002e7308 */ /* 0x000ee20000000800 */
[----:B-1----:R-:W-:-:S07]  /*3d80*/  FADD.FTZ R19, R19, 1 ;  /* 0x3f80000013137421 */ /* 0x002fce0000010000 */
[----:B------:R-:W1:Y:S01]  /*3d90*/  MUFU.RCP R91, R91 ;  /* 0x0000005b005b7308 */ /* 0x000e620000001000 */
[----:B0-----:R-:W-:-:S07]  /*3da0*/  FADD.FTZ R10, R10, 1 ;  /* 0x3f8000000a0a7421 */ /* 0x001fce0000010000 */
[----:B------:R-:W0:Y:S01]  /*3db0*/  MUFU.EX2 R4, R4 ;  /* 0x0000000400047308 */ /* 0x000e220000000800 */
[----:B---3--:R-:W-:Y:S01]  /*3dc0*/  FADD.FTZ R18, R46, 1 ;  /* 0x3f8000002e127421 */ /* 0x008fe20000010000 */
[----:B------:R-:W-:-:S06]  /*3dd0*/  FMUL.FTZ R46, R52, -1.4426950216293334961 ;  /* 0xbfb8aa3b342e7820 */ /* 0x000fcc0000410000 */
[----:B------:R-:W3:Y:S01]  /*3de0*/  MUFU.EX2 R12, R12 ;  /* 0x0000000c000c7308 */ /* 0x000ee20000000800 */
[----:B-1----:R-:W-:-:S07]  /*3df0*/  FMUL.FTZ R30, R30, R91 ;  /* 0x0000005b1e1e7220 */ /* 0x002fce0000410000 */
[----:B------:R-:W1:Y:S01]  /*3e00*/  MUFU.EX2 R17, R17 ;  /* 0x0000001100117308 */ /* 0x000e620000000800 */
[----:B0-----:R-:W-:-:S07]  /*3e10*/  FADD.FTZ R4, R4, 1 ;  /* 0x3f80000004047421 */ /* 0x001fce0000010000 */
[----:B------:R-:W0:Y:S01]  /*3e20*/  MUFU.RCP R93, R93 ;  /* 0x0000005d005d7308 */ /* 0x000e220000001000 */
[----:B---3--:R-:W-:-:S07]  /*3e30*/  FADD.FTZ R12, R12, 1 ;  /* 0x3f8000000c0c7421 */ /* 0x008fce0000010000 */
[----:B------:R-:W3:Y:S01]  /*3e40*/  MUFU.EX2 R8, R8 ;  /* 0x0000000800087308 */ /* 0x000ee20000000800 */
[----:B-1----:R-:W-:-:S07]  /*3e50*/  FADD.FTZ R60, R17, 1 ;  /* 0x3f800000113c7421 */ /* 0x002fce0000010000 */
[----:B------:R-:W1:Y:S01]  /*3e60*/  MUFU.RCP R91, R10 ;  /* 0x0000000a005b7308 */ /* 0x000e620000001000 */
[----:B0-----:R-:W-:-:S07]  /*3e70*/  FMUL.FTZ R17, R86, R93 ;  /* 0x0000005d56117220 */ /* 0x001fce0000410000 */
[----:B------:R-:W0:Y:S01]  /*3e80*/  MUFU.RCP R19, R19 ;  /* 0x0000001300137308 */ /* 0x000e220000001000 */
[----:B---3--:R-:W-:-:S07]  /*3e90*/  FADD.FTZ R86, R8, 1 ;  /* 0x3f80000008567421 */ /* 0x008fce0000010000 */
[----:B------:R-:W3:Y:S01]  /*3ea0*/  MUFU.EX2 R26, R26 ;  /* 0x0000001a001a7308 */ /* 0x000ee20000000800 */
[----:B-1----:R-:W-:Y:S01]  /*3eb0*/  FMUL.FTZ R91, R92, R91 ;  /* 0x0000005b5c5b7220 */ /* 0x002fe20000410000 */
[----:B------:R-:W-:-:S06]  /*3ec0*/  FMUL.FTZ R92, R39, -1.4426950216293334961 ;  /* 0xbfb8aa3b275c7820 */ /* 0x000fcc0000410000 */
[----:B------:R-:W1:Y:S01]  /*3ed0*/  MUFU.RCP R45, R45 ;  /* 0x0000002d002d7308 */ /* 0x000e620000001000 */
[----:B0-----:R-:W-:Y:S01]  /*3ee0*/  FMUL.FTZ R38, R38, R19 ;  /* 0x0000001326267220 */ /* 0x001fe20000410000 */
[----:B------:R-:W-:-:S04]  /*3ef0*/  FMUL.FTZ R19, R16, -1.4426950216293334961 ;  /* 0xbfb8aa3b10137820 */ /* 0x000fc80000410000 */
[----:B------:R-:W-:Y:S02]  /*3f00*/  F2FP.BF16.F32.PACK_AB R38, R38, R15 ;  /* 0x0000000f2626723e */ /* 0x000fe400000010ff */
[----:B------:R-:W0:Y:S01]  /*3f10*/  MUFU.RCP R6, R6 ;  /* 0x0000000600067308 */ /* 0x000e220000001000 */
[----:B---3--:R-:W-:-:S07]  /*3f20*/  FADD.FTZ R26, R26, 1 ;  /* 0x3f8000001a1a7421 */ /* 0x008fce0000010000 */
[----:B------:R-:W3:Y:S01]  /*3f30*/  MUFU.RCP R18, R18 ;  /* 0x0000001200127308 */ /* 0x000ee20000001000 */
[----:B-1----:R-:W-:Y:S01]  /*3f40*/  FMUL.FTZ R32, R32, R45 ;  /* 0x0000002d20207220 */ /* 0x002fe20000410000 */
[----:B------:R-:W-:-:S06]  /*3f50*/  FMUL.FTZ R45, R40, -1.4426950216293334961 ;  /* 0xbfb8aa3b282d7820 */ /* 0x000fcc0000410000 */
[----:B------:R-:W-:Y:S01]  /*3f60*/  MUFU.EX2 R9, R9 ;  /* 0x0000000900097308 */ /* 0x000fe20000000800 */
[----:B0-----:R-:W-:Y:S01]  /*3f70*/  FMUL.FTZ R5, R5, R6 ;  /* 0x0000000605057220 */ /* 0x001fe20000410000 */
[----:B------:R-:W-:-:S06]  /*3f80*/  FMUL.FTZ R6, R77, -1.4426950216293334961 ;  /* 0xbfb8aa3b4d067820 */ /* 0x000fcc0000410000 */
[----:B------:R-:W0:Y:S01]  /*3f90*/  MUFU.RCP R57, R57 ;  /* 0x0000003900397308 */ /* 0x000e220000001000 */
[----:B---3--:R-:W-:Y:S01]  /*3fa0*/  FMUL.FTZ R18, R31, R18 ;  /* 0x000000121f127220 */ /* 0x008fe20000410000 */
[----:B------:R-:W-:-:S06]  /*3fb0*/  FMUL.FTZ R31, R65, -1.4426950216293334961 ;  /* 0xbfb8aa3b411f7820 */ /* 0x000fcc0000410000 */
[----:B------:R-:W1:Y:S08]  /*3fc0*/  MUFU.RCP R4, R4 ;  /* 0x0000000400047308 */ /* 0x000e700000001000 */
[----:B------:R-:W3:Y:S01]  /*3fd0*/  MUFU.RCP R12, R12 ;  /* 0x0000000c000c7308 */ /* 0x000ee20000001000 */
[----:B0-----:R-:W-:Y:S01]  /*3fe0*/  FMUL.FTZ R51, R51, R57 ;  /* 0x0000003933337220 */ /* 0x001fe20000410000 */
[----:B------:R-:W-:-:S04]  /*3ff0*/  FMUL.FTZ R57, R79, -1.4426950216293334961 ;  /* 0xbfb8aa3b4f397820 */ /* 0x000fc80000410000 */
[----:B------:R-:W-:Y:S02]  /*4000*/  F2FP.BF16.F32.PACK_AB R20, R18, R51 ;  /* 0x000000331214723e */ /* 0x000fe400000010ff */
[----:B------:R-:W0:Y:S01]  /*4010*/  MUFU.RCP R60, R60 ;  /* 0x0000003c003c7308 */ /* 0x000e220000001000 */
[----:B-1----:R-:W-:Y:S01]  /*4020*/  FMUL.FTZ R64, R64, R4 ;  /* 0x0000000440407220 */ /* 0x002fe20000410000 */
[----:B------:R-:W-:-:S04]  /*4030*/  FMUL.FTZ R4, R84, -1.4426950216293334961 ;  /* 0xbfb8aa3b54047820 */ /* 0x000fc80000410000 */
[----:B------:R-:W-:Y:S02]  /*4040*/  F2FP.BF16.F32.PACK_AB R17, R17, R64 ;  /* 0x000000401111723e */ /* 0x000fe400000010ff */
[----:B------:R-:W1:Y:S01]  /*4050*/  MUFU.RCP R8, R86 ;  /* 0x0000005600087308 */ /* 0x000e620000001000 */
[----:B---3--:R-:W-:Y:S01]  /*4060*/  FMUL.FTZ R55, R55, R12 ;  /* 0x0000000c37377220 */ /* 0x008fe20000410000 */
[----:B------:R-:W-:-:S06]  /*4070*/  FMUL.FTZ R12, R88, -1.4426950216293334961 ;  /* 0xbfb8aa3b580c7820 */ /* 0x000fcc0000410000 */
[----:B------:R3:W4:Y:S01]  /*4080*/  MUFU.EX2 R10, R92 ;  /* 0x0000005c000a7308 */ /* 0x0007220000000800 */
[----:B0-----:R-:W-:Y:S01]  /*4090*/  FMUL.FTZ R53, R53, R60 ;  /* 0x0000003c35357220 */ /* 0x001fe20000410000 */
[----:B------:R-:W-:-:S06]  /*40a0*/  FMUL.FTZ R60, R62, -1.4426950216293334961 ;  /* 0xbfb8aa3b3e3c7820 */ /* 0x000fcc0000410000 */
[----:B------:R0:W5:Y:S01]  /*40b0*/  MUFU.RCP R93, R26 ;  /* 0x0000001a005d7308 */ /* 0x0001620000001000 */
[----:B---3--:R-:W-:Y:S01]  /*40c0*/  FADD.FTZ R92, R9, 1 ;  /* 0x3f800000095c7421 */ /* 0x008fe20000010000 */
[----:B-1----:R-:W-:Y:S01]  /*40d0*/  FMUL.FTZ R68, R68, R8 ;  /* 0x0000000844447220 */ /* 0x002fe20000410000 */
[----:B------:R-:W-:-:S05]  /*40e0*/  FMUL.FTZ R8, R83, -1.4426950216293334961 ;  /* 0xbfb8aa3b53087820 */ /* 0x000fca0000410000 */
[----:B------:R-:W1:Y:S01]  /*40f0*/  MUFU.EX2 R7, R7 ;  /* 0x0000000700077308 */ /* 0x000e620000000800 */
[----:B0-----:R-:W-:Y:S01]  /*4100*/  FMUL.FTZ R26, R67, -1.4426950216293334961 ;  /* 0xbfb8aa3b431a7820 */ /* 0x001fe20000410000 */
[----:B----4-:R-:W-:-:S06]  /*4110*/  FADD.FTZ R10, R10, 1 ;  /* 0x3f8000000a0a7421 */ /* 0x010fcc0000010000 */
[----:B------:R-:W0:Y:S01]  /*4120*/  MUFU.EX2 R19, R19 ;  /* 0x0000001300137308 */ /* 0x000e220000000800 */
[----:B-----5:R-:W-:-:S05]  /*4130*/  FMUL.FTZ R28, R28, R93 ;  /* 0x0000005d1c1c7220 */ /* 0x020fca0000410000 */
[----:B------:R-:W-:Y:S02]  /*4140*/  F2FP.BF16.F32.PACK_AB R28, R28, R55 ;  /* 0x000000371c1c723e */ /* 0x000fe400000010ff */
[----:B------:R-:W3:Y:S01]  /*4150*/  MUFU.EX2 R0, R0 ;  /* 0x0000000000007308 */ /* 0x000ee20000000800 */
[----:B-1----:R-:W-:-:S07]  /*4160*/  FADD.FTZ R86, R7, 1 ;  /* 0x3f80000007567421 */ /* 0x002fce0000010000 */
[----:B------:R-:W1:Y:S01]  /*4170*/  MUFU.EX2 R45, R45 ;  /* 0x0000002d002d7308 */ /* 0x000e620000000800 */
[----:B0-----:R-:W-:-:S07]  /*4180*/  FADD.FTZ R7, R19, 1 ;  /* 0x3f80000013077421 */ /* 0x001fce0000010000 */
[----:B------:R-:W0:Y:S01]  /*4190*/  MUFU.EX2 R2, R2 ;  /* 0x0000000200027308 */ /* 0x000e220000000800 */
[----:B---3--:R-:W-:-:S07]  /*41a0*/  FADD.FTZ R9, R0, 1 ;  /* 0x3f80000000097421 */ /* 0x008fce0000010000 */
[----:B------:R-:W3:Y:S01]  /*41b0*/  MUFU.EX2 R42, R42 ;  /* 0x0000002a002a7308 */ /* 0x000ee20000000800 */
[----:B-1----:R-:W-:-:S07]  /*41c0*/  FADD.FTZ R19, R45, 1 ;  /* 0x3f8000002d137421 */ /* 0x002fce0000010000 */
[----:B------:R-:W1:Y:S01]  /*41d0*/  MUFU.EX2 R6, R6 ;  /* 0x0000000600067308 */ /* 0x000e620000000800 */
[----:B0-----:R-:W-:-:S07]  /*41e0*/  FADD.FTZ R0, R2, 1 ;  /* 0x3f80000002007421 */ /* 0x001fce0000010000 */
[----:B------:R-:W0:Y:S01]  /*41f0*/  MUFU.EX2 R31, R31 ;  /* 0x0000001f001f7308 */ /* 0x000e220000000800 */
[----:B---3--:R-:W-:-:S07]  /*4200*/  FADD.FTZ R45, R42, 1 ;  /* 0x3f8000002a2d7421 */ /* 0x008fce0000010000 */
[----:B------:R-:W3:Y:S01]  /*4210*/  MUFU.RCP R92, R92 ;  /* 0x0000005c005c7308 */ /* 0x000ee20000001000 */
[----:B-1----:R-:W-:-:S07]  /*4220*/  FADD.FTZ R2, R6, 1 ;  /* 0x3f80000006027421 */ /* 0x002fce0000010000 */
[----:B------:R-:W1:Y:S01]  /*4230*/  MUFU.EX2 R57, R57 ;  /* 0x0000003900397308 */ /* 0x000e620000000800 */
[----:B0-----:R-:W-:-:S07]  /*4240*/  FADD.FTZ R42, R31, 1 ;  /* 0x3f8000001f2a7421 */ /* 0x001fce0000010000 */
[----:B------:R-:W0:Y:S01]  /*4250*/  MUFU.EX2 R4, R4 ;  /* 0x0000000400047308 */ /* 0x000e220000000800 */
[----:B---3--:R-:W-:-:S07]  /*4260*/  FMUL.FTZ R92, R75, R92 ;  /* 0x0000005c4b5c7220 */ /* 0x008fce0000410000 */
        /* <DEDUP_REMOVED lines=16> */
[----:B------:R-:W0:Y:S01]  /*4370*/  MUFU.RCP R7, R7 ;  /* 0x0000000700077308 */ /* 0x000e220000001000 */
[----:B---3--:R-:W-:Y:S01]  /*4380*/  FADD.FTZ R12, R26, 1 ;  /* 0x3f8000001a0c7421 */ /* 0x008fe20000010000 */
[----:B------:R-:W-:Y:S02]  /*4390*/  F2FP.BF16.F32.PACK_AB R26, R73, R24 ;  /* 0x00000018491a723e */ /* 0x000fe400000010ff */
[----:B------:R-:W-:-:S04]  /*43a0*/  F2FP.BF16.F32.PACK_AB R24, R32, R5 ;  /* 0x000000052018723e */ /* 0x000fc800000010ff */
[----:B------:R-:W3:Y:S01]  /*43b0*/  MUFU.RCP R9, R9 ;  /* 0x0000000900097308 */ /* 0x000ee20000001000 */
[----:B-1----:R-:W-:-:S07]  /*43c0*/  FADD.FTZ R46, R46, 1 ;  /* 0x3f8000002e2e7421 */ /* 0x002fce0000010000 */
[----:B------:R-:W1:Y:S01]  /*43d0*/  MUFU.RCP R0, R0 ;  /* 0x0000000000007308 */ /* 0x000e620000001000 */
[----:B0-----:R-:W-:Y:S01]  /*43e0*/  FMUL.FTZ R7, R16, R7 ;  /* 0x0000000710077220 */ /* 0x001fe20000410000 */
[----:B------:R-:W-:-:S04]  /*43f0*/  F2FP.BF16.F32.PACK_AB R16, R30, R53 ;  /* 0x000000351e10723e */ /* 0x000fc800000010ff */
[----:B------:R-:W-:Y:S02]  /*4400*/  F2FP.BF16.F32.PACK_AB R70, R7, R92 ;  /* 0x0000005c0746723e */ /* 0x000fe400000010ff */
[----:B------:R-:W0:Y:S01]  /*4410*/  MUFU.RCP R19, R19 ;  /* 0x0000001300137308 */ /* 0x000e220000001000 */
[----:B---3--:R-:W-:-:S07]  /*4420*/  FMUL.FTZ R9, R76, R9 ;  /* 0x000000094c097220 */ /* 0x008fce0000410000 */
[----:B------:R-:W3:Y:S01]  /*4430*/  MUFU.RCP R3, R3 ;  /* 0x0000000300037308 */ /* 0x000ee20000001000 */
[----:B-1----:R-:W-:-:S05]  /*4440*/  FMUL.FTZ R0, R63, R0 ;  /* 0x000000003f007220 */ /* 0x002fca0000410000 */
[----:B------:R-:W-:Y:S02]  /*4450*/  F2FP.BF16.F32.PACK_AB R41, R0, R9 ;  /* 0x000000090029723e */ /* 0x000fe400000010ff */
[----:B------:R-:W1:Y:S01]  /*4460*/  MUFU.RCP R86, R86 ;  /* 0x0000005600567308 */ /* 0x000e620000001000 */
[----:B0-----:R-:W-:-:S07]  /*4470*/  FMUL.FTZ R40, R40, R19 ;  /* 0x0000001328287220 */ /* 0x001fce0000410000 */
[----:B------:R-:W0:Y:S01]  /*4480*/  MUFU.RCP R2, R2 ;  /* 0x0000000200027308 */ /* 0x000e220000001000 */
[----:B---3--:R-:W-:-:S07]  /*4490*/  FMUL.FTZ R72, R72, R3 ;  /* 0x0000000348487220 */ /* 0x008fce0000410000 */
[----:B------:R-:W3:Y:S01]  /*44a0*/  MUFU.RCP R45, R45 ;  /* 0x0000002d002d7308 */ /* 0x000ee20000001000 */
[----:B-1----:R-:W-:Y:S01]  /*44b0*/  FMUL.FTZ R71, R71, R86 ;  /* 0x0000005647477220 */ /* 0x002fe20000410000 */
[----:B------:R-:W-:-:S04]  /*44c0*/  F2FP.BF16.F32.PACK_AB R86, R54, R13 ;  /* 0x0000000d3656723e */ /* 0x000fc800000010ff */
[----:B------:R-:W-:Y:S02]  /*44d0*/  F2FP.BF16.F32.PACK_AB R71, R71, R72 ;  /* 0x000000484747723e */ /* 0x000fe400000010ff */
[----:B------:R-:W1:Y:S01]  /*44e0*/  MUFU.RCP R93, R46 ;  /* 0x0000002e005d7308 */ /* 0x000e620000001000 */
[----:B0-----:R-:W-:Y:S01]  /*44f0*/  FMUL.FTZ R77, R77, R2 ;  /* 0x000000024d4d7220 */ /* 0x001fe20000410000 */
[----:B--2---:R-:W-:-:S04]  /*4500*/  IADD3 R2, P1, PT, R34, UR6, RZ ;  /* 0x0000000622027c10 */ /* 0x004fc8000ff3e0ff */
[----:B------:R-:W-:Y:S02]  /*4510*/  IADD3.X R3, PT, PT, R33, UR7, RZ, P1, !PT ;  /* 0x0000000721037c10 */ /* 0x000fe40008ffe4ff */
[----:B------:R-:W0:Y:S01]  /*4520*/  MUFU.RCP R6, R6 ;  /* 0x0000000600067308 */ /* 0x000e220000001000 */
[----:B---3--:R-:W-:Y:S01]  /*4530*/  FMUL.FTZ R80, R80, R45 ;  /* 0x0000002d50507220 */ /* 0x008fe20000410000 */
[----:B------:R-:W-:Y:S01]  /*4540*/  F2FP.BF16.F32.PACK_AB R45, R47, R48 ;  /* 0x000000302f2d723e */ /* 0x000fe200000010ff */
[----:B------:R2:W-:Y:S01]  /*4550*/  STG.E.64 desc[UR14][R2.64+0x5000], R22 ;  /* 0x0050001602007986 */ /* 0x0005e2000c101b0e */
[----:B------:R-:W-:-:S03]  /*4560*/  F2FP.BF16.F32.PACK_AB R40, R40, R77 ;  /* 0x0000004d2828723e */ /* 0x000fc600000010ff */
[----:B------:R2:W-:Y:S01]  /*4570*/  STG.E.64 desc[UR14][R2.64+0x7800], R44 ;  /* 0x0078002c02007986 */ /* 0x0005e2000c101b0e */
[----:B------:R-:W3:Y:S01]  /*4580*/  MUFU.RCP R42, R42 ;  /* 0x0000002a002a7308 */ /* 0x000ee20000001000 */
[----:B-1----:R-:W-:Y:S02]  /*4590*/  FMUL.FTZ R93, R52, R93 ;  /* 0x0000005d345d7220 */ /* 0x002fe40000410000 */
[----:B------:R2:W-:Y:S03]  /*45a0*/  STG.E.64 desc[UR14][R2.64+0xa000], R26 ;  /* 0x00a0001a02007986 */ /* 0x0005e6000c101b0e */
[----:B------:R-:W-:Y:S01]  /*45b0*/  F2FP.BF16.F32.PACK_AB R7, R93, R80 ;  /* 0x000000505d07723e */ /* 0x000fe200000010ff */
[----:B------:R2:W-:Y:S01]  /*45c0*/  STG.E.64 desc[UR14][R2.64+0xc800], R86 ;  /* 0x00c8005602007986 */ /* 0x0005e2000c101b0e */
[----:B------:R-:W1:Y:S01]  /*45d0*/  MUFU.RCP R31, R31 ;  /* 0x0000001f001f7308 */ /* 0x000e620000001000 */
[----:B0-----:R-:W-:-:S02]  /*45e0*/  FMUL.FTZ R6, R79, R6 ;  /* 0x000000064f067220 */ /* 0x001fc40000410000 */
[----:B------:R2:W-:Y:S04]  /*45f0*/  STG.E.64 desc[UR14][R2.64+0x11800], R24 ;  /* 0x0118001802007986 */ /* 0x0005e8000c101b0e */
[----:B------:R2:W-:Y:S01]  /*4600*/  STG.E.64 desc[UR14][R2.64+0x14000], R20 ;  /* 0x0140001402007986 */ /* 0x0005e2000c101b0e */
[----:B------:R-:W0:Y:S01]  /*4610*/  MUFU.RCP R14, R14 ;  /* 0x0000000e000e7308 */ /* 0x000e220000001000 */
[----:B---3--:R-:W-:Y:S02]  /*4620*/  FMUL.FTZ R65, R65, R42 ;  /* 0x0000002a41417220 */ /* 0x008fe40000410000 */
[----:B------:R2:W-:Y:S03]  /*4630*/  STG.E.64 desc[UR14][R2.64+0x16800], R16 ;  /* 0x0168001002007986 */ /* 0x0005e6000c101b0e */
[----:B------:R-:W-:Y:S01]  /*4640*/  F2FP.BF16.F32.PACK_AB R6, R65, R6 ;  /* 0x000000064106723e */ /* 0x000fe200000010ff */
[----:B------:R2:W-:Y:S01]  /*4650*/  STG.E.64 desc[UR14][R2.64+0x1b800], R70 ;  /* 0x01b8004602007986 */ /* 0x0005e2000c101b0e */
[----:B------:R-:W3:Y:S01]  /*4660*/  MUFU.RCP R4, R4 ;  /* 0x0000000400047308 */ /* 0x000ee20000001000 */
[----:B-1----:R-:W-:Y:S01]  /*4670*/  FMUL.FTZ R31, R84, R31 ;  /* 0x0000001f541f7220 */ /* 0x002fe20000410000 */
[----:B------:R-:W-:Y:S01]  /*4680*/  F2FP.BF16.F32.PACK_AB R84, R61, R49 ;  /* 0x000000313d54723e */ /* 0x000fe200000010ff */
[----:B------:R2:W-:Y:S04]  /*4690*/  STG.E.64 desc[UR14][R2.64+0x1e000], R40 ;  /* 0x01e0002802007986 */ /* 0x0005e8000c101b0e */
[----:B------:R2:W-:Y:S01]  /*46a0*/  STG.E.64 desc[UR14][R2.64], R84 ;  /* 0x0000005402007986 */ /* 0x0005e2000c101b0e */
[----:B------:R-:W1:Y:S01]  /*46b0*/  MUFU.RCP R57, R57 ;  /* 0x0000003900397308 */ /* 0x000e620000001000 */
[----:B0-----:R-:W-:-:S02]  /*46c0*/  FMUL.FTZ R14, R90, R14 ;  /* 0x0000000e5a0e7220 */ /* 0x001fc40000410000 */
[----:B------:R2:W-:Y:S03]  /*46d0*/  STG.E.64 desc[UR14][R2.64+0x20800], R6 ;  /* 0x0208000602007986 */ /* 0x0005e6000c101b0e */
[----:B------:R-:W-:Y:S02]  /*46e0*/  F2FP.BF16.F32.PACK_AB R5, R14, R31 ;  /* 0x0000001f0e05723e */ /* 0x000fe400000010ff */
[----:B------:R-:W0:Y:S01]  /*46f0*/  MUFU.RCP R8, R8 ;  /* 0x0000000800087308 */ /* 0x000e220000001000 */
[----:B---3--:R-:W-:-:S07]  /*4700*/  FMUL.FTZ R4, R81, R4 ;  /* 0x0000000451047220 */ /* 0x008fce0000410000 */
[----:B------:R-:W3:Y:S01]  /*4710*/  MUFU.RCP R10, R10 ;  /* 0x0000000a000a7308 */ /* 0x000ee20000001000 */
[----:B-1----:R-:W-:-:S05]  /*4720*/  FMUL.FTZ R57, R62, R57 ;  /* 0x000000393e397220 */ /* 0x002fca0000410000 */
[----:B------:R-:W-:Y:S02]  /*4730*/  F2FP.BF16.F32.PACK_AB R4, R57, R4 ;  /* 0x000000043904723e */ /* 0x000fe400000010ff */
[----:B------:R-:W1:Y:S01]  /*4740*/  MUFU.RCP R75, R75 ;  /* 0x0000004b004b7308 */ /* 0x000e620000001000 */
[----:B0-----:R-:W-:Y:S02]  /*4750*/  FMUL.FTZ R8, R83, R8 ;  /* 0x0000000853087220 */ /* 0x001fe40000410000 */
[----:B------:R2:W-:Y:S05]  /*4760*/  STG.E.64 desc[UR14][R2.64+0x23000], R4 ;  /* 0x0230000402007986 */ /* 0x0005ea000c101b0e */
[----:B------:R-:W0:Y:S01]  /*4770*/  MUFU.RCP R12, R12 ;  /* 0x0000000c000c7308 */ /* 0x000e220000001000 */
[----:B---3--:R-:W-:Y:S01]  /*4780*/  FMUL.FTZ R19, R39, R10 ;  /* 0x0000000a27137220 */ /* 0x008fe20000410000 */
[----:B------:R-:W-:-:S02]  /*4790*/  F2FP.BF16.F32.PACK_AB R10, R58, R29 ;  /* 0x0000001d3a0a723e */ /* 0x000fc400000010ff */
[----:B------:R-:W-:Y:S02]  /*47a0*/  F2FP.BF16.F32.PACK_AB R39, R43, R74 ;  /* 0x0000004a2b27723e */ /* 0x000fe400000010ff */
[----:B------:R-:W-:Y:S01]  /*47b0*/  F2FP.BF16.F32.PACK_AB R29, R91, R68 ;  /* 0x000000445b1d723e */ /* 0x000fe200000010ff */
[----:B------:R2:W-:Y:S01]  /*47c0*/  STG.E.64 desc[UR14][R2.64+0x2800], R10 ;  /* 0x0028000a02007986 */ /* 0x0005e2000c101b0e */
[----:B------:R-:W-:Y:S01]  /*47d0*/  F2FP.BF16.F32.PACK_AB R8, R19, R8 ;  /* 0x000000081308723e */ /* 0x000fe200000010ff */
[----:B-1----:R-:W-:Y:S02]  /*47e0*/  FMUL.FTZ R75, R88, R75 ;  /* 0x0000004b584b7220 */ /* 0x002fe40000410000 */
[----:B------:R2:W-:Y:S04]  /*47f0*/  STG.E.64 desc[UR14][R2.64+0xf000], R38 ;  /* 0x00f0002602007986 */ /* 0x0005e8000c101b0e */
[----:B------:R2:W-:Y:S01]  /*4800*/  STG.E.64 desc[UR14][R2.64+0x19000], R28 ;  /* 0x0190001c02007986 */ /* 0x0005e2000c101b0e */
[----:B0-----:R-:W-:-:S05]  /*4810*/  FMUL.FTZ R12, R67, R12 ;  /* 0x0000000c430c7220 */ /* 0x001fca0000410000 */
[----:B------:R-:W-:-:S05]  /*4820*/  F2FP.BF16.F32.PACK_AB R9, R12, R75 ;  /* 0x0000004b0c09723e */ /* 0x000fca00000010ff */
[----:B------:R2:W-:Y:S01]  /*4830*/  STG.E.64 desc[UR14][R2.64+0x25800], R8 ;  /* 0x0258000802007986 */ /* 0x0005e2000c101b0e */
[----:B------:R-:W-:Y:S05]  /*4840*/  BRA.U !UP0, `(.L_x_592) ;  /* 0xffffffb908807547 */ /* 0x000fea000b83ffff */
[----:B------:R-:W-:Y:S05]  /*4850*/  EXIT ;  /* 0x000000000000794d */ /* 0x000fea0003800000 */
.L_x_593:
        /* <DEDUP_REMOVED lines=10> */
.L_x_1253:


//--------------------- .text._ZN13group_norm_v214gn_cuda_kernelI13__nv_bfloat16Li320ELi3ELi16ELi80ELi1024ELb1ELi64ELi320ELi320ELi4ELb1ELi21ELb0ELb0ENS_16CompileConditionILi1000EEEEEvPT_PKS4_S7_S7_flPfS8_Pj --------------------------
	.section	.text._ZN13group_norm_v214gn_cuda_kernelI13__nv_bfloat16Li320ELi3ELi16ELi80ELi1024ELb1ELi64ELi320ELi320ELi4ELb1ELi21ELb0ELb0ENS_16CompileConditionILi1000EEEEEvPT_PKS4_S7_S7_flPfS8_Pj,"ax",@progbits
	.align	128
        .global         _ZN13group_norm_v214gn_cuda_kernelI13__nv_bfloat16Li320ELi3ELi16ELi80ELi1024ELb1ELi64ELi320ELi320ELi4ELb1ELi21ELb0ELb0ENS_16CompileConditionILi1000EEEEEvPT_PKS4_S7_S7_flPfS8_Pj
        .type           _ZN13group_norm_v214gn_cuda_kernelI13__nv_bfloat16Li320ELi3ELi16ELi80ELi1024ELb1ELi64ELi320ELi320ELi4ELb1ELi21ELb0ELb0ENS_16CompileConditionILi1000EEEEEvPT_PKS4_S7_S7_flPfS8_Pj,@function
        .size           _ZN13group_norm_v214gn_cuda_kernelI13__nv_bfloat16Li320ELi3ELi16ELi80ELi1024ELb1ELi64ELi320ELi320ELi4ELb1ELi21ELb0ELb0ENS_16CompileConditionILi1000EEEEEvPT_PKS4_S7_S7_flPfS8_Pj,(.L_x_1254 - _ZN13group_norm_v214gn_cuda_kernelI13__nv_bfloat16Li320ELi3ELi16ELi80ELi1024ELb1ELi64ELi320ELi320ELi4ELb1ELi21ELb0ELb0ENS_16CompileConditionILi1000EEEEEvPT_PKS4_S7_S7_flPfS8_Pj)
        .other          _ZN13group_norm_v214gn_cuda_kernelI13__nv_bfloat16Li320ELi3ELi16ELi80ELi1024ELb1ELi64ELi320ELi320ELi4ELb1ELi21ELb0ELb0ENS_16CompileConditionILi1000EEEEEvPT_PKS4_S7_S7_flPfS8_Pj,@"STO_CUDA_ENTRY STV_DEFAULT"
_ZN13group_norm_v214gn_cuda_kernelI13__nv_bfloat16Li320ELi3ELi16ELi80ELi1024ELb1ELi64ELi320ELi320ELi4ELb1ELi21ELb0ELb0ENS_16CompileConditionILi1000EEEEEvPT_PKS4_S7_S7_flPfS8_Pj:
.text._ZN13group_norm_v214gn_cuda_kernelI13__nv_bfloat16Li320ELi3ELi16ELi80ELi1024ELb1ELi64ELi320ELi320ELi4ELb1ELi21ELb0ELb0ENS_16CompileConditionILi1000EEEEEvPT_PKS4_S7_S7_flPfS8_Pj:
        /* <DEDUP_REMOVED lines=40> */
.L_x_602:
[----:B0-----:R-:W2:Y:S04]  /*0280*/  LDL R2, [R1+0x84] ;  /* 0x0000840001027983 */ /* 0x001ea80000100800 */
[----:B------:R-:W3:Y:S01]  /*0290*/  LDL R0, [R1+0x80] ;  /* 0x0000800001007983 */ /* 0x000ee20000100800 */
[----:B------:R-:W-:Y:S01]  /*02a0*/  ULOP3.LUT UR6, UR8, 0x3, URZ, 0xc0, !UPT ;  /* 0x0000000308067892 */ /* 0x000fe2000f8ec0ff */
[----:B-1----:R-:W-:Y:S01]  /*02b0*/  HFMA2 R27, -RZ, RZ, 0, 0 ;  /* 0x00000000ff1b7431 */ /* 0x002fe200000001ff */
        /* <DEDUP_REMOVED lines=21> */
[----:B0-----:R-:W5:Y:S04]  /*0410*/  LDG.E.64.CONSTANT R4, desc[UR12][R20.64+0xa000] ;  /* 0x00a0000c14047981 */ /* 0x001f68000c1e9b00 */
        /* <DEDUP_REMOVED lines=21> */
[----:B------:R-:W-:Y:S01]  /*0570*/  FADD.FTZ R25, R25, R40 ;  /* 0x0000002819197221 */ /* 0x000fe20000010000 */
        /* <DEDUP_REMOVED lines=8> */
[----:B0-----:R-:W-:-:S02]  /*0600*/  PRMT R20, R53, 0x7632, R20 ;  /* 0x0000763235147816 */ /* 0x001fc40000000014 */
[----:B------:R-:W-:Y:S01]  /*0610*/  SHF.L.U32 R33, R53, 0x10, RZ ;  /* 0x0000001035217819 */ /* 0x000fe200000006ff */
[----:B------:R-:W-:Y:S01]  /*0620*/  FADD.FTZ R25, R25, R50 ;  /* 0x0000003219197221 */ /* 0x000fe20000010000 */
[----:B------:R-:W-:Y:S01]  /*0630*/  FFMA.FTZ R31, R50, R50, R31 ;  /* 0x00000032321f7223 */ /* 0x000fe2000001001f */
[----:B------:R-:W-:Y:S02]  /*0640*/  SHF.L.U32 R32, R20, 0x10, RZ ;  /* 0x0000001014207819 */ /* 0x000fe400000006ff */
[----:B------:R-:W-:Y:S01]  /*0650*/  FADD.FTZ R25, R25, R33 ;  /* 0x0000002119197221 */ /* 0x000fe20000010000 */
[----:B------:R-:W-:Y:S01]  /*0660*/  FFMA.FTZ R31, R33, R33, R31 ;  /* 0x00000021211f7223 */ /* 0x000fe2000001001f */
[C---:B----4-:R-:W-:Y:S01]  /*0670*/  PRMT R44, R10.reuse, 0x7632, R44 ;  /* 0x000076320a2c7816 */ /* 0x050fe2000000002c */
        /* <DEDUP_REMOVED lines=15> */
[C---:B-----5:R-:W-:Y:S01]  /*0770*/  PRMT R38, R2.reuse, 0x7632, R38 ;  /* 0x0000763202267816 */ /* 0x060fe20000000026 */
[----:B------:R-:W-:Y:S01]  /*0780*/  STL [R1+0x10], R30 ;  /* 0x0000101e01007387 */ /* 0x000fe20000100800 */
[----:B------:R-:W-:Y:S01]  /*0790*/  SHF.L.U32 R39, R2, 0x10, RZ ;  /* 0x0000001002277819 */ /* 0x000fe200000006ff */
[----:B------:R-:W-:Y:S01]  /*07a0*/  FADD.FTZ R2, R21, R24 ;  /* 0x0000001815027221 */ /* 0x000fe20000010000 */
[----:B------:R-:W-:Y:S01]  /*07b0*/  FFMA.FTZ R10, R24, R24, R25 ;  /* 0x00000018180a7223 */ /* 0x000fe20000010019 */
[----:B------:R-:W-:Y:S01]  /*07c0*/  SHF.L.U32 R38, R38, 0x10, RZ ;  /* 0x0000001026267819 */ /* 0x000fe200000006ff */
[----:B------:R0:W-:Y:S01]  /*07d0*/  STL [R1+0x2c], R24 ;  /* 0x00002c1801007387 */ /* 0x0001e20000100800 */
[----:B------:R-:W-:Y:S01]  /*07e0*/  FADD.FTZ R11, R2, R39 ;  /* 0x00000027020b7221 */ /* 0x000fe20000010000 */
[----:B------:R-:W-:Y:S01]  /*07f0*/  FFMA.FTZ R21, R39, R39, R10 ;  /* 0x0000002727157223 */ /* 0x000fe2000001000a */
[----:B------:R-:W-:-:S02]  /*0800*/  PRMT R2, R3, 0x7632, R2 ;  /* 0x0000763203027816 */ /* 0x000fc40000000002 */
[----:B------:R-:W-:Y:S01]  /*0810*/  FADD.FTZ R11, R11, R38 ;  /* 0x000000260b0b7221 */ /* 0x000fe20000010000 */
[----:B------:R-:W-:Y:S01]  /*0820*/  FFMA.FTZ R21, R38, R38, R21 ;  /* 0x0000002626157223 */ /* 0x000fe20000010015 */
[----:B------:R-:W-:Y:S02]  /*0830*/  SHF.L.U32 R20, R2, 0x10, RZ ;  /* 0x0000001002147819 */ /* 0x000fe400000006ff */
[C---:B------:R-:W-:Y:S02]  /*0840*/  SHF.L.U32 R2, R4.reuse, 0x10, RZ ;  /* 0x0000001004027819 */ /* 0x040fe400000006ff */
[----:B0-----:R-:W-:Y:S02]  /*0850*/  SHF.L.U32 R24, R3, 0x10, RZ ;  /* 0x0000001003187819 */ /* 0x001fe400000006ff */
[----:B------:R-:W-:Y:S02]  /*0860*/  PRMT R3, R4, 0x7632, R3 ;  /* 0x0000763204037816 */ /* 0x000fe40000000003 */
[----:B------:R-:W-:Y:S01]  /*0870*/  PRMT R4, R5, 0x7632, R4 ;  /* 0x0000763205047816 */ /* 0x000fe20000000004 */
[----:B------:R-:W-:Y:S01]  /*0880*/  FADD.FTZ R11, R11, R24 ;  /* 0x000000180b0b7221 */ /* 0x000fe20000010000 */
[----:B------:R-:W-:Y:S01]  /*0890*/  FFMA.FTZ R21, R24, R24, R21 ;  /* 0x0000001818157223 */ /* 0x000fe20000010015 */
[----:B------:R0:W-:Y:S01]  /*08a0*/  STL [R1+0xc], R24 ;  /* 0x00000c1801007387 */ /* 0x0001e20000100800 */
[----:B------:R-:W-:Y:S01]  /*08b0*/  SHF.L.U32 R3, R3, 0x10, RZ ;  /* 0x0000001003037819 */ /* 0x000fe200000006ff */
[----:B------:R-:W-:Y:S01]  /*08c0*/  FADD.FTZ R11, R11, R20 ;  /* 0x000000140b0b7221 */ /* 0x000fe20000010000 */
[----:B------:R-:W-:Y:S01]  /*08d0*/  FFMA.FTZ R21, R20, R20, R21 ;  /* 0x0000001414157223 */ /* 0x000fe20000010015 */
[----:B------:R1:W-:Y:S01]  /*08e0*/  STL [R1+0x3c], R20 ;  /* 0x00003c1401007387 */ /* 0x0003e20000100800 */
[----:B------:R-:W-:Y:S01]  /*08f0*/  SHF.L.U32 R25, R5, 0x10, RZ ;  /* 0x0000001005197819 */ /* 0x000fe200000006ff */
[----:B------:R-:W-:Y:S01]  /*0900*/  FADD.FTZ R10, R11, R2 ;  /* 0x000000020b0a7221 */ /* 0x000fe20000010000 */
[----:B------:R-:W-:-:S02]  /*0910*/  PRMT R5, R6, 0x7632, R5 ;  /* 0x0000763206057816 */ /* 0x000fc40000000005 */
[----:B------:R-:W-:Y:S01]  /*0920*/  SHF.L.U32 R55, R15, 0x10, RZ ;  /* 0x000000100f377819 */ /* 0x000fe200000006ff */
[----:B------:R-:W-:Y:S01]  /*0930*/  FADD.FTZ R10, R10, R3 ;  /* 0x000000030a0a7221 */ /* 0x000fe20000010000 */
[----:B0-----:R-:W-:Y:S01]  /*0940*/  SHF.L.U32 R24, R4, 0x10, RZ ;  /* 0x0000001004187819 */ /* 0x001fe200000006ff */
[----:B------:R0:W-:Y:S01]  /*0950*/  STL [R1+0x8], R25 ;  /* 0x0000081901007387 */ /* 0x0001e20000100800 */
[----:B------:R-:W-:Y:S01]  /*0960*/  SHF.L.U32 R4, R6, 0x10, RZ ;  /* 0x0000001006047819 */ /* 0x000fe200000006ff */
[----:B-1----:R-:W-:Y:S01]  /*0970*/  FFMA.FTZ R20, R2, R2, R21 ;  /* 0x0000000202147223 */ /* 0x002fe20000010015 */
[----:B------:R-:W-:Y:S01]  /*0980*/  FADD.FTZ R10, R10, R25 ;  /* 0x000000190a0a7221 */ /* 0x000fe20000010000 */
[----:B------:R-:W-:Y:S01]  /*0990*/  SHF.L.U32 R5, R5, 0x10, RZ ;  /* 0x0000001005057819 */ /* 0x000fe200000006ff */
[----:B------:R1:W-:Y:S01]  /*09a0*/  STL [R1+0x40], R24 ;  /* 0x0000401801007387 */ /* 0x0003e20000100800 */
[----:B------:R-:W-:Y:S01]  /*09b0*/  FFMA.FTZ R20, R3, R3, R20 ;  /* 0x0000000303147223 */ /* 0x000fe20000010014 */
[----:B------:R-:W-:Y:S01]  /*09c0*/  FADD.FTZ R11, R10, R24 ;  /* 0x000000180a0b7221 */ /* 0x000fe20000010000 */
[----:B------:R-:W-:-:S02]  /*09d0*/  PRMT R6, R7, 0x7632, R6 ;  /* 0x0000763207067816 */ /* 0x000fc40000000006 */
[----:B------:R-:W-:Y:S01]  /*09e0*/  FFMA.FTZ R20, R25, R25, R20 ;  /* 0x0000001919147223 */ /* 0x000fe20000010014 */
[----:B------:R-:W-:Y:S01]  /*09f0*/  FADD.FTZ R10, R11, R4 ;  /* 0x000000040b0a7221 */ /* 0x000fe20000010000 */
[----:B0-----:R-:W-:Y:S02]  /*0a00*/  SHF.L.U32 R25, R7, 0x10, RZ ;  /* 0x0000001007197819 */ /* 0x001fe400000006ff */
[----:B------:R-:W-:Y:S01]  /*0a10*/  FFMA.FTZ R21, R24, R24, R20 ;  /* 0x0000001818157223 */ /* 0x000fe20000010014 */
[----:B------:R-:W-:Y:S01]  /*0a20*/  FADD.FTZ R10, R10, R5 ;  /* 0x000000050a0a7221 */ /* 0x000fe20000010000 */
[----:B-1----:R-:W-:Y:S01]  /*0a30*/  SHF.L.U32 R24, R6, 0x10, RZ ;  /* 0x0000001006187819 */ /* 0x002fe200000006ff */
[----:B------:R0:W-:Y:S01]  /*0a40*/  STL [R1+0x4], R25 ;  /* 0x0000041901007387 */ /* 0x0001e20000100800 */
[----:B------:R-:W-:Y:S01]  /*0a50*/  FFMA.FTZ R20, R4, R4, R21 ;  /* 0x0000000404147223 */ /* 0x000fe20000010015 */
[----:B------:R-:W-:Y:S01]  /*0a60*/  FADD.FTZ R10, R10, R25 ;  /* 0x000000190a0a7221 */ /* 0x000fe20000010000 */
[C---:B------:R-:W-:Y:S01]  /*0a70*/  PRMT R7, R8.reuse, 0x7632, R7 ;  /* 0x0000763208077816 */ /* 0x040fe20000000007 */
[----:B------:R1:W-:Y:S01]  /*0a80*/  STL [R1+0x38], R24 ;  /* 0x0000381801007387 */ /* 0x0003e20000100800 */
[----:B------:R-:W-:Y:S01]  /*0a90*/  FFMA.FTZ R20, R5, R5, R20 ;  /* 0x0000000505147223 */ /* 0x000fe20000010014 */
[----:B------:R-:W-:Y:S01]  /*0aa0*/  SHF.L.U32 R6, R8, 0x10, RZ ;  /* 0x0000001008067819 */ /* 0x000fe200000006ff */
[----:B------:R-:W-:Y:S01]  /*0ab0*/  FADD.FTZ R11, R10, R24 ;  /* 0x000000180a0b7221 */ /* 0x000fe20000010000 */
[----:B------:R-:W-:Y:S01]  /*0ac0*/  SHF.L.U32 R7, R7, 0x10, RZ ;  /* 0x0000001007077819 */ /* 0x000fe200000006ff */
[----:B------:R-:W-:Y:S01]  /*0ad0*/  FFMA.FTZ R20, R25, R25, R20 ;  /* 0x0000001919147223 */ /* 0x000fe20000010014 */
[----:B------:R-:W-:Y:S01]  /*0ae0*/  PRMT R8, R9, 0x7632, R8 ;  /* 0x0000763209087816 */ /* 0x000fe20000000008 */
[----:B------:R-:W-:Y:S01]  /*0af0*/  FADD.FTZ R10, R11, R6 ;  /* 0x000000060b0a7221 */ /* 0x000fe20000010000 */
[----:B0-----:R-:W-:Y:S01]  /*0b00*/  SHF.L.U32 R25, R9, 0x10, RZ ;  /* 0x0000001009197819 */ /* 0x001fe200000006ff */
[----:B------:R-:W-:Y:S01]  /*0b10*/  FFMA.FTZ R21, R24, R24, R20 ;  /* 0x0000001818157223 */ /* 0x000fe20000010014 */
[----:B-1----:R-:W-:Y:S01]  /*0b20*/  SHF.L.U32 R24, R8, 0x10, RZ ;  /* 0x0000001008187819 */ /* 0x002fe200000006ff */
[----:B------:R-:W-:Y:S01]  /*0b30*/  FADD.FTZ R10, R10, R7 ;  /* 0x000000070a0a7221 */ /* 0x000fe20000010000 */
[----:B------:R-:W-:Y:S01]  /*0b40*/  PRMT R9, R60, 0x7632, R9 ;  /* 0x000076323c097816 */ /* 0x000fe20000000009 */
[----:B------:R-:W-:Y:S01]  /*0b50*/  FFMA.FTZ R20, R6, R6, R21 ;  /* 0x0000000606147223 */ /* 0x000fe20000010015 */
[----:B------:R-:W-:Y:S01]  /*0b60*/  SHF.L.U32 R8, R60, 0x10, RZ ;  /* 0x000000103c087819 */ /* 0x000fe200000006ff */
[----:B------:R-:W-:Y:S01]  /*0b70*/  FADD.FTZ R10, R10, R25 ;  /* 0x000000190a0a7221 */ /* 0x000fe20000010000 */
[----:B------:R0:W-:Y:S01]  /*0b80*/  STL [R1], R25 ;  /* 0x0000001901007387 */ /* 0x0001e20000100800 */
[----:B------:R-:W-:Y:S01]  /*0b90*/  FFMA.FTZ R20, R7, R7, R20 ;  /* 0x0000000707147223 */ /* 0x000fe20000010014 */
[----:B------:R-:W-:Y:S01]  /*0ba0*/  SHF.L.U32 R9, R9, 0x10, RZ ;  /* 0x0000001009097819 */ /* 0x000fe200000006ff */
[----:B------:R-:W-:Y:S01]  /*0bb0*/  FADD.FTZ R11, R10, R24 ;  /* 0x000000180a0b7221 */ /* 0x000fe20000010000 */
[----:B------:R1:W-:Y:S01]  /*0bc0*/  STL [R1+0x34], R24 ;  /* 0x0000341801007387 */ /* 0x0003e20000100800 */
[----:B------:R-:W-:Y:S01]  /*0bd0*/  FFMA.FTZ R20, R25, R25, R20 ;  /* 0x0000001919147223 */ /* 0x000fe20000010014 */
[----:B------:R-:W-:-:S02]  /*0be0*/  PRMT R10, R61, 0x7632, R10 ;  /* 0x000076323d0a7816 */ /* 0x000fc4000000000a */
[----:B------:R-:W-:Y:S01]  /*0bf0*/  SHF.L.U32 R61, R61, 0x10, RZ ;  /* 0x000000103d3d7819 */ /* 0x000fe200000006ff */
[----:B------:R-:W-:Y:S01]  /*0c00*/  FFMA.FTZ R21, R24, R24, R20 ;  /* 0x0000001818157223 */ /* 0x000fe20000010014 */
[----:B------:R-:W-:Y:S01]  /*0c10*/  FADD.FTZ R20, R11, R8 ;  /* 0x000000080b147221 */ /* 0x000fe20000010000 */
[----:B0-----:R-:W-:Y:S02]  /*0c20*/  SHF.L.U32 R25, R10, 0x10, RZ ;  /* 0x000000100a197819 */ /* 0x001fe400000006ff */
[----:B------:R-:W-:Y:S01]  /*0c30*/  PRMT R11, R12, 0x7632, R11 ;  /* 0x000076320c0b7816 */ /* 0x000fe2000000000b */
[----:B-1----:R-:W-:Y:S01]  /*0c40*/  FFMA.FTZ R24, R8, R8, R21 ;  /* 0x0000000808187223 */ /* 0x002fe20000010015 */
[----:B------:R-:W-:Y:S01]  /*0c50*/  FADD.FTZ R20, R20, R9 ;  /* 0x0000000914147221 */ /* 0x000fe20000010000 */
[----:B------:R0:W-:Y:S01]  /*0c60*/  STL [R1+0x30], R25 ;  /* 0x0000301901007387 */ /* 0x0001e20000100800 */
[----:B------:R-:W-:Y:S01]  /*0c70*/  SHF.L.U32 R10, R12, 0x10, RZ ;  /* 0x000000100c0a7819 */ /* 0x000fe200000006ff */
[----:B------:R-:W-:Y:S01]  /*0c80*/  FFMA.FTZ R24, R9, R9, R24 ;  /* 0x0000000909187223 */ /* 0x000fe20000010018 */
[----:B------:R-:W-:Y:S01]  /*0c90*/  FADD.FTZ R20, R20, R61 ;  /* 0x0000003d14147221 */ /* 0x000fe20000010000 */
[----:B------:R-:W-:-:S02]  /*0ca0*/  SHF.L.U32 R11, R11, 0x10, RZ ;  /* 0x000000100b0b7819 */ /* 0x000fc400000006ff */
[----:B------:R-:W-:Y:S01]  /*0cb0*/  FFMA.FTZ R24, R61, R61, R24 ;  /* 0x0000003d3d187223 */ /* 0x000fe20000010018 */
[----:B------:R-:W-:Y:S01]  /*0cc0*/  FADD.FTZ R21, R20, R25 ;  /* 0x0000001914157221 */ /* 0x000fe20000010000 */
[----:B------:R-:W-:Y:S02]  /*0cd0*/  PRMT R12, R13, 0x7632, R12 ;  /* 0x000076320d0c7816 */ /* 0x000fe4000000000c */
[----:B0-----:R-:W-:Y:S01]  /*0ce0*/  FFMA.FTZ R25, R25, R25, R24 ;  /* 0x0000001919197223 */ /* 0x001fe20000010018 */
[----:B------:R-:W-:Y:S01]  /*0cf0*/  FADD.FTZ R24, R21, R10 ;  /* 0x0000000a15187221 */ /* 0x000fe20000010000 */
[----:B------:R-:W-:Y:S02]  /*0d00*/  SHF.L.U32 R60, R13, 0x10, RZ ;  /* 0x000000100d3c7819 */ /* 0x000fe400000006ff */
[----:B------:R-:W-:Y:S01]  /*0d10*/  FFMA.FTZ R20, R10, R10, R25 ;  /* 0x0000000a0a147223 */ /* 0x000fe20000010019 */
[----:B------:R-:W-:Y:S01]  /*0d20*/  FADD.FTZ R31, R24, R11 ;  /* 0x0000000b181f7221 */ /* 0x000fe20000010000 */
[----:B------:R-:W-:-:S02]  /*0d30*/  SHF.L.U32 R32, R12, 0x10, RZ ;  /* 0x000000100c207819 */ /* 0x000fc400000006ff */
[----:B------:R-:W-:Y:S01]  /*0d40*/  FFMA.FTZ R13, R11, R11, R20 ;  /* 0x0000000b0b0d7223 */ /* 0x000fe20000010014 */
[----:B------:R-:W-:Y:S01]  /*0d50*/  FADD.FTZ R31, R31, R60 ;  /* 0x0000003c1f1f7221 */ /* 0x000fe20000010000 */
[----:B------:R-:W-:Y:S01]  /*0d60*/  SHF.L.U32 R12, R14, 0x10, RZ ;  /* 0x000000100e0c7819 */ /* 0x000fe200000006ff */
[----:B------:R-:W-:Y:S01]  /*0d70*/  STL [R1+0x24], R32 ;  /* 0x0000242001007387 */ /* 0x000fe20000100800 */
[--C-:B------:R-:W-:Y:S01]  /*0d80*/  FFMA.FTZ R30, R60, R60, R13.reuse ;  /* 0x0000003c3c1e7223 */ /* 0x100fe2000001000d */
[----:B------:R-:W-:Y:S01]  /*0d90*/  PRMT R13, R14, 0x7632, R13 ;  /* 0x000076320e0d7816 */ /* 0x000fe2000000000d */
[----:B------:R-:W-:Y:S01]  /*0da0*/  FADD.FTZ R31, R31, R32 ;  /* 0x000000201f1f7221 */ /* 0x000fe20000010000 */
[----:B------:R-:W-:Y:S01]  /*0db0*/  PRMT R14, R15, 0x7632, R14 ;  /* 0x000076320f0e7816 */ /* 0x000fe2000000000e */
[----:B------:R-:W-:Y:S01]  /*0dc0*/  FFMA.FTZ R30, R32, R32, R30 ;  /* 0x00000020201e7223 */ /* 0x000fe2000001001e */
[----:B------:R-:W-:Y:S01]  /*0dd0*/  SHF.L.U32 R13, R13, 0x10, RZ ;  /* 0x000000100d0d7819 */ /* 0x000fe200000006ff */
[----:B------:R-:W-:Y:S01]  /*0de0*/  FADD.FTZ R31, R31, R12 ;  /* 0x0000000c1f1f7221 */ /* 0x000fe20000010000 */
[----:B------:R-:W-:Y:S01]  /*0df0*/  SHF.L.U32 R20, R14, 0x10, RZ ;  /* 0x000000100e147819 */ /* 0x000fe200000006ff */
[----:B------:R-:W-:Y:S01]  /*0e00*/  FFMA.FTZ R30, R12, R12, R30 ;  /* 0x0000000c0c1e7223 */ /* 0x000fe2000001001e */
[C---:B------:R-:W-:Y:S01]  /*0e10*/  PRMT R15, R16.reuse, 0x7632, R15 ;  /* 0x00007632100f7816 */ /* 0x040fe2000000000f */
[----:B------:R-:W-:Y:S01]  /*0e20*/  FADD.FTZ R31, R31, R13 ;  /* 0x0000000d1f1f7221 */ /* 0x000fe20000010000 */
[----:B------:R-:W-:Y:S01]  /*0e30*/  SHF.L.U32 R14, R16, 0x10, RZ ;  /* 0x00000010100e7819 */ /* 0x000fe200000006ff */
[----:B------:R-:W-:Y:S01]  /*0e40*/  FFMA.FTZ R30, R13, R13, R30 ;  /* 0x0000000d0d1e7223 */ /* 0x000fe2000001001e */
[----:B------:R-:W-:Y:S01]  /*0e50*/  SHF.L.U32 R15, R15, 0x10, RZ ;  /* 0x000000100f0f7819 */ /* 0x000fe200000006ff */
[----:B------:R-:W-:Y:S01]  /*0e60*/  FADD.FTZ R31, R31, R55 ;  /* 0x000000371f1f7221 */ /* 0x000fe20000010000 */
[----:B------:R-:W-:Y:S01]  /*0e70*/  PRMT R16, R17, 0x7632, R16 ;  /* 0x0000763211107816 */ /* 0x000fe20000000010 */
[----:B------:R-:W-:Y:S01]  /*0e80*/  FFMA.FTZ R30, R55, R55, R30 ;  /* 0x00000037371e7223 */ /* 0x000fe2000001001e */
[----:B------:R-:W-:Y:S01]  /*0e90*/  SHF.L.U32 R53, R17, 0x10, RZ ;  /* 0x0000001011357819 */ /* 0x000fe200000006ff */
[----:B------:R-:W-:Y:S01]  /*0ea0*/  FADD.FTZ R31, R31, R20 ;  /* 0x000000141f1f7221 */ /* 0x000fe20000010000 */
[----:B------:R0:W-:Y:S01]  /*0eb0*/  STL [R1+0x20], R20 ;  /* 0x0000201401007387 */ /* 0x0001e20000100800 */
[----:B------:R-:W-:Y:S01]  /*0ec0*/  FFMA.FTZ R30, R20, R20, R30 ;  /* 0x00000014141e7223 */ /* 0x000fe2000001001e */
[----:B------:R-:W-:Y:S01]  /*0ed0*/  PRMT R17, R18, 0x7632, R17 ;  /* 0x0000763212117816 */ /* 0x000fe20000000011 */
[----:B------:R-:W-:Y:S01]  /*0ee0*/  FADD.FTZ R31, R31, R14 ;  /* 0x0000000e1f1f7221 */ /* 0x000fe20000010000 */
[----:B------:R-:W-:Y:S01]  /*0ef0*/  SHF.L.U32 R51, R19, 0x10, RZ ;  /* 0x0000001013337819 */ /* 0x000fe200000006ff */
[----:B------:R-:W-:Y:S01]  /*0f00*/  FFMA.FTZ R30, R14, R14, R30 ;  /* 0x0000000e0e1e7223 */ /* 0x000fe2000001001e */
[----:B------:R-:W-:Y:S01]  /*0f10*/  SHF.L.U32 R17, R17, 0x10, RZ ;  /* 0x0000001011117819 */ /* 0x000fe200000006ff */
[----:B------:R-:W-:-:S02]  /*0f20*/  FADD.FTZ R31, R31, R15 ;  /* 0x0000000f1f1f7221 */ /* 0x000fc40000010000 */
[----:B------:R-:W-:Y:S01]  /*0f30*/  FFMA.FTZ R30, R15, R15, R30 ;  /* 0x0000000f0f1e7223 */ /* 0x000fe2000001001e */
[----:B0-----:R-:W-:Y:S01]  /*0f40*/  SHF.L.U32 R20, R16, 0x10, RZ ;  /* 0x0000001010147819 */ /* 0x001fe200000006ff */
[----:B------:R-:W-:Y:S01]  /*0f50*/  FADD.FTZ R31, R31, R53 ;  /* 0x000000351f1f7221 */ /* 0x000fe20000010000 */
[----:B------:R-:W-:Y:S01]  /*0f60*/  SHF.L.U32 R16, R18, 0x10, RZ ;  /* 0x0000001012107819 */ /* 0x000fe200000006ff */
[----:B------:R-:W-:Y:S01]  /*0f70*/  FFMA.FTZ R30, R53, R53, R30 ;  /* 0x00000035351e7223 */ /* 0x000fe2000001001e */
[----:B------:R-:W-:Y:S01]  /*0f80*/  PRMT R18, R19, 0x7632, R18 ;  /* 0x0000763213127816 */ /* 0x000fe20000000012 */
[----:B------:R0:W-:Y:S01]  /*0f90*/  STL [R1+0x1c], R20 ;  /* 0x00001c1401007387 */ /* 0x0001e20000100800 */
[----:B------:R-:W-:Y:S01]  /*0fa0*/  FADD.FTZ R31, R31, R20 ;  /* 0x000000141f1f7221 */ /* 0x000fe20000010000 */
[----:B------:R-:W-:Y:S01]  /*0fb0*/  FFMA.FTZ R30, R20, R20, R30 ;  /* 0x00000014141e7223 */ /* 0x000fe2000001001e */
[----:B------:R-:W-:Y:S02]  /*0fc0*/  PRMT R19, R48, 0x7632, R19 ;  /* 0x0000763230137816 */ /* 0x000fe40000000013 */
[----:B------:R-:W-:Y:S01]  /*0fd0*/  FADD.FTZ R31, R31, R16 ;  /* 0x000000101f1f7221 */ /* 0x000fe20000010000 */
[----:B------:R-:W-:-:S03]  /*0fe0*/  FFMA.FTZ R30, R16, R16, R30 ;  /* 0x00000010101e7223 */ /* 0x000fc6000001001e */
[----:B------:R-:W-:Y:S01]  /*0ff0*/  FADD.FTZ R31, R31, R17 ;  /* 0x000000111f1f7221 */ /* 0x000fe20000010000 */
[----:B0-----:R-:W-:Y:S01]  /*1000*/  SHF.L.U32 R20, R18, 0x10, RZ ;  /* 0x0000001012147819 */ /* 0x001fe200000006ff */
[----:B------:R-:W-:Y:S01]  /*1010*/  FFMA.FTZ R30, R17, R17, R30 ;  /* 0x00000011111e7223 */ /* 0x000fe2000001001e */
[----:B------:R-:W-:Y:S01]  /*1020*/  SHF.L.U32 R18, R48, 0x10, RZ ;  /* 0x0000001030127819 */ /* 0x000fe200000006ff */
[----:B------:R-:W-:Y:S02]  /*1030*/  FADD.FTZ R31, R31, R51 ;  /* 0x000000331f1f7221 */ /* 0x000fe40000010000 */
[----:B------:R0:W-:Y:S01]  /*1040*/  STL [R1+0x18], R20 ;  /* 0x0000181401007387 */ /* 0x0001e20000100800 */
[----:B------:R-:W-:Y:S01]  /*1050*/  FFMA.FTZ R30, R51, R51, R30 ;  /* 0x00000033331e7223 */ /* 0x000fe2000001001e */
[----:B------:R-:W-:Y:S02]  /*1060*/  FADD.FTZ R31, R31, R20 ;  /* 0x000000141f1f7221 */ /* 0x000fe40000010000 */
[----:B------:R-:W2:Y:S01]  /*1070*/  LDL R32, [R1+0x88] ;  /* 0x0000880001207983 */ /* 0x000ea20000100800 */
[----:B------:R-:W-:Y:S01]  /*1080*/  FFMA.FTZ R30, R20, R20, R30 ;  /* 0x00000014141e7223 */ /* 0x000fe2000001001e */
[----:B------:R-:W-:Y:S01]  /*1090*/  SHF.L.U32 R19, R19, 0x10, RZ ;  /* 0x0000001013137819 */ /* 0x000fe200000006ff */
[----:B------:R-:W-:-:S02]  /*10a0*/  FADD.FTZ R31, R31, R18 ;  /* 0x000000121f1f7221 */ /* 0x000fc40000010000 */
[----:B------:R-:W-:Y:S01]  /*10b0*/  FFMA.FTZ R30, R18, R18, R30 ;  /* 0x00000012121e7223 */ /* 0x000fe2000001001e */
[----:B------:R-:W-:Y:S01]  /*10c0*/  PRMT R48, R49, 0x7632, R48 ;  /* 0x0000763231307816 */ /* 0x000fe20000000030 */
[----:B------:R-:W-:Y:S01]  /*10d0*/  FADD.FTZ R31, R31, R19 ;  /* 0x000000131f1f7221 */ /* 0x000fe20000010000 */
[----:B------:R-:W-:Y:S01]  /*10e0*/  SHF.L.U32 R49, R49, 0x10, RZ ;  /* 0x0000001031317819 */ /* 0x000fe200000006ff */
[----:B------:R-:W-:Y:S01]  /*10f0*/  FFMA.FTZ R30, R19, R19, R30 ;  /* 0x00000013131e7223 */ /* 0x000fe2000001001e */
[----:B------:R-:W-:-:S03]  /*1100*/  SHF.L.U32 R48, R48, 0x10, RZ ;  /* 0x0000001030307819 */ /* 0x000fc600000006ff */
[----:B------:R-:W-:Y:S01]  /*1110*/  FADD.FTZ R31, R31, R49 ;  /* 0x000000311f1f7221 */ /* 0x000fe20000010000 */
[----:B------:R-:W-:Y:S01]  /*1120*/  FFMA.FTZ R30, R49, R49, R30 ;  /* 0x00000031311e7223 */ /* 0x000fe2000001001e */
[C---:B------:R-:W-:Y:S02]  /*1130*/  PRMT R21, R22.reuse, 0x7632, R21 ;  /* 0x0000763216157816 */ /* 0x040fe40000000015 */
[----:B0-----:R-:W-:Y:S01]  /*1140*/  SHF.L.U32 R20, R22, 0x10, RZ ;  /* 0x0000001016147819 */ /* 0x001fe200000006ff */
        /* <DEDUP_REMOVED lines=9> */
[----:B------:R-:W0:Y:S01]  /*11e0*/  S2R R33, SR_TID.X ;  /* 0x0000000000217919 */ /* 0x000e220000002100 */
[----:B------:R-:W-:Y:S01]  /*11f0*/  SHF.L.U32 R45, R45, 0x10, RZ ;  /* 0x000000102d2d7819 */ /* 0x000fe200000006ff */
        /* <DEDUP_REMOVED lines=27> */
[----:B0-----:R-:W-:-:S02]  /*13b0*/  ISETP.GT.U32.AND P1, PT, R33, 0xf, PT ;  /* 0x0000000f2100780c */ /* 0x001fc40003f24070 */
        /* <DEDUP_REMOVED lines=9> */
[----:B------:R-:W-:Y:S01]  /*1450*/  ULOP3.LUT UR10, UR6, 0xc, URZ, 0xc0, !UPT ;  /* 0x0000000c060a7892 */ /* 0x000fe2000f8ec0ff */
[----:B------:R-:W-:Y:S01]  /*1460*/  UMOV UR8, UR7 ;  /* 0x0000000700087c82 */ /* 0x000fe20008000000 */
[----:B--2---:R0:W-:Y:S02]  /*1470*/  STS.64 [R32], R28 ;  /* 0x0000001c20007388 */ /* 0x0041e40000000a00 */
        /* <DEDUP_REMOVED lines=151> */
.L_x_595:
[----:B------:R-:W-:Y:S05]  /*1df0*/  BSYNC.RECONVERGENT B0 ;  /* 0x0000000000007941 */ /* 0x000fea0003800200 */
.L_x_594:
        /* <DEDUP_REMOVED lines=24> */
.L_x_597:
[----:B------:R-:W-:Y:S05]  /*1f80*/  BSYNC.RECONVERGENT B0 ;  /* 0x0000000000007941 */ /* 0x000fea0003800200 */
.L_x_596:
        /* <DEDUP_REMOVED lines=22> */
.L_x_599:
[----:B------:R-:W2:Y:S04]  /*20f0*/  LD.E.STRONG.GPU R31, desc[UR12][R28.64] ;  /* 0x0000000c1c1f7980 */ /* 0x000ea8000c10f900 */
[----:B--2---:R-:W-:Y:S01]  /*2100*/  CCTL.IVALL ;  /* 0x00000000ff00798f */ /* 0x004fe20002000000 */
[----:B------:R-:W-:Y:S05]  /*2110*/  YIELD ;  /* 0x0000000000007946 */ /* 0x000fea0003800000 */
[----:B-----5:R-:W-:-:S04]  /*2120*/  LOP3.LUT R31, R31, R30, RZ, 0x3c, !PT ;  /* 0x0000001e1f1f7212 */ /* 0x020fc800078e3cff */
[----:B------:R-:W-:-:S13]  /*2130*/  ISETP.GT.AND P2, PT, R31, -0x1, PT ;  /* 0xffffffff1f00780c */ /* 0x000fda0003f44270 */
[----:B------:R-:W-:Y:S05]  /*2140*/  @P2 BRA `(.L_x_599) ;  /* 0xfffffffc00e82947 */ /* 0x000fea000383ffff */
.L_x_598:
        /* <DEDUP_REMOVED lines=25> */
[----:B0-----:R-:W-:Y:S01]  /*22e0*/  LOP3.LUT P1, RZ, R56, 0x3cf, RZ, 0xc0, !PT ;  /* 0x000003cf38ff7812 */ /* 0x001fe2000782c0ff */
[----:B-1----:R-:W-:-:S05]  /*22f0*/  FADD.FTZ R34, R35, R34 ;  /* 0x0000002223227221 */ /* 0x002fca0000010000 */
[----:B------:R-:W0:Y:S01]  /*2300*/  SHFL.BFLY PT, R35, R34, 0x1, 0x1f ;  /* 0x0c201f0022237f89 */ /* 0x000e2200000e0000 */
[----:B--2---:R-:W-:-:S06]  /*2310*/  FADD.FTZ R33, R33, R32 ;  /* 0x0000002021217221 */ /* 0x004fcc0000010000 */
[----:B------:R-:W1:Y:S01]  /*2320*/  @!P1 S2R R57, SR_CgaCtaId ;  /* 0x0000000000399919 */ /* 0x000e620000008800 */
[----:B------:R-:W2:Y:S01]  /*2330*/  SHFL.BFLY PT, R56, R33, 0x1, 0x1f ;  /* 0x0c201f0021387f89 */ /* 0x000ea200000e0000 */
[----:B0-----:R-:W-:Y:S02]  /*2340*/  FADD.FTZ R32, R34, R35 ;  /* 0x0000002322207221 */ /* 0x001fe40000010000 */
[----:B------:R-:W0:Y:S01]  /*2350*/  S2R R35, SR_TID.X ;  /* 0x0000000000237919 */ /* 0x000e220000002100 */
[----:B------:R-:W-:Y:S01]  /*2360*/  @!P1 MOV R34, 0x400 ;  /* 0x0000040000229802 */ /* 0x000fe20000000f00 */
[----:B------:R-:W-:Y:S01]  /*2370*/  @!P1 FMUL.FTZ R32, R32, 1.2207031431898940355e-05 ;  /* 0x374ccccd20209820 */ /* 0x000fe20000410000 */
[----:B--2---:R-:W-:-:S03]  /*2380*/  FADD.FTZ R56, R33, R56 ;  /* 0x0000003821387221 */ /* 0x004fc60000010000 */
[----:B------:R-:W-:Y:S01]  /*2390*/  @!P1 FMUL.FTZ R33, R32, R32 ;  /* 0x0000002020219220 */ /* 0x000fe20000410000 */
[----:B------:R-:W-:-:S03]  /*23a0*/  @!P1 IADD3 R34, PT, PT, R34, 0xc80, RZ ;  /* 0x00000c8022229810 */ /* 0x000fc60007ffe0ff */
[----:B------:R-:W-:Y:S01]  /*23b0*/  @!P1 FFMA.FTZ R33, R56, 1.2207031431898940355e-05, -R33 ;  /* 0x374ccccd38219823 */ /* 0x000fe20000010821 */
[----:B-1----:R-:W-:-:S04]  /*23c0*/  @!P1 LEA R34, R57, R34, 0x18 ;  /* 0x0000002239229211 */ /* 0x002fc800078ec0ff */
[----:B------:R-:W-:Y:S02]  /*23d0*/  @!P1 FMNMX.FTZ R33, RZ, R33, !PT ;  /* 0x00000021ff219209 */ /* 0x000fe40007810000 */
[----:B---3--:R-:W-:Y:S02]  /*23e0*/  PRMT R58, R28, 0x7632, R58 ;  /* 0x000076321c3a7816 */ /* 0x008fe4000000003a */
[----:B------:R-:W-:Y:S02]  /*23f0*/  PRMT R56, R29, 0x7632, R56 ;  /* 0x000076321d387816 */ /* 0x000fe40000000038 */
[----:B----4-:R-:W-:Y:S02]  /*2400*/  PRMT R59, R30, 0x7632, R59 ;  /* 0x000076321e3b7816 */ /* 0x010fe4000000003b */
[----:B0-----:R-:W-:-:S05]  /*2410*/  @!P1 LEA.HI R34, R35, R34, RZ, 0x1f ;  /* 0x0000002223229211 */ /* 0x001fca00078ff8ff */
[----:B------:R0:W-:Y:S01]  /*2420*/  @!P1 STS.64 [R34], R32 ;  /* 0x0000002022009388 */ /* 0x0001e20000000a00 */
        /* <DEDUP_REMOVED lines=20> */
.L_x_601:
[----:B------:R-:W-:Y:S05]  /*2570*/  BSYNC.RECONVERGENT B0 ;  /* 0x0000000000007941 */ /* 0x000fea0003800200 */
.L_x_600:
[----:B------:R-:W2:Y:S01]  /*2580*/  S2UR UR7, SR_CgaCtaId ;  /* 0x00000000000779c3 */ /* 0x000ea20000008800 */
[----:B------:R-:W-:Y:S01]  /*2590*/  UMOV UR6, 0x400 ;  /* 0x0000040000067882 */ /* 0x000fe20000000000 */
[----:B------:R-:W-:Y:S01]  /*25a0*/  IMAD.HI.U32 R26, R26, -0x33333333, RZ ;  /* 0xcccccccd1a1a7827 */ /* 0x000fe200078e00ff */
[----:B------:R-:W-:Y:S01]  /*25b0*/  UIADD3 UR6, UPT, UPT, UR6, 0xc80, URZ ;  /* 0x00000c8006067890 */ /* 0x000fe2000fffe0ff */
[----:B------:R-:W-:Y:S02]  /*25c0*/  SHF.L.U32 R30, R30, 0x10, RZ ;  /* 0x000000101e1e7819 */ /* 0x000fe400000006ff */
[----:B------:R-:W-:Y:S02]  /*25d0*/  SHF.L.U32 R58, R58, 0x10, RZ ;  /* 0x000000103a3a7819 */ /* 0x000fe400000006ff */
[----:B------:R-:W-:Y:S02]  /*25e0*/  LEA.HI R26, R26, -UR10, RZ, 0x1a ;  /* 0x8000000a1a1a7c11 */ /* 0x000fe4000f8fd0ff */
[----:B------:R-:W-:-:S02]  /*25f0*/  SHF.L.U32 R59, R59, 0x10, RZ ;  /* 0x000000103b3b7819 */ /* 0x000fc400000006ff */
[----:B------:R-:W-:Y:S02]  /*2600*/  SHF.L.U32 R31, R31, 0x10, RZ ;  /* 0x000000101f1f7819 */ /* 0x000fe400000006ff */
[----:B------:R-:W-:Y:S02]  /*2610*/  SHF.L.U32 R56, R56, 0x10, RZ ;  /* 0x0000001038387819 */ /* 0x000fe400000006ff */
[----:B------:R-:W-:Y:S01]  /*2620*/  SHF.L.U32 R57, R57, 0x10, RZ ;  /* 0x0000001039397819 */ /* 0x000fe200000006ff */
[----:B--2---:R-:W-:-:S06]  /*2630*/  ULEA UR6, UR7, UR6, 0x18 ;  /* 0x0000000607067291 */ /* 0x004fcc000f8ec0ff */
[----:B------:R-:W-:-:S05]  /*2640*/  LEA R26, R26, UR6, 0x3 ;  /* 0x000000061a1a7c11 */ /* 0x000fca000f8e18ff */
[----:B------:R-:W2:Y:S01]  /*2650*/  LDCU UR6, c[0x0][0x3a0] ;  /* 0x00007400ff0677ac */ /* 0x000ea20008000800 */
[----:B------:R-:W2:Y:S02]  /*2660*/  LDS.64 R26, [R26] ;  /* 0x000000001a1a7984 */ /* 0x000ea40000000a00 */
[----:B--2---:R-:W-:Y:S01]  /*2670*/  FADD.FTZ R27, R27, UR6 ;  /* 0x000000061b1b7e21 */ /* 0x004fe20008010000 */
[--C-:B01----:R-:W-:Y:S01]  /*2680*/  FADD.FTZ R32, R0, -R26.reuse ;  /* 0x8000001a00207221 */ /* 0x103fe20000010000 */
[----:B------:R-:W-:Y:S01]  /*2690*/  SHF.L.U32 R0, R28, 0x10, RZ ;  /* 0x000000101c007819 */ /* 0x000fe200000006ff */
        /* <DEDUP_REMOVED lines=23> */
[----:B------:R-:W-:Y:S01]  /*2810*/  FMUL.FTZ R35, R27, R6 ;  /* 0x000000061b237220 */ /* 0x000fe20000410000 */
[--C-:B------:R-:W-:Y:S01]  /*2820*/  FFMA.FTZ R32, R32, R0, R30.reuse ;  /* 0x0000000020207223 */ /* 0x100fe2000001001e */
[----:B------:R-:W-:Y:S01]  /*2830*/  FFMA.FTZ R33, R33, R58, R59 ;  /* 0x0000003a21217223 */ /* 0x000fe2000001003b */
[C---:B------:R-:W-:Y:S01]  /*2840*/  FMUL.FTZ R34, R27.reuse, R54 ;  /* 0x000000361b227220 */ /* 0x040fe20000410000 */
[C---:B------:R-:W-:Y:S01]  /*2850*/  FMUL.FTZ R4, R27.reuse, R12 ;  /* 0x0000000c1b047220 */ /* 0x040fe20000410000 */
[----:B------:R-:W-:Y:S01]  /*2860*/  FMUL.FTZ R28, R32, -1.4426950216293334961 ;  /* 0xbfb8aa3b201c7820 */ /* 0x000fe20000410000 */
[C---:B------:R-:W-:Y:S01]  /*2870*/  FMUL.FTZ R54, R27.reuse, R52 ;  /* 0x000000341b367220 */ /* 0x040fe20000410000 */
[C---:B------:R-:W-:Y:S01]  /*2880*/  FMUL.FTZ R52, R27.reuse, R47 ;  /* 0x0000002f1b347220 */ /* 0x040fe20000410000 */
[C---:B------:R-:W-:Y:S01]  /*2890*/  FMUL.FTZ R6, R27.reuse, R8 ;  /* 0x000000081b067220 */ /* 0x040fe20000410000 */
[C---:B------:R-:W-:Y:S01]  /*28a0*/  FMUL.FTZ R47, R27.reuse, R39 ;  /* 0x000000271b2f7220 */ /* 0x040fe20000410000 */
[C-C-:B------:R-:W-:Y:S01]  /*28b0*/  FFMA.FTZ R8, R0.reuse, R35, R30.reuse ;  /* 0x0000002300087223 */ /* 0x140fe2000001001e */
[----:B------:R-:W0:Y:S01]  /*28c0*/  MUFU.EX2 R28, R28 ;  /* 0x0000001c001c7308 */ /* 0x000e220000000800 */
[C---:B------:R-:W-:Y:S01]  /*28d0*/  FMUL.FTZ R39, R27.reuse, R14 ;  /* 0x0000000e1b277220 */ /* 0x040fe20000410000 */
[C-C-:B------:R-:W-:Y:S01]  /*28e0*/  FFMA.FTZ R35, R0.reuse, R4, R30.reuse ;  /* 0x0000000400237223 */ /* 0x140fe2000001001e */
[C---:B------:R-:W-:Y:S01]  /*28f0*/  FMUL.FTZ R18, R27.reuse, R18 ;  /* 0x000000121b127220 */ /* 0x040fe20000410000 */
[C---:B------:R-:W-:Y:S01]  /*2900*/  FMUL.FTZ R20, R27.reuse, R20 ;  /* 0x000000141b147220 */ /* 0x040fe20000410000 */
[----:B------:R-:W-:Y:S01]  /*2910*/  FFMA.FTZ R39, R0, R39, R30 ;  /* 0x0000002700277223 */ /* 0x000fe2000001001e */
[C---:B------:R-:W-:Y:S01]  /*2920*/  FMUL.FTZ R22, R27.reuse, R22 ;  /* 0x000000161b167220 */ /* 0x040fe20000410000 */
[----:B------:R1:W-:Y:S01]  /*2930*/  STL [R1+0x44], R35 ;  /* 0x0000442301007387 */ /* 0x0003e20000100800 */
[----:B------:R-:W-:Y:S01]  /*2940*/  FFMA.FTZ R34, R34, R56, R57 ;  /* 0x0000003822227223 */ /* 0x000fe20000010039 */
[----:B------:R-:W-:Y:S01]  /*2950*/  FMUL.FTZ R24, R27, R24 ;  /* 0x000000181b187220 */ /* 0x000fe20000410000 */
[--C-:B------:R-:W-:Y:S01]  /*2960*/  FADD.FTZ R9, R9, -R26.reuse ;  /* 0x8000001a09097221 */ /* 0x100fe20000010000 */
[----:B------:R-:W-:Y:S01]  /*2970*/  STL [R1+0x50], R39 ;  /* 0x0000502701007387 */ /* 0x000fe20000100800 */
[----:B------:R-:W-:Y:S01]  /*2980*/  FADD.FTZ R15, R15, -R26 ;  /* 0x8000001a0f0f7221 */ /* 0x000fe20000010000 */
[C-C-:B------:R-:W-:Y:S01]  /*2990*/  FFMA.FTZ R14, R0.reuse, R52, R30.reuse ;  /* 0x00000034000e7223 */ /* 0x140fe2000001001e */
[C-C-:B------:R-:W-:Y:S01]  /*29a0*/  FFMA.FTZ R12, R0.reuse, R47, R30.reuse ;  /* 0x0000002f000c7223 */ /* 0x140fe2000001001e */
[----:B------:R-:W-:Y:S01]  /*29b0*/  FFMA.FTZ R6, R0, R6, R30 ;  /* 0x0000000600067223 */ /* 0x000fe2000001001e */
[----:B------:R-:W-:Y:S01]  /*29c0*/  FADD.FTZ R50, R50, -R26 ;  /* 0x8000001a32327221 */ /* 0x000fe20000010000 */
[----:B0-----:R-:W-:Y:S01]  /*29d0*/  FADD.FTZ R28, R28, 1 ;  /* 0x3f8000001c1c7421 */ /* 0x001fe20000010000 */
[C-C-:B-1----:R-:W-:Y:S01]  /*29e0*/  FFMA.FTZ R35, R0.reuse, R18, R30.reuse ;  /* 0x0000001200237223 */ /* 0x142fe2000001001e */
[----:B------:R-:W-:Y:S01]  /*29f0*/  FFMA.FTZ R18, R0, R20, R30 ;  /* 0x0000001400127223 */ /* 0x000fe2000001001e */
[--C-:B------:R-:W-:Y:S01]  /*2a00*/  FADD.FTZ R7, R7, -R26.reuse ;  /* 0x8000001a07077221 */ /* 0x100fe20000010000 */
[----:B------:R-:W-:Y:S01]  /*2a10*/  FADD.FTZ R11, R11, -R26 ;  /* 0x8000001a0b0b7221 */ /* 0x000fe20000010000 */
[----:B------:R-:W0:Y:S01]  /*2a20*/  LDCU.64 UR6, c[0x0][0x380] ;  /* 0x00007000ff0677ac */ /* 0x000e220008000a00 */
[----:B------:R-:W1:Y:S02]  /*2a30*/  MUFU.RCP R28, R28 ;  /* 0x0000001c001c7308 */ /* 0x000e640000001000 */
[----:B-1----:R-:W-:Y:S01]  /*2a40*/  FMUL.FTZ R28, R32, R28 ;  /* 0x0000001c201c7220 */ /* 0x002fe20000410000 */
[----:B------:R-:W-:-:S06]  /*2a50*/  FMUL.FTZ R32, R33, -1.4426950216293334961 ;  /* 0xbfb8aa3b21207820 */ /* 0x000fcc0000410000 */
[----:B------:R-:W1:Y:S02]  /*2a60*/  MUFU.EX2 R32, R32 ;  /* 0x0000002000207308 */ /* 0x000e640000000800 */
[----:B-1----:R-:W-:-:S06]  /*2a70*/  FADD.FTZ R32, R32, 1 ;  /* 0x3f80000020207421 */ /* 0x002fcc0000010000 */
[----:B------:R-:W1:Y:S02]  /*2a80*/  MUFU.RCP R32, R32 ;  /* 0x0000002000207308 */ /* 0x000e640000001000 */
[----:B-1----:R-:W-:Y:S01]  /*2a90*/  FMUL.FTZ R33, R33, R32 ;  /* 0x0000002021217220 */ /* 0x002fe20000410000 */
[----:B------:R-:W-:Y:S01]  /*2aa0*/  SHF.L.U32 R32, R29, 0x10, RZ ;  /* 0x000000101d207819 */ /* 0x000fe200000006ff */
[C---:B------:R-:W-:Y:S01]  /*2ab0*/  FMUL.FTZ R29, R27.reuse, R40 ;  /* 0x000000281b1d7220 */ /* 0x040fe20000410000 */
[----:B------:R-:W-:Y:S01]  /*2ac0*/  FMUL.FTZ R40, R27, R16 ;  /* 0x000000101b287220 */ /* 0x000fe20000410000 */
[C-C-:B------:R-:W-:Y:S01]  /*2ad0*/  FFMA.FTZ R16, R0.reuse, R54, R30.reuse ;  /* 0x0000003600107223 */ /* 0x140fe2000001001e */
[----:B------:R-:W-:Y:S01]  /*2ae0*/  F2FP.BF16.F32.PACK_AB R28, R33, R28 ;  /* 0x0000001c211c723e */ /* 0x000fe200000010ff */
[----:B------:R-:W-:Y:S01]  /*2af0*/  FFMA.FTZ R29, R29, R32, R31 ;  /* 0x000000201d1d7223 */ /* 0x000fe2000001001f */
[----:B------:R-:W-:-:S03]  /*2b00*/  FFMA.FTZ R4, R0, R40, R30 ;  /* 0x0000002800047223 */ /* 0x000fc6000001001e */
[----:B------:R-:W-:Y:S02]  /*2b10*/  FMUL.FTZ R33, R29, -1.4426950216293334961 ;  /* 0xbfb8aa3b1d217820 */ /* 0x000fe40000410000 */
[----:B------:R1:W-:Y:S04]  /*2b20*/  STL [R1+0x58], R4 ;  /* 0x0000580401007387 */ /* 0x0003e80000100800 */
[----:B------:R-:W-:Y:S01]  /*2b30*/  STL [R1+0x60], R35 ;  /* 0x0000602301007387 */ /* 0x000fe20000100800 */
[----:B------:R-:W2:Y:S03]  /*2b40*/  MUFU.EX2 R33, R33 ;  /* 0x0000002100217308 */ /* 0x000ea60000000800 */
[----:B------:R-:W-:Y:S01]  /*2b50*/  STL [R1+0x68], R18 ;  /* 0x0000681201007387 */ /* 0x000fe20000100800 */
[----:B-1----:R-:W-:-:S03]  /*2b60*/  FFMA.FTZ R4, R0, R22, R30 ;  /* 0x0000001600047223 */ /* 0x002fc6000001001e */
[----:B------:R-:W0:Y:S04]  /*2b70*/  LDL.LU R40, [R1+0x48] ;  /* 0x0000480001287983 */ /* 0x000e280000300800 */
[----:B------:R1:W-:Y:S04]  /*2b80*/  STL [R1+0x6c], R4 ;  /* 0x00006c0401007387 */ /* 0x0003e80000100800 */
[----:B------:R-:W3:Y:S01]  /*2b90*/  LDL.LU R39, [R1+0x4c] ;  /* 0x00004c0001277983 */ /* 0x000ee20000300800 */
[----:B--2---:R-:W-:-:S06]  /*2ba0*/  FADD.FTZ R33, R33, 1 ;  /* 0x3f80000021217421 */ /* 0x004fcc0000010000 */
[----:B------:R-:W2:Y:S02]  /*2bb0*/  MUFU.RCP R33, R33 ;  /* 0x0000002100217308 */ /* 0x000ea40000001000 */
[----:B--2---:R-:W-:Y:S01]  /*2bc0*/  FMUL.FTZ R33, R29, R33 ;  /* 0x000000211d217220 */ /* 0x004fe20000410000 */
[----:B------:R-:W-:-:S06]  /*2bd0*/  FMUL.FTZ R29, R34, -1.4426950216293334961 ;  /* 0xbfb8aa3b221d7820 */ /* 0x000fcc0000410000 */
[----:B------:R-:W2:Y:S02]  /*2be0*/  MUFU.EX2 R29, R29 ;  /* 0x0000001d001d7308 */ /* 0x000ea40000000800 */
[----:B--2---:R-:W-:-:S06]  /*2bf0*/  FADD.FTZ R29, R29, 1 ;  /* 0x3f8000001d1d7421 */ /* 0x004fcc0000010000 */
[----:B------:R-:W2:Y:S01]  /*2c00*/  MUFU.RCP R29, R29 ;  /* 0x0000001d001d7308 */ /* 0x000ea20000001000 */
[C---:B------:R-:W-:Y:S01]  /*2c10*/  FMUL.FTZ R3, R27.reuse, R3 ;  /* 0x000000031b037220 */ /* 0x040fe20000410000 */
[----:B-1----:R-:W-:Y:S01]  /*2c20*/  FMUL.FTZ R4, R27, R9 ;  /* 0x000000091b047220 */ /* 0x002fe20000410000 */
[--C-:B------:R-:W-:Y:S01]  /*2c30*/  FADD.FTZ R13, R13, -R26.reuse ;  /* 0x8000001a0d0d7221 */ /* 0x100fe20000010000 */
[----:B------:R-:W-:Y:S01]  /*2c40*/  FMUL.FTZ R15, R27, R15 ;  /* 0x0000000f1b0f7220 */ /* 0x000fe20000410000 */
[--C-:B------:R-:W-:Y:S01]  /*2c50*/  FADD.FTZ R5, R5, -R26.reuse ;  /* 0x8000001a05057221 */ /* 0x100fe20000010000 */
[----:B------:R-:W-:Y:S01]  /*2c60*/  FADD.FTZ R17, R17, -R26 ;  /* 0x8000001a11117221 */ /* 0x000fe20000010000 */
[C---:B------:R-:W-:Y:S01]  /*2c70*/  FMUL.FTZ R50, R27.reuse, R50 ;  /* 0x000000321b327220 */ /* 0x040fe20000410000 */
[----:B--2---:R-:W-:Y:S01]  /*2c80*/  FMUL.FTZ R29, R34, R29 ;  /* 0x0000001d221d7220 */ /* 0x004fe20000410000 */
[C---:B------:R-:W-:Y:S01]  /*2c90*/  FMUL.FTZ R34, R27.reuse, R2 ;  /* 0x000000021b227220 */ /* 0x040fe20000410000 */
[----:B------:R-:W-:Y:S01]  /*2ca0*/  FMUL.FTZ R2, R27, R10 ;  /* 0x0000000a1b027220 */ /* 0x000fe20000410000 */
[----:B------:R-:W-:-:S02]  /*2cb0*/  FFMA.FTZ R10, R0, R41, R30 ;  /* 0x00000029000a7223 */ /* 0x000fc4000001001e */
[C-C-:B------:R-:W-:Y:S01]  /*2cc0*/  FFMA.FTZ R34, R0.reuse, R34, R30.reuse ;  /* 0x0000002200227223 */ /* 0x140fe2000001001e */
[C-C-:B------:R-:W-:Y:S01]  /*2cd0*/  FFMA.FTZ R2, R0.reuse, R2, R30.reuse ;  /* 0x0000000200027223 */ /* 0x140fe2000001001e */
[----:B------:R-:W-:Y:S01]  /*2ce0*/  FFMA.FTZ R0, R0, R24, R30 ;  /* 0x0000001800007223 */ /* 0x000fe2000001001e */
[----:B------:R-:W-:Y:S01]  /*2cf0*/  FMUL.FTZ R7, R27, R7 ;  /* 0x000000071b077220 */ /* 0x000fe20000410000 */
[--C-:B------:R-:W-:Y:S01]  /*2d00*/  FADD.FTZ R44, R44, -R26.reuse ;  /* 0x8000001a2c2c7221 */ /* 0x100fe20000010000 */
[--C-:B------:R-:W-:Y:S01]  /*2d10*/  FADD.FTZ R19, R19, -R26.reuse ;  /* 0x8000001a13137221 */ /* 0x100fe20000010000 */
[----:B------:R-:W-:Y:S01]  /*2d20*/  FMUL.FTZ R11, R27, R11 ;  /* 0x0000000b1b0b7220 */ /* 0x000fe20000410000 */
[C-C-:B------:R-:W-:Y:S01]  /*2d30*/  FFMA.FTZ R18, R58.reuse, R3, R59.reuse ;  /* 0x000000033a127223 */ /* 0x140fe2000001003b */
[----:B------:R1:W-:Y:S01]  /*2d40*/  STL [R1+0x70], R0 ;  /* 0x0000700001007387 */ /* 0x0003e20000100800 */
[----:B------:R-:W-:Y:S01]  /*2d50*/  FADD.FTZ R21, R21, -R26 ;  /* 0x8000001a15157221 */ /* 0x000fe20000010000 */
[C-C-:B------:R-:W-:Y:S01]  /*2d60*/  FFMA.FTZ R3, R58.reuse, R4, R59.reuse ;  /* 0x000000043a037223 */ /* 0x140fe2000001003b */
[C-C-:B------:R-:W-:Y:S01]  /*2d70*/  FFMA.FTZ R4, R58.reuse, R15, R59.reuse ;  /* 0x0000000f3a047223 */ /* 0x140fe2000001003b */
[C---:B------:R-:W-:Y:S01]  /*2d80*/  FMUL.FTZ R5, R27.reuse, R5 ;  /* 0x000000051b057220 */ /* 0x040fe20000410000 */
[C---:B------:R-:W-:Y:S01]  /*2d90*/  FMUL.FTZ R17, R27.reuse, R17 ;  /* 0x000000111b117220 */ /* 0x040fe20000410000 */
[C---:B------:R-:W-:Y:S01]  /*2da0*/  FMUL.FTZ R30, R27.reuse, R44 ;  /* 0x0000002c1b1e7220 */ /* 0x040fe20000410000 */
[C---:B------:R-:W-:Y:S01]  /*2db0*/  FMUL.FTZ R19, R27.reuse, R19 ;  /* 0x000000131b137220 */ /* 0x040fe20000410000 */
[C---:B-1----:R-:W-:Y:S01]  /*2dc0*/  FMUL.FTZ R0, R27.reuse, R13 ;  /* 0x0000000d1b007220 */ /* 0x042fe20000410000 */
[C-C-:B------:R-:W-:Y:S01]  /*2dd0*/  FFMA.FTZ R13, R58.reuse, R50, R59.reuse ;  /* 0x000000323a0d7223 */ /* 0x140fe2000001003b */
[C-C-:B------:R-:W-:Y:S01]  /*2de0*/  FFMA.FTZ R50, R58.reuse, R7, R59.reuse ;  /* 0x000000073a327223 */ /* 0x140fe2000001003b */
[----:B------:R-:W-:Y:S01]  /*2df0*/  FMUL.FTZ R21, R27, R21 ;  /* 0x000000151b157220 */ /* 0x000fe20000410000 */
[C-C-:B------:R-:W-:Y:S01]  /*2e00*/  FFMA.FTZ R44, R58.reuse, R11, R59.reuse ;  /* 0x0000000b3a2c7223 */ /* 0x140fe2000001003b */
[----:B------:R-:W2:Y:S01]  /*2e10*/  LDL.LU R7, [R1+0x14] ;  /* 0x0000140001077983 */ /* 0x000ea20000300800 */
[C-C-:B------:R-:W-:Y:S01]  /*2e20*/  FFMA.FTZ R9, R58.reuse, R5, R59.reuse ;  /* 0x000000053a097223 */ /* 0x140fe2000001003b */
[----:B------:R-:W-:-:S02]  /*2e30*/  FFMA.FTZ R15, R58, R17, R59 ;  /* 0x000000113a0f7223 */ /* 0x000fc4000001003b */
[----:B------:R-:W4:Y:S01]  /*2e40*/  LDL.LU R11, [R1+0x10] ;  /* 0x00001000010b7983 */ /* 0x000f220000300800 */
[--C-:B------:R-:W-:Y:S01]  /*2e50*/  FADD.FTZ R23, R23, -R26.reuse ;  /* 0x8000001a17177221 */ /* 0x100fe20000010000 */
[----:B------:R-:W-:Y:S02]  /*2e60*/  FFMA.FTZ R5, R58, R19, R59 ;  /* 0x000000133a057223 */ /* 0x000fe4000001003b */
[----:B------:R1:W-:Y:S01]  /*2e70*/  STL [R1+0x54], R4 ;  /* 0x0000540401007387 */ /* 0x0003e20000100800 */
[----:B------:R-:W-:-:S03]  /*2e80*/  FADD.FTZ R25, R25, -R26 ;  /* 0x8000001a19197221 */ /* 0x000fc60000010000 */
[----:B------:R-:W5:Y:S01]  /*2e90*/  LDL.LU R35, [R1+0xc] ;  /* 0x00000c0001237983 */ /* 0x000f620000300800 */
[----:B------:R-:W-:-:S03]  /*2ea0*/  FMUL.FTZ R23, R27, R23 ;  /* 0x000000171b177220 */ /* 0x000fc60000410000 */
[----:B------:R-:W5:Y:S01]  /*2eb0*/  LDL.LU R24, [R1+0x8] ;  /* 0x0000080001187983 */ /* 0x000f620000300800 */
[----:B-1----:R-:W-:-:S03]  /*2ec0*/  FFMA.FTZ R4, R58, R21, R59 ;  /* 0x000000153a047223 */ /* 0x002fc6000001003b */
[----:B------:R-:W5:Y:S01]  /*2ed0*/  LDL.LU R22, [R1+0x4] ;  /* 0x0000040001167983 */ /* 0x000f620000300800 */
[----:B------:R-:W-:-:S03]  /*2ee0*/  FMUL.FTZ R25, R27, R25 ;  /* 0x000000191b197220 */ /* 0x000fc60000410000 */
[----:B------:R-:W5:Y:S04]  /*2ef0*/  LDL.LU R20, [R1] ;  /* 0x0000000001147983 */ /* 0x000f680000300800 */
[----:B------:R1:W-:Y:S01]  /*2f00*/  STL [R1+0x5c], R15 ;  /* 0x00005c0f01007387 */ /* 0x0003e20000100800 */
[----:B------:R-:W-:-:S03]  /*2f10*/  FFMA.FTZ R17, R58, R23, R59 ;  /* 0x000000173a117223 */ /* 0x000fc6000001003b */
[----:B------:R-:W-:Y:S04]  /*2f20*/  STL [R1+0x64], R5 ;  /* 0x0000640501007387 */ /* 0x000fe80000100800 */
[----:B------:R0:W-:Y:S01]  /*2f30*/  STL [R1+0x74], R4 ;  /* 0x0000740401007387 */ /* 0x0001e20000100800 */
[----:B-1----:R-:W-:Y:S01]  /*2f40*/  FFMA.FTZ R15, R58, R25, R59 ;  /* 0x000000193a0f7223 */ /* 0x002fe2000001003b */
[----:B------:R-:W-:Y:S02]  /*2f50*/  F2FP.BF16.F32.PACK_AB R29, R29, R33 ;  /* 0x000000211d1d723e */ /* 0x000fe400000010ff */
[----:B------:R-:W-:Y:S04]  /*2f60*/  STL [R1+0x78], R17 ;  /* 0x0000781101007387 */ /* 0x000fe80000100800 */
[----:B------:R-:W-:Y:S01]  /*2f70*/  STL [R1+0x7c], R15 ;  /* 0x00007c0f01007387 */ /* 0x000fe20000100800 */
[----:B0-----:R-:W-:-:S04]  /*2f80*/  IADD3 R4, P1, PT, R40, UR6, RZ ;  /* 0x0000000628047c10 */ /* 0x001fc8000ff3e0ff */
[----:B---3--:R-:W-:Y:S01]  /*2f90*/  IADD3.X R5, PT, PT, R39, UR7, RZ, P1, !PT ;  /* 0x0000000727057c10 */ /* 0x008fe20008ffe4ff */
[----:B------:R-:W-:Y:S01]  /*2fa0*/  STL [R1+0x90], R4 ;  /* 0x0000900401007387 */ /* 0x000fe20000100800 */
[----:B------:R-:W-:Y:S01]  /*2fb0*/  FMUL.FTZ R21, R16, -1.4426950216293334961 ;  /* 0xbfb8aa3b10157820 */ /* 0x000fe20000410000 */
[--C-:B------:R-:W-:Y:S01]  /*2fc0*/  FADD.FTZ R38, R38, -R26.reuse ;  /* 0x8000001a26267221 */ /* 0x100fe20000010000 */
[--C-:B------:R-:W-:Y:S01]  /*2fd0*/  FADD.FTZ R36, R36, -R26.reuse ;  /* 0x8000001a24247221 */ /* 0x100fe20000010000 */
[----:B------:R0:W-:Y:S01]  /*2fe0*/  STG.E.64 desc[UR12][R4.64], R28 ;  /* 0x0000001c04007986 */ /* 0x0001e2000c101b0c */
[--C-:B------:R-:W-:Y:S01]  /*2ff0*/  FADD.FTZ R61, R61, -R26.reuse ;  /* 0x8000001a3d3d7221 */ /* 0x100fe20000010000 */
[--C-:B------:R-:W-:Y:S01]  /*3000*/  FADD.FTZ R60, R60, -R26.reuse ;  /* 0x8000001a3c3c7221 */ /* 0x100fe20000010000 */
[--C-:B------:R-:W-:Y:S01]  /*3010*/  FADD.FTZ R55, R55, -R26.reuse ;  /* 0x8000001a37377221 */ /* 0x100fe20000010000 */
[----:B------:R1:W-:Y:S01]  /*3020*/  STL [R1+0x8c], R5 ;  /* 0x00008c0501007387 */ /* 0x0003e20000100800 */
[--C-:B------:R-:W-:Y:S01]  /*3030*/  FADD.FTZ R53, R53, -R26.reuse ;  /* 0x8000001a35357221 */ /* 0x100fe20000010000 */
[--C-:B------:R-:W-:Y:S01]  /*3040*/  FADD.FTZ R51, R51, -R26.reuse ;  /* 0x8000001a33337221 */ /* 0x100fe20000010000 */
[--C-:B------:R-:W-:Y:S01]  /*3050*/  FADD.FTZ R49, R49, -R26.reuse ;  /* 0x8000001a31317221 */ /* 0x100fe20000010000 */
[--C-:B------:R-:W-:Y:S01]  /*3060*/  FADD.FTZ R46, R46, -R26.reuse ;  /* 0x8000001a2e2e7221 */ /* 0x100fe20000010000 */
[----:B------:R-:W-:Y:S01]  /*3070*/  FADD.FTZ R43, R43, -R26 ;  /* 0x8000001a2b2b7221 */ /* 0x000fe20000010000 */
[C-C-:B------:R-:W-:Y:S01]  /*3080*/  FFMA.FTZ R30, R58.reuse, R30, R59.reuse ;  /* 0x0000001e3a1e7223 */ /* 0x140fe2000001003b */
[----:B------:R-:W-:Y:S01]  /*3090*/  FFMA.FTZ R0, R58, R0, R59 ;  /* 0x000000003a007223 */ /* 0x000fe2000001003b */
[----:B------:R-:W3:Y:S01]  /*30a0*/  LDCU.64 UR6, c[0x0][0x3a8] ;  /* 0x00007500ff0677ac */ /* 0x000ee20008000a00 */
[----:B0-----:R-:W3:Y:S01]  /*30b0*/  LDL.LU R4, [R1+0x28] ;  /* 0x0000280001047983 */ /* 0x001ee20000300800 */
[----:B------:R-:W0:Y:S01]  /*30c0*/  MUFU.EX2 R21, R21 ;  /* 0x0000001500157308 */ /* 0x000e220000000800 */
[C---:B------:R-:W-:Y:S01]  /*30d0*/  FMUL.FTZ R38, R27.reuse, R38 ;  /* 0x000000261b267220 */ /* 0x040fe20000410000 */
[----:B------:R-:W-:-:S03]  /*30e0*/  FMUL.FTZ R36, R27, R36 ;  /* 0x000000241b247220 */ /* 0x000fc60000410000 */
[----:B------:R-:W-:Y:S01]  /*30f0*/  FFMA.FTZ R54, R58, R38, R59 ;  /* 0x000000263a367223 */ /* 0x000fe2000001003b */
[----:B-1----:R-:W-:Y:S01]  /*3100*/  FFMA.FTZ R5, R32, R36, R31 ;  /* 0x0000002420057223 */ /* 0x002fe2000001001f */
[----:B------:R-:W3:Y:S01]  /*3110*/  LDL.LU R59, [R1+0x2c] ;  /* 0x00002c00013b7983 */ /* 0x000ee20000300800 */
[C---:B------:R-:W-:Y:S01]  /*3120*/  FMUL.FTZ R41, R27.reuse, R61 ;  /* 0x0000003d1b297220 */ /* 0x040fe20000410000 */
[C---:B------:R-:W-:Y:S01]  /*3130*/  FMUL.FTZ R39, R27.reuse, R60 ;  /* 0x0000003c1b277220 */ /* 0x040fe20000410000 */
[C---:B------:R-:W-:Y:S01]  /*3140*/  FMUL.FTZ R49, R27.reuse, R49 ;  /* 0x000000311b317220 */ /* 0x040fe20000410000 */
[----:B------:R-:W3:Y:S01]  /*3150*/  LDL.LU R33, [R1+0x3c] ;  /* 0x00003c0001217983 */ /* 0x000ee20000300800 */
[----:B------:R-:W-:-:S03]  /*3160*/  FMUL.FTZ R23, R27, R43 ;  /* 0x0000002b1b177220 */ /* 0x000fc60000410000 */
[----:B------:R-:W3:Y:S01]  /*3170*/  LDL.LU R52, [R1+0x40] ;  /* 0x0000400001347983 */ /* 0x000ee20000300800 */
[C-C-:B------:R-:W-:Y:S01]  /*3180*/  FFMA.FTZ R41, R32.reuse, R41, R31.reuse ;  /* 0x0000002920297223 */ /* 0x140fe2000001001f */
[----:B0-----:R-:W-:Y:S02]  /*3190*/  FADD.FTZ R28, R21, 1 ;  /* 0x3f800000151c7421 */ /* 0x001fe40000010000 */
[----:B------:R-:W3:Y:S01]  /*31a0*/  LDL.LU R58, [R1+0x38] ;  /* 0x00003800013a7983 */ /* 0x000ee20000300800 */
[C-C-:B------:R-:W-:Y:S01]  /*31b0*/  FFMA.FTZ R39, R32.reuse, R39, R31.reuse ;  /* 0x0000002720277223 */ /* 0x140fe2000001001f */
[----:B------:R-:W-:Y:S02]  /*31c0*/  FFMA.FTZ R23, R32, R23, R31 ;  /* 0x0000001720177223 */ /* 0x000fe4000001001f */
[----:B------:R-:W3:Y:S04]  /*31d0*/  LDL.LU R40, [R1+0x34] ;  /* 0x0000340001287983 */ /* 0x000ee80000300800 */
[----:B------:R-:W3:Y:S04]  /*31e0*/  LDL.LU R38, [R1+0x30] ;  /* 0x0000300001267983 */ /* 0x000ee80000300800 */
[----:B------:R0:W-:Y:S01]  /*31f0*/  STL [R1+0x14], R5 ;  /* 0x0000140501007387 */ /* 0x0001e20000100800 */
[--C-:B--2---:R-:W-:Y:S01]  /*3200*/  FADD.FTZ R7, R7, -R26.reuse ;  /* 0x8000001a07077221 */ /* 0x104fe20000010000 */
[----:B----4-:R-:W-:-:S04]  /*3210*/  FADD.FTZ R11, R11, -R26 ;  /* 0x8000001a0b0b7221 */ /* 0x010fc80000010000 */
[----:B------:R-:W-:Y:S01]  /*3220*/  FMUL.FTZ R25, R27, R11 ;  /* 0x0000000b1b197220 */ /* 0x000fe20000410000 */
[--C-:B-----5:R-:W-:Y:S01]  /*3230*/  FADD.FTZ R15, R35, -R26.reuse ;  /* 0x8000001a230f7221 */ /* 0x120fe20000010000 */
[--C-:B------:R-:W-:Y:S01]  /*3240*/  FADD.FTZ R17, R24, -R26.reuse ;  /* 0x8000001a18117221 */ /* 0x100fe20000010000 */
[--C-:B------:R-:W-:Y:S01]  /*3250*/  FADD.FTZ R19, R22, -R26.reuse ;  /* 0x8000001a16137221 */ /* 0x100fe20000010000 */
        /* <DEDUP_REMOVED lines=20> */
[----:B------:R-:W-:-:S02]  /*33a0*/  FFMA.FTZ R19, R32, R19, R31 ;  /* 0x0000001320137223 */ /* 0x000fc4000001001f */
[----:B------:R-:W2:Y:S04]  /*33b0*/  LDL.LU R32, [R1+0x24] ;  /* 0x0000240001207983 */ /* 0x000ea80000300800 */
[----:B------:R-:W4:Y:S04]  /*33c0*/  LDL.LU R31, [R1+0x20] ;  /* 0x00002000011f7983 */ /* 0x000f280000300800 */
[----:B0-----:R-:W5:Y:S01]  /*33d0*/  LDL.LU R5, [R1+0x1c] ;  /* 0x00001c0001057983 */ /* 0x001f620000300800 */
[----:B---3--:R-:W-:-:S03]  /*33e0*/  FADD.FTZ R29, R4, -R26 ;  /* 0x8000001a041d7221 */ /* 0x008fc60000010000 */
[----:B------:R-:W3:Y:S01]  /*33f0*/  LDL.LU R4, [R1+0x18] ;  /* 0x0000180001047983 */ /* 0x000ee20000300800 */
[----:B------:R0:W1:Y:S02]  /*3400*/  MUFU.RCP R22, R28 ;  /* 0x0000001c00167308 */ /* 0x0000640000001000 */
[----:B0-----:R-:W-:-:S06]  /*3410*/  FMUL.FTZ R28, R13, -1.4426950216293334961 ;  /* 0xbfb8aa3b0d1c7820 */ /* 0x001fcc0000410000 */
[----:B------:R-:W0:Y:S01]  /*3420*/  MUFU.EX2 R28, R28 ;  /* 0x0000001c001c7308 */ /* 0x000e220000000800 */
[----:B------:R-:W-:Y:S01]  /*3430*/  FMUL.FTZ R20, R21, -1.4426950216293334961 ;  /* 0xbfb8aa3b15147820 */ /* 0x000fe20000410000 */
[----:B-1----:R-:W-:-:S06]  /*3440*/  FMUL.FTZ R22, R16, R22 ;  /* 0x0000001610167220 */ /* 0x002fcc0000410000 */
[----:B------:R-:W1:Y:S01]  /*3450*/  MUFU.EX2 R20, R20 ;  /* 0x0000001400147308 */ /* 0x000e620000000800 */
[----:B------:R-:W-:Y:S01]  /*3460*/  FMUL.FTZ R16, R27, R29 ;  /* 0x0000001d1b107220 */ /* 0x000fe20000410000 */
[----:B0-----:R-:W-:-:S03]  /*3470*/  FADD.FTZ R53, R28, 1 ;  /* 0x3f8000001c357421 */ /* 0x001fc60000010000 */
[----:B------:R-:W-:-:S03]  /*3480*/  FFMA.FTZ R28, R56, R16, R57 ;  /* 0x00000010381c7223 */ /* 0x000fc60000010039 */
[----:B------:R-:W-:Y:S01]  /*3490*/  MUFU.RCP R53, R53 ;  /* 0x0000003500357308 */ /* 0x000fe20000001000 */
[----:B------:R0:W-:Y:S01]  /*34a0*/  STL [R1+0x28], R22 ;  /* 0x0000281601007387 */ /* 0x0001e20000100800 */
[----:B-1----:R-:W-:Y:S01]  /*34b0*/  FADD.FTZ R29, R20, 1 ;  /* 0x3f800000141d7421 */ /* 0x002fe20000010000 */
[--C-:B------:R-:W-:Y:S01]  /*34c0*/  FADD.FTZ R49, R40, -R26.reuse ;  /* 0x8000001a28317221 */ /* 0x100fe20000010000 */
[--C-:B------:R-:W-:Y:S01]  /*34d0*/  FADD.FTZ R46, R38, -R26.reuse ;  /* 0x8000001a262e7221 */ /* 0x100fe20000010000 */
[--C-:B------:R-:W-:Y:S01]  /*34e0*/  FADD.FTZ R55, R59, -R26.reuse ;  /* 0x8000001a3b377221 */ /* 0x100fe20000010000 */
[--C-:B------:R-:W-:Y:S01]  /*34f0*/  FADD.FTZ R33, R33, -R26.reuse ;  /* 0x8000001a21217221 */ /* 0x100fe20000010000 */
[----:B0-----:R-:W-:Y:S01]  /*3500*/  FMUL.FTZ R22, R28, -1.4426950216293334961 ;  /* 0xbfb8aa3b1c167820 */ /* 0x001fe20000410000 */
[--C-:B------:R-:W-:Y:S01]  /*3510*/  FADD.FTZ R52, R52, -R26.reuse ;  /* 0x8000001a34347221 */ /* 0x100fe20000010000 */
[--C-:B------:R-:W-:Y:S01]  /*3520*/  FADD.FTZ R51, R58, -R26.reuse ;  /* 0x8000001a3a337221 */ /* 0x100fe20000010000 */
[--C-:B------:R-:W-:Y:S01]  /*3530*/  FADD.FTZ R36, R48, -R26.reuse ;  /* 0x8000001a30247221 */ /* 0x100fe20000010000 */
[--C-:B------:R-:W-:Y:S01]  /*3540*/  FADD.FTZ R20, R45, -R26.reuse ;  /* 0x8000001a2d147221 */ /* 0x100fe20000010000 */
[----:B------:R-:W-:Y:S01]  /*3550*/  FADD.FTZ R38, R37, -R26 ;  /* 0x8000001a25267221 */ /* 0x000fe20000010000 */
[----:B------:R-:W0:Y:S01]  /*3560*/  MUFU.EX2 R22, R22 ;  /* 0x0000001600167308 */ /* 0x000e220000000800 */
[----:B------:R-:W-:-:S07]  /*3570*/  FMUL.FTZ R45, R30, -1.4426950216293334961 ;  /* 0xbfb8aa3b1e2d7820 */ /* 0x000fce0000410000 */
[----:B------:R-:W1:Y:S01]  /*3580*/  MUFU.RCP R29, R29 ;  /* 0x0000001d001d7308 */ /* 0x000e620000001000 */
[C---:B------:R-:W-:Y:S01]  /*3590*/  FMUL.FTZ R55, R27.reuse, R55 ;  /* 0x000000371b377220 */ /* 0x040fe20000410000 */
[C---:B------:R-:W-:Y:S01]  /*35a0*/  FMUL.FTZ R33, R27.reuse, R33 ;  /* 0x000000211b217220 */ /* 0x040fe20000410000 */
[C---:B------:R-:W-:Y:S01]  /*35b0*/  FMUL.FTZ R52, R27.reuse, R52 ;  /* 0x000000341b347220 */ /* 0x040fe20000410000 */
[C---:B------:R-:W-:Y:S01]  /*35c0*/  FMUL.FTZ R37, R27.reuse, R51 ;  /* 0x000000331b257220 */ /* 0x040fe20000410000 */
[C---:B------:R-:W-:Y:S01]  /*35d0*/  FMUL.FTZ R48, R27.reuse, R49 ;  /* 0x000000311b307220 */ /* 0x040fe20000410000 */
[C---:B------:R-:W-:Y:S01]  /*35e0*/  FMUL.FTZ R20, R27.reuse, R20 ;  /* 0x000000141b147220 */ /* 0x040fe20000410000 */
[----:B------:R-:W-:Y:S01]  /*35f0*/  FMUL.FTZ R38, R27, R38 ;  /* 0x000000261b267220 */ /* 0x000fe20000410000 */
[----:B0-----:R-:W-:Y:S01]  /*3600*/  FADD.FTZ R22, R22, 1 ;  /* 0x3f80000016167421 */ /* 0x001fe20000010000 */
[C-C-:B------:R-:W-:Y:S01]  /*3610*/  FFMA.FTZ R55, R56.reuse, R55, R57.reuse ;  /* 0x0000003738377223 */ /* 0x140fe20000010039 */
[--C-:B------:R-:W-:Y:S01]  /*3620*/  FFMA.FTZ R33, R56, R33, R57.reuse ;  /* 0x0000002138217223 */ /* 0x100fe20000010039 */
[--C-:B--2---:R-:W-:Y:S01]  /*3630*/  FADD.FTZ R40, R32, -R26.reuse ;  /* 0x8000001a20287221 */ /* 0x104fe20000010000 */
[--C-:B------:R-:W-:Y:S01]  /*3640*/  FADD.FTZ R32, R42, -R26.reuse ;  /* 0x8000001a2a207221 */ /* 0x100fe20000010000 */
[--C-:B----4-:R-:W-:Y:S01]  /*3650*/  FADD.FTZ R43, R31, -R26.reuse ;  /* 0x8000001a1f2b7221 */ /* 0x110fe20000010000 */
[--C-:B-----5:R-:W-:Y:S01]  /*3660*/  FADD.FTZ R31, R5, -R26.reuse ;  /* 0x8000001a051f7221 */ /* 0x120fe20000010000 */
[----:B------:R-:W-:Y:S01]  /*3670*/  FMUL.FTZ R5, R13, R53 ;  /* 0x000000350d057220 */ /* 0x000fe20000410000 */
[C---:B------:R-:W-:Y:S01]  /*3680*/  FMUL.FTZ R42, R27.reuse, R46 ;  /* 0x0000002e1b2a7220 */ /* 0x040fe20000410000 */
[C---:B------:R-:W-:Y:S01]  /*3690*/  FMUL.FTZ R40, R27.reuse, R40 ;  /* 0x000000281b287220 */ /* 0x040fe20000410000 */
[C---:B------:R-:W-:Y:S01]  /*36a0*/  FMUL.FTZ R43, R27.reuse, R43 ;  /* 0x0000002b1b2b7220 */ /* 0x040fe20000410000 */
[C---:B------:R-:W-:Y:S01]  /*36b0*/  FMUL.FTZ R31, R27.reuse, R31 ;  /* 0x0000001f1b1f7220 */ /* 0x040fe20000410000 */
[----:B------:R-:W-:Y:S01]  /*36c0*/  FMUL.FTZ R32, R27, R32 ;  /* 0x000000201b207220 */ /* 0x000fe20000410000 */
[----:B------:R0:W-:Y:S03]  /*36d0*/  STL [R1+0x94], R5 ;  /* 0x0000940501007387 */ /* 0x0001e60000100800 */
[C-C-:B0-----:R-:W-:Y:S01]  /*36e0*/  FFMA.FTZ R5, R56.reuse, R32, R57.reuse ;  /* 0x0000002038057223 */ /* 0x141fe20000010039 */
[C-C-:B------:R-:W-:Y:S01]  /*36f0*/  FFMA.FTZ R52, R56.reuse, R52, R57.reuse ;  /* 0x0000003438347223 */ /* 0x140fe20000010039 */
[C-C-:B------:R-:W-:Y:S01]  /*3700*/  FFMA.FTZ R37, R56.reuse, R37, R57.reuse ;  /* 0x0000002538257223 */ /* 0x140fe20000010039 */
[C-C-:B------:R-:W-:Y:S01]  /*3710*/  FFMA.FTZ R48, R56.reuse, R48, R57.reuse ;  /* 0x0000003038307223 */ /* 0x140fe20000010039 */
[C-C-:B------:R-:W-:Y:S01]  /*3720*/  FFMA.FTZ R42, R56.reuse, R42, R57.reuse ;  /* 0x0000002a382a7223 */ /* 0x140fe20000010039 */
[C-C-:B------:R-:W-:Y:S01]  /*3730*/  FFMA.FTZ R40, R56.reuse, R40, R57.reuse ;  /* 0x0000002838287223 */ /* 0x140fe20000010039 */
[----:B------:R-:W-:Y:S01]  /*3740*/  FFMA.FTZ R20, R56, R20, R57 ;  /* 0x0000001438147223 */ /* 0x000fe20000010039 */
[----:B---3--:R-:W-:Y:S01]  /*3750*/  FADD.FTZ R16, R4, -R26 ;  /* 0x8000001a04107221 */ /* 0x008fe20000010000 */
[----:B------:R-:W-:-:S03]  /*3760*/  FMUL.FTZ R26, R14, -1.4426950216293334961 ;  /* 0xbfb8aa3b0e1a7820 */ /* 0x000fc60000410000 */
[C---:B------:R-:W-:Y:S01]  /*3770*/  FMUL.FTZ R13, R27.reuse, R16 ;  /* 0x000000101b0d7220 */ /* 0x040fe20000410000 */
[----:B------:R-:W-:Y:S02]  /*3780*/  FMUL.FTZ R16, R27, R36 ;  /* 0x000000241b107220 */ /* 0x000fe40000410000 */
[----:B------:R-:W0:Y:S01]  /*3790*/  MUFU.EX2 R26, R26 ;  /* 0x0000001a001a7308 */ /* 0x000e220000000800 */
[----:B------:R-:W-:-:S07]  /*37a0*/  FMUL.FTZ R27, R25, -1.4426950216293334961 ;  /* 0xbfb8aa3b191b7820 */ /* 0x000fce0000410000 */
[----:B------:R-:W2:Y:S01]  /*37b0*/  MUFU.EX2 R36, R45 ;  /* 0x0000002d00247308 */ /* 0x000ea20000000800 */
[----:B-1----:R-:W-:-:S07]  /*37c0*/  FMUL.FTZ R4, R21, R29 ;  /* 0x0000001d15047220 */ /* 0x002fce0000410000 */
[----:B------:R-:W-:Y:S01]  /*37d0*/  MUFU.EX2 R29, R27 ;  /* 0x0000001b001d7308 */ /* 0x000fe20000000800 */
[----:B0-----:R-:W-:Y:S01]  /*37e0*/  FADD.FTZ R26, R26, 1 ;  /* 0x3f8000001a1a7421 */ /* 0x001fe20000010000 */
[----:B------:R0:W-:Y:S06]  /*37f0*/  STL [R1+0x8], R4 ;  /* 0x0000080401007387 */ /* 0x0001ec0000100800 */
[----:B------:R-:W1:Y:S01]  /*3800*/  MUFU.RCP R27, R22 ;  /* 0x00000016001b7308 */ /* 0x000e620000001000 */
[----:B--2---:R-:W-:Y:S01]  /*3810*/  FADD.FTZ R36, R36, 1 ;  /* 0x3f80000024247421 */ /* 0x004fe20000010000 */
[----:B0-----:R-:W-:-:S06]  /*3820*/  FFMA.FTZ R4, R56, R38, R57 ;  /* 0x0000002638047223 */ /* 0x001fcc0000010039 */
[----:B------:R-:W0:Y:S01]  /*3830*/  MUFU.RCP R38, R26 ;  /* 0x0000001a00267308 */ /* 0x000e220000001000 */
[----:B------:R1:W-:Y:S07]  /*3840*/  STL [R1+0xb4], R4 ;  /* 0x0000b40401007387 */ /* 0x0003ee0000100800 */
[----:B------:R-:W2:Y:S01]  /*3850*/  MUFU.RCP R36, R36 ;  /* 0x0000002400247308 */ /* 0x000ea20000001000 */
[----:B-1----:R-:W-:Y:S01]  /*3860*/  FMUL.FTZ R4, R28, R27 ;  /* 0x0000001b1c047220 */ /* 0x002fe20000410000 */
[----:B------:R-:W-:Y:S04]  /*3870*/  STL [R1+0xc], R5 ;  /* 0x00000c0501007387 */ /* 0x000fe80000100800 */
[----:B------:R0:W-:Y:S01]  /*3880*/  STL [R1+0x4], R4 ;  /* 0x0000040401007387 */ /* 0x0001e20000100800 */
[C-C-:B------:R-:W-:Y:S01]  /*3890*/  FFMA.FTZ R22, R56.reuse, R43, R57.reuse ;  /* 0x0000002b38167223 */ /* 0x140fe20000010039 */
[C-C-:B------:R-:W-:Y:S01]  /*38a0*/  FFMA.FTZ R21, R56.reuse, R31, R57.reuse ;  /* 0x0000001f38157223 */ /* 0x140fe20000010039 */
[C-C-:B------:R-:W-:Y:S01]  /*38b0*/  FFMA.FTZ R13, R56.reuse, R13, R57.reuse ;  /* 0x0000000d380d7223 */ /* 0x140fe20000010039 */
[----:B------:R-:W-:Y:S01]  /*38c0*/  FFMA.FTZ R16, R56, R16, R57 ;  /* 0x0000001038107223 */ /* 0x000fe20000010039 */
[----:B------:R-:W3:Y:S04]  /*38d0*/  LDL R58, [R1+0x64] ;  /* 0x00006400013a7983 */ /* 0x000ee80000100800 */
[----:B------:R-:W4:Y:S01]  /*38e0*/  LDL.LU R56, [R1+0x50] ;  /* 0x0000500001387983 */ /* 0x000f220000300800 */
[----:B0-----:R-:W-:Y:S01]  /*38f0*/  FMUL.FTZ R4, R14, R38 ;  /* 0x000000260e047220 */ /* 0x001fe20000410000 */
[----:B--2---:R-:W-:-:S04]  /*3900*/  FMUL.FTZ R30, R30, R36 ;  /* 0x000000241e1e7220 */ /* 0x004fc80000410000 */
[----:B------:R0:W-:Y:S04]  /*3910*/  STL [R1], R4 ;  /* 0x0000000401007387 */ /* 0x0001e80000100800 */
[----:B------:R-:W2:Y:S04]  /*3920*/  LDL.LU R5, [R1+0x54] ;  /* 0x0000540001057983 */ /* 0x000ea80000300800 */
[----:B------:R-:W5:Y:S04]  /*3930*/  LDL.LU R61, [R1+0x5c] ;  /* 0x00005c00013d7983 */ /* 0x000f680000300800 */
[----:B0-----:R-:W3:Y:S04]  /*3940*/  LDL.LU R4, [R1+0x60] ;  /* 0x0000600001047983 */ /* 0x001ee80000300800 */
[----:B------:R0:W-:Y:S04]  /*3950*/  STL [R1+0x98], R30 ;  /* 0x0000981e01007387 */ /* 0x0001e80000100800 */
[----:B0-----:R-:W3:Y:S01]  /*3960*/  LDL.LU R30, [R1+0x44] ;  /* 0x00004400011e7983 */ /* 0x001ee20000300800 */
[----:B------:R-:W-:-:S04]  /*3970*/  FMUL.FTZ R43, R55, -1.4426950216293334961 ;  /* 0xbfb8aa3b372b7820 */ /* 0x000fc80000410000 */
[----:B------:R-:W0:Y:S01]  /*3980*/  MUFU.EX2 R31, R43 ;  /* 0x0000002b001f7308 */ /* 0x000e220000000800 */
[----:B------:R-:W-:Y:S01]  /*3990*/  FMUL.FTZ R26, R54, -1.4426950216293334961 ;  /* 0xbfb8aa3b361a7820 */ /* 0x000fe20000410000 */
[----:B------:R-:W-:Y:S01]  /*39a0*/  FADD.FTZ R29, R29, 1 ;  /* 0x3f8000001d1d7421 */ /* 0x000fe20000010000 */
[----:B------:R-:W-:-:S05]  /*39b0*/  FMUL.FTZ R32, R12, -1.4426950216293334961 ;  /* 0xbfb8aa3b0c207820 */ /* 0x000fca0000410000 */
[----:B------:R-:W1:Y:S08]  /*39c0*/  MUFU.RCP R43, R29 ;  /* 0x0000001d002b7308 */ /* 0x000e700000001000 */
[----:B------:R-:W1:Y:S01]  /*39d0*/  MUFU.EX2 R26, R26 ;  /* 0x0000001a001a7308 */ /* 0x000e620000000800 */
[----:B0-----:R-:W-:-:S07]  /*39e0*/  FADD.FTZ R31, R31, 1 ;  /* 0x3f8000001f1f7421 */ /* 0x001fce0000010000 */
[----:B------:R1:W0:Y:S01]  /*39f0*/  MUFU.RCP R36, R31 ;  /* 0x0000001f00247308 */ /* 0x0002220000001000 */
[----:B------:R-:W-:-:S07]  /*3a00*/  FMUL.FTZ R27, R60, -1.4426950216293334961 ;  /* 0xbfb8aa3b3c1b7820 */ /* 0x000fce0000410000 */
[----:B------:R-:W0:Y:S01]  /*3a10*/  MUFU.EX2 R32, R32 ;  /* 0x0000002000207308 */ /* 0x000e220000000800 */
[----:B-1----:R-:W-:Y:S01]  /*3a20*/  FMUL.FTZ R31, R25, R43 ;  /* 0x0000002b191f7220 */ /* 0x002fe20000410000 */
[----:B------:R-:W-:Y:S01]  /*3a30*/  FMUL.FTZ R28, R34, -1.4426950216293334961 ;  /* 0xbfb8aa3b221c7820 */ /* 0x000fe20000410000 */
[----:B------:R-:W-:Y:S01]  /*3a40*/  FADD.FTZ R25, R26, 1 ;  /* 0x3f8000001a197421 */ /* 0x000fe20000010000 */
[----:B------:R-:W-:-:S04]  /*3a50*/  FMUL.FTZ R45, R10, -1.4426950216293334961 ;  /* 0xbfb8aa3b0a2d7820 */ /* 0x000fc80000410000 */
[----:B------:R-:W1:Y:S01]  /*3a60*/  MUFU.EX2 R27, R27 ;  /* 0x0000001b001b7308 */ /* 0x000e620000000800 */
[----:B0-----:R-:W-:Y:S01]  /*3a70*/  FMUL.FTZ R55, R55, R36 ;  /* 0x0000002437377220 */ /* 0x001fe20000410000 */
[----:B------:R-:W-:-:S06]  /*3a80*/  FMUL.FTZ R36, R9, -1.4426950216293334961 ;  /* 0xbfb8aa3b09247820 */ /* 0x000fcc0000410000 */
[----:B------:R-:W-:Y:S01]  /*3a90*/  MUFU.EX2 R28, R28 ;  /* 0x0000001c001c7308 */ /* 0x000fe20000000800 */
[----:B------:R-:W-:-:S07]  /*3aa0*/  FADD.FTZ R32, R32, 1 ;  /* 0x3f80000020207421 */ /* 0x000fce0000010000 */
[----:B------:R-:W0:Y:S08]  /*3ab0*/  MUFU.RCP R25, R25 ;  /* 0x0000001900197308 */ /* 0x000e300000001000 */
[----:B------:R-:W0:Y:S08]  /*3ac0*/  MUFU.EX2 R45, R45 ;  /* 0x0000002d002d7308 */ /* 0x000e300000000800 */
[----:B------:R-:W0:Y:S01]  /*3ad0*/  MUFU.EX2 R36, R36 ;  /* 0x0000002400247308 */ /* 0x000e220000000800 */
[----:B-1----:R-:W-:-:S07]  /*3ae0*/  FADD.FTZ R26, R27, 1 ;  /* 0x3f8000001b1a7421 */ /* 0x002fce0000010000 */
[----:B------:R-:W1:Y:S01]  /*3af0*/  MUFU.RCP R32, R32 ;  /* 0x0000002000207308 */ /* 0x000e620000001000 */
[----:B------:R-:W-:Y:S01]  /*3b00*/  FMUL.FTZ R29, R18, -1.4426950216293334961 ;  /* 0xbfb8aa3b121d7820 */ /* 0x000fe20000410000 */
[----:B0-----:R-:W-:Y:S01]  /*3b10*/  FMUL.FTZ R54, R54, R25 ;  /* 0x0000001936367220 */ /* 0x001fe20000410000 */
[----:B------:R-:W-:Y:S01]  /*3b20*/  FADD.FTZ R28, R28, 1 ;  /* 0x3f8000001c1c7421 */ /* 0x000fe20000010000 */
[----:B------:R-:W-:Y:S01]  /*3b30*/  FMUL.FTZ R14, R33, -1.4426950216293334961 ;  /* 0xbfb8aa3b210e7820 */ /* 0x000fe20000410000 */
[----:B------:R-:W-:Y:S01]  /*3b40*/  FMUL.FTZ R25, R50, -1.4426950216293334961 ;  /* 0xbfb8aa3b32197820 */ /* 0x000fe20000410000 */
[----:B------:R-:W-:Y:S01]  /*3b50*/  FADD.FTZ R45, R45, 1 ;  /* 0x3f8000002d2d7421 */ /* 0x000fe20000010000 */
[----:B------:R-:W-:Y:S01]  /*3b60*/  FMUL.FTZ R38, R35, -1.4426950216293334961 ;  /* 0xbfb8aa3b23267820 */ /* 0x000fe20000410000 */
[----:B------:R-:W0:Y:S01]  /*3b70*/  MUFU.RCP R26, R26 ;  /* 0x0000001a001a7308 */ /* 0x000e220000001000 */
[----:B------:R-:W-:Y:S01]  /*3b80*/  FMUL.FTZ R46, R52, -1.4426950216293334961 ;  /* 0xbfb8aa3b342e7820 */ /* 0x000fe20000410000 */
[----:B------:R-:W-:Y:S01]  /*3b90*/  FADD.FTZ R36, R36, 1 ;  /* 0x3f80000024247421 */ /* 0x000fe20000010000 */
[----:B------:R-:W-:-:S05]  /*3ba0*/  FMUL.FTZ R43, R24, -1.4426950216293334961 ;  /* 0xbfb8aa3b182b7820 */ /* 0x000fca0000410000 */
[----:B------:R-:W0:Y:S01]  /*3bb0*/  MUFU.EX2 R29, R29 ;  /* 0x0000001d001d7308 */ /* 0x000e220000000800 */
[----:B-1----:R-:W-:Y:S01]  /*3bc0*/  FMUL.FTZ R32, R12, R32 ;  /* 0x000000200c207220 */ /* 0x002fe20000410000 */
[----:B------:R-:W-:-:S06]  /*3bd0*/  FMUL.FTZ R12, R37, -1.4426950216293334961 ;  /* 0xbfb8aa3b250c7820 */ /* 0x000fcc0000410000 */
[----:B------:R-:W1:Y:S08]  /*3be0*/  MUFU.RCP R28, R28 ;  /* 0x0000001c001c7308 */ /* 0x000e700000001000 */
[----:B------:R-:W1:Y:S08]  /*3bf0*/  MUFU.EX2 R14, R14 ;  /* 0x0000000e000e7308 */ /* 0x000e700000000800 */
[----:B------:R-:W1:Y:S08]  /*3c00*/  MUFU.EX2 R25, R25 ;  /* 0x0000001900197308 */ /* 0x000e700000000800 */
[----:B------:R-:W1:Y:S08]  /*3c10*/  MUFU.RCP R45, R45 ;  /* 0x0000002d002d7308 */ /* 0x000e700000001000 */
[----:B------:R-:W-:Y:S08]  /*3c20*/  MUFU.EX2 R38, R38 ;  /* 0x0000002600267308 */ /* 0x000ff00000000800 */
[----:B------:R-:W-:Y:S08]  /*3c30*/  MUFU.EX2 R46, R46 ;  /* 0x0000002e002e7308 */ /* 0x000ff00000000800 */
[----:B------:R1:W1:Y:S01]  /*3c40*/  MUFU.RCP R51, R36 ;  /* 0x0000002400337308 */ /* 0x0002620000001000 */
[----:B0-----:R-:W-:-:S07]  /*3c50*/  FMUL.FTZ R60, R60, R26 ;  /* 0x0000001a3c3c7220 */ /* 0x001fce0000410000 */
[----:B------:R-:W0:Y:S01]  /*3c60*/  MUFU.EX2 R43, R43 ;  /* 0x0000002b002b7308 */ /* 0x000e220000000800 */
[----:B------:R-:W-:Y:S01]  /*3c70*/  FMUL.FTZ R26, R47, -1.4426950216293334961 ;  /* 0xbfb8aa3b2f1a7820 */ /* 0x000fe20000410000 */
[----:B------:R-:W-:-:S06]  /*3c80*/  FADD.FTZ R29, R29, 1 ;  /* 0x3f8000001d1d7421 */ /* 0x000fcc0000010000 */
[----:B------:R-:W0:Y:S01]  /*3c90*/  MUFU.EX2 R12, R12 ;  /* 0x0000000c000c7308 */ /* 0x000e220000000800 */
[----:B-1----:R-:W-:Y:S01]  /*3ca0*/  FMUL.FTZ R34, R34, R28 ;  /* 0x0000001c22227220 */ /* 0x002fe20000410000 */
[----:B------:R-:W-:Y:S01]  /*3cb0*/  FADD.FTZ R14, R14, 1 ;  /* 0x3f8000000e0e7421 */ /* 0x000fe20000010000 */
[----:B------:R-:W-:Y:S01]  /*3cc0*/  FMUL.FTZ R28, R6, -1.4426950216293334961 ;  /* 0xbfb8aa3b061c7820 */ /* 0x000fe20000410000 */
[----:B------:R-:W-:Y:S01]  /*3cd0*/  FADD.FTZ R25, R25, 1 ;  /* 0x3f80000019197421 */ /* 0x000fe20000010000 */
[----:B------:R-:W-:Y:S01]  /*3ce0*/  FMUL.FTZ R36, R10, R45 ;  /* 0x0000002d0a247220 */ /* 0x000fe20000410000 */
[----:B------:R-:W-:Y:S02]  /*3cf0*/  FMUL.FTZ R10, R2, -1.4426950216293334961 ;  /* 0xbfb8aa3b020a7820 */ /* 0x000fe40000410000 */
[----:B------:R1:W-:Y:S01]  /*3d00*/  MUFU.RCP R53, R29 ;  /* 0x0000001d00357308 */ /* 0x0003e20000001000 */
[----:B------:R-:W-:Y:S01]  /*3d10*/  FMUL.FTZ R51, R9, R51 ;  /* 0x0000003309337220 */ /* 0x000fe20000410000 */
[----:B------:R-:W-:Y:S01]  /*3d20*/  FMUL.FTZ R9, R44, -1.4426950216293334961 ;  /* 0xbfb8aa3b2c097820 */ /* 0x000fe20000410000 */
[----:B0-----:R-:W-:-:S05]  /*3d30*/  FADD.FTZ R43, R43, 1 ;  /* 0x3f8000002b2b7421 */ /* 0x001fca0000010000 */
[----:B------:R0:W-:Y:S01]  /*3d40*/  MUFU.RCP R27, R14 ;  /* 0x0000000e001b7308 */ /* 0x0001e20000001000 */
[----:B-1----:R-:W-:Y:S01]  /*3d50*/  FADD.FTZ R29, R38, 1 ;  /* 0x3f800000261d7421 */ /* 0x002fe20000010000 */
[----:B------:R-:W-:Y:S01]  /*3d60*/  FADD.FTZ R38, R46, 1 ;  /* 0x3f8000002e267421 */ /* 0x000fe20000010000 */
[----:B------:R-:W-:-:S05]  /*3d70*/  FADD.FTZ R12, R12, 1 ;  /* 0x3f8000000c0c7421 */ /* 0x000fca0000010000 */
[----:B------:R-:W1:Y:S01]  /*3d80*/  MUFU.EX2 R26, R26 ;  /* 0x0000001a001a7308 */ /* 0x000e620000000800 */
[----:B0-----:R-:W-:-:S07]  /*3d90*/  FMUL.FTZ R14, R8, -1.4426950216293334961 ;  /* 0xbfb8aa3b080e7820 */ /* 0x001fce0000410000 */
[----:B------:R-:W-:Y:S08]  /*3da0*/  MUFU.EX2 R28, R28 ;  /* 0x0000001c001c7308 */ /* 0x000ff00000000800 */
[----:B------:R-:W0:Y:S08]  /*3db0*/  MUFU.RCP R25, R25 ;  /* 0x0000001900197308 */ /* 0x000e300000001000 */
[----:B------:R-:W0:Y:S08]  /*3dc0*/  MUFU.EX2 R10, R10 ;  /* 0x0000000a000a7308 */ /* 0x000e300000000800 */
[----:B------:R-:W0:Y:S08]  /*3dd0*/  MUFU.RCP R38, R38 ;  /* 0x0000002600267308 */ /* 0x000e300000001000 */
[----:B------:R-:W0:Y:S08]  /*3de0*/  MUFU.EX2 R14, R14 ;  /* 0x0000000e000e7308 */ /* 0x000e300000000800 */
[----:B------:R-:W4:Y:S08]  /*3df0*/  MUFU.EX2 R9, R9 ;  /* 0x0000000900097308 */ /* 0x000f300000000800 */
[----:B------:R-:W-:Y:S08]  /*3e00*/  MUFU.RCP R57, R43 ;  /* 0x0000002b00397308 */ /* 0x000ff00000001000 */
[----:B------:R-:W2:Y:S01]  /*3e10*/  MUFU.RCP R43, R12 ;  /* 0x0000000c002b7308 */ /* 0x000ea20000001000 */
[----:B-1----:R-:W-:Y:S01]  /*3e20*/  FADD.FTZ R26, R26, 1 ;  /* 0x3f8000001a1a7421 */ /* 0x002fe20000010000 */
[----:B0-----:R-:W-:Y:S01]  /*3e30*/  FMUL.FTZ R50, R50, R25 ;  /* 0x0000001932327220 */ /* 0x001fe20000410000 */
[----:B------:R-:W-:Y:S01]  /*3e40*/  FADD.FTZ R28, R28, 1 ;  /* 0x3f8000001c1c7421 */ /* 0x000fe20000010000 */
[----:B------:R-:W-:Y:S01]  /*3e50*/  FMUL.FTZ R25, R0, -1.4426950216293334961 ;  /* 0xbfb8aa3b00197820 */ /* 0x000fe20000410000 */
[----:B------:R-:W-:Y:S01]  /*3e60*/  FADD.FTZ R10, R10, 1 ;  /* 0x3f8000000a0a7421 */ /* 0x000fe20000010000 */
[----:B------:R-:W-:Y:S01]  /*3e70*/  FMUL.FTZ R52, R52, R38 ;  /* 0x0000002634347220 */ /* 0x000fe20000410000 */
[----:B------:R-:W-:Y:S01]  /*3e80*/  FMUL.FTZ R38, R42, -1.4426950216293334961 ;  /* 0xbfb8aa3b2a267820 */ /* 0x000fe20000410000 */
[----:B------:R-:W0:Y:S01]  /*3e90*/  MUFU.RCP R26, R26 ;  /* 0x0000001a001a7308 */ /* 0x000e220000001000 */
[----:B------:R-:W-:Y:S01]  /*3ea0*/  FADD.FTZ R14, R14, 1 ;  /* 0x3f8000000e0e7421 */ /* 0x000fe20000010000 */
[----:B----4-:R-:W-:-:S06]  /*3eb0*/  FADD.FTZ R9, R9, 1 ;  /* 0x3f80000009097421 */ /* 0x010fcc0000010000 */
[----:B------:R-:W1:Y:S01]  /*3ec0*/  MUFU.RCP R45, R28 ;  /* 0x0000001c002d7308 */ /* 0x000e620000001000 */
[----:B--2---:R-:W-:-:S07]  /*3ed0*/  FMUL.FTZ R37, R37, R43 ;  /* 0x0000002b25257220 */ /* 0x004fce0000410000 */
[----:B------:R-:W2:Y:S08]  /*3ee0*/  MUFU.EX2 R25, R25 ;  /* 0x0000001900197308 */ /* 0x000eb00000000800 */
[----:B------:R-:W-:Y:S08]  /*3ef0*/  MUFU.RCP R43, R10 ;  /* 0x0000000a002b7308 */ /* 0x000ff00000001000 */
[----:B------:R-:W4:Y:S08]  /*3f00*/  MUFU.RCP R49, R14 ;  /* 0x0000000e00317308 */ /* 0x000f300000001000 */
[----:B------:R-:W5:Y:S08]  /*3f10*/  MUFU.RCP R10, R9 ;  /* 0x00000009000a7308 */ /* 0x000f700000001000 */
[----:B------:R-:W3:Y:S01]  /*3f20*/  MUFU.EX2 R38, R38 ;  /* 0x0000002600267308 */ /* 0x000ee20000000800 */
[----:B------:R-:W-:Y:S01]  /*3f30*/  STL [R1+0x9c], R31 ;  /* 0x00009c1f01007387 */ /* 0x000fe20000100800 */
[----:B0-----:R-:W-:Y:S01]  /*3f40*/  FMUL.FTZ R47, R47, R26 ;  /* 0x0000001a2f2f7220 */ /* 0x001fe20000410000 */
[----:B-1----:R-:W-:Y:S01]  /*3f50*/  FMUL.FTZ R45, R6, R45 ;  /* 0x0000002d062d7220 */ /* 0x002fe20000410000 */
[----:B------:R-:W-:Y:S01]  /*3f60*/  FMUL.FTZ R33, R33, R27 ;  /* 0x0000001b21217220 */ /* 0x000fe20000410000 */
[----:B------:R-:W-:Y:S01]  /*3f70*/  STL [R1+0xa0], R55 ;  /* 0x0000a03701007387 */ /* 0x000fe20000100800 */
[----:B------:R-:W-:Y:S01]  /*3f80*/  FMUL.FTZ R26, R17, -1.4426950216293334961 ;  /* 0xbfb8aa3b111a7820 */ /* 0x000fe20000410000 */
[----:B------:R-:W-:Y:S01]  /*3f90*/  FMUL.FTZ R6, R56, -1.4426950216293334961 ;  /* 0xbfb8aa3b38067820 */ /* 0x000fe20000410000 */
[----:B--2---:R-:W-:Y:S01]  /*3fa0*/  FADD.FTZ R25, R25, 1 ;  /* 0x3f80000019197421 */ /* 0x004fe20000010000 */
[----:B------:R-:W-:Y:S01]  /*3fb0*/  STL [R1+0xa4], R32 ;  /* 0x0000a42001007387 */ /* 0x000fe20000100800 */
[----:B----4-:R-:W-:Y:S01]  /*3fc0*/  FMUL.FTZ R49, R8, R49 ;  /* 0x0000003108317220 */ /* 0x010fe20000410000 */
[----:B-----5:R-:W-:-:S02]  /*3fd0*/  FMUL.FTZ R44, R44, R10 ;  /* 0x0000000a2c2c7220 */ /* 0x020fc40000410000 */
[----:B------:R-:W-:Y:S01]  /*3fe0*/  STL [R1+0xa8], R54 ;  /* 0x0000a83601007387 */ /* 0x000fe20000100800 */
[----:B------:R-:W-:Y:S01]  /*3ff0*/  FMUL.FTZ R8, R5, -1.4426950216293334961 ;  /* 0xbfb8aa3b05087820 */ /* 0x000fe20000410000 */
[----:B------:R-:W-:Y:S02]  /*4000*/  FMUL.FTZ R10, R61, -1.4426950216293334961 ;  /* 0xbfb8aa3b3d0a7820 */ /* 0x000fe40000410000 */
[----:B------:R0:W-:Y:S01]  /*4010*/  STL [R1+0xac], R60 ;  /* 0x0000ac3c01007387 */ /* 0x0001e20000100800 */
[----:B---3--:R-:W-:Y:S01]  /*4020*/  FMUL.FTZ R14, R30, -1.4426950216293334961 ;  /* 0xbfb8aa3b1e0e7820 */ /* 0x008fe20000410000 */
[----:B------:R-:W1:Y:S01]  /*4030*/  MUFU.EX2 R26, R26 ;  /* 0x0000001a001a7308 */ /* 0x000e620000000800 */
[----:B------:R-:W-:Y:S01]  /*4040*/  FADD.FTZ R28, R38, 1 ;  /* 0x3f800000261c7421 */ /* 0x000fe20000010000 */
[----:B0-----:R-:W2:Y:S06]  /*4050*/  LDL.LU R60, [R1+0x74] ;  /* 0x00007400013c7983 */ /* 0x001eac0000300800 */
[----:B------:R-:W0:Y:S01]  /*4060*/  MUFU.EX2 R6, R6 ;  /* 0x0000000600067308 */ /* 0x000e220000000800 */
[----:B------:R3:W-:Y:S07]  /*4070*/  STL [R1+0xb0], R33 ;  /* 0x0000b02101007387 */ /* 0x0007ee0000100800 */
[----:B------:R-:W4:Y:S01]  /*4080*/  MUFU.RCP R25, R25 ;  /* 0x0000001900197308 */ /* 0x000f220000001000 */
[----:B---3--:R-:W3:Y:S04]  /*4090*/  LDL.LU R33, [R1+0x68] ;  /* 0x0000680001217983 */ /* 0x008ee80000300800 */
[----:B------:R-:W5:Y:S03]  /*40a0*/  LDL.LU R38, [R1+0x58] ;  /* 0x0000580001267983 */ /* 0x000f660000300800 */
[----:B------:R-:W-:Y:S08]  /*40b0*/  MUFU.EX2 R8, R8 ;  /* 0x0000000800087308 */ /* 0x000ff00000000800 */
[----:B------:R-:W4:Y:S08]  /*40c0*/  MUFU.EX2 R10, R10 ;  /* 0x0000000a000a7308 */ /* 0x000f300000000800 */
[----:B------:R-:W4:Y:S01]  /*40d0*/  MUFU.EX2 R14, R14 ;  /* 0x0000000e000e7308 */ /* 0x000f220000000800 */
[----:B------:R-:W-:Y:S01]  /*40e0*/  FMUL.FTZ R43, R2, R43 ;  /* 0x0000002b022b7220 */ /* 0x000fe20000410000 */
[----:B-1----:R-:W-:Y:S01]  /*40f0*/  FADD.FTZ R2, R26, 1 ;  /* 0x3f8000001a027421 */ /* 0x002fe20000010000 */
[----:B0-----:R-:W-:Y:S01]  /*4100*/  FADD.FTZ R6, R6, 1 ;  /* 0x3f80000006067421 */ /* 0x001fe20000010000 */
[----:B------:R-:W-:Y:S01]  /*4110*/  FMUL.FTZ R26, R15, -1.4426950216293334961 ;  /* 0xbfb8aa3b0f1a7820 */ /* 0x000fe20000410000 */
[----:B----4-:R-:W-:Y:S01]  /*4120*/  FMUL.FTZ R0, R0, R25 ;  /* 0x0000001900007220 */ /* 0x010fe20000410000 */
[----:B------:R-:W-:Y:S01]  /*4130*/  FMUL.FTZ R25, R58, -1.4426950216293334961 ;  /* 0xbfb8aa3b3a197820 */ /* 0x000fe20000410000 */
[----:B------:R-:W4:Y:S01]  /*4140*/  LDL.LU R54, [R1+0x6c] ;  /* 0x00006c0001367983 */ /* 0x000f220000300800 */
[----:B------:R0:W-:Y:S01]  /*4150*/  MUFU.RCP R58, R6 ;  /* 0x00000006003a7308 */ /* 0x0001e20000001000 */
[----:B------:R-:W-:-:S02]  /*4160*/  FADD.FTZ R10, R10, 1 ;  /* 0x3f8000000a0a7421 */ /* 0x000fc40000010000 */
[----:B------:R-:W4:Y:S04]  /*4170*/  LDL.LU R32, [R1+0x78] ;  /* 0x0000780001207983 */ /* 0x000f280000300800 */
[----:B------:R-:W4:Y:S01]  /*4180*/  LDL.LU R55, [R1+0xc] ;  /* 0x00000c0001377983 */ /* 0x000f220000300800 */
[----:B0-----:R-:W-:Y:S01]  /*4190*/  FADD.FTZ R6, R8, 1 ;  /* 0x3f80000008067421 */ /* 0x001fe20000010000 */
[----:B------:R-:W-:Y:S01]  /*41a0*/  FADD.FTZ R14, R14, 1 ;  /* 0x3f8000000e0e7421 */ /* 0x000fe20000010000 */
[----:B------:R-:W0:Y:S01]  /*41b0*/  MUFU.EX2 R26, R26 ;  /* 0x0000001a001a7308 */ /* 0x000e220000000800 */
[----:B------:R-:W4:Y:S07]  /*41c0*/  LDL.LU R31, [R1+0x70] ;  /* 0x00007000011f7983 */ /* 0x000f2e0000300800 */
[----:B------:R-:W1:Y:S08]  /*41d0*/  MUFU.RCP R59, R14 ;  /* 0x0000000e003b7308 */ /* 0x000e700000001000 */
[----:B------:R-:W1:Y:S08]  /*41e0*/  MUFU.RCP R6, R6 ;  /* 0x0000000600067308 */ /* 0x000e700000001000 */
[----:B------:R-:W1:Y:S01]  /*41f0*/  MUFU.RCP R10, R10 ;  /* 0x0000000a000a7308 */ /* 0x000e620000001000 */
[----:B0-----:R-:W-:Y:S01]  /*4200*/  FADD.FTZ R26, R26, 1 ;  /* 0x3f8000001a1a7421 */ /* 0x001fe20000010000 */
[----:B-1----:R-:W-:-:S02]  /*4210*/  FMUL.FTZ R59, R30, R59 ;  /* 0x0000003b1e3b7220 */ /* 0x002fc40000410000 */
[----:B------:R-:W4:Y:S01]  /*4220*/  LDL.LU R30, [R1+0x7c] ;  /* 0x00007c00011e7983 */ /* 0x000f220000300800 */
[----:B------:R-:W-:-:S03]  /*4230*/  FMUL.FTZ R6, R5, R6 ;  /* 0x0000000605067220 */ /* 0x000fc60000410000 */
[----:B------:R-:W4:Y:S01]  /*4240*/  LDL.LU R5, [R1+0x14] ;  /* 0x0000140001057983 */ /* 0x000f220000300800 */
[----:B------:R-:W-:Y:S02]  /*4250*/  FMUL.FTZ R10, R61, R10 ;  /* 0x0000000a3d0a7220 */ /* 0x000fe40000410000 */
[----:B------:R0:W-:Y:S02]  /*4260*/  MUFU.RCP R61, R26 ;  /* 0x0000001a003d7308 */ /* 0x0001e40000001000 */
[----:B0-----:R-:W4:Y:S01]  /*4270*/  LDL.LU R26, [R1+0x64] ;  /* 0x00006400011a7983 */ /* 0x001f220000300800 */
[----:B------:R-:W-:Y:S01]  /*4280*/  FMUL.FTZ R12, R39, -1.4426950216293334961 ;  /* 0xbfb8aa3b270c7820 */ /* 0x000fe20000410000 */
[----:B------:R-:W-:Y:S01]  /*4290*/  FMUL.FTZ R53, R18, R53 ;  /* 0x0000003512357220 */ /* 0x000fe20000410000 */
[----:B------:R-:W-:Y:S01]  /*42a0*/  FMUL.FTZ R18, R3, -1.4426950216293334961 ;  /* 0xbfb8aa3b03127820 */ /* 0x000fe20000410000 */
[----:B------:R-:W-:-:S03]  /*42b0*/  FMUL.FTZ R27, R48, -1.4426950216293334961 ;  /* 0xbfb8aa3b301b7820 */ /* 0x000fc60000410000 */
[----:B------:R-:W0:Y:S08]  /*42c0*/  MUFU.EX2 R12, R12 ;  /* 0x0000000c000c7308 */ /* 0x000e300000000800 */
[----:B------:R-:W1:Y:S08]  /*42d0*/  MUFU.RCP R29, R29 ;  /* 0x0000001d001d7308 */ /* 0x000e700000001000 */
[----:B------:R-:W1:Y:S08]  /*42e0*/  MUFU.EX2 R18, R18 ;  /* 0x0000001200127308 */ /* 0x000e700000000800 */
[----:B------:R-:W1:Y:S01]  /*42f0*/  MUFU.EX2 R27, R27 ;  /* 0x0000001b001b7308 */ /* 0x000e620000000800 */
[----:B0-----:R-:W-:Y:S01]  /*4300*/  FADD.FTZ R12, R12, 1 ;  /* 0x3f8000000c0c7421 */ /* 0x001fe20000010000 */
[----:B-1----:R-:W-:Y:S01]  /*4310*/  FMUL.FTZ R35, R35, R29 ;  /* 0x0000001d23237220 */ /* 0x002fe20000410000 */
[----:B------:R-:W-:Y:S01]  /*4320*/  FMUL.FTZ R57, R24, R57 ;  /* 0x0000003918397220 */ /* 0x000fe20000410000 */
[----:B------:R-:W-:Y:S01]  /*4330*/  FMUL.FTZ R29, R41, -1.4426950216293334961 ;  /* 0xbfb8aa3b291d7820 */ /* 0x000fe20000410000 */
[----:B------:R-:W-:-:S03]  /*4340*/  FMUL.FTZ R24, R40, -1.4426950216293334961 ;  /* 0xbfb8aa3b28187820 */ /* 0x000fc60000410000 */
[----:B------:R-:W0:Y:S01]  /*4350*/  MUFU.RCP R12, R12 ;  /* 0x0000000c000c7308 */ /* 0x000e220000001000 */
[----:B------:R-:W-:-:S07]  /*4360*/  FADD.FTZ R18, R18, 1 ;  /* 0x3f80000012127421 */ /* 0x000fce0000010000 */
[----:B------:R-:W1:Y:S01]  /*4370*/  MUFU.RCP R28, R28 ;  /* 0x0000001c001c7308 */ /* 0x000e620000001000 */
[----:B------:R-:W-:-:S07]  /*4380*/  FADD.FTZ R27, R27, 1 ;  /* 0x3f8000001b1b7421 */ /* 0x000fce0000010000 */
[----:B------:R-:W1:Y:S08]  /*4390*/  MUFU.RCP R46, R18 ;  /* 0x00000012002e7308 */ /* 0x000e700000001000 */
[----:B------:R-:W1:Y:S08]  /*43a0*/  MUFU.EX2 R29, R29 ;  /* 0x0000001d001d7308 */ /* 0x000e700000000800 */
[----:B------:R-:W1:Y:S08]  /*43b0*/  MUFU.EX2 R24, R24 ;  /* 0x0000001800187308 */ /* 0x000e700000000800 */
[----:B------:R-:W1:Y:S01]  /*43c0*/  MUFU.RCP R27, R27 ;  /* 0x0000001b001b7308 */ /* 0x000e620000001000 */
[----:B0-----:R-:W-:Y:S01]  /*43d0*/  FMUL.FTZ R39, R39, R12 ;  /* 0x0000000c27277220 */ /* 0x001fe20000410000 */
[----:B------:R-:W-:Y:S01]  /*43e0*/  FMUL.FTZ R12, R11, -1.4426950216293334961 ;  /* 0xbfb8aa3b0b0c7820 */ /* 0x000fe20000410000 */
[----:B-1----:R-:W-:Y:S01]  /*43f0*/  FMUL.FTZ R42, R42, R28 ;  /* 0x0000001c2a2a7220 */ /* 0x002fe20000410000 */
[----:B------:R-:W-:Y:S01]  /*4400*/  FMUL.FTZ R46, R3, R46 ;  /* 0x0000002e032e7220 */ /* 0x000fe20000410000 */
[----:B------:R-:W-:Y:S01]  /*4410*/  FMUL.FTZ R28, R21, -1.4426950216293334961 ;  /* 0xbfb8aa3b151c7820 */ /* 0x000fe20000410000 */
[----:B------:R-:W-:Y:S01]  /*4420*/  FADD.FTZ R18, R29, 1 ;  /* 0x3f8000001d127421 */ /* 0x000fe20000010000 */
[----:B------:R-:W-:Y:S01]  /*4430*/  FADD.FTZ R3, R24, 1 ;  /* 0x3f80000018037421 */ /* 0x000fe20000010000 */
[----:B------:R-:W-:Y:S01]  /*4440*/  FMUL.FTZ R24, R13, -1.4426950216293334961 ;  /* 0xbfb8aa3b0d187820 */ /* 0x000fe20000410000 */
[----:B------:R-:W0:Y:S01]  /*4450*/  MUFU.EX2 R12, R12 ;  /* 0x0000000c000c7308 */ /* 0x000e220000000800 */
[----:B------:R-:W-:Y:S01]  /*4460*/  FMUL.FTZ R48, R48, R27 ;  /* 0x0000001b30307220 */ /* 0x000fe20000410000 */
[----:B------:R-:W-:-:S06]  /*4470*/  FMUL.FTZ R27, R22, -1.4426950216293334961 ;  /* 0xbfb8aa3b161b7820 */ /* 0x000fcc0000410000 */
[----:B------:R-:W1:Y:S08]  /*4480*/  MUFU.EX2 R28, R28 ;  /* 0x0000001c001c7308 */ /* 0x000e700000000800 */
[----:B------:R-:W1:Y:S08]  /*4490*/  MUFU.RCP R18, R18 ;  /* 0x0000001200127308 */ /* 0x000e700000001000 */
[----:B------:R-:W-:Y:S08]  /*44a0*/  MUFU.EX2 R24, R24 ;  /* 0x0000001800187308 */ /* 0x000ff00000000800 */
[----:B------:R-:W1:Y:S08]  /*44b0*/  MUFU.RCP R3, R3 ;  /* 0x0000000300037308 */ /* 0x000e700000001000 */
[----:B------:R-:W1:Y:S01]  /*44c0*/  MUFU.EX2 R27, R27 ;  /* 0x0000001b001b7308 */ /* 0x000e620000000800 */
[----:B0-----:R-:W-:Y:S01]  /*44d0*/  FADD.FTZ R12, R12, 1 ;  /* 0x3f8000000c0c7421 */ /* 0x001fe20000010000 */
[----:B-1----:R-:W-:Y:S01]  /*44e0*/  FADD.FTZ R8, R28, 1 ;  /* 0x3f8000001c087421 */ /* 0x002fe20000010000 */
[----:B------:R-:W-:Y:S01]  /*44f0*/  FMUL.FTZ R41, R41, R18 ;  /* 0x0000001229297220 */ /* 0x000fe20000410000 */
[----:B------:R-:W-:Y:S01]  /*4500*/  FMUL.FTZ R18, R7, -1.4426950216293334961 ;  /* 0xbfb8aa3b07127820 */ /* 0x000fe20000410000 */
[----:B------:R-:W-:-:S03]  /*4510*/  FMUL.FTZ R14, R4, -1.4426950216293334961 ;  /* 0xbfb8aa3b040e7820 */ /* 0x000fc60000410000 */
[----:B------:R0:W-:Y:S01]  /*4520*/  MUFU.RCP R28, R12 ;  /* 0x0000000c001c7308 */ /* 0x0001e20000001000 */
[----:B------:R-:W-:Y:S01]  /*4530*/  FMUL.FTZ R40, R40, R3 ;  /* 0x0000000328287220 */ /* 0x000fe20000410000 */
[----:B0-----:R-:W-:Y:S01]  /*4540*/  FADD.FTZ R12, R24, 1 ;  /* 0x3f800000180c7421 */ /* 0x001fe20000010000 */
[----:B------:R-:W-:-:S05]  /*4550*/  FADD.FTZ R3, R27, 1 ;  /* 0x3f8000001b037421 */ /* 0x000fca0000010000 */
[----:B------:R-:W0:Y:S08]  /*4560*/  MUFU.EX2 R18, R18 ;  /* 0x0000001200127308 */ /* 0x000e300000000800 */
[----:B------:R-:W1:Y:S08]  /*4570*/  MUFU.RCP R12, R12 ;  /* 0x0000000c000c7308 */ /* 0x000e700000001000 */
[----:B------:R-:W2:Y:S08]  /*4580*/  MUFU.EX2 R14, R14 ;  /* 0x0000000e000e7308 */ /* 0x000eb00000000800 */
[----:B------:R-:W3:Y:S08]  /*4590*/  MUFU.EX2 R25, R25 ;  /* 0x0000001900197308 */ /* 0x000ef00000000800 */
[----:B------:R-:W3:Y:S01]  /*45a0*/  MUFU.RCP R3, R3 ;  /* 0x0000000300037308 */ /* 0x000ee20000001000 */
[----:B------:R-:W-:Y:S01]  /*45b0*/  FMUL.FTZ R27, R16, -1.4426950216293334961 ;  /* 0xbfb8aa3b101b7820 */ /* 0x000fe20000410000 */
[----:B0-----:R-:W-:Y:S01]  /*45c0*/  FADD.FTZ R18, R18, 1 ;  /* 0x3f80000012127421 */ /* 0x001fe20000010000 */
[----:B-1----:R-:W-:Y:S01]  /*45d0*/  FMUL.FTZ R12, R13, R12 ;  /* 0x0000000c0d0c7220 */ /* 0x002fe20000410000 */
[----:B--2---:R-:W-:-:S04]  /*45e0*/  FADD.FTZ R13, R14, 1 ;  /* 0x3f8000000e0d7421 */ /* 0x004fc80000010000 */
[----:B------:R-:W-:Y:S01]  /*45f0*/  MUFU.RCP R2, R2 ;  /* 0x0000000200027308 */ /* 0x000fe20000001000 */
[----:B-----5:R-:W-:-:S07]  /*4600*/  FMUL.FTZ R9, R38, -1.4426950216293334961 ;  /* 0xbfb8aa3b26097820 */ /* 0x020fce0000410000 */
[----:B------:R-:W0:Y:S01]  /*4610*/  MUFU.EX2 R9, R9 ;  /* 0x0000000900097308 */ /* 0x000e220000000800 */
[----:B---3--:R-:W-:Y:S01]  /*4620*/  FADD.FTZ R14, R25, 1 ;  /* 0x3f800000190e7421 */ /* 0x008fe20000010000 */
[----:B------:R-:W-:-:S06]  /*4630*/  FMUL.FTZ R3, R22, R3 ;  /* 0x0000000316037220 */ /* 0x000fcc0000410000 */
[----:B------:R-:W1:Y:S01]  /*4640*/  MUFU.RCP R8, R8 ;  /* 0x0000000800087308 */ /* 0x000e620000001000 */
[----:B0-----:R-:W-:-:S07]  /*4650*/  FADD.FTZ R9, R9, 1 ;  /* 0x3f80000009097421 */ /* 0x001fce0000010000 */
[----:B------:R0:W2:Y:S08]  /*4660*/  MUFU.RCP R22, R18 ;  /* 0x0000001200167308 */ /* 0x0000b00000001000 */
[----:B------:R-:W3:Y:S08]  /*4670*/  MUFU.EX2 R27, R27 ;  /* 0x0000001b001b7308 */ /* 0x000ef00000000800 */
[----:B------:R-:W5:Y:S08]  /*4680*/  MUFU.RCP R9, R9 ;  /* 0x0000000900097308 */ /* 0x000f700000001000 */
[----:B------:R-:W-:Y:S01]  /*4690*/  MUFU.RCP R14, R14 ;  /* 0x0000000e000e7308 */ /* 0x000fe20000001000 */
[----:B------:R-:W-:-:S07]  /*46a0*/  FMUL.FTZ R2, R17, R2 ;  /* 0x0000000211027220 */ /* 0x000fce0000410000 */
[----:B------:R-:W5:Y:S01]  /*46b0*/  MUFU.RCP R13, R13 ;  /* 0x0000000d000d7308 */ /* 0x000f620000001000 */
[----:B------:R-:W-:Y:S01]  /*46c0*/  FMUL.FTZ R17, R33, -1.4426950216293334961 ;  /* 0xbfb8aa3b21117820 */ /* 0x000fe20000410000 */
[----:B------:R-:W-:Y:S01]  /*46d0*/  FMUL.FTZ R58, R56, R58 ;  /* 0x0000003a383a7220 */ /* 0x000fe20000410000 */
[----:B0-----:R-:W-:Y:S01]  /*46e0*/  FMUL.FTZ R18, R60, -1.4426950216293334961 ;  /* 0xbfb8aa3b3c127820 */ /* 0x001fe20000410000 */
[----:B------:R-:W-:Y:S01]  /*46f0*/  FMUL.FTZ R56, R19, -1.4426950216293334961 ;  /* 0xbfb8aa3b13387820 */ /* 0x000fe20000410000 */
[----:B-1----:R-:W-:Y:S01]  /*4700*/  FMUL.FTZ R8, R21, R8 ;  /* 0x0000000815087220 */ /* 0x002fe20000410000 */
[----:B------:R-:W-:Y:S01]  /*4710*/  FMUL.FTZ R29, R20, -1.4426950216293334961 ;  /* 0xbfb8aa3b141d7820 */ /* 0x000fe20000410000 */
[----:B--2---:R-:W-:Y:S01]  /*4720*/  FMUL.FTZ R7, R7, R22 ;  /* 0x0000001607077220 */ /* 0x004fe20000410000 */
[----:B----4-:R-:W-:Y:S01]  /*4730*/  FMUL.FTZ R21, R54, -1.4426950216293334961 ;  /* 0xbfb8aa3b36157820 */ /* 0x010fe20000410000 */
[----:B------:R-:W-:Y:S01]  /*4740*/  FMUL.FTZ R22, R32, -1.4426950216293334961 ;  /* 0xbfb8aa3b20167820 */ /* 0x000fe20000410000 */
[----:B------:R-:W-:Y:S01]  /*4750*/  FMUL.FTZ R11, R11, R28 ;  /* 0x0000001c0b0b7220 */ /* 0x000fe20000410000 */
[----:B---3--:R-:W-:Y:S01]  /*4760*/  FADD.FTZ R27, R27, 1 ;  /* 0x3f8000001b1b7421 */ /* 0x008fe20000010000 */
[----:B------:R-:W0:Y:S01]  /*4770*/  MUFU.EX2 R17, R17 ;  /* 0x0000001100117308 */ /* 0x000e220000000800 */
[----:B------:R-:W-:Y:S01]  /*4780*/  FMUL.FTZ R28, R23, -1.4426950216293334961 ;  /* 0xbfb8aa3b171c7820 */ /* 0x000fe20000410000 */
[----:B------:R-:W-:Y:S01]  /*4790*/  FMUL.FTZ R24, R55, -1.4426950216293334961 ;  /* 0xbfb8aa3b37187820 */ /* 0x000fe20000410000 */
[----:B-----5:R-:W-:Y:S01]  /*47a0*/  FMUL.FTZ R9, R38, R9 ;  /* 0x0000000926097220 */ /* 0x020fe20000410000 */
[----:B------:R-:W-:Y:S01]  /*47b0*/  FMUL.FTZ R25, R31, -1.4426950216293334961 ;  /* 0xbfb8aa3b1f197820 */ /* 0x000fe20000410000 */
[----:B------:R-:W-:-:S02]  /*47c0*/  FMUL.FTZ R13, R4, R13 ;  /* 0x0000000d040d7220 */ /* 0x000fc40000410000 */
[----:B------:R-:W2:Y:S01]  /*47d0*/  LDL.LU R4, [R1+0xb4] ;  /* 0x0000b40001047983 */ /* 0x000ea20000300800 */
[----:B------:R-:W1:Y:S08]  /*47e0*/  MUFU.EX2 R18, R18 ;  /* 0x0000001200127308 */ /* 0x000e700000000800 */
[----:B------:R-:W3:Y:S01]  /*47f0*/  MUFU.EX2 R56, R56 ;  /* 0x0000003800387308 */ /* 0x000ee20000000800 */
[----:B------:R-:W-:Y:S01]  /*4800*/  FMUL.FTZ R14, R26, R14 ;  /* 0x0000000e1a0e7220 */ /* 0x000fe20000410000 */
[----:B------:R-:W-:-:S06]  /*4810*/  FMUL.FTZ R26, R30, -1.4426950216293334961 ;  /* 0xbfb8aa3b1e1a7820 */ /* 0x000fcc0000410000 */
[----:B------:R-:W4:Y:S08]  /*4820*/  MUFU.EX2 R29, R29 ;  /* 0x0000001d001d7308 */ /* 0x000f300000000800 */
[----:B------:R5:W-:Y:S08]  /*4830*/  MUFU.RCP R38, R27 ;  /* 0x0000001b00267308 */ /* 0x000bf00000001000 */
[----:B------:R-:W4:Y:S01]  /*4840*/  MUFU.EX2 R21, R21 ;  /* 0x0000001500157308 */ /* 0x000f220000000800 */
[----:B-----5:R-:W-:-:S07]  /*4850*/  FMUL.FTZ R27, R5, -1.4426950216293334961 ;  /* 0xbfb8aa3b051b7820 */ /* 0x020fce0000410000 */
[----:B------:R-:W5:Y:S08]  /*4860*/  MUFU.EX2 R22, R22 ;  /* 0x0000001600167308 */ /* 0x000f700000000800 */
[----:B------:R-:W5:Y:S08]  /*4870*/  MUFU.EX2 R28, R28 ;  /* 0x0000001c001c7308 */ /* 0x000f700000000800 */
[----:B------:R-:W5:Y:S08]  /*4880*/  MUFU.EX2 R24, R24 ;  /* 0x0000001800187308 */ /* 0x000f700000000800 */
[----:B------:R-:W5:Y:S08]  /*4890*/  MUFU.EX2 R25, R25 ;  /* 0x0000001900197308 */ /* 0x000f700000000800 */
[----:B------:R-:W5:Y:S01]  /*48a0*/  MUFU.EX2 R26, R26 ;  /* 0x0000001a001a7308 */ /* 0x000f620000000800 */
[----:B0-----:R-:W-:-:S07]  /*48b0*/  FADD.FTZ R17, R17, 1 ;  /* 0x3f80000011117421 */ /* 0x001fce0000010000 */
[----:B------:R-:W0:Y:S01]  /*48c0*/  MUFU.EX2 R27, R27 ;  /* 0x0000001b001b7308 */ /* 0x000e220000000800 */
[----:B-1----:R-:W-:Y:S01]  /*48d0*/  FADD.FTZ R18, R18, 1 ;  /* 0x3f80000012127421 */ /* 0x002fe20000010000 */
[----:B---3--:R-:W-:Y:S01]  /*48e0*/  FADD.FTZ R56, R56, 1 ;  /* 0x3f80000038387421 */ /* 0x008fe20000010000 */
[----:B----4-:R-:W-:Y:S01]  /*48f0*/  FADD.FTZ R29, R29, 1 ;  /* 0x3f8000001d1d7421 */ /* 0x010fe20000010000 */
[----:B------:R-:W-:Y:S01]  /*4900*/  FADD.FTZ R21, R21, 1 ;  /* 0x3f80000015157421 */ /* 0x000fe20000010000 */
[----:B-----5:R-:W-:Y:S01]  /*4910*/  FADD.FTZ R22, R22, 1 ;  /* 0x3f80000016167421 */ /* 0x020fe20000010000 */
[----:B------:R-:W-:Y:S01]  /*4920*/  FADD.FTZ R28, R28, 1 ;  /* 0x3f8000001c1c7421 */ /* 0x000fe20000010000 */
[----:B------:R-:W-:Y:S01]  /*4930*/  FADD.FTZ R24, R24, 1 ;  /* 0x3f80000018187421 */ /* 0x000fe20000010000 */
[----:B------:R-:W1:Y:S01]  /*4940*/  MUFU.RCP R17, R17 ;  /* 0x0000001100117308 */ /* 0x000e620000001000 */
[----:B------:R-:W-:Y:S01]  /*4950*/  FADD.FTZ R25, R25, 1 ;  /* 0x3f80000019197421 */ /* 0x000fe20000010000 */
[----:B------:R-:W-:-:S06]  /*4960*/  FADD.FTZ R26, R26, 1 ;  /* 0x3f8000001a1a7421 */ /* 0x000fcc0000010000 */
[----:B------:R-:W3:Y:S01]  /*4970*/  MUFU.RCP R18, R18 ;  /* 0x0000001200127308 */ /* 0x000ee20000001000 */
[----:B0-----:R-:W-:-:S07]  /*4980*/  FADD.FTZ R27, R27, 1 ;  /* 0x3f8000001b1b7421 */ /* 0x001fce0000010000 */
[----:B------:R-:W0:Y:S08]  /*4990*/  MUFU.RCP R56, R56 ;  /* 0x0000003800387308 */ /* 0x000e300000001000 */
[----:B------:R-:W4:Y:S08]  /*49a0*/  MUFU.RCP R29, R29 ;  /* 0x0000001d001d7308 */ /* 0x000f300000001000 */
[----:B------:R-:W5:Y:S08]  /*49b0*/  MUFU.RCP R21, R21 ;  /* 0x0000001500157308 */ /* 0x000f700000001000 */
[----:B------:R-:W5:Y:S08]  /*49c0*/  MUFU.RCP R22, R22 ;  /* 0x0000001600167308 */ /* 0x000f700000001000 */
[----:B------:R-:W5:Y:S08]  /*49d0*/  MUFU.RCP R28, R28 ;  /* 0x0000001c001c7308 */ /* 0x000f700000001000 */
[----:B------:R-:W5:Y:S08]  /*49e0*/  MUFU.RCP R24, R24 ;  /* 0x0000001800187308 */ /* 0x000f700000001000 */
[----:B------:R-:W5:Y:S01]  /*49f0*/  MUFU.RCP R25, R25 ;  /* 0x0000001900197308 */ /* 0x000f620000001000 */
[----:B------:R-:W-:-:S07]  /*4a00*/  FMUL.FTZ R15, R15, R61 ;  /* 0x0000003d0f0f7220 */ /* 0x000fce0000410000 */
[----:B------:R-:W5:Y:S01]  /*4a10*/  MUFU.RCP R26, R26 ;  /* 0x0000001a001a7308 */ /* 0x000f620000001000 */
[----:B------:R-:W2:Y:S07]  /*4a20*/  LDL.LU R61, [R1] ;  /* 0x00000000013d7983 */ /* 0x000eae0000300800 */
[----:B------:R-:W5:Y:S01]  /*4a30*/  MUFU.RCP R27, R27 ;  /* 0x0000001b001b7308 */ /* 0x000f620000001000 */
[----:B-1----:R-:W-:Y:S01]  /*4a40*/  FMUL.FTZ R17, R33, R17 ;  /* 0x0000001121117220 */ /* 0x002fe20000410000 */
[----:B---3--:R-:W-:Y:S01]  /*4a50*/  FMUL.FTZ R18, R60, R18 ;  /* 0x000000123c127220 */ /* 0x008fe20000410000 */
[----:B------:R-:W3:Y:S01]  /*4a60*/  LDL.LU R33, [R1+0xb0] ;  /* 0x0000b00001217983 */ /* 0x000ee20000300800 */
[----:B0-----:R-:W-:Y:S01]  /*4a70*/  FMUL.FTZ R19, R19, R56 ;  /* 0x0000003813137220 */ /* 0x001fe20000410000 */
[----:B----4-:R-:W-:-:S02]  /*4a80*/  FMUL.FTZ R20, R20, R29 ;  /* 0x0000001d14147220 */ /* 0x010fc40000410000 */
[----:B------:R-:W3:Y:S01]  /*4a90*/  LDL.LU R60, [R1+0xac] ;  /* 0x0000ac00013c7983 */ /* 0x000ee20000300800 */
[----:B-----5:R-:W-:Y:S01]  /*4aa0*/  FMUL.FTZ R21, R54, R21 ;  /* 0x0000001536157220 */ /* 0x020fe20000410000 */
[----:B------:R-:W-:Y:S02]  /*4ab0*/  FMUL.FTZ R22, R32, R22 ;  /* 0x0000001620167220 */ /* 0x000fe40000410000 */
[----:B------:R-:W4:Y:S01]  /*4ac0*/  LDL.LU R56, [R1+0x8] ;  /* 0x0000080001387983 */ /* 0x000f220000300800 */
[----:B------:R-:W-:-:S03]  /*4ad0*/  FMUL.FTZ R23, R23, R28 ;  /* 0x0000001c17177220 */ /* 0x000fc60000410000 */
[----:B------:R-:W4:Y:S01]  /*4ae0*/  LDL.LU R29, [R1+0x4] ;  /* 0x00000400011d7983 */ /* 0x000f220000300800 */
[----:B------:R-:W-:-:S03]  /*4af0*/  FMUL.FTZ R24, R55, R24 ;  /* 0x0000001837187220 */ /* 0x000fc60000410000 */
[----:B------:R-:W5:Y:S01]  /*4b00*/  LDL.LU R54, [R1+0xa8] ;  /* 0x0000a80001367983 */ /* 0x000f620000300800 */
[----:B------:R-:W-:-:S03]  /*4b10*/  FMUL.FTZ R25, R31, R25 ;  /* 0x000000191f197220 */ /* 0x000fc60000410000 */
[----:B------:R-:W5:Y:S01]  /*4b20*/  LDL.LU R32, [R1+0xa4] ;  /* 0x0000a40001207983 */ /* 0x000f620000300800 */
[----:B------:R-:W-:-:S03]  /*4b30*/  FMUL.FTZ R26, R30, R26 ;  /* 0x0000001a1e1a7220 */ /* 0x000fc60000410000 */
[----:B------:R-:W3:Y:S01]  /*4b40*/  LDL.LU R28, [R1+0x28] ;  /* 0x00002800011c7983 */ /* 0x000ee20000300800 */
[----:B------:R-:W-:-:S03]  /*4b50*/  FMUL.FTZ R27, R5, R27 ;  /* 0x0000001b051b7220 */ /* 0x000fc60000410000 */
[----:B------:R-:W5:Y:S04]  /*4b60*/  LDL.LU R55, [R1+0xa0] ;  /* 0x0000a00001377983 */ /* 0x000f680000300800 */
[----:B------:R-:W5:Y:S04]  /*4b70*/  LDL.LU R31, [R1+0x9c] ;  /* 0x00009c00011f7983 */ /* 0x000f680000300800 */
[----:B------:R-:W5:Y:S04]  /*4b80*/  LDL.LU R30, [R1+0x98] ;  /* 0x00009800011e7983 */ /* 0x000f680000300800 */
[----:B------:R-:W3:Y:S01]  /*4b90*/  LDL.LU R5, [R1+0x94] ;  /* 0x0000940001057983 */ /* 0x000ee20000300800 */
[----:B------:R-:W-:Y:S01]  /*4ba0*/  FMUL.FTZ R16, R16, R38 ;  /* 0x0000002610107220 */ /* 0x000fe20000410000 */
[----:B--2---:R-:W-:-:S06]  /*4bb0*/  FMUL.FTZ R38, R4, -1.4426950216293334961 ;  /* 0xbfb8aa3b04267820 */ /* 0x004fcc0000410000 */
[----:B------:R-:W0:Y:S02]  /*4bc0*/  MUFU.EX2 R38, R38 ;  /* 0x0000002600267308 */ /* 0x000e240000000800 */
[----:B0-----:R-:W-:-:S06]  /*4bd0*/  FADD.FTZ R38, R38, 1 ;  /* 0x3f80000026267421 */ /* 0x001fcc0000010000 */
[----:B------:R-:W0:Y:S02]  /*4be0*/  MUFU.RCP R38, R38 ;  /* 0x0000002600267308 */ /* 0x000e240000001000 */
[----:B0-----:R-:W-:Y:S02]  /*4bf0*/  FMUL.FTZ R38, R4, R38 ;  /* 0x0000002604267220 */ /* 0x001fe40000410000 */
[----:B------:R-:W2:Y:S01]  /*4c00*/  LDL.LU R4, [R1+0x90] ;  /* 0x0000900001047983 */ /* 0x000ea20000300800 */
[----:B---3--:R-:W-:-:S03]  /*4c10*/  F2FP.BF16.F32.PACK_AB R28, R5, R28 ;  /* 0x0000001c051c723e */ /* 0x008fc600000010ff */
[----:B------:R-:W2:Y:S01]  /*4c20*/  LDL.LU R5, [R1+0x8c] ;  /* 0x00008c0001057983 */ /* 0x000ea20000300800 */
[----:B----4-:R-:W-:Y:S02]  /*4c30*/  F2FP.BF16.F32.PACK_AB R29, R29, R56 ;  /* 0x000000381d1d723e */ /* 0x010fe400000010ff */
[----:B-----5:R-:W-:Y:S02]  /*4c40*/  F2FP.BF16.F32.PACK_AB R30, R30, R61 ;  /* 0x0000003d1e1e723e */ /* 0x020fe400000010ff */
        /* <DEDUP_REMOVED lines=24> */
[----:B--2---:R0:W-:Y:S04]  /*4dd0*/  STG.E.64 desc[UR12][R4.64+0x2800], R28 ;  /* 0x0028001c04007986 */ /* 0x0041e8000c101b0c */
[----:B------:R1:W-:Y:S04]  /*4de0*/  STG.E.64 desc[UR12][R4.64+0x5000], R30 ;  /* 0x0050001e04007986 */ /* 0x0003e8000c101b0c */
[----:B------:R2:W-:Y:S04]  /*4df0*/  STG.E.64 desc[UR12][R4.64+0x7800], R32 ;  /* 0x0078002004007986 */ /* 0x0005e8000c101b0c */
[----:B------:R3:W-:Y:S01]  /*4e00*/  STG.E.64 desc[UR12][R4.64+0xa000], R34 ;  /* 0x00a0002204007986 */ /* 0x0007e2000c101b0c */
[----:B0-----:R-:W-:-:S02]  /*4e10*/  F2FP.BF16.F32.PACK_AB R28, R50, R49 ;  /* 0x00000031321c723e */ /* 0x001fc400000010ff */
[----:B------:R-:W-:Y:S02]  /*4e20*/  F2FP.BF16.F32.PACK_AB R29, R48, R47 ;  /* 0x0000002f301d723e */ /* 0x000fe400000010ff */
[----:B-1----:R-:W-:Y:S02]  /*4e30*/  F2FP.BF16.F32.PACK_AB R30, R46, R45 ;  /* 0x0000002d2e1e723e */ /* 0x002fe400000010ff */
[----:B------:R-:W-:Y:S02]  /*4e40*/  F2FP.BF16.F32.PACK_AB R31, R42, R41 ;  /* 0x000000292a1f723e */ /* 0x000fe400000010ff */
[----:B--2---:R-:W-:Y:S02]  /*4e50*/  F2FP.BF16.F32.PACK_AB R32, R44, R43 ;  /* 0x0000002b2c20723e */ /* 0x004fe400000010ff */
[----:B------:R-:W-:Y:S02]  /*4e60*/  F2FP.BF16.F32.PACK_AB R33, R40, R39 ;  /* 0x000000272821723e */ /* 0x000fe400000010ff */
[----:B---3--:R-:W-:-:S02]  /*4e70*/  F2FP.BF16.F32.PACK_AB R34, R0, R59 ;  /* 0x0000003b0022723e */ /* 0x008fc400000010ff */
        /* <DEDUP_REMOVED lines=14> */
.L_x_603:
        /* <DEDUP_REMOVED lines=10> */
.L_x_1254:


//--------------------- .text._ZN13group_norm_v214gn_cuda_kernelI13__nv_bfloat16Li320ELi3ELi16ELi80ELi1024ELb1ELi64ELi320ELi320ELi4ELb1ELi27ELb0ELb0ENS_16CompileConditionILi1000EEEEEvPT_PKS4_S7_S7_flPfS8_Pj --------------------------
	.section	.text._ZN13group_norm_v214gn_cuda_kernelI13__nv_bfloat16Li320ELi3ELi16ELi80ELi1024ELb1ELi64ELi320ELi320ELi4ELb1ELi27ELb0ELb0ENS_16CompileConditionILi1000EEEEEvPT_PKS4_S7_S7_flPfS8_Pj,"ax",@progbits
	.align	128
        .global         _ZN13group_norm_v214gn_cuda_kernelI13__nv_bfloat16Li320ELi3ELi16ELi80ELi1024ELb1ELi64ELi320ELi320ELi4ELb1ELi27ELb0ELb0ENS_16CompileConditionILi1000EEEEEvPT_PKS4_S7_S7_flPfS8_Pj
        .type           _ZN13group_norm_v214gn_cuda_kernelI13__nv_bfloat16Li320ELi3ELi16ELi80ELi1024ELb1ELi64ELi320ELi320ELi4ELb1ELi27ELb0ELb0ENS_16CompileConditionILi1000EEEEEvPT_PKS4_S7_S7_flPfS8_Pj,@function
        .size           _ZN13group_norm_v214gn_cuda_kernelI13__nv_bfloat16Li320ELi3ELi16ELi80ELi1024ELb1ELi64ELi320ELi320ELi4ELb1ELi27ELb0ELb0ENS_16CompileConditionILi1000EEEEEvPT_PKS4_S7_S7_flPfS8_Pj,(.L_x_1255 - _ZN13group_norm_v214gn_cuda_kernelI13__nv_bfloat16Li320ELi3ELi16ELi80ELi1024ELb1ELi64ELi320ELi320ELi4ELb1ELi27ELb0ELb0ENS_16CompileConditionILi1000EEEEEvPT_PKS4_S7_S7_flPfS8_Pj)
        .other          _ZN13group_norm_v214gn_cuda_kernelI13__nv_bfloat16Li320ELi3ELi16ELi80ELi1024ELb1ELi64ELi320ELi320ELi4ELb1ELi27ELb0ELb0ENS_16CompileConditionILi1000EEEEEvPT_PKS4_S7_S7_flPfS8_Pj,@"STO_CUDA_ENTRY STV_DEFAULT"
_ZN13group_norm_v214gn_cuda_kernelI13__nv_bfloat16Li320ELi3ELi16ELi80ELi1024ELb1ELi64ELi320ELi320ELi4ELb1ELi27ELb0ELb0ENS_16CompileConditionILi1000EEEEEvPT_PKS4_S7_S7_flPfS8_Pj:
.text._ZN13group_norm_v214gn_cuda_kernelI13__nv_bfloat16Li320ELi3ELi16ELi80ELi1024ELb1ELi64ELi320ELi320ELi4ELb1ELi27ELb0ELb0ENS_16CompileConditionILi1000EEEEEvPT_PKS4_S7_S7_flPfS8_Pj:
        /* <DEDUP_REMOVED lines=40> */
.L_x_612:
        /* <DEDUP_REMOVED lines=439> */
.L_x_605:
[----:B------:R-:W-:Y:S05]  /*1df0*/  BSYNC.RECONVERGENT B0 ;  /* 0x0000000000007941 */ /* 0x000fea0003800200 */
.L_x_604:
        /* <DEDUP_REMOVED lines=24> */
.L_x_607:
[----:B------:R-:W-:Y:S05]  /*1f80*/  BSYNC.RECONVERGENT B0 ;  /* 0x0000000000007941 */ /* 0x000fea0003800200 */
.L_x_606:
        /* <DEDUP_REMOVED lines=22> */
.L_x_609:
[----:B------:R-:W2:Y:S04]  /*20f0*/  LD.E.STRONG.GPU R31, desc[UR12][R28.64] ;  /* 0x0000000c1c1f7980 */ /* 0x000ea8000c10f900 */
[----:B--2---:R-:W-:Y:S01]  /*2100*/  CCTL.IVALL ;  /* 0x00000000ff00798f */ /* 0x004fe20002000000 */
[----:B------:R-:W-:Y:S05]  /*2110*/  YIELD ;  /* 0x0000000000007946 */ /* 0x000fea0003800000 */
[----:B-----5:R-:W-:-:S04]  /*2120*/  LOP3.LUT R31, R31, R30, RZ, 0x3c, !PT ;  /* 0x0000001e1f1f7212 */ /* 0x020fc800078e3cff */
[----:B------:R-:W-:-:S13]  /*2130*/  ISETP.GT.AND P2, PT, R31, -0x1, PT ;  /* 0xffffffff1f00780c */ /* 0x000fda0003f44270 */
[----:B------:R-:W-:Y:S05]  /*2140*/  @P2 BRA `(.L_x_609) ;  /* 0xfffffffc00e82947 */ /* 0x000fea000383ffff */
.L_x_608:
        /* <DEDUP_REMOVED lines=66> */
.L_x_611:
[----:B------:R-:W-:Y:S05]  /*2570*/  BSYNC.RECONVERGENT B0 ;  /* 0x0000000000007941 */ /* 0x000fea0003800200 */
.L_x_610:
        /* <DEDUP_REMOVED lines=670> */
.L_x_613:
        /* <DEDUP_REMOVED lines=10> */
.L_x_1255:


//--------------------- .text._ZN13group_norm_v218gn_bwd_cuda_kernelI6__halfLi320ELi3ELi32ELi40ELi1024ELb0ELb1ELi16ELi320ELi320ELi4ELb1ELi5ELb0ELb0ELNS_15WgradSyncMethodE2ENS_16CompileConditionILi1000EEEEEvPT_S6_S6_PKS5_S8_S8_S8_PKfflPfPj --------------------------
	.section	.text._ZN13group_norm_v218gn_bwd_cuda_kernelI6__halfLi320ELi3ELi32ELi40ELi1024ELb0ELb1ELi16ELi320ELi320ELi4ELb1ELi5ELb0ELb0ELNS_15WgradSyncMethodE2ENS_16CompileConditionILi1000EEEEEvPT_S6_S6_PKS5_S8_S8_S8_PKfflPfPj,"ax",@progbits
	.align	128
        .global         _ZN13group_norm_v218gn_bwd_cuda_kernelI6__halfLi320ELi3ELi32ELi40ELi1024ELb0ELb1ELi16ELi320ELi320ELi4ELb1ELi5ELb0ELb0ELNS_15WgradSyncMethodE2ENS_16CompileConditionILi1000EEEEEvPT_S6_S6_PKS5_S8_S8_S8_PKfflPfPj
        .type           _ZN13group_norm_v218gn_bwd_cuda_kernelI6__halfLi320ELi3ELi32ELi40ELi1024ELb0ELb1ELi16ELi320ELi320ELi4ELb1ELi5ELb0ELb0ELNS_15WgradSyncMethodE2ENS_16CompileConditionILi1000EEEEEvPT_S6_S6_PKS5_S8_S8_S8_PKfflPfPj,@function
        .size           _ZN13group_norm_v218gn_bwd_cuda_kernelI6__halfLi320ELi3ELi32ELi40ELi1024ELb0ELb1ELi16ELi320ELi320ELi4ELb1ELi5ELb0ELb0ELNS_15WgradSyncMethodE2ENS_16CompileConditionILi1000EEEEEvPT_S6_S6_PKS5_S8_S8_S8_PKfflPfPj,(.L_x_1256 - _ZN13group_norm_v218gn_bwd_cuda_kernelI6__halfLi320ELi3ELi32ELi40ELi1024ELb0ELb1ELi16ELi320ELi320ELi4ELb1ELi5ELb0ELb0ELNS_15WgradSyncMethodE2ENS_16CompileConditionILi1000EEEEEvPT_S6_S6_PKS5_S8_S8_S8_PKfflPfPj)
        .other          _ZN13group_norm_v218gn_bwd_cuda_kernelI6__halfLi320ELi3ELi32ELi40ELi1024ELb0ELb1ELi16ELi320ELi320ELi4ELb1ELi5ELb0ELb0ELNS_15WgradSyncMethodE2ENS_16CompileConditionILi1000EEEEEvPT_S6_S6_PKS5_S8_S8_S8_PKfflPfPj,@"STO_CUDA_ENTRY STV_DEFAULT"
_ZN13group_norm_v218gn_bwd_cuda_kernelI6__halfLi320ELi3ELi32ELi40ELi1024ELb0ELb1ELi16ELi320ELi320ELi4ELb1ELi5ELb0ELb0ELNS_15WgradSyncMethodE2ENS_16CompileConditionILi1000EEEEEvPT_S6_S6_PKS5_S8_S8_S8_PKfflPfPj:
.text._ZN13group_norm_v218gn_bwd_cuda_kernelI6__halfLi320ELi3ELi32ELi40ELi1024ELb0ELb1ELi16ELi320ELi320ELi4ELb1ELi5ELb0ELb0ELNS_15WgradSyncMethodE2ENS_16CompileConditionILi1000EEEEEvPT_S6_S6_PKS5_S8_S8_S8_PKfflPfPj:
        /* <DEDUP_REMOVED lines=32> */
.L_x_616:
[----:B0-----:R-:W2:Y:S04]  /*0200*/  LD.E.STRONG.GPU R3, desc[UR14][R56.64] ;  /* 0x0000000e38037980 */ /* 0x001ea8000c10f900 */
[----:B--2---:R-:W-:Y:S01]  /*0210*/  CCTL.IVALL ;  /* 0x00000000ff00798f */ /* 0x004fe20002000000 */
[----:B------:R-:W-:Y:S05]  /*0220*/  YIELD ;  /* 0x0000000000007946 */ /* 0x000fea0003800000 */
[----:B-----5:R-:W-:-:S04]  /*0230*/  LOP3.LUT R3, R3, R0, RZ, 0x3c, !PT ;  /* 0x0000000003037212 */ /* 0x020fc800078e3cff */
[----:B------:R-:W-:-:S13]  /*0240*/  ISETP.GT.AND P0, PT, R3, -0x1, PT ;  /* 0xffffffff0300780c */ /* 0x000fda0003f04270 */
[----:B------:R-:W-:Y:S05]  /*0250*/  @P0 BRA `(.L_x_616) ;  /* 0xfffffffc00e80947 */ /* 0x000fea000383ffff */
.L_x_615:
[----:B------:R-:W-:Y:S05]  /*0260*/  WARPSYNC.ALL ;  /* 0x0000000000007948 */ /* 0x000fea0003800000 */
[----:B------:R-:W-:Y:S06]  /*0270*/  BAR.SYNC.DEFER_BLOCKING 0x0 ;  /* 0x0000000000007b1d */ /* 0x000fec0000010000 */
[----:B------:R-:W-:Y:S05]  /*0280*/  BRA `(.L_x_617) ;  /* 0x0000002000887947 */ /* 0x000fea0003800000 */
.L_x_614:
[----:B------:R-:W0:Y:S01]  /*0290*/  S2R R0, SR_TID.X ;  /* 0x0000000000007919 */ /* 0x000e220000002100 */
[----:B------:R-:W-:Y:S01]  /*02a0*/  ULOP3.LUT UR18, UR8, 0x3f, URZ, 0xc0, !UPT ;  /* 0x0000003f08127892 */ /* 0x000fe2000f8ec0ff */
[----:B------:R-:W-:-:S11]  /*02b0*/  UMOV UR4, URZ ;  /* 0x000000ff00047c82 */ /* 0x000fd60008000000 */
.L_x_628:
        /* <DEDUP_REMOVED lines=28> */
[----:B------:R-:W-:Y:S01]  /*0480*/  USHF.L.U32 UR6, UR8, 0x6, URZ ;  /* 0x0000000608067899 */ /* 0x000fe200080006ff */
[C---:B------:R-:W-:Y:S01]  /*0490*/  SHF.L.U32 R51, R52.reuse, 0x1, RZ ;  /* 0x0000000134337819 */ /* 0x040fe200000006ff */
[----:B------:R-:W2:Y:S01]  /*04a0*/  S2R R25, SR_CgaCtaId ;  /* 0x0000000000197919 */ /* 0x000ea20000008800 */
[----:B------:R-:W-:Y:S01]  /*04b0*/  SHF.L.U64.HI R52, R52, 0x1, R3 ;  /* 0x0000000134347819 */ /* 0x000fe20000010203 */
[----:B------:R-:W3:Y:S01]  /*04c0*/  LDCU UR8, c[0x0][0x3c0] ;  /* 0x00007800ff0877ac */ /* 0x000ee20008000800 */
[----:B0-----:R-:W-:Y:S01]  /*04d0*/  IADD3 R20, P0, PT, R51, UR16, RZ ;  /* 0x0000001033147c10 */ /* 0x001fe2000ff1e0ff */
[----:B------:R-:W0:Y:S01]  /*04e0*/  LDC.64 R2, c[0x0][0x3a8] ;  /* 0x0000ea00ff027b82 */ /* 0x000e220000000a00 */
[----:B------:R-:W-:Y:S02]  /*04f0*/  SHF.R.U32.HI R53, RZ, 0x5, R53 ;  /* 0x00000005ff357819 */ /* 0x000fe40000011635 */
[----:B------:R-:W-:Y:S01]  /*0500*/  IADD3.X R21, PT, PT, R52, UR17, RZ, P0, !PT ;  /* 0x0000001134157c10 */ /* 0x000fe200087fe4ff */
[----:B------:R-:W4:Y:S01]  /*0510*/  LDCU.64 UR16, c[0x0][0x398] ;  /* 0x00007300ff1077ac */ /* 0x000f220008000a00 */
[----:B------:R-:W-:-:S03]  /*0520*/  LEA R4, P0, R53, UR6, 0x1 ;  /* 0x0000000635047c11 */ /* 0x000fc6000f8008ff */
[----:B------:R-:W5:Y:S01]  /*0530*/  LDG.E.64.CONSTANT R18, desc[UR14][R20.64] ;  /* 0x0000000e14127981 */ /* 0x000f62000c1e9b00 */
[----:B------:R-:W-:Y:S02]  /*0540*/  IADD3.X R5, PT, PT, RZ, UR7, RZ, P0, !PT ;  /* 0x00000007ff057c10 */ /* 0x000fe400087fe4ff */
[C---:B-1----:R-:W-:Y:S01]  /*0550*/  LEA R12, P0, R4.reuse, UR12, 0x2 ;  /* 0x0000000c040c7c11 */ /* 0x042fe2000f8010ff */
[----:B------:R-:W3:Y:S03]  /*0560*/  LDG.E.64.CONSTANT R16, desc[UR14][R20.64+0x2800] ;  /* 0x0028000e14107981 */ /* 0x000ee6000c1e9b00 */
[----:B------:R-:W-:Y:S01]  /*0570*/  LEA.HI.X R13, R4, UR13, R5, 0x2, P0 ;  /* 0x0000000d040d7c11 */ /* 0x000fe200080f1405 */
[----:B------:R-:W3:Y:S04]  /*0580*/  LDG.E.64.CONSTANT R6, desc[UR14][R20.64+0x5000] ;  /* 0x0050000e14067981 */ /* 0x000ee8000c1e9b00 */
[----:B------:R1:W3:Y:S04]  /*0590*/  LDG.E.64.CONSTANT R10, desc[UR14][R20.64+0x7800] ;  /* 0x0078000e140a7981 */ /* 0x0002e8000c1e9b00 */
[----:B------:R-:W3:Y:S01]  /*05a0*/  LDG.E.64.CONSTANT R12, desc[UR14][R12.64] ;  /* 0x0000000e0c0c7981 */ /* 0x000ee2000c1e9b00 */
[----:B----4-:R-:W-:Y:S01]  /*05b0*/  IADD3 R22, P0, PT, R51, UR16, RZ ;  /* 0x0000001033167c10 */ /* 0x010fe2000ff1e0ff */
[----:B0-----:R-:W-:-:S03]  /*05c0*/  IMAD.WIDE.U32 R14, R14, 0x2, R2 ;  /* 0x000000020e0e7825 */ /* 0x001fc600078e0002 */
[----:B------:R-:W-:Y:S01]  /*05d0*/  IADD3.X R23, PT, PT, R52, UR17, RZ, P0, !PT ;  /* 0x0000001134177c10 */ /* 0x000fe200087fe4ff */
[----:B------:R-:W0:Y:S01]  /*05e0*/  S2UR UR13, SR_CgaCtaId ;  /* 0x00000000000d79c3 */ /* 0x000e220000008800 */
[----:B-1----:R-:W-:Y:S01]  /*05f0*/  MOV R20, 0x400 ;  /* 0x0000040000147802 */ /* 0x002fe20000000f00 */
[----:B------:R-:W4:Y:S01]  /*0600*/  LDG.E.64.CONSTANT R14, desc[UR14][R14.64] ;  /* 0x0000000e0e0e7981 */ /* 0x000f22000c1e9b00 */
[----:B------:R-:W-:Y:S01]  /*0610*/  UMOV UR12, 0x400 ;  /* 0x00000400000c7882 */ /* 0x000fe20000000000 */
[----:B------:R-:W-:Y:S01]  /*0620*/  SHF.L.U32 R54, R0, 0x1, RZ ;  /* 0x0000000100367819 */ /* 0x000fe200000006ff */
[----:B------:R-:W-:Y:S01]  /*0630*/  ULOP3.LUT UR6, UR6, UR18, URZ, 0xfc, !UPT ;  /* 0x0000001206067292 */ /* 0x000fe2000f8efcff */
[----:B------:R-:W4:Y:S01]  /*0640*/  LDG.E.64.CONSTANT R8, desc[UR14][R22.64] ;  /* 0x0000000e16087981 */ /* 0x000f22000c1e9b00 */
[----:B------:R-:W1:Y:S03]  /*0650*/  LDCU.64 UR16, c[0x0][0x3d0] ;  /* 0x00007a00ff1077ac */ /* 0x000e660008000a00 */
[----:B------:R-:W4:Y:S04]  /*0660*/  LDG.E.64.CONSTANT R4, desc[UR14][R22.64+0x2800] ;  /* 0x0028000e16047981 */ /* 0x000f28000c1e9b00 */
[----:B------:R-:W4:Y:S04]  /*0670*/  LDG.E.64.CONSTANT R2, desc[UR14][R22.64+0x5000] ;  /* 0x0050000e16027981 */ /* 0x000f28000c1e9b00 */
[----:B------:R0:W4:Y:S01]  /*0680*/  LDG.E.64.CONSTANT R32, desc[UR14][R22.64+0x7800] ;  /* 0x0078000e16207981 */ /* 0x000122000c1e9b00 */
[----:B------:R-:W-:Y:S01]  /*0690*/  IADD3 R20, PT, PT, R20, 0x2800, RZ ;  /* 0x0000280014147810 */ /* 0x000fe20007ffe0ff */
[----:B------:R-:W-:Y:S01]  /*06a0*/  UIMAD UR7, UR7, 0x500, URZ ;  /* 0x00000500070778a4 */ /* 0x000fe2000f8e02ff */
[----:B------:R-:W-:Y:S02]  /*06b0*/  BSSY.RECONVERGENT B0, `(.L_x_618) ;  /* 0x0000121000007945 */ /* 0x000fe40003800200 */
[----:B--2---:R-:W-:-:S05]  /*06c0*/  LEA R25, R25, R20, 0x18 ;  /* 0x0000001419197211 */ /* 0x004fca00078ec0ff */
[----:B------:R-:W-:-:S05]  /*06d0*/  IMAD R25, R24, 0x28, R25 ;  /* 0x0000002818197824 */ /* 0x000fca00078e0219 */
[----:B------:R-:W-:Y:S01]  /*06e0*/  LEA R34, R34, R25, 0x3 ;  /* 0x0000001922227211 */ /* 0x000fe200078e18ff */
[--C-:B-----5:R-:W-:Y:S02]  /*06f0*/  HADD2.F32 R25, -RZ, R18.reuse.H1_H1 ;  /* 0x30000012ff197230 */ /* 0x120fe40000004100 */
[----:B------:R-:W-:Y:S02]  /*0700*/  HADD2.F32 R27, -RZ, R19.H0_H0 ;  /* 0x20000013ff1b7230 */ /* 0x000fe40000004100 */
[----:B------:R-:W-:Y:S02]  /*0710*/  HADD2.F32 R21, -RZ, R18.H0_H0 ;  /* 0x20000012ff157230 */ /* 0x000fe40000004100 */
[--C-:B---3--:R-:W-:Y:S02]  /*0720*/  HADD2.F32 R39, -RZ, R16.reuse.H1_H1 ;  /* 0x30000010ff277230 */ /* 0x108fe40000004100 */
[----:B0-----:R-:W-:Y:S02]  /*0730*/  HADD2.F32 R23, -RZ, R16.H0_H0 ;  /* 0x20000010ff177230 */ /* 0x001fe40000004100 */
[----:B------:R-:W-:-:S02]  /*0740*/  HADD2.F32 R29, -RZ, R17.H0_H0 ;  /* 0x20000011ff1d7230 */ /* 0x000fc40000004100 */
[----:B------:R-:W-:Y:S02]  /*0750*/  HADD2.F32 R19, -RZ, R19.H1_H1 ;  /* 0x30000013ff137230 */ /* 0x000fe40000004100 */
[--C-:B------:R-:W-:Y:S02]  /*0760*/  HADD2.F32 R59, -RZ, R6.reuse.H0_H0 ;  /* 0x20000006ff3b7230 */ /* 0x100fe40000004100 */
[----:B------:R-:W-:Y:S01]  /*0770*/  FADD.FTZ R50, R13, UR8 ;  /* 0x000000080d327e21 */ /* 0x000fe20008010000 */
[C---:B------:R-:W-:Y:S01]  /*0780*/  FADD.FTZ R46, -R12.reuse, R25 ;  /* 0x000000190c2e7221 */ /* 0x040fe20000010100 */
[C---:B------:R-:W-:Y:S01]  /*0790*/  FADD.FTZ R44, -R12.reuse, R27 ;  /* 0x0000001b0c2c7221 */ /* 0x040fe20000010100 */
[----:B------:R-:W-:Y:S02]  /*07a0*/  HADD2.F32 R55, -RZ, R6.H1_H1 ;  /* 0x30000006ff377230 */ /* 0x000fe40000004100 */
[----:B------:R-:W-:Y:S01]  /*07b0*/  FADD.FTZ R48, -R12, R21 ;  /* 0x000000150c307221 */ /* 0x000fe20000010100 */
[----:B------:R-:W-:Y:S01]  /*07c0*/  HADD2.F32 R31, -RZ, R7.H0_H0 ;  /* 0x20000007ff1f7230 */ /* 0x000fe20000004100 */
[----:B------:R-:W0:Y:S01]  /*07d0*/  MUFU.RSQ R50, R50 ;  /* 0x0000003200327308 */ /* 0x000e220000001400 */
[----:B------:R-:W-:-:S02]  /*07e0*/  HADD2.F32 R17, -RZ, R17.H1_H1 ;  /* 0x30000011ff117230 */ /* 0x000fc40000004100 */
[C---:B------:R-:W-:Y:S01]  /*07f0*/  FADD.FTZ R39, -R12.reuse, R39 ;  /* 0x000000270c277221 */ /* 0x040fe20000010100 */
[----:B------:R-:W-:Y:S02]  /*0800*/  HADD2.F32 R35, -RZ, R7.H1_H1 ;  /* 0x30000007ff237230 */ /* 0x000fe40000004100 */
[C---:B------:R-:W-:Y:S01]  /*0810*/  FADD.FTZ R16, -R12.reuse, R23 ;  /* 0x000000170c107221 */ /* 0x040fe20000010100 */
[--C-:B------:R-:W-:Y:S02]  /*0820*/  HADD2.F32 R37, -RZ, R10.reuse.H0_H0 ;  /* 0x2000000aff257230 */ /* 0x100fe40000004100 */
[C---:B------:R-:W-:Y:S01]  /*0830*/  FADD.FTZ R7, -R12.reuse, R29 ;  /* 0x0000001d0c077221 */ /* 0x040fe20000010100 */
[----:B------:R-:W-:Y:S02]  /*0840*/  HADD2.F32 R41, -RZ, R10.H1_H1 ;  /* 0x3000000aff297230 */ /* 0x000fe40000004100 */
[----:B------:R-:W-:Y:S01]  /*0850*/  FADD.FTZ R25, -R12, R19 ;  /* 0x000000130c197221 */ /* 0x000fe20000010100 */
[----:B------:R-:W-:-:S02]  /*0860*/  HADD2.F32 R43, -RZ, R11.H0_H0 ;  /* 0x2000000bff2b7230 */ /* 0x000fc40000004100 */
[C---:B------:R-:W-:Y:S01]  /*0870*/  FADD.FTZ R21, -R12.reuse, R31 ;  /* 0x0000001f0c157221 */ /* 0x040fe20000010100 */
[----:B------:R-:W-:Y:S02]  /*0880*/  HADD2.F32 R45, -RZ, R11.H1_H1 ;  /* 0x3000000bff2d7230 */ /* 0x000fe40000004100 */
[C---:B------:R-:W-:Y:S01]  /*0890*/  FADD.FTZ R11, -R12.reuse, R17 ;  /* 0x000000110c0b7221 */ /* 0x040fe20000010100 */
[----:B----4-:R-:W-:Y:S02]  /*08a0*/  HADD2.F32 R20, -RZ, R14.H1_H1 ;  /* 0x3000000eff147230 */ /* 0x010fe40000004100 */
[C---:B------:R-:W-:Y:S01]  /*08b0*/  FADD.FTZ R59, -R12.reuse, R59 ;  /* 0x0000003b0c3b7221 */ /* 0x040fe20000010100 */
[----:B------:R-:W-:Y:S02]  /*08c0*/  HADD2.F32 R6, -RZ, R8.H1_H1 ;  /* 0x30000008ff067230 */ /* 0x000fe40000004100 */
[----:B------:R-:W-:Y:S01]  /*08d0*/  FADD.FTZ R55, -R12, R55 ;  /* 0x000000370c377221 */ /* 0x000fe20000010100 */
[----:B------:R-:W-:-:S02]  /*08e0*/  HADD2.F32 R18, -RZ, R14.H0_H0 ;  /* 0x2000000eff127230 */ /* 0x000fc40000004100 */
[C---:B0-----:R-:W-:Y:S01]  /*08f0*/  FMUL.FTZ R46, R50.reuse, R46 ;  /* 0x0000002e322e7220 */ /* 0x041fe20000410000 */
[----:B------:R-:W-:Y:S02]  /*0900*/  HADD2.F32 R61, -RZ, R9.H0_H0 ;  /* 0x20000009ff3d7230 */ /* 0x000fe40000004100 */
[C---:B------:R-:W-:Y:S01]  /*0910*/  FMUL.FTZ R44, R50.reuse, R44 ;  /* 0x0000002c322c7220 */ /* 0x040fe20000410000 */
[----:B------:R-:W-:Y:S02]  /*0920*/  HADD2.F32 R14, -RZ, R8.H0_H0 ;  /* 0x20000008ff0e7230 */ /* 0x000fe40000004100 */
[----:B------:R-:W-:Y:S01]  /*0930*/  FMUL.FTZ R48, R50, R48 ;  /* 0x0000003032307220 */ /* 0x000fe20000410000 */
[--C-:B------:R-:W-:Y:S02]  /*0940*/  HADD2.F32 R22, -RZ, R15.reuse.H0_H0 ;  /* 0x2000000fff167230 */ /* 0x100fe40000004100 */
[----:B------:R-:W-:Y:S01]  /*0950*/  FADD.FTZ R19, -R12, R35 ;  /* 0x000000230c137221 */ /* 0x000fe20000010100 */
[----:B------:R-:W-:-:S02]  /*0960*/  HADD2.F32 R30, -RZ, R15.H1_H1 ;  /* 0x3000000fff1e7230 */ /* 0x000fc40000004100 */
[C---:B------:R-:W-:Y:S01]  /*0970*/  FADD.FTZ R23, -R12.reuse, R37 ;  /* 0x000000250c177221 */ /* 0x040fe20000010100 */
[--C-:B------:R-:W-:Y:S02]  /*0980*/  HADD2.F32 R26, -RZ, R4.reuse.H0_H0 ;  /* 0x20000004ff1a7230 */ /* 0x100fe40000004100 */
[----:B------:R-:W-:Y:S01]  /*0990*/  FADD.FTZ R41, -R12, R41 ;  /* 0x000000290c297221 */ /* 0x000fe20000010100 */
[----:B------:R-:W-:Y:S02]  /*09a0*/  HADD2.F32 R8, -RZ, R4.H1_H1 ;  /* 0x30000004ff087230 */ /* 0x000fe40000004100 */
[----:B------:R-:W-:Y:S01]  /*09b0*/  FMUL.FTZ R4, R50, R39 ;  /* 0x0000002732047220 */ /* 0x000fe20000410000 */
[----:B------:R-:W-:Y:S02]  /*09c0*/  HADD2.F32 R10, -RZ, R9.H1_H1 ;  /* 0x30000009ff0a7230 */ /* 0x000fe40000004100 */
[----:B------:R-:W-:Y:S01]  /*09d0*/  FADD.FTZ R43, -R12, R43 ;  /* 0x0000002b0c2b7221 */ /* 0x000fe20000010100 */
[----:B------:R-:W-:-:S02]  /*09e0*/  HADD2.F32 R13, -RZ, R2.H0_H0 ;  /* 0x20000002ff0d7230 */ /* 0x000fc40000004100 */
[----:B------:R-:W-:Y:S01]  /*09f0*/  FADD.FTZ R31, -R12, R45 ;  /* 0x0000002d0c1f7221 */ /* 0x000fe20000010100 */
[----:B------:R-:W-:Y:S02]  /*0a00*/  HADD2.F32 R15, -RZ, R2.H1_H1 ;  /* 0x30000002ff0f7230 */ /* 0x000fe40000004100 */
[----:B------:R-:W-:Y:S01]  /*0a10*/  FMUL.FTZ R47, R6, R20 ;  /* 0x00000014062f7220 */ /* 0x000fe20000410000 */
[--C-:B------:R-:W-:Y:S02]  /*0a20*/  HADD2.F32 R9, -RZ, R5.reuse.H0_H0 ;  /* 0x20000005ff097230 */ /* 0x100fe40000004100 */
[----:B------:R-:W-:Y:S01]  /*0a30*/  FADD.FTZ R36, RZ, R6 ;  /* 0x00000006ff247221 */ /* 0x000fe20000010000 */
[----:B------:R-:W-:Y:S01]  /*0a40*/  FMUL.FTZ R2, R50, R16 ;  /* 0x0000001032027220 */ /* 0x000fe20000410000 */
[----:B------:R-:W-:Y:S01]  /*0a50*/  FFMA.FTZ R39, R46, R6, RZ ;  /* 0x000000062e277223 */ /* 0x000fe200000100ff */
[----:B------:R-:W-:Y:S02]  /*0a60*/  HADD2.F32 R12, -RZ, R5.H1_H1 ;  /* 0x30000005ff0c7230 */ /* 0x000fe40000004100 */
[----:B------:R-:W-:Y:S01]  /*0a70*/  FMUL.FTZ R6, R50, R7 ;  /* 0x0000000732067220 */ /* 0x000fe20000410000 */
[----:B------:R-:W-:Y:S01]  /*0a80*/  FFMA.FTZ R16, R44, R61, RZ ;  /* 0x0000003d2c107223 */ /* 0x000fe200000100ff */
[----:B------:R-:W-:Y:S01]  /*0a90*/  FMUL.FTZ R49, R14, R18 ;  /* 0x000000120e317220 */ /* 0x000fe20000410000 */
[----:B------:R-:W-:Y:S01]  /*0aa0*/  FFMA.FTZ R5, R48, R14, RZ ;  /* 0x0000000e30057223 */ /* 0x000fe200000100ff */
[----:B------:R-:W-:Y:S01]  /*0ab0*/  FADD.FTZ R24, RZ, R14 ;  /* 0x0000000eff187221 */ /* 0x000fe20000010000 */
[----:B------:R-:W-:Y:S01]  /*0ac0*/  FMUL.FTZ R45, R61, R22 ;  /* 0x000000163d2d7220 */ /* 0x000fe20000410000 */
[----:B------:R-:W-:Y:S01]  /*0ad0*/  FADD.FTZ R28, RZ, R61 ;  /* 0x0000003dff1c7221 */ /* 0x000fe20000010000 */
[----:B------:R-:W-:Y:S01]  /*0ae0*/  FFMA.FTZ R61, R4, R8, R39 ;  /* 0x00000008043d7223 */ /* 0x000fe20000010027 */
[----:B------:R-:W-:Y:S01]  /*0af0*/  FFMA.FTZ R39, R6, R9, R16 ;  /* 0x0000000906277223 */ /* 0x000fe20000010010 */
[----:B------:R-:W-:Y:S01]  /*0b00*/  FMUL.FTZ R42, R50, R25 ;  /* 0x00000019322a7220 */ /* 0x000fe20000410000 */
[-C--:B------:R-:W-:Y:S01]  /*0b10*/  FFMA.FTZ R14, R2, R26.reuse, R5 ;  /* 0x0000001a020e7223 */ /* 0x080fe20000010005 */
[----:B------:R-:W-:Y:S01]  /*0b20*/  FADD.FTZ R16, RZ, R49 ;  /* 0x00000031ff107221 */ /* 0x000fe20000010000 */
[----:B------:R-:W-:Y:S01]  /*0b30*/  FFMA.FTZ R25, R48, R49, RZ ;  /* 0x0000003130197223 */ /* 0x000fe200000100ff */
[----:B------:R-:W-:Y:S01]  /*0b40*/  FADD.FTZ R24, R24, R26 ;  /* 0x0000001a18187221 */ /* 0x000fe20000010000 */
[----:B------:R-:W-:Y:S01]  /*0b50*/  FMUL.FTZ R5, R18, R26 ;  /* 0x0000001a12057220 */ /* 0x000fe20000410000 */
[----:B------:R-:W-:Y:S01]  /*0b60*/  FADD.FTZ R26, R36, R8 ;  /* 0x00000008241a7221 */ /* 0x000fe20000010000 */
[----:B------:R-:W-:Y:S01]  /*0b70*/  FMUL.FTZ R7, R20, R8 ;  /* 0x0000000814077220 */ /* 0x000fe20000410000 */
[----:B------:R-:W-:Y:S01]  /*0b80*/  FMUL.FTZ R8, R50, R11 ;  /* 0x0000000b32087220 */ /* 0x000fe20000410000 */
[----:B------:R-:W-:Y:S01]  /*0b90*/  FADD.FTZ R16, R16, R47 ;  /* 0x0000002f10107221 */ /* 0x000fe20000010000 */
[----:B------:R-:W-:Y:S01]  /*0ba0*/  FFMA.FTZ R11, R46, R47, R25 ;  /* 0x0000002f2e0b7223 */ /* 0x000fe20000010019 */
[----:B------:R-:W-:-:S02]  /*0bb0*/  HADD2.F32 R17, -RZ, R3.H0_H0 ;  /* 0x20000003ff117230 */ /* 0x000fc40000004100 */
[----:B------:R-:W-:Y:S01]  /*0bc0*/  FADD.FTZ R28, R28, R9 ;  /* 0x000000091c1c7221 */ /* 0x000fe20000010000 */
[----:B------:R-:W-:Y:S02]  /*0bd0*/  HADD2.F32 R35, -RZ, R3.H1_H1 ;  /* 0x30000003ff237230 */ /* 0x000fe40000004100 */
[----:B------:R-:W-:Y:S01]  /*0be0*/  FMUL.FTZ R3, R10, R30 ;  /* 0x0000001e0a037220 */ /* 0x000fe20000410000 */
[----:B------:R-:W-:Y:S01]  /*0bf0*/  FADD.FTZ R16, R16, R45 ;  /* 0x0000002d10107221 */ /* 0x000fe20000010000 */
[----:B------:R-:W-:Y:S01]  /*0c00*/  FFMA.FTZ R36, R44, R45, R11 ;  /* 0x0000002d2c247223 */ /* 0x000fe2000001000b */
[--C-:B------:R-:W-:Y:S02]  /*0c10*/  HADD2.F32 R27, -RZ, R32.reuse.H0_H0 ;  /* 0x20000020ff1b7230 */ /* 0x100fe40000004100 */
[----:B------:R-:W-:Y:S01]  /*0c20*/  FMUL.FTZ R11, R30, R12 ;  /* 0x0000000c1e0b7220 */ /* 0x000fe20000410000 */
[----:B------:R-:W-:Y:S02]  /*0c30*/  HADD2.F32 R29, -RZ, R32.H1_H1 ;  /* 0x30000020ff1d7230 */ /* 0x000fe40000004100 */
[----:B------:R-:W-:Y:S01]  /*0c40*/  FADD.FTZ R16, R16, R3 ;  /* 0x0000000310107221 */ /* 0x000fe20000010000 */
[C---:B------:R-:W-:Y:S01]  /*0c50*/  FFMA.FTZ R36, R42.reuse, R3, R36 ;  /* 0x000000032a247223 */ /* 0x040fe20000010024 */
[----:B------:R-:W-:Y:S01]  /*0c60*/  FADD.FTZ R32, RZ, R10 ;  /* 0x0000000aff207221 */ /* 0x000fe20000010000 */
[----:B------:R-:W-:Y:S01]  /*0c70*/  FFMA.FTZ R10, R42, R10, RZ ;  /* 0x0000000a2a0a7223 */ /* 0x000fe200000100ff */
        /* <DEDUP_REMOVED lines=8> */
[----:B------:R-:W-:Y:S01]  /*0d00*/  FMUL.FTZ R10, R50, R59 ;  /* 0x0000003b320a7220 */ /* 0x000fe20000410000 */
[----:B------:R-:W-:Y:S01]  /*0d10*/  FFMA.FTZ R55, R12, R15, R61 ;  /* 0x0000000f0c377223 */ /* 0x000fe2000001003d */
[----:B------:R-:W-:Y:S01]  /*0d20*/  FADD.FTZ R16, R16, R9 ;  /* 0x0000000910107221 */ /* 0x000fe20000010000 */
[----:B------:R-:W-:Y:S01]  /*0d30*/  FFMA.FTZ R61, R6, R9, R36 ;  /* 0x00000009063d7223 */ /* 0x000fe20000010024 */
        /* <DEDUP_REMOVED lines=23> */
[----:B------:R-:W-:-:S02]  /*0eb0*/  HADD2.F32 R37, -RZ, R33.H0_H0 ;  /* 0x20000021ff257230 */ /* 0x000fc40000004100 */
[----:B------:R-:W-:Y:S01]  /*0ec0*/  FMUL.FTZ R23, R20, R29 ;  /* 0x0000001d14177220 */ /* 0x000fe20000410000 */
[----:B------:R-:W-:Y:S01]  /*0ed0*/  FMUL.FTZ R20, R50, R41 ;  /* 0x0000002932147220 */ /* 0x000fe20000410000 */
[----:B------:R-:W-:Y:S01]  /*0ee0*/  FADD.FTZ R36, R36, R21 ;  /* 0x0000001524247221 */ /* 0x000fe20000010000 */
[----:B------:R-:W-:Y:S01]  /*0ef0*/  FFMA.FTZ R61, R18, R21, R61 ;  /* 0x00000015123d7223 */ /* 0x000fe2000001003d */
[----:B------:R-:W-:Y:S02]  /*0f00*/  HADD2.F32 R33, -RZ, R33.H1_H1 ;  /* 0x30000021ff217230 */ /* 0x000fe40000004100 */
        /* <DEDUP_REMOVED lines=16> */
[----:B------:R0:W-:Y:S01]  /*1010*/  STS.64 [R34], R30 ;  /* 0x0000001e22007388 */ /* 0x0001e20000000a00 */
[----:B------:R-:W-:Y:S01]  /*1020*/  FADD.FTZ R29, R28, R37 ;  /* 0x000000251c1d7221 */ /* 0x000fe20000010000 */
[----:B------:R-:W-:Y:S01]  /*1030*/  ULEA UR8, UR13, UR12, 0x18 ;  /* 0x0000000c0d087291 */ /* 0x000fe2000f8ec0ff */
[----:B------:R-:W-:Y:S01]  /*1040*/  FFMA.FTZ R28, R22, R37, R39 ;  /* 0x00000025161c7223 */ /* 0x000fe20000010027 */
[----:B------:R-:W-:-:S02]  /*1050*/  LOP3.LUT R37, R54, 0x18, RZ, 0xc0, !PT ;  /* 0x0000001836257812 */ /* 0x000fc400078ec0ff */
[----:B------:R-:W-:Y:S02]  /*1060*/  SHF.R.U32.HI R39, RZ, 0x4, R0 ;  /* 0x00000004ff277819 */ /* 0x000fe40000011600 */
[----:B------:R-:W-:Y:S02]  /*1070*/  SHF.L.U32 R55, R0, 0x3, RZ ;  /* 0x0000000300377819 */ /* 0x000fe400000006ff */
[----:B------:R-:W-:Y:S01]  /*1080*/  LOP3.LUT R39, R39, R0, RZ, 0x3c, !PT ;  /* 0x0000000027277212 */ /* 0x000fe200078e3cff */
[----:B0-----:R-:W-:Y:S01]  /*1090*/  FADD.FTZ R31, R32, R33 ;  /* 0x00000021201f7221 */ /* 0x001fe20000010000 */
[----:B------:R-:W-:Y:S01]  /*10a0*/  FFMA.FTZ R30, R40, R33, R35 ;  /* 0x00000021281e7223 */ /* 0x000fe20000010023 */
[----:B------:R-:W-:Y:S02]  /*10b0*/  LEA R32, R0, UR8, 0x5 ;  /* 0x0000000800207c11 */ /* 0x000fe4000f8e28ff */
[C---:B------:R-:W-:Y:S02]  /*10c0*/  LOP3.LUT R33, R37.reuse, 0x8, RZ, 0x3c, !PT ;  /* 0x0000000825217812 */ /* 0x040fe400078e3cff */
[----:B------:R-:W-:-:S02]  /*10d0*/  LOP3.LUT R35, R37, 0x10, RZ, 0x3c, !PT ;  /* 0x0000001025237812 */ /* 0x000fc400078e3cff */
[----:B------:R-:W-:Y:S02]  /*10e0*/  IADD3 R59, PT, PT, R32, R33, RZ ;  /* 0x00000021203b7210 */ /* 0x000fe40007ffe0ff */
[----:B------:R-:W-:Y:S02]  /*10f0*/  LOP3.LUT R33, R54, 0x18, RZ, 0xc, !PT ;  /* 0x0000001836217812 */ /* 0x000fe400078e0cff */
[C---:B------:R-:W-:Y:S01]  /*1100*/  IADD3 R58, PT, PT, R32.reuse, R37, RZ ;  /* 0x00000025203a7210 */ /* 0x040fe20007ffe0ff */
[----:B------:R-:W-:Y:S01]  /*1110*/  BAR.SYNC.DEFER_BLOCKING 0x0 ;  /* 0x0000000000007b1d */ /* 0x000fe20000010000 */
[C---:B------:R-:W-:Y:S02]  /*1120*/  IADD3 R60, PT, PT, R32.reuse, R35, RZ ;  /* 0x00000023203c7210 */ /* 0x040fe40007ffe0ff */
[----:B------:R-:W-:Y:S02]  /*1130*/  IADD3 R61, PT, PT, R32, R33, RZ ;  /* 0x00000021203d7210 */ /* 0x000fe40007ffe0ff */
[----:B------:R-:W-:-:S02]  /*1140*/  SHF.L.U32 R39, R39, 0x3, RZ ;  /* 0x0000000327277819 */ /* 0x000fc400000006ff */
[----:B------:R-:W-:Y:S02]  /*1150*/  LOP3.LUT R34, R55, 0x1fe0, RZ, 0xc0, !PT ;  /* 0x00001fe037227812 */ /* 0x000fe400078ec0ff */
[----:B------:R-:W-:-:S04]  /*1160*/  LOP3.LUT R39, R39, 0x18, RZ, 0xc0, !PT ;  /* 0x0000001827277812 */ /* 0x000fc800078ec0ff */
[----:B------:R-:W-:Y:S01]  /*1170*/  IADD3 R39, PT, PT, R34, UR8, R39 ;  /* 0x0000000822277c10 */ /* 0x000fe2000fffe027 */
[----:B------:R0:W-:Y:S04]  /*1180*/  STS.64 [R58], R24 ;  /* 0x000000183a007388 */ /* 0x0001e80000000a00 */
[----:B------:R2:W-:Y:S04]  /*1190*/  STS.64 [R59], R26 ;  /* 0x0000001a3b007388 */ /* 0x0005e80000000a00 */
[----:B------:R3:W-:Y:S04]  /*11a0*/  STS.64 [R60], R28 ;  /* 0x0000001c3c007388 */ /* 0x0007e80000000a00 */
[----:B------:R-:W-:Y:S01]  /*11b0*/  STS.64 [R61], R30 ;  /* 0x0000001e3d007388 */ /* 0x000fe20000000a00 */
[----:B0-----:R-:W-:-:S02]  /*11c0*/  IADD3 R24, PT, PT, R0, UR9, RZ ;  /* 0x0000000900187c10 */ /* 0x001fc4000fffe0ff */
[----:B------:R-:W-:Y:S01]  /*11d0*/  MOV R25, RZ ;  /* 0x000000ff00197202 */ /* 0x000fe20000000f00 */
[----:B------:R-:W-:Y:S01]  /*11e0*/  BAR.SYNC.DEFER_BLOCKING 0x0 ;  /* 0x0000000000007b1d */ /* 0x000fe20000010000 */
[----:B--2---:R-:W-:Y:S01]  /*11f0*/  MOV R27, UR6 ;  /* 0x00000006001b7c02 */ /* 0x004fe20008000f00 */
[----:B------:R-:W-:-:S04]  /*1200*/  USHF.L.U32 UR6, UR10, 0x3, URZ ;  /* 0x000000030a067899 */ /* 0x000fc800080006ff */
[----:B------:R-:W-:Y:S01]  /*1210*/  IMAD.WIDE.U32 R24, R27, 0x500, R24 ;  /* 0x000005001b187825 */ /* 0x000fe200078e0018 */
[----:B------:R-:W-:-:S04]  /*1220*/  ULOP3.LUT UR11, UR6, 0x18, URZ, 0xc0, !UPT ;  /* 0x00000018060b7892 */ /* 0x000fc8000f8ec0ff */
[----:B---3--:R-:W-:Y:S01]  /*1230*/  IADD3 R29, PT, PT, R25, UR7, RZ ;  /* 0x00000007191d7c10 */ /* 0x008fe2000fffe0ff */
[----:B------:R-:W-:-:S04]  /*1240*/  UIADD3 UR7, UP0, UPT, UR10, 0x5, URZ ;  /* 0x000000050a077890 */ /* 0x000fc8000ff1e0ff */
[----:B------:R-:W-:-:S03]  /*1250*/  UIADD3.X UR5, UPT, UPT, URZ, UR5, URZ, UP0, !UPT ;  /* 0x00000005ff057290 */ /* 0x000fc600087fe4ff */
[----:B------:R-:W-:Y:S01]  /*1260*/  UMOV UR10, UR7 ;  /* 0x00000007000a7c82 */ /* 0x000fe20008000000 */
[----:B------:R-:W0:Y:S04]  /*1270*/  LDS.64 R32, [R39] ;  /* 0x0000000027207984 */ /* 0x000e280000000a00 */
[----:B------:R-:W2:Y:S04]  /*1280*/  LDS.64 R34, [R39+0xa00] ;  /* 0x000a000027227984 */ /* 0x000ea80000000a00 */
[----:B------:R-:W3:Y:S04]  /*1290*/  LDS.64 R36, [R39+0x1400] ;  /* 0x0014000027247984 */ /* 0x000ee80000000a00 */
[----:B------:R-:W4:Y:S01]  /*12a0*/  LDS.64 R38, [R39+0x1e00] ;  /* 0x001e000027267984 */ /* 0x000f220000000a00 */
[----:B0-----:R-:W-:Y:S01]  /*12b0*/  FADD.FTZ R27, RZ, R32 ;  /* 0x00000020ff1b7221 */ /* 0x001fe20000010000 */
[----:B------:R-:W-:-:S03]  /*12c0*/  FADD.FTZ R26, RZ, R33 ;  /* 0x00000021ff1a7221 */ /* 0x000fc60000010000 */
[----:B--2---:R-:W-:Y:S01]  /*12d0*/  FADD.FTZ R27, R27, R34 ;  /* 0x000000221b1b7221 */ /* 0x004fe20000010000 */
[----:B------:R-:W-:Y:S01]  /*12e0*/  FADD.FTZ R28, R26, R35 ;  /* 0x000000231a1c7221 */ /* 0x000fe20000010000 */
[----:B-1----:R-:W-:Y:S02]  /*12f0*/  LEA R26, P0, R24, UR16, 0x3 ;  /* 0x00000010181a7c11 */ /* 0x002fe4000f8018ff */
[----:B---3--:R-:W-:Y:S01]  /*1300*/  FADD.FTZ R25, R27, R36 ;  /* 0x000000241b197221 */ /* 0x008fe20000010000 */
[----:B------:R-:W-:Y:S01]  /*1310*/  FADD.FTZ R28, R28, R37 ;  /* 0x000000251c1c7221 */ /* 0x000fe20000010000 */
[----:B------:R-:W-:Y:S02]  /*1320*/  LEA.HI.X R27, R24, UR17, R29, 0x3, P0 ;  /* 0x00000011181b7c11 */ /* 0x000fe400080f1c1d */
[----:B----4-:R-:W-:Y:S01]  /*1330*/  FADD.FTZ R38, R25, R38 ;  /* 0x0000002619267221 */ /* 0x010fe20000010000 */
[----:B------:R-:W-:Y:S01]  /*1340*/  FADD.FTZ R39, R28, R39 ;  /* 0x000000271c277221 */ /* 0x000fe20000010000 */
[----:B------:R-:W-:-:S02]  /*1350*/  ISETP.GT.U32.AND P0, PT, R0, 0x1f, PT ;  /* 0x0000001f0000780c */ /* 0x000fc40003f04070 */
[----:B------:R-:W-:Y:S02]  /*1360*/  CS2R R28, SRZ ;  /* 0x00000000001c7805 */ /* 0x000fe4000001ff00 */
[----:B------:R0:W-:Y:S09]  /*1370*/  STG.E.64 desc[UR14][R26.64+0xa000], R38 ;  /* 0x00a000261a007986 */ /* 0x0001f2000c101b0e */
[----:B------:R-:W-:Y:S05]  /*1380*/  @P0 BRA `(.L_x_619) ;  /* 0x00000004004c0947 */ /* 0x000fea0003800000 */
[----:B0-----:R-:W-:Y:S01]  /*1390*/  LEA.HI R26, R0, UR11, RZ, 0x1e ;  /* 0x0000000b001a7c11 */ /* 0x001fe2000f8ff0ff */
[----:B------:R-:W-:Y:S01]  /*13a0*/  UIADD3 UR6, UPT, UPT, UR12, 0x2800, URZ ;  /* 0x000028000c067890 */ /* 0x000fe2000fffe0ff */
[----:B------:R-:W-:Y:S02]  /*13b0*/  MOV R25, 0x28 ;  /* 0x0000002800197802 */ /* 0x000fe40000000f00 */
        /* <DEDUP_REMOVED lines=29> */
[----:B------:R-:W-:-:S02]  /*1590*/  SHF.R.U32.HI R35, RZ, 0x2, R24 ;  /* 0x00000002ff237819 */ /* 0x000fc40000011618 */
[----:B------:R-:W-:Y:S02]  /*15a0*/  IADD3 R28, PT, PT, R26, 0x14, RZ ;  /* 0x000000141a1c7810 */ /* 0x000fe40007ffe0ff */
[----:B------:R-:W2:Y:S01]  /*15b0*/  LDS.64 R24, [R25] ;  /* 0x0000000019187984 */ /* 0x000ea20000000a00 */
[----:B------:R-:W-:Y:S02]  /*15c0*/  MOV R59, 0x28 ;  /* 0x00000028003b7802 */ /* 0x000fe40000000f00 */
[----:B------:R-:W-:Y:S02]  /*15d0*/  SHF.R.U32.HI R28, RZ, 0x2, R28 ;  /* 0x00000002ff1c7819 */ /* 0x000fe4000001161c */
[----:B------:R-:W-:Y:S02]  /*15e0*/  MOV R39, 0x28 ;  /* 0x0000002800277802 */ /* 0x000fe40000000f00 */
[----:B------:R-:W-:Y:S01]  /*15f0*/  IADD3 R27, PT, PT, R38, R27, RZ ;  /* 0x0000001b261b7210 */ /* 0x000fe20007ffe0ff */
[----:B------:R-:W-:Y:S01]  /*1600*/  IMAD R59, R28, R59, UR6 ;  /* 0x000000061c3b7e24 */ /* 0x000fe2000f8e023b */
[----:B------:R-:W-:-:S02]  /*1610*/  IADD3 R28, PT, PT, R26, 0x20, RZ ;  /* 0x000000201a1c7810 */ /* 0x000fc40007ffe0ff */
[----:B------:R-:W-:Y:S02]  /*1620*/  IADD3 R26, PT, PT, R26, 0x24, RZ ;  /* 0x000000241a1a7810 */ /* 0x000fe40007ffe0ff */
[----:B------:R-:W-:Y:S02]  /*1630*/  SHF.R.U32.HI R28, RZ, 0x2, R28 ;  /* 0x00000002ff1c7819 */ /* 0x000fe4000001161c */
[----:B------:R-:W-:Y:S02]  /*1640*/  SHF.R.U32.HI R26, RZ, 0x2, R26 ;  /* 0x00000002ff1a7819 */ /* 0x000fe4000001161a */
[----:B------:R-:W-:Y:S02]  /*1650*/  MOV R37, 0x28 ;  /* 0x0000002800257802 */ /* 0x000fe40000000f00 */
[----:B------:R-:W-:Y:S01]  /*1660*/  MOV R34, 0x28 ;  /* 0x0000002800227802 */ /* 0x000fe20000000f00 */
[----:B------:R-:W-:Y:S01]  /*1670*/  IMAD R39, R26, R39, UR6 ;  /* 0x000000061a277e24 */ /* 0x000fe2000f8e0227 */
[----:B------:R-:W-:Y:S01]  /*1680*/  IADD3 R29, PT, PT, R38, R29, RZ ;  /* 0x0000001d261d7210 */ /* 0x000fe20007ffe0ff */
[----:B------:R-:W3:Y:S01]  /*1690*/  LDS.64 R26, [R27] ;  /* 0x000000001b1a7984 */ /* 0x000ee20000000a00 */
[----:B------:R-:W-:Y:S01]  /*16a0*/  IMAD R37, R28, R37, UR6 ;  /* 0x000000061c257e24 */ /* 0x000fe2000f8e0225 */
[----:B------:R-:W-:Y:S01]  /*16b0*/  IADD3 R59, PT, PT, R38, R59, RZ ;  /* 0x0000003b263b7210 */ /* 0x000fe20007ffe0ff */
[----:B------:R-:W-:-:S02]  /*16c0*/  IMAD R55, R55, R34, UR6 ;  /* 0x0000000637377e24 */ /* 0x000fc4000f8e0222 */
[----:B0-----:R-:W-:Y:S01]  /*16d0*/  FADD.FTZ R58, RZ, R31 ;  /* 0x0000001fff3a7221 */ /* 0x001fe20000010000 */
[----:B------:R-:W0:Y:S01]  /*16e0*/  LDS.64 R28, [R29] ;  /* 0x000000001d1c7984 */ /* 0x000e220000000a00 */
[----:B------:R-:W-:Y:S01]  /*16f0*/  IMAD R35, R35, R34, UR6 ;  /* 0x0000000623237e24 */ /* 0x000fe2000f8e0222 */
[C---:B------:R-:W-:Y:S01]  /*1700*/  IADD3 R36, PT, PT, R38.reuse, R37, RZ ;  /* 0x0000002526247210 */ /* 0x040fe20007ffe0ff */
[----:B------:R-:W-:Y:S01]  /*1710*/  FADD.FTZ R37, RZ, R30 ;  /* 0x0000001eff257221 */ /* 0x000fe20000010000 */
[C---:B------:R-:W-:Y:S01]  /*1720*/  IADD3 R55, PT, PT, R38.reuse, R55, RZ ;  /* 0x0000003726377210 */ /* 0x040fe20007ffe0ff */
[----:B------:R-:W4:Y:S01]  /*1730*/  LDS.64 R30, [R59] ;  /* 0x000000003b1e7984 */ /* 0x000f220000000a00 */
[----:B------:R-:W-:Y:S01]  /*1740*/  IADD3 R34, PT, PT, R38, R35, RZ ;  /* 0x0000002326227210 */ /* 0x000fe20007ffe0ff */
[----:B-1----:R-:W-:Y:S01]  /*1750*/  FADD.FTZ R37, R37, R32 ;  /* 0x0000002025257221 */ /* 0x002fe20000010000 */
[----:B------:R-:W-:Y:S01]  /*1760*/  FADD.FTZ R58, R58, R33 ;  /* 0x000000213a3a7221 */ /* 0x000fe20000010000 */
[----:B------:R-:W-:Y:S01]  /*1770*/  IADD3 R38, PT, PT, R38, R39, RZ ;  /* 0x0000002726267210 */ /* 0x000fe20007ffe0ff */
[----:B------:R-:W1:Y:S01]  /*1780*/  LDS.64 R32, [R55] ;  /* 0x0000000037207984 */ /* 0x000e620000000a00 */
[----:B--2---:R-:W-:-:S03]  /*1790*/  FADD.FTZ R61, R37, R24 ;  /* 0x00000018253d7221 */ /* 0x004fc60000010000 */
[----:B------:R-:W2:Y:S01]  /*17a0*/  LDS.64 R34, [R34] ;  /* 0x0000000022227984 */ /* 0x000ea20000000a00 */
[----:B------:R-:W-:-:S03]  /*17b0*/  FADD.FTZ R58, R58, R25 ;  /* 0x000000193a3a7221 */ /* 0x000fc60000010000 */
[----:B------:R-:W5:Y:S04]  /*17c0*/  LDS.64 R36, [R36] ;  /* 0x0000000024247984 */ /* 0x000f680000000a00 */
[----:B------:R-:W5:Y:S01]  /*17d0*/  LDS.64 R38, [R38] ;  /* 0x0000000026267984 */ /* 0x000f620000000a00 */
[----:B---3--:R-:W-:Y:S01]  /*17e0*/  FADD.FTZ R61, R61, R26 ;  /* 0x0000001a3d3d7221 */ /* 0x008fe20000010000 */
[----:B------:R-:W-:-:S03]  /*17f0*/  FADD.FTZ R58, R58, R27 ;  /* 0x0000001b3a3a7221 */ /* 0x000fc60000010000 */
[----:B0-----:R-:W-:Y:S01]  /*1800*/  FADD.FTZ R61, R61, R28 ;  /* 0x0000001c3d3d7221 */ /* 0x001fe20000010000 */
[----:B------:R-:W-:-:S03]  /*1810*/  FADD.FTZ R58, R58, R29 ;  /* 0x0000001d3a3a7221 */ /* 0x000fc60000010000 */
[----:B----4-:R-:W-:Y:S01]  /*1820*/  FADD.FTZ R61, R61, R30 ;  /* 0x0000001e3d3d7221 */ /* 0x010fe20000010000 */
[----:B------:R-:W-:-:S03]  /*1830*/  FADD.FTZ R58, R58, R31 ;  /* 0x0000001f3a3a7221 */ /* 0x000fc60000010000 */
[----:B-1----:R-:W-:Y:S01]  /*1840*/  FADD.FTZ R61, R61, R32 ;  /* 0x000000203d3d7221 */ /* 0x002fe20000010000 */
[----:B------:R-:W-:-:S03]  /*1850*/  FADD.FTZ R58, R58, R33 ;  /* 0x000000213a3a7221 */ /* 0x000fc60000010000 */
[----:B--2---:R-:W-:Y:S01]  /*1860*/  FADD.FTZ R61, R61, R34 ;  /* 0x000000223d3d7221 */ /* 0x004fe20000010000 */
[----:B------:R-:W-:-:S03]  /*1870*/  FADD.FTZ R58, R58, R35 ;  /* 0x000000233a3a7221 */ /* 0x000fc60000010000 */
[----:B-----5:R-:W-:Y:S01]  /*1880*/  FADD.FTZ R61, R61, R36 ;  /* 0x000000243d3d7221 */ /* 0x020fe20000010000 */
[----:B------:R-:W-:-:S03]  /*1890*/  FADD.FTZ R58, R58, R37 ;  /* 0x000000253a3a7221 */ /* 0x000fc60000010000 */
[----:B------:R-:W-:Y:S01]  /*18a0*/  FADD.FTZ R29, R61, R38 ;  /* 0x000000263d1d7221 */ /* 0x000fe20000010000 */
[----:B------:R-:W-:-:S07]  /*18b0*/  FADD.FTZ R28, R58, R39 ;  /* 0x000000273a1c7221 */ /* 0x000fce0000010000 */
.L_x_619:
[----:B------:R-:W-:Y:S05]  /*18c0*/  BSYNC.RECONVERGENT B0 ;  /* 0x0000000000007941 */ /* 0x000fea0003800200 */
.L_x_618:
        /* <DEDUP_REMOVED lines=25> */
.L_x_621:
[----:B------:R-:W-:Y:S05]  /*1a60*/  BSYNC.RECONVERGENT B0 ;  /* 0x0000000000007941 */ /* 0x000fea0003800200 */
.L_x_620:
        /* <DEDUP_REMOVED lines=16> */
.L_x_624:
[----:B0-----:R-:W2:Y:S04]  /*1b70*/  LD.E.STRONG.GPU R25, desc[UR14][R56.64] ;  /* 0x0000000e38197980 */ /* 0x001ea8000c10f900 */
[----:B--2---:R-:W-:Y:S01]  /*1b80*/  CCTL.IVALL ;  /* 0x00000000ff00798f */ /* 0x004fe20002000000 */
[----:B------:R-:W-:Y:S05]  /*1b90*/  YIELD ;  /* 0x0000000000007946 */ /* 0x000fea0003800000 */
[----:B-----5:R-:W-:-:S04]  /*1ba0*/  LOP3.LUT R25, R25, R24, RZ, 0x3c, !PT ;  /* 0x0000001819197212 */ /* 0x020fc800078e3cff */
[----:B------:R-:W-:-:S13]  /*1bb0*/  ISETP.GT.AND P0, PT, R25, -0x1, PT ;  /* 0xffffffff1900780c */ /* 0x000fda0003f04270 */
[----:B------:R-:W-:Y:S05]  /*1bc0*/  @P0 BRA `(.L_x_624) ;  /* 0xfffffffc00e80947 */ /* 0x000fea000383ffff */
.L_x_623:
[----:B------:R-:W-:Y:S05]  /*1bd0*/  WARPSYNC.ALL ;  /* 0x0000000000007948 */ /* 0x000fea0003800000 */
[----:B------:R-:W-:Y:S06]  /*1be0*/  BAR.SYNC.DEFER_BLOCKING 0x0 ;  /* 0x0000000000007b1d */ /* 0x000fec0000010000 */
[----:B------:R-:W-:Y:S05]  /*1bf0*/  BRA `(.L_x_625) ;  /* 0x00000000005c7947 */ /* 0x000fea0003800000 */
.L_x_622:
        /* <DEDUP_REMOVED lines=15> */
.L_x_627:
[----:B------:R-:W2:Y:S04]  /*1cf0*/  LD.E.STRONG.GPU R26, desc[UR14][R24.64] ;  /* 0x0000000e181a7980 */ /* 0x000ea8000c10f900 */
[----:B--2---:R-:W-:Y:S01]  /*1d00*/  CCTL.IVALL ;  /* 0x00000000ff00798f */ /* 0x004fe20002000000 */
[----:B------:R-:W-:Y:S05]  /*1d10*/  YIELD ;  /* 0x0000000000007946 */ /* 0x000fea0003800000 */
[----:B-----5:R-:W-:-:S04]  /*1d20*/  LOP3.LUT R26, R26, R27, RZ, 0x3c, !PT ;  /* 0x0000001b1a1a7212 */ /* 0x020fc800078e3cff */
[----:B------:R-:W-:-:S13]  /*1d30*/  ISETP.GT.AND P0, PT, R26, -0x1, PT ;  /* 0xffffffff1a00780c */ /* 0x000fda0003f04270 */
[----:B------:R-:W-:Y:S05]  /*1d40*/  @P0 BRA `(.L_x_627) ;  /* 0xfffffffc00e80947 */ /* 0x000fea000383ffff */
.L_x_626:
[----:B------:R-:W-:Y:S05]  /*1d50*/  WARPSYNC.ALL ;  /* 0x0000000000007948 */ /* 0x000fea0003800000 */
[----:B------:R-:W-:Y:S06]  /*1d60*/  BAR.SYNC.DEFER_BLOCKING 0x0 ;  /* 0x0000000000007b1d */ /* 0x000fec0000010000 */
.L_x_625:
        /* <DEDUP_REMOVED lines=9> */
[----:B------:R-:W-:-:S04]  /*1e00*/  @!P0 SHF.L.U32 R29, R26, 0x1, RZ ;  /* 0x000000011a1d8819 */ /* 0x000fc800000006ff */
[C---:B------:R-:W-:Y:S01]  /*1e10*/  @!P0 IADD3 R27, PT, PT, R29.reuse, 0x40, RZ ;  /* 0x000000401d1b8810 */ /* 0x040fe20007ffe0ff */
        /* <DEDUP_REMOVED lines=91> */
[----:B------:R-:W-:Y:S02]  /*23d0*/  F2FP.F16.F32.PACK_AB R12, R12, R13 ;  /* 0x0000000d0c0c723e */ /* 0x000fe400000000ff */
[----:B------:R-:W-:Y:S02]  /*23e0*/  F2FP.F16.F32.PACK_AB R13, R14, R17 ;  /* 0x000000110e0d723e */ /* 0x000fe400000000ff */
[----:B------:R-:W-:Y:S02]  /*23f0*/  IADD3.X R3, PT, PT, R52, UR7, RZ, P0, !PT ;  /* 0x0000000734037c10 */ /* 0x000fe400087fe4ff */
[----:B------:R-:W-:Y:S02]  /*2400*/  F2FP.F16.F32.PACK_AB R44, R4, R49 ;  /* 0x00000031042c723e */ /* 0x000fe400000000ff */
[----:B------:R-:W-:Y:S01]  /*2410*/  F2FP.F16.F32.PACK_AB R45, R6, R45 ;  /* 0x0000002d062d723e */ /* 0x000fe200000000ff */
[----:B------:R1:W-:Y:S01]  /*2420*/  STG.E.64 desc[UR14][R2.64+0x5000], R12 ;  /* 0x0050000c02007986 */ /* 0x0003e2000c101b0e */
[----:B------:R-:W-:-:S02]  /*2430*/  F2FP.F16.F32.PACK_AB R8, R8, R5 ;  /* 0x000000050808723e */ /* 0x000fc400000000ff */
[----:B------:R-:W-:Y:S01]  /*2440*/  F2FP.F16.F32.PACK_AB R9, R10, R9 ;  /* 0x000000090a09723e */ /* 0x000fe200000000ff */
[----:B------:R1:W-:Y:S01]  /*2450*/  STG.E.64 desc[UR14][R2.64], R44 ;  /* 0x0000002c02007986 */ /* 0x0003e2000c101b0e */
[----:B------:R-:W-:Y:S02]  /*2460*/  F2FP.F16.F32.PACK_AB R16, R16, R21 ;  /* 0x000000151010723e */ /* 0x000fe400000000ff */
[----:B------:R-:W-:Y:S01]  /*2470*/  F2FP.F16.F32.PACK_AB R17, R50, R41 ;  /* 0x000000293211723e */ /* 0x000fe200000000ff */
[----:B------:R1:W-:Y:S04]  /*2480*/  STG.E.64 desc[UR14][R2.64+0x2800], R8 ;  /* 0x0028000802007986 */ /* 0x0003e8000c101b0e */
[----:B------:R1:W-:Y:S01]  /*2490*/  STG.E.64 desc[UR14][R2.64+0x7800], R16 ;  /* 0x0078001002007986 */ /* 0x0003e2000c101b0e */
[----:B------:R-:W-:Y:S05]  /*24a0*/  BRA.U !UP0, `(.L_x_628) ;  /* 0xffffffdd08847547 */ /* 0x000fea000b83ffff */
.L_x_617:
        /* <DEDUP_REMOVED lines=50> */
.L_x_640:
        /* <DEDUP_REMOVED lines=26> */
.L_x_633:
        /* <DEDUP_REMOVED lines=33> */
.L_x_632:
[----:B------:R-:W-:Y:S05]  /*2b80*/  BSYNC.RECONVERGENT B1 ;  /* 0x0000000000017941 */ /* 0x000fea0003800200 */
.L_x_631:
        /* <DEDUP_REMOVED lines=25> */
.L_x_635:
[----:B------:R-:W-:Y:S05]  /*2d20*/  BSYNC.RECONVERGENT B1 ;  /* 0x0000000000017941 */ /* 0x000fea0003800200 */
.L_x_634:
        /* <DEDUP_REMOVED lines=28> */
.L_x_630:
[----:B------:R-:W-:Y:S05]  /*2ef0*/  BSYNC.RECONVERGENT B0 ;  /* 0x0000000000007941 */ /* 0x000fea0003800200 */
.L_x_629:
[----:B------:R0:W-:Y:S01]  /*2f00*/  STS [R27], R35 ;  /* 0x000000231b007388 */ /* 0x0001e20000000800 */
[----:B------:R-:W1:Y:S01]  /*2f10*/  LDC.64 R6, c[0x0][0x388] ;  /* 0x0000e200ff067b82 */ /* 0x000e620000000a00 */
[----:B------:R-:W-:Y:S02]  /*2f20*/  ISETP.GT.U32.AND P1, PT, R44, 0x9, PT ;  /* 0x000000092c00780c */ /* 0x000fe40003f24070 */
[----:B------:R0:W-:Y:S01]  /*2f30*/  STS [R27+0x500], R36 ;  /* 0x000500241b007388 */ /* 0x0001e20000000800 */
[----:B------:R-:W-:-:S04]  /*2f40*/  MOV R9, R26 ;  /* 0x0000001a00097202 */ /* 0x000fc80000000f00 */
[----:B------:R-:W2:Y:S08]  /*2f50*/  LDC.64 R4, c[0x0][0x390] ;  /* 0x0000e400ff047b82 */ /* 0x000eb00000000a00 */
[----:B0-----:R-:W-:Y:S06]  /*2f60*/  BAR.SYNC.DEFER_BLOCKING 0x0 ;  /* 0x0000000000007b1d */ /* 0x001fec0000010000 */
.L_x_639:
        /* <DEDUP_REMOVED lines=32> */
.L_x_650:
[----:B------:R-:W-:Y:S01]  /*3170*/  BSSY.RECONVERGENT B0, `(.L_x_637) ;  /* 0x000000a000007945 */ /* 0x000fe20003800200 */
[----:B----4-:R-:W-:-:S03]  /*3180*/  FADD.FTZ R17, R17, R10 ;  /* 0x0000000a11117221 */ /* 0x010fc60000010000 */
[----:B------:R-:W-:Y:S05]  /*3190*/  @P2 BRA `(.L_x_638) ;  /* 0x00000000001c2947 */ /* 0x000fea0003800000 */
[----:B------:R-:W-:Y:S02]  /*31a0*/  IADD3 R13, PT, PT, R9, R28, RZ ;  /* 0x0000001c090d7210 */ /* 0x000fe40007ffe0ff */
[----:B------:R-:W-:-:S03]  /*31b0*/  F2FP.F16.F32.PACK_AB R8, R17, R8 ;  /* 0x000000081108723e */ /* 0x000fc600000000ff */
[----:B-1----:R-:W-:Y:S01]  /*31c0*/  IMAD.WIDE R10, R13, 0x2, R6 ;  /* 0x000000020d0a7825 */ /* 0x002fe200078e0206 */
[----:B------:R-:W-:-:S03]  /*31d0*/  PRMT R14, R8, 0x7632, R14 ;  /* 0x00007632080e7816 */ /* 0x000fc6000000000e */
[----:B--2---:R-:W-:Y:S01]  /*31e0*/  IMAD.WIDE R12, R13, 0x2, R4 ;  /* 0x000000020d0c7825 */ /* 0x004fe200078e0204 */
[----:B------:R0:W-:Y:S04]  /*31f0*/  STG.E.U16 desc[UR14][R10.64], R8 ;  /* 0x000000080a007986 */ /* 0x0001e8000c10150e */
[----:B------:R0:W-:Y:S02]  /*3200*/  STG.E.U16 desc[UR14][R12.64], R14 ;  /* 0x0000000e0c007986 */ /* 0x0001e4000c10150e */
.L_x_638:
[----:B------:R-:W-:Y:S05]  /*3210*/  BSYNC.RECONVERGENT B0 ;  /* 0x0000000000007941 */ /* 0x000fea0003800200 */
.L_x_637:
        /* <DEDUP_REMOVED lines=9> */
.L_x_636:
        /* <DEDUP_REMOVED lines=8> */
.L_x_642:
[----:B------:R-:W-:Y:S05]  /*3330*/  BSYNC B0 ;  /* 0x0000000000007941 */ /* 0x000fea0003800000 */
.L_x_641:
        /* <DEDUP_REMOVED lines=8> */
.L_x_643:
[----:B------:R-:W-:Y:S01]  /*33c0*/  FADD.FTZ R11, R11, R8 ;  /* 0x000000080b0b7221 */ /* 0x000fe20000010000 */
[----:B------:R-:W-:-:S04]  /*33d0*/  HFMA2 R20, -RZ, RZ, 0, 2.384185791015625e-07 ;  /* 0x00000004ff147431 */ /* 0x000fc800000001ff */
[----:B------:R-:W-:Y:S02]  /*33e0*/  MOV R19, R11 ;  /* 0x0000000b00137202 */ /* 0x000fe40000000f00 */
[----:B------:R-:W-:-:S07]  /*33f0*/  MOV R13, R18 ;  /* 0x00000012000d7202 */ /* 0x000fce0000000f00 */
[----:B------:R-:W-:Y:S05]  /*3400*/  WARPSYNC.COLLECTIVE R16, `(.L_x_644) ;  /* 0x0000000010087348 */ /* 0x000fea0003c00000 */
[----:B------:R0:W1:Y:S02]  /*3410*/  SHFL.BFLY P3, R18, R19, R20, R21 ;  /* 0x0c00001413127389 */ /* 0x0000640000060015 */
[----:B01----:R-:W-:Y:S05]  /*3420*/  ENDCOLLECTIVE ;  /* 0x000000000000791b */ /* 0x003fea0003800000 */
.L_x_644:
[----:B------:R-:W-:-:S05]  /*3430*/  FADD.FTZ R13, R13, R10 ;  /* 0x0000000a0d0d7221 */ /* 0x000fca0000010000 */
[----:B------:R-:W-:Y:S02]  /*3440*/  MOV R19, R13 ;  /* 0x0000000d00137202 */ /* 0x000fe40000000f00 */
[----:B------:R-:W-:-:S07]  /*3450*/  MOV R12, R18 ;  /* 0x00000012000c7202 */ /* 0x000fce0000000f00 */
[----:B------:R-:W-:Y:S05]  /*3460*/  WARPSYNC.COLLECTIVE R16, `(.L_x_645) ;  /* 0x0000000010087348 */ /* 0x000fea0003c00000 */
[----:B------:R0:W1:Y:S02]  /*3470*/  SHFL.BFLY P3, R18, R19, R20, R21 ;  /* 0x0c00001413127389 */ /* 0x0000640000060015 */
[----:B01----:R-:W-:Y:S05]  /*3480*/  ENDCOLLECTIVE ;  /* 0x000000000000791b */ /* 0x003fea0003800000 */
.L_x_645:
[----:B------:R-:W-:Y:S01]  /*3490*/  FADD.FTZ R12, R11, R12 ;  /* 0x0000000c0b0c7221 */ /* 0x000fe20000010000 */
[----:B------:R-:W-:-:S04]  /*34a0*/  HFMA2 R20, -RZ, RZ, 0, 1.1920928955078125e-07 ;  /* 0x00000002ff147431 */ /* 0x000fc800000001ff */
[----:B------:R-:W-:Y:S02]  /*34b0*/  MOV R19, R12 ;  /* 0x0000000c00137202 */ /* 0x000fe40000000f00 */
[----:B------:R-:W-:-:S07]  /*34c0*/  MOV R14, R18 ;  /* 0x00000012000e7202 */ /* 0x000fce0000000f00 */
[----:B------:R-:W-:Y:S05]  /*34d0*/  WARPSYNC.COLLECTIVE R16, `(.L_x_646) ;  /* 0x0000000010087348 */ /* 0x000fea0003c00000 */
[----:B------:R0:W1:Y:S02]  /*34e0*/  SHFL.BFLY P3, R18, R19, R20, R21 ;  /* 0x0c00001413127389 */ /* 0x0000640000060015 */
[----:B01----:R-:W-:Y:S05]  /*34f0*/  ENDCOLLECTIVE ;  /* 0x000000000000791b */ /* 0x003fea0003800000 */
.L_x_646:
[----:B------:R-:W-:-:S05]  /*3500*/  FADD.FTZ R14, R13, R14 ;  /* 0x0000000e0d0e7221 */ /* 0x000fca0000010000 */
[----:B------:R-:W-:Y:S02]  /*3510*/  MOV R19, R14 ;  /* 0x0000000e00137202 */ /* 0x000fe40000000f00 */
[----:B------:R-:W-:-:S07]  /*3520*/  MOV R15, R18 ;  /* 0x00000012000f7202 */ /* 0x000fce0000000f00 */
[----:B------:R-:W-:Y:S05]  /*3530*/  WARPSYNC.COLLECTIVE R16, `(.L_x_647) ;  /* 0x0000000010087348 */ /* 0x000fea0003c00000 */
[----:B------:R0:W1:Y:S02]  /*3540*/  SHFL.BFLY P3, R18, R19, R20, R21 ;  /* 0x0c00001413127389 */ /* 0x0000640000060015 */
[----:B01----:R-:W-:Y:S05]  /*3550*/  ENDCOLLECTIVE ;  /* 0x000000000000791b */ /* 0x003fea0003800000 */
.L_x_647:
[----:B------:R-:W-:Y:S01]  /*3560*/  FADD.FTZ R15, R12, R15 ;  /* 0x0000000f0c0f7221 */ /* 0x000fe20000010000 */
[----:B------:R-:W-:-:S04]  /*3570*/  HFMA2 R20, -RZ, RZ, 0, 5.9604644775390625e-08 ;  /* 0x00000001ff147431 */ /* 0x000fc800000001ff */
[----:B------:R-:W-:Y:S02]  /*3580*/  MOV R19, R15 ;  /* 0x0000000f00137202 */ /* 0x000fe40000000f00 */
[----:B------:R-:W-:-:S07]  /*3590*/  MOV R17, R18 ;  /* 0x0000001200117202 */ /* 0x000fce0000000f00 */
[----:B------:R-:W-:Y:S05]  /*35a0*/  WARPSYNC.COLLECTIVE R16, `(.L_x_648) ;  /* 0x0000000010087348 */ /* 0x000fea0003c00000 */
[----:B------:R0:W1:Y:S02]  /*35b0*/  SHFL.BFLY P3, R18, R19, R20, R21 ;  /* 0x0c00001413127389 */ /* 0x0000640000060015 */
[----:B01----:R-:W-:Y:S05]  /*35c0*/  ENDCOLLECTIVE ;  /* 0x000000000000791b */ /* 0x003fea0003800000 */
.L_x_648:
[----:B------:R-:W-:-:S05]  /*35d0*/  FADD.FTZ R17, R14, R17 ;  /* 0x000000110e117221 */ /* 0x000fca0000010000 */
[----:B------:R-:W-:Y:S02]  /*35e0*/  MOV R19, R17 ;  /* 0x0000001100137202 */ /* 0x000fe40000000f00 */
[----:B------:R-:W-:-:S07]  /*35f0*/  MOV R8, R18 ;  /* 0x0000001200087202 */ /* 0x000fce0000000f00 */
[----:B------:R-:W-:Y:S05]  /*3600*/  WARPSYNC.COLLECTIVE R16, `(.L_x_649) ;  /* 0x0000000010087348 */ /* 0x000fea0003c00000 */
[----:B------:R0:W1:Y:S02]  /*3610*/  SHFL.BFLY P3, R18, R19, R20, R21 ;  /* 0x0c00001413127389 */ /* 0x0000640000060015 */
[----:B01----:R-:W-:Y:S05]  /*3620*/  ENDCOLLECTIVE ;  /* 0x000000000000791b */ /* 0x003fea0003800000 */
.L_x_649:
[----:B------:R-:W-:Y:S01]  /*3630*/  FADD.FTZ R8, R15, R8 ;  /* 0x000000080f087221 */ /* 0x000fe20000010000 */
[----:B------:R-:W-:Y:S01]  /*3640*/  MOV R10, R18 ;  /* 0x00000012000a7202 */ /* 0x000fe20000000f00 */
[----:B------:R-:W-:Y:S06]  /*3650*/  BRA `(.L_x_650) ;  /* 0xfffffff800c47947 */ /* 0x000fec000383ffff */
.L_x_651:
        /* <DEDUP_REMOVED lines=10> */
.L_x_1256:


//--------------------- .text._ZN13group_norm_v218gn_bwd_cuda_kernelI6__halfLi320ELi1ELi32ELi40ELi1024ELb0ELb1ELi32ELi320ELi320ELi4ELb1ELi4ELb0ELb0ELNS_15WgradSyncMethodE3ENS_16CompileConditionILi1000EEEEEvPT_S6_S6_PKS5_S8_S8_S8_PKfflPfPj --------------------------
	.section	.text._ZN13group_norm_v218gn_bwd_cuda_kernelI6__halfLi320ELi1ELi32ELi40ELi1024ELb0ELb1ELi32ELi320ELi320ELi4ELb1ELi4ELb0ELb0ELNS_15WgradSyncMethodE3ENS_16CompileConditionILi1000EEEEEvPT_S6_S6_PKS5_S8_S8_S8_PKfflPfPj,"ax",@progbits
	.align	128
        .global         _ZN13group_norm_v218gn_bwd_cuda_kernelI6__halfLi320ELi1ELi32ELi40ELi1024ELb0ELb1ELi32ELi320ELi320ELi4ELb1ELi4ELb0ELb0ELNS_15WgradSyncMethodE3ENS_16CompileConditionILi1000EEEEEvPT_S6_S6_PKS5_S8_S8_S8_PKfflPfPj
        .type           _ZN13group_norm_v218gn_bwd_cuda_kernelI6__halfLi320ELi1ELi32ELi40ELi1024ELb0ELb1ELi32ELi320ELi320ELi4ELb1ELi4ELb0ELb0ELNS_15WgradSyncMethodE3ENS_16CompileConditionILi1000EEEEEvPT_S6_S6_PKS5_S8_S8_S8_PKfflPfPj,@function
        .size           _ZN13group_norm_v218gn_bwd_cuda_kernelI6__halfLi320ELi1ELi32ELi40ELi1024ELb0ELb1ELi32ELi320ELi320ELi4ELb1ELi4ELb0ELb0ELNS_15WgradSyncMethodE3ENS_16CompileConditionILi1000EEEEEvPT_S6_S6_PKS5_S8_S8_S8_PKfflPfPj,(.L_x_1257 - _ZN13group_norm_v218gn_bwd_cuda_kernelI6__halfLi320ELi1ELi32ELi40ELi1024ELb0ELb1ELi32ELi320ELi320ELi4ELb1ELi4ELb0ELb0ELNS_15WgradSyncMethodE3ENS_16CompileConditionILi1000EEEEEvPT_S6_S6_PKS5_S8_S8_S8_PKfflPfPj)
        .other          _ZN13group_norm_v218gn_bwd_cuda_kernelI6__halfLi320ELi1ELi32ELi40ELi1024ELb0ELb1ELi32ELi320ELi320ELi4ELb1ELi4ELb0ELb0ELNS_15WgradSyncMethodE3ENS_16CompileConditionILi1000EEEEEvPT_S6_S6_PKS5_S8_S8_S8_PKfflPfPj,@"STO_CUDA_ENTRY STV_DEFAULT"
_ZN13group_norm_v218gn_bwd_cuda_kernelI6__halfLi320ELi1ELi32ELi40ELi1024ELb0ELb1ELi32ELi320ELi320ELi4ELb1ELi4ELb0ELb0ELNS_15WgradSyncMethodE3ENS_16CompileConditionILi1000EEEEEvPT_S6_S6_PKS5_S8_S8_S8_PKfflPfPj:
.text._ZN13group_norm_v218gn_bwd_cuda_kernelI6__halfLi320ELi1ELi32ELi40ELi1024ELb0ELb1ELi32ELi320ELi320ELi4ELb1ELi4ELb0ELb0ELNS_15WgradSyncMethodE3ENS_16CompileConditionILi1000EEEEEvPT_S6_S6_PKS5_S8_S8_S8_PKfflPfPj:
        /* <DEDUP_REMOVED lines=26> */
.L_x_654:
[----:B------:R-:W2:Y:S04]  /*01a0*/  LD.E.STRONG.GPU R0, desc[UR10][R4.64+0x10] ;  /* 0x0000100a04007980 */ /* 0x000ea8000c10f900 */
[----:B--2---:R-:W-:Y:S01]  /*01b0*/  CCTL.IVALL ;  /* 0x00000000ff00798f */ /* 0x004fe20002000000 */
[----:B------:R-:W-:Y:S05]  /*01c0*/  YIELD ;  /* 0x0000000000007946 */ /* 0x000fea0003800000 */
[----:B-----5:R-:W-:-:S04]  /*01d0*/  LOP3.LUT R0, R0, R3, RZ, 0x3c, !PT ;  /* 0x0000000300007212 */ /* 0x020fc800078e3cff */
[----:B------:R-:W-:-:S13]  /*01e0*/  ISETP.GT.AND P0, PT, R0, -0x1, PT ;  /* 0xffffffff0000780c */ /* 0x000fda0003f04270 */
[----:B------:R-:W-:Y:S05]  /*01f0*/  @P0 BRA `(.L_x_654) ;  /* 0xfffffffc00e80947 */ /* 0x000fea000383ffff */
.L_x_653:
[----:B------:R-:W-:Y:S05]  /*0200*/  WARPSYNC.ALL ;  /* 0x0000000000007948 */ /* 0x000fea0003800000 */
[----:B------:R-:W-:Y:S06]  /*0210*/  BAR.SYNC.DEFER_BLOCKING 0x0 ;  /* 0x0000000000007b1d */ /* 0x000fec0000010000 */
[----:B------:R-:W-:Y:S05]  /*0220*/  BRA `(.L_x_655) ;  /* 0x0000002c00607947 */ /* 0x000fea0003800000 */
.L_x_652:
        /* <DEDUP_REMOVED lines=28> */
[----:B------:R-:W-:-:S02]  /*03f0*/  LOP3.LUT R3, R3, 0x1f, R38, 0xf8, !PT ;  /* 0x0000001f03037812 */ /* 0x000fc400078ef826 */
[----:B------:R-:W-:Y:S02]  /*0400*/  CS2R R66, SRZ ;  /* 0x0000000000427805 */ /* 0x000fe4000001ff00 */
[----:B0-----:R-:W-:Y:S02]  /*0410*/  LEA R5, R40, R45, 0x3 ;  /* 0x0000002d28057211 */ /* 0x001fe400078e18ff */
[C---:B------:R-:W-:Y:S01]  /*0420*/  SHF.L.U32 R68, R42.reuse, 0x1, RZ ;  /* 0x000000012a447819 */ /* 0x040fe200000006ff */
[----:B------:R-:W-:Y:S01]  /*0430*/  IMAD R3, R3, 0x500, R42 ;  /* 0x0000050003037824 */ /* 0x000fe200078e022a */
[----:B------:R-:W-:Y:S01]  /*0440*/  LEA R49, R42, UR8, 0x5 ;  /* 0x000000082a317c11 */ /* 0x000fe2000f8e28ff */
[----:B------:R-:W-:Y:S01]  /*0450*/  IMAD R5, R5, 0x28, -R6 ;  /* 0x0000002805057824 */ /* 0x000fe200078e0a06 */
[----:B------:R-:W-:Y:S02]  /*0460*/  LOP3.LUT R0, R68, 0x18, RZ, 0xc0, !PT ;  /* 0x0000001844007812 */ /* 0x000fe400078ec0ff */
[----:B------:R-:W-:-:S02]  /*0470*/  IADD3 R3, PT, PT, R3, R6, RZ ;  /* 0x0000000603037210 */ /* 0x000fc40007ffe0ff */
[----:B------:R-:W0:Y:S01]  /*0480*/  LDC.64 R6, c[0x0][0x3d0] ;  /* 0x0000f400ff067b82 */ /* 0x000e220000000a00 */
[----:B------:R-:W-:Y:S02]  /*0490*/  LOP3.LUT R4, R68, 0x18, RZ, 0xc, !PT ;  /* 0x0000001844047812 */ /* 0x000fe400078e0cff */
[C---:B------:R-:W-:Y:S02]  /*04a0*/  LOP3.LUT R48, R0.reuse, 0x8, RZ, 0x3c, !PT ;  /* 0x0000000800307812 */ /* 0x040fe400078e3cff */
[C---:B------:R-:W-:Y:S02]  /*04b0*/  IADD3 R46, PT, PT, R49.reuse, R0, RZ ;  /* 0x00000000312e7210 */ /* 0x040fe40007ffe0ff */
[----:B------:R-:W-:Y:S02]  /*04c0*/  LOP3.LUT R0, R0, 0x10, RZ, 0x3c, !PT ;  /* 0x0000001000007812 */ /* 0x000fe400078e3cff */
[----:B------:R-:W-:Y:S02]  /*04d0*/  IADD3 R47, PT, PT, R49, R4, RZ ;  /* 0x00000004312f7210 */ /* 0x000fe40007ffe0ff */
[----:B------:R-:W-:-:S02]  /*04e0*/  LOP3.LUT R4, R5, 0x4, RZ, 0xfc, !PT ;  /* 0x0000000405047812 */ /* 0x000fc400078efcff */
[C---:B------:R-:W-:Y:S02]  /*04f0*/  IADD3 R48, PT, PT, R49.reuse, R48, RZ ;  /* 0x0000003031307210 */ /* 0x040fe40007ffe0ff */
[----:B------:R-:W-:Y:S02]  /*0500*/  IADD3 R49, PT, PT, R49, R0, RZ ;  /* 0x0000000031317210 */ /* 0x000fe40007ffe0ff */
[----:B------:R-:W-:Y:S02]  /*0510*/  SHF.L.U32 R0, R42, 0x3, RZ ;  /* 0x000000032a007819 */ /* 0x000fe400000006ff */
[----:B------:R-:W-:Y:S01]  /*0520*/  MOV R20, UR5 ;  /* 0x0000000500147c02 */ /* 0x000fe20008000f00 */
[----:B------:R-:W1:Y:S01]  /*0530*/  LDCU UR5, c[0x0][0x374] ;  /* 0x00006e80ff0577ac */ /* 0x000e620008000800 */
[----:B------:R-:W-:Y:S02]  /*0540*/  IADD3 R9, PT, PT, R5, 0xc, RZ ;  /* 0x0000000c05097810 */ /* 0x000fe40007ffe0ff */
[----:B------:R-:W-:-:S02]  /*0550*/  SHF.R.U32.HI R4, RZ, 0x2, R4 ;  /* 0x00000002ff047819 */ /* 0x000fc40000011604 */
[C---:B------:R-:W-:Y:S02]  /*0560*/  IADD3 R10, PT, PT, R5.reuse, 0x10, RZ ;  /* 0x00000010050a7810 */ /* 0x040fe40007ffe0ff */
[----:B------:R-:W-:Y:S01]  /*0570*/  LOP3.LUT R59, R0, 0x18, RZ, 0xc0, !PT ;  /* 0x00000018003b7812 */ /* 0x000fe200078ec0ff */
[----:B------:R-:W-:Y:S01]  /*0580*/  IMAD R4, R4, 0x28, R20 ;  /* 0x0000002804047824 */ /* 0x000fe200078e0214 */
[C---:B------:R-:W-:Y:S02]  /*0590*/  IADD3 R8, PT, PT, R5.reuse, 0x8, RZ ;  /* 0x0000000805087810 */ /* 0x040fe40007ffe0ff */
[C---:B------:R-:W-:Y:S02]  /*05a0*/  IADD3 R11, PT, PT, R5.reuse, 0x14, RZ ;  /* 0x00000014050b7810 */ /* 0x040fe40007ffe0ff */
[C---:B------:R-:W-:Y:S02]  /*05b0*/  IADD3 R12, PT, PT, R5.reuse, 0x18, RZ ;  /* 0x00000018050c7810 */ /* 0x040fe40007ffe0ff */
[----:B------:R-:W-:-:S02]  /*05c0*/  IADD3 R14, PT, PT, R5, 0x1c, RZ ;  /* 0x0000001c050e7810 */ /* 0x000fc40007ffe0ff */
[C---:B------:R-:W-:Y:S02]  /*05d0*/  IADD3 R15, PT, PT, R5.reuse, 0x20, RZ ;  /* 0x00000020050f7810 */ /* 0x040fe40007ffe0ff */
[----:B------:R-:W-:Y:S02]  /*05e0*/  SHF.R.U32.HI R0, RZ, 0x2, R5 ;  /* 0x00000002ff007819 */ /* 0x000fe40000011605 */
[----:B------:R-:W-:Y:S02]  /*05f0*/  IADD3 R16, PT, PT, R5, 0x24, RZ ;  /* 0x0000002405107810 */ /* 0x000fe40007ffe0ff */
[----:B------:R-:W-:Y:S01]  /*0600*/  SHF.R.U32.HI R9, RZ, 0x2, R9 ;  /* 0x00000002ff097819 */ /* 0x000fe20000011609 */
[----:B------:R-:W-:Y:S01]  /*0610*/  IMAD R50, R0, 0x28, R20 ;  /* 0x0000002800327824 */ /* 0x000fe200078e0214 */
[----:B------:R-:W-:Y:S01]  /*0620*/  SHF.R.U32.HI R5, RZ, 0x2, R10 ;  /* 0x00000002ff057819 */ /* 0x000fe2000001160a */
[--C-:B------:R-:W-:Y:S01]  /*0630*/  IMAD R0, R17, 0x28, R20.reuse ;  /* 0x0000002811007824 */ /* 0x100fe200078e0214 */
[----:B------:R-:W-:Y:S01]  /*0640*/  SHF.L.U32 R3, R3, 0x1, RZ ;  /* 0x0000000103037819 */ /* 0x000fe200000006ff */
[--C-:B------:R-:W-:Y:S01]  /*0650*/  IMAD R10, R9, 0x28, R20.reuse ;  /* 0x00000028090a7824 */ /* 0x100fe200078e0214 */
[----:B------:R-:W-:Y:S01]  /*0660*/  IADD3 R51, PT, PT, R59, R4, RZ ;  /* 0x000000043b337210 */ /* 0x000fe20007ffe0ff */
[----:B------:R-:W-:Y:S01]  /*0670*/  IMAD R54, R5, 0x28, R20 ;  /* 0x0000002805367824 */ /* 0x000fe200078e0214 */
[----:B------:R-:W-:Y:S01]  /*0680*/  SHF.R.U32.HI R8, RZ, 0x2, R8 ;  /* 0x00000002ff087819 */ /* 0x000fe20000011608 */
[----:B------:R-:W2:Y:S01]  /*0690*/  LDC.64 R4, c[0x0][0x3d8] ;  /* 0x0000f600ff047b82 */ /* 0x000ea20000000a00 */
[----:B------:R-:W-:Y:S01]  /*06a0*/  IADD3 R53, PT, PT, R59, R10, RZ ;  /* 0x0000000a3b357210 */ /* 0x000fe20007ffe0ff */
[----:B0-----:R-:W-:Y:S01]  /*06b0*/  IMAD.WIDE.U32 R6, R3, 0x4, R6 ;  /* 0x0000000403067825 */ /* 0x001fe200078e0006 */
[----:B------:R-:W-:-:S02]  /*06c0*/  SHF.R.U32.HI R3, RZ, 0x4, R42 ;  /* 0x00000004ff037819 */ /* 0x000fc4000001162a */
[----:B------:R-:W-:Y:S01]  /*06d0*/  LOP3.LUT R10, R44, 0xffff, RZ, 0xc0, !PT ;  /* 0x0000ffff2c0a7812 */ /* 0x000fe200078ec0ff */
[----:B------:R-:W-:Y:S01]  /*06e0*/  IMAD R8, R8, 0x28, R20 ;  /* 0x0000002808087824 */ /* 0x000fe200078e0214 */
[----:B------:R-:W-:Y:S02]  /*06f0*/  LOP3.LUT R3, R3, R42, RZ, 0x3c, !PT ;  /* 0x0000002a03037212 */ /* 0x000fe400078e3cff */
[----:B------:R-:W-:Y:S01]  /*0700*/  SHF.L.U32 R60, R38, 0x5, RZ ;  /* 0x00000005263c7819 */ /* 0x000fe200000006ff */
[----:B------:R-:W-:Y:S01]  /*0710*/  IMAD R71, R10, 0x667, RZ ;  /* 0x000006670a477824 */ /* 0x000fe200078e02ff */
[----:B------:R-:W-:Y:S02]  /*0720*/  SHF.R.U32.HI R11, RZ, 0x2, R11 ;  /* 0x00000002ff0b7819 */ /* 0x000fe4000001160b */
[----:B------:R-:W-:Y:S02]  /*0730*/  SHF.R.U32.HI R13, RZ, 0x2, R12 ;  /* 0x00000002ff0d7819 */ /* 0x000fe4000001160c */
        /* <DEDUP_REMOVED lines=8> */
[----:B------:R-:W-:-:S02]  /*07c0*/  IADD3 R52, PT, PT, R59, R8, RZ ;  /* 0x000000083b347210 */ /* 0x000fc40007ffe0ff */
[----:B------:R-:W-:Y:S02]  /*07d0*/  CS2R R10, SRZ ;  /* 0x00000000000a7805 */ /* 0x000fe4000001ff00 */
[----:B---3--:R-:W-:Y:S01]  /*07e0*/  LEA R8, P0, R2, R18, 0x2 ;  /* 0x0000001202087211 */ /* 0x008fe200078010ff */
[----:B------:R-:W-:Y:S01]  /*07f0*/  IMAD R16, R16, 0x28, R20 ;  /* 0x0000002810107824 */ /* 0x000fe200078e0214 */
[C---:B------:R-:W-:Y:S01]  /*0800*/  LOP3.LUT R60, R61.reuse, 0x3e0, R60, 0xf8, !PT ;  /* 0x000003e03d3c7812 */ /* 0x040fe200078ef83c */
[----:B--2---:R-:W-:Y:S01]  /*0810*/  IMAD.WIDE.U32 R4, R40, 0x4, R4 ;  /* 0x0000000428047825 */ /* 0x004fe200078e0004 */
[----:B------:R-:W-:Y:S02]  /*0820*/  SHF.R.U32.HI R71, RZ, 0x10, R71 ;  /* 0x00000010ff477819 */ /* 0x000fe40000011647 */
[----:B------:R-:W-:Y:S02]  /*0830*/  LEA R61, R61, R0, 0x3 ;  /* 0x000000003d3d7211 */ /* 0x000fe400078e18ff */
[----:B------:R-:W-:Y:S01]  /*0840*/  SHF.L.U32 R0, R38, 0x1, RZ ;  /* 0x0000000126007819 */ /* 0x000fe200000006ff */
[----:B------:R-:W-:Y:S01]  /*0850*/  IMAD R74, R40, -0x8, R71 ;  /* 0xfffffff8284a7824 */ /* 0x000fe200078e0247 */
[----:B------:R-:W-:-:S02]  /*0860*/  LOP3.LUT R3, R3, 0x18, RZ, 0xc0, !PT ;  /* 0x0000001803037812 */ /* 0x000fc400078ec0ff */
[----:B------:R-:W-:Y:S02]  /*0870*/  LEA.HI.X R9, R2, R19, RZ, 0x2, P0 ;  /* 0x0000001302097211 */ /* 0x000fe400000f14ff */
[----:B------:R-:W-:Y:S02]  /*0880*/  ISETP.NE.AND P0, PT, R38, RZ, PT ;  /* 0x000000ff2600720c */ /* 0x000fe40003f05270 */
[----:B------:R-:W-:Y:S02]  /*0890*/  MOV R75, 0x7fffffe1 ;  /* 0x7fffffe1004b7802 */ /* 0x000fe40000000f00 */
[----:B------:R-:W-:Y:S02]  /*08a0*/  LOP3.LUT R19, R0, 0x3e, RZ, 0xc0, !PT ;  /* 0x0000003e00137812 */ /* 0x000fe400078ec0ff */
[----:B------:R-:W-:Y:S02]  /*08b0*/  IADD3 R72, PT, PT, R3, UR8, RZ ;  /* 0x0000000803487c10 */ /* 0x000fe4000fffe0ff */
[----:B------:R-:W-:-:S02]  /*08c0*/  IADD3 R50, PT, PT, R50, R59, RZ ;  /* 0x0000003b32327210 */ /* 0x000fc40007ffe0ff */
[C---:B------:R-:W-:Y:S02]  /*08d0*/  IADD3 R54, PT, PT, R59.reuse, R54, RZ ;  /* 0x000000363b367210 */ /* 0x040fe40007ffe0ff */
[C---:B------:R-:W-:Y:S02]  /*08e0*/  IADD3 R55, PT, PT, R59.reuse, R12, RZ ;  /* 0x0000000c3b377210 */ /* 0x040fe40007ffe0ff */
[----:B------:R-:W-:Y:S02]  /*08f0*/  CS2R R12, SRZ ;  /* 0x00000000000c7805 */ /* 0x000fe4000001ff00 */
[C---:B------:R-:W-:Y:S02]  /*0900*/  IADD3 R56, PT, PT, R59.reuse, R56, RZ ;  /* 0x000000383b387210 */ /* 0x040fe40007ffe0ff */
[----:B------:R-:W-:Y:S02]  /*0910*/  IADD3 R57, PT, PT, R59, R14, RZ ;  /* 0x0000000e3b397210 */ /* 0x000fe40007ffe0ff */
[----:B------:R-:W-:-:S02]  /*0920*/  CS2R R14, SRZ ;  /* 0x00000000000e7805 */ /* 0x000fc4000001ff00 */
[C---:B------:R-:W-:Y:S02]  /*0930*/  IADD3 R58, PT, PT, R59.reuse, R58, RZ ;  /* 0x0000003a3b3a7210 */ /* 0x040fe40007ffe0ff */
[----:B------:R-:W-:Y:S02]  /*0940*/  IADD3 R59, PT, PT, R59, R16, RZ ;  /* 0x000000103b3b7210 */ /* 0x000fe40007ffe0ff */
[----:B------:R-:W-:Y:S02]  /*0950*/  CS2R R16, SRZ ;  /* 0x0000000000107805 */ /* 0x000fe4000001ff00 */
[----:B------:R-:W-:Y:S02]  /*0960*/  SEL R73, R75, 0x1, !P0 ;  /* 0x000000014b497807 */ /* 0x000fe40004000000 */
[----:B------:R-:W-:Y:S02]  /*0970*/  MOV R69, R2 ;  /* 0x0000000200457202 */ /* 0x000fe40000000f00 */
[----:B------:R-:W-:-:S02]  /*0980*/  LOP3.LUT R68, R68, 0x1fe, RZ, 0xc0, !PT ;  /* 0x000001fe44447812 */ /* 0x000fc400078ec0ff */
[----:B------:R-:W-:Y:S02]  /*0990*/  LEA R70, R42, R19, 0x4 ;  /* 0x000000132a467211 */ /* 0x000fe400078e20ff */
[----:B------:R-:W-:Y:S02]  /*09a0*/  SEL R75, R75, 0x1, !P1 ;  /* 0x000000014b4b7807 */ /* 0x000fe40004800000 */
[----:B------:R-:W-:Y:S02]  /*09b0*/  LEA R72, R45, R72, 0x5 ;  /* 0x000000482d487211 */ /* 0x000fe400078e28ff */
[----:B------:R-:W-:Y:S01]  /*09c0*/  LEA R74, R74, UR4, 0x3 ;  /* 0x000000044a4a7c11 */ /* 0x000fe2000f8e18ff */
[--C-:B----4-:R-:W-:Y:S02]  /*09d0*/  HADD2.F32 R62, -RZ, R64.reuse.H0_H0 ;  /* 0x20000040ff3e7230 */ /* 0x110fe40000004100 */
[----:B------:R-:W-:Y:S02]  /*09e0*/  HADD2.F32 R63, -RZ, R64.H1_H1 ;  /* 0x30000040ff3f7230 */ /* 0x000fe40000004100 */
[----:B------:R-:W-:-:S02]  /*09f0*/  HADD2.F32 R64, -RZ, R65.H0_H0 ;  /* 0x20000041ff407230 */ /* 0x000fc40000004100 */
[----:B-1----:R-:W-:-:S07]  /*0a00*/  HADD2.F32 R65, -RZ, R65.H1_H1 ;  /* 0x30000041ff417230 */ /* 0x002fce0000004100 */
.L_x_667:
[----:B-1----:R-:W-:Y:S01]  /*0a10*/  HFMA2 R19, -RZ, RZ, 0, 0 ;  /* 0x00000000ff137431 */ /* 0x002fe200000001ff */
[--C-:B------:R-:W-:Y:S01]  /*0a20*/  SHF.R.U64 R3, R69, 0x2, R66.reuse ;  /* 0x0000000245037819 */ /* 0x100fe20000001242 */
[----:B0-----:R-:W0:Y:S01]  /*0a30*/  LDCU.64 UR12, c[0x0][0x3a0] ;  /* 0x00007400ff0c77ac */ /* 0x001e220008000a00 */
[----:B------:R-:W-:Y:S01]  /*0a40*/  MOV R18, R44 ;  /* 0x0000002c00127202 */ /* 0x000fe20000000f00 */
[----:B------:R-:W-:Y:S01]  /*0a50*/  IMAD R77, R60, 0x500, RZ ;  /* 0x000005003c4d7824 */ /* 0x000fe200078e02ff */
[----:B------:R-:W-:Y:S01]  /*0a60*/  SHF.R.U32.HI R0, RZ, 0x2, R66 ;  /* 0x00000002ff007819 */ /* 0x000fe20000011642 */
[----:B------:R-:W1:Y:S02]  /*0a70*/  LDCU UR6, c[0x0][0x3c0] ;  /* 0x00007800ff0677ac */ /* 0x000e640008000800 */
        /* <DEDUP_REMOVED lines=38> */
[----:B------:R-:W-:Y:S01]  /*0ce0*/  ISETP.GT.U32.AND P1, PT, R42, 0x1f, PT ;  /* 0x0000001f2a00780c */ /* 0x000fe20003f24070 */
[--C-:B--2---:R-:W-:Y:S02]  /*0cf0*/  HADD2.F32 R3, -RZ, R88.reuse.H0_H0 ;  /* 0x20000058ff037230 */ /* 0x104fe40000004100 */
[----:B------:R-:W-:Y:S02]  /*0d00*/  HADD2.F32 R39, -RZ, R88.H1_H1 ;  /* 0x30000058ff277230 */ /* 0x000fe40000004100 */
[--C-:B------:R-:W-:Y:S02]  /*0d10*/  HADD2.F32 R43, -RZ, R89.reuse.H1_H1 ;  /* 0x30000059ff2b7230 */ /* 0x100fe40000004100 */
[----:B------:R-:W-:Y:S02]  /*0d20*/  HADD2.F32 R41, -RZ, R89.H0_H0 ;  /* 0x20000059ff297230 */ /* 0x000fe40000004100 */
[----:B-1----:R-:W-:-:S06]  /*0d30*/  FADD.FTZ R0, R25, UR6 ;  /* 0x0000000619007e21 */ /* 0x002fcc0008010000 */
[----:B------:R-:W1:Y:S01]  /*0d40*/  MUFU.RSQ R0, R0 ;  /* 0x0000000000007308 */ /* 0x000e620000001400 */
[----:B---3--:R-:W-:Y:S02]  /*0d50*/  HADD2.F32 R129, -RZ, R122.H0_H0 ;  /* 0x2000007aff817230 */ /* 0x008fe40000004100 */
[C---:B------:R-:W-:Y:S01]  /*0d60*/  FADD.FTZ R3, -R24.reuse, R3 ;  /* 0x0000000318037221 */ /* 0x040fe20000010100 */
[--C-:B----4-:R-:W-:Y:S02]  /*0d70*/  HADD2.F32 R101, -RZ, R35.reuse.H0_H0 ;  /* 0x20000023ff657230 */ /* 0x110fe40000004100 */
[----:B------:R-:W-:Y:S01]  /*0d80*/  FADD.FTZ R39, -R24, R39 ;  /* 0x0000002718277221 */ /* 0x000fe20000010100 */
[----:B------:R-:W-:Y:S02]  /*0d90*/  HADD2.F32 R99, -RZ, R35.H1_H1 ;  /* 0x30000023ff637230 */ /* 0x000fe40000004100 */
[--C-:B-----5:R-:W-:Y:S02]  /*0da0*/  HADD2.F32 R93, -RZ, R27.reuse.H0_H0 ;  /* 0x2000001bff5d7230 */ /* 0x120fe40000004100 */
[----:B------:R-:W-:-:S02]  /*0db0*/  HADD2.F32 R91, -RZ, R27.H1_H1 ;  /* 0x3000001bff5b7230 */ /* 0x000fc40000004100 */
[----:B------:R-:W-:Y:S02]  /*0dc0*/  HADD2.F32 R25, -RZ, R32.H0_H0 ;  /* 0x20000020ff197230 */ /* 0x000fe40000004100 */
[----:B------:R-:W-:Y:S01]  /*0dd0*/  FADD.FTZ R133, -R24, R43 ;  /* 0x0000002b18857221 */ /* 0x000fe20000010100 */
[----:B------:R-:W-:Y:S02]  /*0de0*/  HADD2.F32 R125, -RZ, R123.H0_H0 ;  /* 0x2000007bff7d7230 */ /* 0x000fe40000004100 */
[----:B------:R-:W-:Y:S02]  /*0df0*/  HADD2.F32 R117, -RZ, R115.H0_H0 ;  /* 0x20000073ff757230 */ /* 0x000fe40000004100 */
[----:B------:R-:W-:Y:S02]  /*0e00*/  HADD2.F32 R109, -RZ, R107.H0_H0 ;  /* 0x2000006bff6d7230 */ /* 0x000fe40000004100 */
[--C-:B------:R-:W-:Y:S02]  /*0e10*/  HADD2.F32 R83, -RZ, R29.reuse.H0_H0 ;  /* 0x2000001dff537230 */ /* 0x100fe40000004100 */
[----:B------:R-:W-:-:S02]  /*0e20*/  HADD2.F32 R35, -RZ, R29.H1_H1 ;  /* 0x3000001dff237230 */ /* 0x000fc40000004100 */
[----:B------:R-:W-:Y:S02]  /*0e30*/  HADD2.F32 R27, -RZ, R33.H0_H0 ;  /* 0x20000021ff1b7230 */ /* 0x000fe40000004100 */
[----:B------:R-:W-:Y:S02]  /*0e40*/  HADD2.F32 R127, -RZ, R122.H1_H1 ;  /* 0x3000007aff7f7230 */ /* 0x000fe40000004100 */
[----:B------:R-:W-:Y:S02]  /*0e50*/  HADD2.F32 R123, -RZ, R123.H1_H1 ;  /* 0x3000007bff7b7230 */ /* 0x000fe40000004100 */
[--C-:B------:R-:W-:Y:S02]  /*0e60*/  HADD2.F32 R121, -RZ, R114.reuse.H0_H0 ;  /* 0x20000072ff797230 */ /* 0x100fe40000004100 */
[----:B------:R-:W-:Y:S02]  /*0e70*/  HADD2.F32 R119, -RZ, R114.H1_H1 ;  /* 0x30000072ff777230 */ /* 0x000fe40000004100 */
[----:B------:R-:W-:-:S02]  /*0e80*/  HADD2.F32 R115, -RZ, R115.H1_H1 ;  /* 0x30000073ff737230 */ /* 0x000fc40000004100 */
[--C-:B------:R-:W-:Y:S02]  /*0e90*/  HADD2.F32 R113, -RZ, R106.reuse.H0_H0 ;  /* 0x2000006aff717230 */ /* 0x100fe40000004100 */
[----:B------:R-:W-:Y:S02]  /*0ea0*/  HADD2.F32 R111, -RZ, R106.H1_H1 ;  /* 0x3000006aff6f7230 */ /* 0x000fe40000004100 */
[----:B------:R-:W-:Y:S02]  /*0eb0*/  HADD2.F32 R107, -RZ, R107.H1_H1 ;  /* 0x3000006bff6b7230 */ /* 0x000fe40000004100 */
[--C-:B------:R-:W-:Y:S02]  /*0ec0*/  HADD2.F32 R105, -RZ, R34.reuse.H0_H0 ;  /* 0x20000022ff697230 */ /* 0x100fe40000004100 */
[----:B------:R-:W-:Y:S02]  /*0ed0*/  HADD2.F32 R103, -RZ, R34.H1_H1 ;  /* 0x30000022ff677230 */ /* 0x000fe40000004100 */
[----:B------:R-:W-:-:S02]  /*0ee0*/  HADD2.F32 R97, -RZ, R26.H0_H0 ;  /* 0x2000001aff617230 */ /* 0x000fc40000004100 */
[----:B------:R-:W-:Y:S02]  /*0ef0*/  HADD2.F32 R95, -RZ, R26.H1_H1 ;  /* 0x3000001aff5f7230 */ /* 0x000fe40000004100 */
[--C-:B------:R-:W-:Y:S02]  /*0f00*/  HADD2.F32 R89, -RZ, R28.reuse.H0_H0 ;  /* 0x2000001cff597230 */ /* 0x100fe40000004100 */
[----:B0-----:R-:W-:Y:S02]  /*0f10*/  HADD2.F32 R85, -RZ, R28.H1_H1 ;  /* 0x3000001cff557230 */ /* 0x001fe40000004100 */
[----:B------:R-:W-:Y:S02]  /*0f20*/  HADD2.F32 R29, -RZ, R32.H1_H1 ;  /* 0x30000020ff1d7230 */ /* 0x000fe40000004100 */
[----:B------:R-:W-:Y:S02]  /*0f30*/  HADD2.F32 R131, -RZ, R33.H1_H1 ;  /* 0x30000021ff837230 */ /* 0x000fe40000004100 */
[----:B------:R-:W-:Y:S01]  /*0f40*/  FADD.FTZ R41, -R24, R41 ;  /* 0x0000002918297221 */ /* 0x000fe20000010100 */
[----:B------:R-:W-:-:S02]  /*0f50*/  HADD2.F32 R135, -RZ, R86.H0_H0 ;  /* 0x20000056ff877230 */ /* 0x000fc40000004100 */
[----:B------:R-:W-:Y:S01]  /*0f60*/  FADD.FTZ R129, -R24, R129 ;  /* 0x0000008118817221 */ /* 0x000fe20000010100 */
[----:B-1----:R-:W-:Y:S01]  /*0f70*/  FMUL.FTZ R3, R0, R3 ;  /* 0x0000000300037220 */ /* 0x002fe20000410000 */
[----:B------:R-:W-:Y:S01]  /*0f80*/  FADD.FTZ R33, -R24, R25 ;  /* 0x0000001918217221 */ /* 0x000fe20000010100 */
[----:B------:R-:W-:Y:S01]  /*0f90*/  FMUL.FTZ R43, R0, R39 ;  /* 0x00000027002b7220 */ /* 0x000fe20000410000 */
[----:B------:R-:W-:Y:S01]  /*0fa0*/  FADD.FTZ R25, -R24, R27 ;  /* 0x0000001b18197221 */ /* 0x000fe20000010100 */
[----:B------:R-:W-:Y:S02]  /*0fb0*/  HADD2.F32 R86, -RZ, R86.H1_H1 ;  /* 0x30000056ff567230 */ /* 0x000fe40000004100 */
[----:B------:R-:W-:Y:S01]  /*0fc0*/  FMUL.FTZ R39, R0, R133 ;  /* 0x0000008500277220 */ /* 0x000fe20000410000 */
[----:B------:R-:W-:Y:S02]  /*0fd0*/  HADD2.F32 R132, -RZ, R87.H0_H0 ;  /* 0x20000057ff847230 */ /* 0x000fe40000004100 */
        /* <DEDUP_REMOVED lines=25> */
[----:B------:R-:W-:-:S02]  /*1170*/  HADD2.F32 R133, -RZ, R78.H0_H0 ;  /* 0x2000004eff857230 */ /* 0x000fc40000004100 */
[----:B------:R-:W-:Y:S01]  /*1180*/  FADD.FTZ R24, R135, R17 ;  /* 0x0000001187187221 */ /* 0x000fe20000010000 */
[----:B------:R-:W-:Y:S01]  /*1190*/  FFMA.FTZ R131, R3, R135, R16 ;  /* 0x0000008703837223 */ /* 0x000fe20000010010 */
[C---:B------:R-:W-:Y:S01]  /*11a0*/  FMUL.FTZ R41, R0.reuse, R41 ;  /* 0x0000002900297220 */ /* 0x040fe20000410000 */
[----:B------:R-:W-:Y:S01]  /*11b0*/  FMUL.FTZ R130, R0, R129 ;  /* 0x0000008100827220 */ /* 0x000fe20000410000 */
[----:B------:R-:W-:Y:S01]  /*11c0*/  FMUL.FTZ R135, R62, R135 ;  /* 0x000000873e877220 */ /* 0x000fe20000410000 */
[----:B------:R-:W-:Y:S02]  /*11d0*/  HADD2.F32 R78, -RZ, R78.H1_H1 ;  /* 0x3000004eff4e7230 */ /* 0x000fe40000004100 */
[----:B------:R-:W-:Y:S01]  /*11e0*/  FADD.FTZ R26, R86, R15 ;  /* 0x0000000f561a7221 */ /* 0x000fe20000010000 */
[----:B------:R-:W-:Y:S01]  /*11f0*/  FFMA.FTZ R137, R43, R86, R14 ;  /* 0x000000562b897223 */ /* 0x000fe2000001000e */
[----:B------:R-:W-:Y:S01]  /*1200*/  FADD.FTZ R28, R132, R13 ;  /* 0x0000000d841c7221 */ /* 0x000fe20000010000 */
[----:B------:R-:W-:-:S02]  /*1210*/  HADD2.F32 R145, -RZ, R79.H0_H0 ;  /* 0x2000004fff917230 */ /* 0x000fc40000004100 */
[----:B------:R-:W-:Y:S01]  /*1220*/  FFMA.FTZ R139, R41, R132, R12 ;  /* 0x00000084298b7223 */ /* 0x000fe2000001000c */
[----:B------:R-:W-:Y:S02]  /*1230*/  HADD2.F32 R147, -RZ, R80.H0_H0 ;  /* 0x20000050ff937230 */ /* 0x000fe40000004100 */
[----:B------:R-:W-:Y:S01]  /*1240*/  FADD.FTZ R24, R24, R133 ;  /* 0x0000008518187221 */ /* 0x000fe20000010000 */
[--C-:B------:R-:W-:Y:S02]  /*1250*/  HADD2.F32 R13, -RZ, R18.reuse.H0_H0 ;  /* 0x20000012ff0d7230 */ /* 0x100fe40000004100 */
[----:B------:R-:W-:Y:S01]  /*1260*/  FFMA.FTZ R143, R130, R133, R131 ;  /* 0x00000085828f7223 */ /* 0x000fe20000010083 */
[----:B------:R-:W-:Y:S02]  /*1270*/  HADD2.F32 R14, -RZ, R18.H1_H1 ;  /* 0x30000012ff0e7230 */ /* 0x000fe40000004100 */
[C---:B------:R-:W-:Y:S01]  /*1280*/  FMUL.FTZ R124, R0.reuse, R125 ;  /* 0x0000007d007c7220 */ /* 0x040fe20000410000 */
[C---:B------:R-:W-:Y:S01]  /*1290*/  FMUL.FTZ R120, R0.reuse, R121 ;  /* 0x0000007900787220 */ /* 0x040fe20000410000 */
[----:B------:R-:W-:Y:S01]  /*12a0*/  FMUL.FTZ R112, R0, R113 ;  /* 0x0000007100707220 */ /* 0x000fe20000410000 */
[----:B------:R-:W-:Y:S01]  /*12b0*/  FMUL.FTZ R134, R63, R86 ;  /* 0x000000563f867220 */ /* 0x000fe20000410000 */
[----:B------:R-:W-:Y:S01]  /*12c0*/  FADD.FTZ R113, RZ, R135 ;  /* 0x00000087ff717221 */ /* 0x000fe20000010000 */
[----:B------:R-:W-:Y:S01]  /*12d0*/  FFMA.FTZ R18, R3, R135, RZ ;  /* 0x0000008703127223 */ /* 0x000fe200000100ff */
[----:B------:R-:W-:-:S02]  /*12e0*/  HADD2.F32 R128, -RZ, R87.H1_H1 ;  /* 0x30000057ff807230 */ /* 0x000fc40000004100 */
[----:B------:R-:W-:Y:S01]  /*12f0*/  FADD.FTZ R26, R26, R78 ;  /* 0x0000004e1a1a7221 */ /* 0x000fe20000010000 */
[----:B------:R-:W-:Y:S02]  /*1300*/  HADD2.F32 R80, -RZ, R80.H1_H1 ;  /* 0x30000050ff507230 */ /* 0x000fe40000004100 */
[----:B------:R-:W-:Y:S01]  /*1310*/  FADD.FTZ R28, R28, R145 ;  /* 0x000000911c1c7221 */ /* 0x000fe20000010000 */
[--C-:B------:R-:W-:Y:S02]  /*1320*/  HADD2.F32 R149, -RZ, R81.reuse.H0_H0 ;  /* 0x20000051ff957230 */ /* 0x100fe40000004100 */
[----:B------:R-:W-:Y:S01]  /*1330*/  FFMA.FTZ R139, R124, R145, R139 ;  /* 0x000000917c8b7223 */ /* 0x000fe2000001008b */
[----:B------:R-:W-:Y:S02]  /*1340*/  HADD2.F32 R87, -RZ, R36.H0_H0 ;  /* 0x20000024ff577230 */ /* 0x000fe40000004100 */
[----:B------:R-:W-:Y:S01]  /*1350*/  FADD.FTZ R24, R24, R147 ;  /* 0x0000009318187221 */ /* 0x000fe20000010000 */
[----:B------:R-:W-:Y:S01]  /*1360*/  FFMA.FTZ R143, R120, R147, R143 ;  /* 0x00000093788f7223 */ /* 0x000fe2000001008f */
[----:B------:R-:W-:Y:S01]  /*1370*/  FMUL.FTZ R116, R0, R117 ;  /* 0x0000007500747220 */ /* 0x000fe20000410000 */
[----:B------:R-:W-:Y:S01]  /*1380*/  FMUL.FTZ R132, R64, R132 ;  /* 0x0000008440847220 */ /* 0x000fe20000410000 */
[----:B------:R-:W-:Y:S01]  /*1390*/  FADD.FTZ R113, R113, R134 ;  /* 0x0000008671717221 */ /* 0x000fe20000010000 */
[----:B------:R-:W-:Y:S01]  /*13a0*/  FFMA.FTZ R18, R43, R134, R18 ;  /* 0x000000862b127223 */ /* 0x000fe20000010012 */
[----:B------:R-:W-:-:S02]  /*13b0*/  HADD2.F32 R82, -RZ, R81.H1_H1 ;  /* 0x30000051ff527230 */ /* 0x000fc40000004100 */
[----:B------:R-:W-:Y:S01]  /*13c0*/  FMUL.FTZ R129, R64, R145 ;  /* 0x0000009140817220 */ /* 0x000fe20000410000 */
[----:B------:R-:W-:Y:S02]  /*13d0*/  HADD2.F32 R81, -RZ, R37.H0_H0 ;  /* 0x20000025ff517230 */ /* 0x000fe40000004100 */
[----:B------:R-:W-:Y:S01]  /*13e0*/  FADD.FTZ R145, R26, R80 ;  /* 0x000000501a917221 */ /* 0x000fe20000010000 */
[----:B------:R-:W-:Y:S01]  /*13f0*/  FADD.FTZ R32, R128, R11 ;  /* 0x0000000b80207221 */ /* 0x000fe20000010000 */
[-C--:B------:R-:W-:Y:S01]  /*1400*/  FFMA.FTZ R141, R39, R128.reuse, R10 ;  /* 0x00000080278d7223 */ /* 0x080fe2000001000a */
[----:B------:R-:W-:Y:S01]  /*1410*/  FADD.FTZ R28, R28, R149 ;  /* 0x000000951c1c7221 */ /* 0x000fe20000010000 */
[----:B------:R-:W-:Y:S01]  /*1420*/  FFMA.FTZ R139, R116, R149, R139 ;  /* 0x00000095748b7223 */ /* 0x000fe2000001008b */
[----:B------:R-:W-:Y:S01]  /*1430*/  FADD.FTZ R26, R24, R87 ;  /* 0x00000057181a7221 */ /* 0x000fe20000010000 */
[-C--:B------:R-:W-:Y:S01]  /*1440*/  FFMA.FTZ R143, R112, R87.reuse, R143 ;  /* 0x00000057708f7223 */ /* 0x080fe2000001008f */
[----:B------:R-:W-:Y:S01]  /*1450*/  FMUL.FTZ R117, R62, R87 ;  /* 0x000000573e757220 */ /* 0x000fe20000410000 */
[----:B------:R-:W-:Y:S01]  /*1460*/  FMUL.FTZ R108, R0, R109 ;  /* 0x0000006d006c7220 */ /* 0x000fe20000410000 */
[----:B------:R-:W-:Y:S01]  /*1470*/  FMUL.FTZ R128, R65, R128 ;  /* 0x0000008041807220 */ /* 0x000fe20000410000 */
        /* <DEDUP_REMOVED lines=12> */
[----:B------:R-:W-:-:S02]  /*1540*/  HADD2.F32 R34, -RZ, R79.H1_H1 ;  /* 0x3000004fff227230 */ /* 0x000fc40000004100 */
[----:B------:R-:W-:Y:S01]  /*1550*/  FADD.FTZ R24, R24, R131 ;  /* 0x0000008318187221 */ /* 0x000fe20000010000 */
[----:B------:R-:W-:Y:S01]  /*1560*/  FFMA.FTZ R81, R126, R131, R81 ;  /* 0x000000837e517223 */ /* 0x000fe20000010051 */
[----:B------:R-:W-:Y:S01]  /*1570*/  FMUL.FTZ R122, R0, R123 ;  /* 0x0000007b007a7220 */ /* 0x000fe20000410000 */
[----:B------:R-:W-:Y:S01]  /*1580*/  FMUL.FTZ R127, R65, R34 ;  /* 0x00000022417f7220 */ /* 0x000fe20000410000 */
[----:B------:R-:W-:Y:S01]  /*1590*/  FADD.FTZ R24, R24, R129 ;  /* 0x0000008118187221 */ /* 0x000fe20000010000 */
[----:B------:R-:W-:Y:S01]  /*15a0*/  FFMA.FTZ R81, R124, R129, R81 ;  /* 0x000000817c517223 */ /* 0x000fe20000010051 */
[----:B------:R-:W-:Y:S02]  /*15b0*/  FMUL.FTZ R125, R62, R147 ;  /* 0x000000933e7d7220 */ /* 0x000fe40000410000 */
        /* <DEDUP_REMOVED lines=13> */
[----:B------:R-:W-:Y:S02]  /*1690*/  HADD2.F32 R36, -RZ, R36.H1_H1 ;  /* 0x30000024ff247230 */ /* 0x000fe40000004100 */
        /* <DEDUP_REMOVED lines=9> */
[--C-:B------:R-:W-:Y:S02]  /*1730*/  HADD2.F32 R79, -RZ, R30.reuse.H0_H0 ;  /* 0x2000001eff4f7230 */ /* 0x100fe40000004100 */
        /* <DEDUP_REMOVED lines=84> */
[----:B------:R-:W-:Y:S01]  /*1c80*/  FADD.FTZ R147, R147, R16 ;  /* 0x0000001093937221 */ /* 0x000fe20000010000 */
[----:B------:R-:W-:Y:S01]  /*1c90*/  FFMA.FTZ R141, R106, R16, R141 ;  /* 0x000000106a8d7223 */ /* 0x000fe2000001008d */
[----:B------:R-:W-:Y:S02]  /*1ca0*/  HADD2.F32 R19, -RZ, R19.H1_H1 ;  /* 0x30000013ff137230 */ /* 0x000fe40000004100 */
        /* <DEDUP_REMOVED lines=30> */
[----:B------:R0:W-:Y:S01]  /*1e90*/  STS.64 [R61], R10 ;  /* 0x0000000a3d007388 */ /* 0x0001e20000000a00 */
[----:B------:R-:W-:Y:S01]  /*1ea0*/  FADD.FTZ R15, R31, R14 ;  /* 0x0000000e1f0f7221 */ /* 0x000fe20000010000 */
[----:B------:R-:W-:Y:S01]  /*1eb0*/  FADD.FTZ R17, R26, R13 ;  /* 0x0000000d1a117221 */ /* 0x000fe20000010000 */
[----:B------:R-:W-:Y:S01]  /*1ec0*/  FFMA.FTZ R16, R80, R13, R143 ;  /* 0x0000000d50107223 */ /* 0x000fe2000001008f */
[----:B------:R-:W-:Y:S01]  /*1ed0*/  FFMA.FTZ R14, R78, R14, R37 ;  /* 0x0000000e4e0e7223 */ /* 0x000fe20000010025 */
[----:B------:R-:W-:Y:S01]  /*1ee0*/  FADD.FTZ R13, R18, R21 ;  /* 0x00000015120d7221 */ /* 0x000fe20000010000 */
        /* <DEDUP_REMOVED lines=24> */
.L_x_656:
        /* <DEDUP_REMOVED lines=32> */
.L_x_658:
[----:B------:R-:W-:Y:S05]  /*2270*/  BSYNC.RECONVERGENT B0 ;  /* 0x0000000000007941 */ /* 0x000fea0003800200 */
.L_x_657:
        /* <DEDUP_REMOVED lines=24> */
.L_x_661:
[----:B------:R-:W2:Y:S04]  /*2400*/  LD.E.STRONG.GPU R19, desc[UR10][R4.64+0x10] ;  /* 0x0000100a04137980 */ /* 0x000ea8000c10f900 */
[----:B--2---:R-:W-:Y:S01]  /*2410*/  CCTL.IVALL ;  /* 0x00000000ff00798f */ /* 0x004fe20002000000 */
[----:B------:R-:W-:Y:S05]  /*2420*/  YIELD ;  /* 0x0000000000007946 */ /* 0x000fea0003800000 */
[----:B-----5:R-:W-:-:S04]  /*2430*/  LOP3.LUT R19, R19, R18, RZ, 0x3c, !PT ;  /* 0x0000001213137212 */ /* 0x020fc800078e3cff */
[----:B------:R-:W-:-:S13]  /*2440*/  ISETP.GT.AND P1, PT, R19, -0x1, PT ;  /* 0xffffffff1300780c */ /* 0x000fda0003f24270 */
[----:B------:R-:W-:Y:S05]  /*2450*/  @P1 BRA `(.L_x_661) ;  /* 0xfffffffc00e81947 */ /* 0x000fea000383ffff */
.L_x_660:
[----:B------:R-:W-:Y:S05]  /*2460*/  WARPSYNC.ALL ;  /* 0x0000000000007948 */ /* 0x000fea0003800000 */
[----:B------:R-:W-:Y:S06]  /*2470*/  BAR.SYNC.DEFER_BLOCKING 0x0 ;  /* 0x0000000000007b1d */ /* 0x000fec0000010000 */
[----:B------:R-:W-:Y:S05]  /*2480*/  BRA `(.L_x_662) ;  /* 0x00000000003c7947 */ /* 0x000fea0003800000 */
.L_x_659:
[----:B------:R-:W-:Y:S01]  /*2490*/  BAR.SYNC.DEFER_BLOCKING 0x0 ;  /* 0x0000000000007b1d */ /* 0x000fe20000010000 */
[----:B------:R-:W-:-:S13]  /*24a0*/  ISETP.NE.AND P1, PT, R42, RZ, PT ;  /* 0x000000ff2a00720c */ /* 0x000fda0003f25270 */
[----:B------:R-:W-:Y:S05]  /*24b0*/  @P1 BRA `(.L_x_663) ;  /* 0x0000000000281947 */ /* 0x000fea0003800000 */
[----:B------:R-:W-:Y:S06]  /*24c0*/  MEMBAR.ALL.GPU ;  /* 0x0000000000007992 */ /* 0x000fec000000a000 */
[----:B------:R-:W-:-:S00]  /*24d0*/  ERRBAR ;  /* 0x00000000000079ab */ /* 0x000fc00000000000 */
[----:B------:R-:W-:Y:S06]  /*24e0*/  CGAERRBAR ;  /* 0x00000000000075ab */ /* 0x000fec0000000000 */
[----:B------:R0:W5:Y:S02]  /*24f0*/  ATOM.E.ADD.STRONG.GPU PT, R18, desc[UR10][R8.64], R73 ;  /* 0x800000490812798a */ /* 0x00016400081ef10a */
.L_x_664:
[----:B------:R-:W2:Y:S04]  /*2500*/  LD.E.STRONG.GPU R19, desc[UR10][R8.64] ;  /* 0x0000000a08137980 */ /* 0x000ea8000c10f900 */
[----:B--2---:R-:W-:Y:S01]  /*2510*/  CCTL.IVALL ;  /* 0x00000000ff00798f */ /* 0x004fe20002000000 */
[----:B------:R-:W-:Y:S05]  /*2520*/  YIELD ;  /* 0x0000000000007946 */ /* 0x000fea0003800000 */
[----:B-----5:R-:W-:-:S04]  /*2530*/  LOP3.LUT R19, R19, R18, RZ, 0x3c, !PT ;  /* 0x0000001213137212 */ /* 0x020fc800078e3cff */
[----:B------:R-:W-:-:S13]  /*2540*/  ISETP.GT.AND P1, PT, R19, -0x1, PT ;  /* 0xffffffff1300780c */ /* 0x000fda0003f24270 */
[----:B------:R-:W-:Y:S05]  /*2550*/  @P1 BRA `(.L_x_664) ;  /* 0xfffffffc00e81947 */ /* 0x000fea000383ffff */
.L_x_663:
[----:B------:R-:W-:Y:S05]  /*2560*/  WARPSYNC.ALL ;  /* 0x0000000000007948 */ /* 0x000fea0003800000 */
[----:B------:R-:W-:Y:S06]  /*2570*/  BAR.SYNC.DEFER_BLOCKING 0x0 ;  /* 0x0000000000007b1d */ /* 0x000fec0000010000 */
.L_x_662:
        /* <DEDUP_REMOVED lines=11> */
.L_x_666:
[----:B------:R-:W-:Y:S05]  /*2630*/  BSYNC.RECONVERGENT B0 ;  /* 0x0000000000007941 */ /* 0x000fea0003800200 */
.L_x_665:
        /* <DEDUP_REMOVED lines=104> */
[----:B------:R-:W-:Y:S01]  /*2cc0*/  F2FP.F16.F32.PACK_AB R19, R20, R19 ;  /* 0x000000131413723e */ /* 0x000fe200000000ff */
        /* <DEDUP_REMOVED lines=27> */
[----:B------:R1:W-:Y:S01]  /*2e80*/  STG.E.64 desc[UR10][R76.64+0x2800], R20 ;  /* 0x002800144c007986 */ /* 0x0003e2000c101b0a */
[----:B------:R-:W-:-:S02]  /*2e90*/  F2FP.F16.F32.PACK_AB R24, R24, R117 ;  /* 0x000000751818723e */ /* 0x000fc400000000ff */
[----:B------:R-:W-:Y:S01]  /*2ea0*/  F2FP.F16.F32.PACK_AB R25, R26, R113 ;  /* 0x000000711a19723e */ /* 0x000fe200000000ff */
[----:B------:R1:W-:Y:S01]  /*2eb0*/  STG.E.64 desc[UR10][R76.64], R18 ;  /* 0x000000124c007986 */ /* 0x0003e2000c101b0a */
[----:B------:R-:W-:Y:S02]  /*2ec0*/  F2FP.F16.F32.PACK_AB R28, R28, R109 ;  /* 0x0000006d1c1c723e */ /* 0x000fe400000000ff */
[----:B------:R-:W-:Y:S01]  /*2ed0*/  F2FP.F16.F32.PACK_AB R29, R30, R105 ;  /* 0x000000691e1d723e */ /* 0x000fe200000000ff */
[----:B------:R1:W-:Y:S01]  /*2ee0*/  STG.E.64 desc[UR10][R76.64+0x5000], R22 ;  /* 0x005000164c007986 */ /* 0x0003e2000c101b0a */
        /* <DEDUP_REMOVED lines=9> */
[----:B------:R1:W-:Y:S04]  /*2f80*/  STG.E.64 desc[UR10][R76.64+0xf000], R36 ;  /* 0x00f000244c007986 */ /* 0x0003e8000c101b0a */
[----:B------:R1:W-:Y:S01]  /*2f90*/  STG.E.64 desc[UR10][R76.64+0x11800], R80 ;  /* 0x011800504c007986 */ /* 0x0003e2000c101b0a */
[----:B------:R-:W-:Y:S05]  /*2fa0*/  @!P0 BRA `(.L_x_667) ;  /* 0xffffffd800988947 */ /* 0x000fea000383ffff */
.L_x_655:
        /* <DEDUP_REMOVED lines=57> */
.L_x_679:
        /* <DEDUP_REMOVED lines=25> */
.L_x_672:
        /* <DEDUP_REMOVED lines=33> */
.L_x_671:
[----:B------:R-:W-:Y:S05]  /*36e0*/  BSYNC.RECONVERGENT B1 ;  /* 0x0000000000017941 */ /* 0x000fea0003800200 */
.L_x_670:
        /* <DEDUP_REMOVED lines=25> */
.L_x_674:
[----:B------:R-:W-:Y:S05]  /*3880*/  BSYNC.RECONVERGENT B1 ;  /* 0x0000000000017941 */ /* 0x000fea0003800200 */
.L_x_673:
        /* <DEDUP_REMOVED lines=30> */
.L_x_669:
[----:B------:R-:W-:Y:S05]  /*3a70*/  BSYNC.RECONVERGENT B0 ;  /* 0x0000000000007941 */ /* 0x000fea0003800200 */
.L_x_668:
[----:B------:R0:W-:Y:S01]  /*3a80*/  STS [R10], R23 ;  /* 0x000000170a007388 */ /* 0x0001e20000000800 */
[----:B------:R-:W1:Y:S01]  /*3a90*/  LDC.64 R16, c[0x0][0x388] ;  /* 0x0000e200ff107b82 */ /* 0x000e620000000a00 */
[----:B------:R-:W-:Y:S02]  /*3aa0*/  ISETP.GT.U32.AND P1, PT, R48, 0x9, PT ;  /* 0x000000093000780c */ /* 0x000fe40003f24070 */
[----:B------:R0:W-:Y:S01]  /*3ab0*/  STS [R10+0x500], R22 ;  /* 0x000500160a007388 */ /* 0x0001e20000000800 */
[----:B------:R-:W-:-:S04]  /*3ac0*/  MOV R24, R9 ;  /* 0x0000000900187202 */ /* 0x000fc80000000f00 */
[----:B------:R-:W2:Y:S08]  /*3ad0*/  LDC.64 R18, c[0x0][0x390] ;  /* 0x0000e400ff127b82 */ /* 0x000eb00000000a00 */
[----:B0-----:R-:W-:Y:S06]  /*3ae0*/  BAR.SYNC.DEFER_BLOCKING 0x0 ;  /* 0x0000000000007b1d */ /* 0x001fec0000010000 */
.L_x_678:
        /* <DEDUP_REMOVED lines=31> */
.L_x_689:
[----:B------:R-:W-:Y:S01]  /*3ce0*/  BSSY.RECONVERGENT B0, `(.L_x_676) ;  /* 0x000000b000007945 */ /* 0x000fe20003800200 */
[----:B----4-:R-:W-:-:S03]  /*3cf0*/  FADD.FTZ R13, R12, R13 ;  /* 0x0000000d0c0d7221 */ /* 0x010fc60000010000 */
[----:B------:R-:W-:Y:S05]  /*3d00*/  @P2 BRA `(.L_x_677) ;  /* 0x0000000000202947 */ /* 0x000fea0003800000 */
[----:B------:R-:W-:Y:S02]  /*3d10*/  F2FP.F16.F32.PACK_AB R12, R13, R26 ;  /* 0x0000001a0d0c723e */ /* 0x000fe400000000ff */
[----:B------:R-:W-:Y:S02]  /*3d20*/  IADD3 R15, PT, PT, R24, R11, RZ ;  /* 0x0000000b180f7210 */ /* 0x000fe40007ffe0ff */
[C---:B------:R-:W-:Y:S02]  /*3d30*/  PRMT R22, R12.reuse, 0x7610, R22 ;  /* 0x000076100c167816 */ /* 0x040fe40000000016 */
[----:B------:R-:W-:Y:S01]  /*3d40*/  PRMT R23, R12, 0x7632, R23 ;  /* 0x000076320c177816 */ /* 0x000fe20000000017 */
[----:B-1----:R-:W-:-:S04]  /*3d50*/  IMAD.WIDE R12, R15, 0x2, R16 ;  /* 0x000000020f0c7825 */ /* 0x002fc800078e0210 */
[----:B--2---:R-:W-:Y:S01]  /*3d60*/  IMAD.WIDE R14, R15, 0x2, R18 ;  /* 0x000000020f0e7825 */ /* 0x004fe200078e0212 */
[----:B------:R0:W-:Y:S04]  /*3d70*/  STG.E.U16 desc[UR10][R12.64], R22 ;  /* 0x000000160c007986 */ /* 0x0001e8000c10150a */
[----:B------:R0:W-:Y:S02]  /*3d80*/  STG.E.U16 desc[UR10][R14.64], R23 ;  /* 0x000000170e007986 */ /* 0x0001e4000c10150a */
.L_x_677:
[----:B------:R-:W-:Y:S05]  /*3d90*/  BSYNC.RECONVERGENT B0 ;  /* 0x0000000000007941 */ /* 0x000fea0003800200 */
.L_x_676:
        /* <DEDUP_REMOVED lines=9> */
.L_x_675:
        /* <DEDUP_REMOVED lines=8> */
.L_x_681:
[----:B------:R-:W-:Y:S05]  /*3eb0*/  BSYNC B0 ;  /* 0x0000000000007941 */ /* 0x000fea0003800000 */
.L_x_680:
        /* <DEDUP_REMOVED lines=8> */
.L_x_682:
[----:B------:R-:W-:Y:S01]  /*3f40*/  FADD.FTZ R15, R15, R12 ;  /* 0x0000000c0f0f7221 */ /* 0x000fe20000010000 */
[----:B------:R-:W-:-:S04]  /*3f50*/  HFMA2 R29, -RZ, RZ, 0, 2.384185791015625e-07 ;  /* 0x00000004ff1d7431 */ /* 0x000fc800000001ff */
[----:B------:R-:W-:Y:S02]  /*3f60*/  MOV R30, R15 ;  /* 0x0000000f001e7202 */ /* 0x000fe40000000f00 */
[----:B------:R-:W-:-:S07]  /*3f70*/  MOV R14, R28 ;  /* 0x0000001c000e7202 */ /* 0x000fce0000000f00 */
[----:B------:R-:W-:Y:S05]  /*3f80*/  WARPSYNC.COLLECTIVE R27, `(.L_x_683) ;  /* 0x000000001b087348 */ /* 0x000fea0003c00000 */
[----:B------:R0:W1:Y:S02]  /*3f90*/  SHFL.BFLY P3, R28, R30, R29, R32 ;  /* 0x0c00001d1e1c7389 */ /* 0x0000640000060020 */
[----:B01----:R-:W-:Y:S05]  /*3fa0*/  ENDCOLLECTIVE ;  /* 0x000000000000791b */ /* 0x003fea0003800000 */
.L_x_683:
[----:B------:R-:W-:-:S05]  /*3fb0*/  FADD.FTZ R14, R14, R13 ;  /* 0x0000000d0e0e7221 */ /* 0x000fca0000010000 */
[----:B------:R-:W-:Y:S02]  /*3fc0*/  MOV R30, R14 ;  /* 0x0000000e001e7202 */ /* 0x000fe40000000f00 */
[----:B------:R-:W-:-:S07]  /*3fd0*/  MOV R22, R28 ;  /* 0x0000001c00167202 */ /* 0x000fce0000000f00 */
[----:B------:R-:W-:Y:S05]  /*3fe0*/  WARPSYNC.COLLECTIVE R27, `(.L_x_684) ;  /* 0x000000001b087348 */ /* 0x000fea0003c00000 */
[----:B------:R0:W1:Y:S02]  /*3ff0*/  SHFL.BFLY P3, R28, R30, R29, R32 ;  /* 0x0c00001d1e1c7389 */ /* 0x0000640000060020 */
[----:B01----:R-:W-:Y:S05]  /*4000*/  ENDCOLLECTIVE ;  /* 0x000000000000791b */ /* 0x003fea0003800000 */
.L_x_684:
[----:B------:R-:W-:Y:S01]  /*4010*/  FADD.FTZ R22, R15, R22 ;  /* 0x000000160f167221 */ /* 0x000fe20000010000 */
[----:B------:R-:W-:-:S04]  /*4020*/  HFMA2 R29, -RZ, RZ, 0, 1.1920928955078125e-07 ;  /* 0x00000002ff1d7431 */ /* 0x000fc800000001ff */
[----:B------:R-:W-:Y:S02]  /*4030*/  MOV R30, R22 ;  /* 0x00000016001e7202 */ /* 0x000fe40000000f00 */
[----:B------:R-:W-:-:S07]  /*4040*/  MOV R23, R28 ;  /* 0x0000001c00177202 */ /* 0x000fce0000000f00 */
[----:B------:R-:W-:Y:S05]  /*4050*/  WARPSYNC.COLLECTIVE R27, `(.L_x_685) ;  /* 0x000000001b087348 */ /* 0x000fea0003c00000 */
[----:B------:R0:W1:Y:S02]  /*4060*/  SHFL.BFLY P3, R28, R30, R29, R32 ;  /* 0x0c00001d1e1c7389 */ /* 0x0000640000060020 */
[----:B01----:R-:W-:Y:S05]  /*4070*/  ENDCOLLECTIVE ;  /* 0x000000000000791b */ /* 0x003fea0003800000 */
.L_x_685:
[----:B------:R-:W-:-:S05]  /*4080*/  FADD.FTZ R23, R14, R23 ;  /* 0x000000170e177221 */ /* 0x000fca0000010000 */
[----:B------:R-:W-:Y:S02]  /*4090*/  MOV R30, R23 ;  /* 0x00000017001e7202 */ /* 0x000fe40000000f00 */
[----:B------:R-:W-:-:S07]  /*40a0*/  MOV R25, R28 ;  /* 0x0000001c00197202 */ /* 0x000fce0000000f00 */
[----:B------:R-:W-:Y:S05]  /*40b0*/  WARPSYNC.COLLECTIVE R27, `(.L_x_686) ;  /* 0x000000001b087348 */ /* 0x000fea0003c00000 */
[----:B------:R0:W1:Y:S02]  /*40c0*/  SHFL.BFLY P3, R28, R30, R29, R32 ;  /* 0x0c00001d1e1c7389 */ /* 0x0000640000060020 */
[----:B01----:R-:W-:Y:S05]  /*40d0*/  ENDCOLLECTIVE ;  /* 0x000000000000791b */ /* 0x003fea0003800000 */
.L_x_686:
[----:B------:R-:W-:Y:S01]  /*40e0*/  FADD.FTZ R25, R22, R25 ;  /* 0x0000001916197221 */ /* 0x000fe20000010000 */
[----:B------:R-:W-:-:S04]  /*40f0*/  HFMA2 R29, -RZ, RZ, 0, 5.9604644775390625e-08 ;  /* 0x00000001ff1d7431 */ /* 0x000fc800000001ff */
[----:B------:R-:W-:Y:S02]  /*4100*/  MOV R30, R25 ;  /* 0x00000019001e7202 */ /* 0x000fe40000000f00 */
[----:B------:R-:W-:-:S07]  /*4110*/  MOV R12, R28 ;  /* 0x0000001c000c7202 */ /* 0x000fce0000000f00 */
[----:B------:R-:W-:Y:S05]  /*4120*/  WARPSYNC.COLLECTIVE R27, `(.L_x_687) ;  /* 0x000000001b087348 */ /* 0x000fea0003c00000 */
[----:B------:R0:W1:Y:S02]  /*4130*/  SHFL.BFLY P3, R28, R30, R29, R32 ;  /* 0x0c00001d1e1c7389 */ /* 0x0000640000060020 */
[----:B01----:R-:W-:Y:S05]  /*4140*/  ENDCOLLECTIVE ;  /* 0x000000000000791b */ /* 0x003fea0003800000 */
.L_x_687:
[----:B------:R-:W-:-:S05]  /*4150*/  FADD.FTZ R12, R23, R12 ;  /* 0x0000000c170c7221 */ /* 0x000fca0000010000 */
[----:B------:R-:W-:Y:S02]  /*4160*/  MOV R30, R12 ;  /* 0x0000000c001e7202 */ /* 0x000fe40000000f00 */
[----:B------:R-:W-:-:S07]  /*4170*/  MOV R26, R28 ;  /* 0x0000001c001a7202 */ /* 0x000fce0000000f00 */
[----:B------:R-:W-:Y:S05]  /*4180*/  WARPSYNC.COLLECTIVE R27, `(.L_x_688) ;  /* 0x000000001b087348 */ /* 0x000fea0003c00000 */
[----:B------:R0:W1:Y:S02]  /*4190*/  SHFL.BFLY P3, R28, R30, R29, R32 ;  /* 0x0c00001d1e1c7389 */ /* 0x0000640000060020 */
[----:B01----:R-:W-:Y:S05]  /*41a0*/  ENDCOLLECTIVE ;  /* 0x000000000000791b */ /* 0x003fea0003800000 */
.L_x_688:
[----:B------:R-:W-:Y:S01]  /*41b0*/  FADD.FTZ R26, R25, R26 ;  /* 0x0000001a191a7221 */ /* 0x000fe20000010000 */
[----:B------:R-:W-:Y:S01]  /*41c0*/  MOV R13, R28 ;  /* 0x0000001c000d7202 */ /* 0x000fe20000000f00 */
[----:B------:R-:W-:Y:S06]  /*41d0*/  BRA `(.L_x_689) ;  /* 0xfffffff800c07947 */ /* 0x000fec000383ffff */
.L_x_690:
        /* <DEDUP_REMOVED lines=10> */
.L_x_1257:


//--------------------- .text._ZN13group_norm_v218gn_bwd_cuda_kernelI6__halfLi320ELi1ELi32ELi40ELi1024ELb0ELb1ELi64ELi320ELi320ELi4ELb1ELi8ELb0ELb0ELNS_15WgradSyncMethodE3ENS_16CompileConditionILi1000EEEEEvPT_S6_S6_PKS5_S8_S8_S8_PKfflPfPj --------------------------
	.section	.text._ZN13group_norm_v218gn_bwd_cuda_kernelI6__halfLi320ELi1ELi32ELi40ELi1024ELb0ELb1ELi64ELi320ELi320ELi4ELb1ELi8ELb0ELb0ELNS_15WgradSyncMethodE3ENS_16CompileConditionILi1000EEEEEvPT_S6_S6_PKS5_S8_S8_S8_PKfflPfPj,"ax",@progbits
	.align	128
        .global         _ZN13group_norm_v218gn_bwd_cuda_kernelI6__halfLi320ELi1ELi32ELi40ELi1024ELb0ELb1ELi64ELi320ELi320ELi4ELb1ELi8ELb0ELb0ELNS_15WgradSyncMethodE3ENS_16CompileConditionILi1000EEEEEvPT_S6_S6_PKS5_S8_S8_S8_PKfflPfPj
        .type           _ZN13group_norm_v218gn_bwd_cuda_kernelI6__halfLi320ELi1ELi32ELi40ELi1024ELb0ELb1ELi64ELi320ELi320ELi4ELb1ELi8ELb0ELb0ELNS_15WgradSyncMethodE3ENS_16CompileConditionILi1000EEEEEvPT_S6_S6_PKS5_S8_S8_S8_PKfflPfPj,@function
        .size           _ZN13group_norm_v218gn_bwd_cuda_kernelI6__halfLi320ELi1ELi32ELi40ELi1024ELb0ELb1ELi64ELi320ELi320ELi4ELb1ELi8ELb0ELb0ELNS_15WgradSyncMethodE3ENS_16CompileConditionILi1000EEEEEvPT_S6_S6_PKS5_S8_S8_S8_PKfflPfPj,(.L_x_1258 - _ZN13group_norm_v218gn_bwd_cuda_kernelI6__halfLi320ELi1ELi32ELi40ELi1024ELb0ELb1ELi64ELi320ELi320ELi4ELb1ELi8ELb0ELb0ELNS_15WgradSyncMethodE3ENS_16CompileConditionILi1000EEEEEvPT_S6_S6_PKS5_S8_S8_S8_PKfflPfPj)
        .other          _ZN13group_norm_v218gn_bwd_cuda_kernelI6__halfLi320ELi1ELi32ELi40ELi1024ELb0ELb1ELi64ELi320ELi320ELi4ELb1ELi8ELb0ELb0ELNS_15WgradSyncMethodE3ENS_16CompileConditionILi1000EEEEEvPT_S6_S6_PKS5_S8_S8_S8_PKfflPfPj,@"STO_CUDA_ENTRY STV_DEFAULT"
_ZN13group_norm_v218gn_bwd_cuda_kernelI6__halfLi320ELi1ELi32ELi40ELi1024ELb0ELb1ELi64ELi320ELi320ELi4ELb1ELi8ELb0ELb0ELNS_15WgradSyncMethodE3ENS_16CompileConditionILi1000EEEEEvPT_S6_S6_PKS5_S8_S8_S8_PKfflPfPj:
.text._ZN13group_norm_v218gn_bwd_cuda_kernelI6__halfLi320ELi1ELi32ELi40ELi1024ELb0ELb1ELi64ELi320ELi320ELi4ELb1ELi8ELb0ELb0ELNS_15WgradSyncMethodE3ENS_16CompileConditionILi1000EEEEEvPT_S6_S6_PKS5_S8_S8_S8_PKfflPfPj:
        /* <DEDUP_REMOVED lines=28> */
.L_x_693:
[----:B0-----:R-:W2:Y:S04]  /*01c0*/  LD.E.STRONG.GPU R5, desc[UR16][R2.64+0x20] ;  /* 0x0000201002057980 */ /* 0x001ea8000c10f900 */
[----:B--2---:R-:W-:Y:S01]  /*01d0*/  CCTL.IVALL ;  /* 0x00000000ff00798f */ /* 0x004fe20002000000 */
[----:B------:R-:W-:Y:S05]  /*01e0*/  YIELD ;  /* 0x0000000000007946 */ /* 0x000fea0003800000 */
[----:B-----5:R-:W-:-:S04]  /*01f0*/  LOP3.LUT R5, R5, R0, RZ, 0x3c, !PT ;  /* 0x0000000005057212 */ /* 0x020fc800078e3cff */
[----:B------:R-:W-:-:S13]  /*0200*/  ISETP.GT.AND P0, PT, R5, -0x1, PT ;  /* 0xffffffff0500780c */ /* 0x000fda0003f04270 */
[----:B------:R-:W-:Y:S05]  /*0210*/  @P0 BRA `(.L_x_693) ;  /* 0xfffffffc00e80947 */ /* 0x000fea000383ffff */
.L_x_692:
[----:B------:R-:W-:Y:S05]  /*0220*/  WARPSYNC.ALL ;  /* 0x0000000000007948 */ /* 0x000fea0003800000 */
[----:B------:R-:W-:Y:S06]  /*0230*/  BAR.SYNC.DEFER_BLOCKING 0x0 ;  /* 0x0000000000007b1d */ /* 0x000fec0000010000 */
[----:B------:R-:W-:Y:S05]  /*0240*/  BRA `(.L_x_694) ;  /* 0x0000004c00247947 */ /* 0x000fea0003800000 */
.L_x_691:
        /* <DEDUP_REMOVED lines=38> */
[----:B------:R-:W-:Y:S01]  /*04b0*/  SHF.L.U32 R0, R27, 0x1, RZ ;  /* 0x000000011b007819 */ /* 0x000fe200000006ff */
[----:B------:R-:W0:Y:S01]  /*04c0*/  LDCU UR20, c[0x0][0x374] ;  /* 0x00006e80ff1477ac */ /* 0x000e220008000800 */
[----:B------:R-:W-:-:S02]  /*04d0*/  LOP3.LUT R4, R4, 0x18, RZ, 0xc0, !PT ;  /* 0x0000001804047812 */ /* 0x000fc400078ec0ff */
[----:B------:R-:W-:Y:S01]  /*04e0*/  MOV R9, UR5 ;  /* 0x0000000500097c02 */ /* 0x000fe20008000f00 */
[----:B------:R-:W-:Y:S01]  /*04f0*/  UMOV UR13, UR11 ;  /* 0x0000000b000d7c82 */ /* 0x000fe20008000000 */
[----:B------:R-:W-:Y:S02]  /*0500*/  LEA R6, R26, R109, 0x3 ;  /* 0x0000006d1a067211 */ /* 0x000fe400078e18ff */
[----:B------:R-:W-:Y:S02]  /*0510*/  LOP3.LUT R0, R0, 0x18, RZ, 0xc0, !PT ;  /* 0x0000001800007812 */ /* 0x000fe400078ec0ff */
[----:B------:R-:W-:Y:S02]  /*0520*/  IADD3 R4, PT, PT, R3, R4, RZ ;  /* 0x0000000403047210 */ /* 0x000fe40007ffe0ff */
[----:B------:R-:W-:Y:S02]  /*0530*/  LEA R3, R27, R3, 0x5 ;  /* 0x000000031b037211 */ /* 0x000fe400078e28ff */
[----:B------:R-:W-:Y:S01]  /*0540*/  LEA R2, R7, R2, 0x18 ;  /* 0x0000000207027211 */ /* 0x000fe200078ec0ff */
[----:B------:R-:W-:Y:S01]  /*0550*/  IMAD R7, R6, 0x28, -R9 ;  /* 0x0000002806077824 */ /* 0x000fe200078e0a09 */
[----:B------:R-:W-:-:S02]  /*0560*/  LOP3.LUT R6, R0, 0x8, RZ, 0x3c, !PT ;  /* 0x0000000800067812 */ /* 0x000fc400078e3cff */
[C---:B------:R-:W-:Y:S02]  /*0570*/  LOP3.LUT R8, R0.reuse, 0x10, RZ, 0x3c, !PT ;  /* 0x0000001000087812 */ /* 0x040fe400078e3cff */
[----:B------:R-:W-:Y:S02]  /*0580*/  LOP3.LUT R10, R0, 0x18, RZ, 0x3c, !PT ;  /* 0x00000018000a7812 */ /* 0x000fe400078e3cff */
[C---:B------:R-:W-:Y:S02]  /*0590*/  IADD3 R0, PT, PT, R3.reuse, R0, RZ ;  /* 0x0000000003007210 */ /* 0x040fe40007ffe0ff */
[C---:B------:R-:W-:Y:S02]  /*05a0*/  IADD3 R9, PT, PT, R3.reuse, R6, RZ ;  /* 0x0000000603097210 */ /* 0x040fe40007ffe0ff */
[----:B------:R-:W-:Y:S01]  /*05b0*/  IADD3 R6, PT, PT, R3, R8, RZ ;  /* 0x0000000803067210 */ /* 0x000fe20007ffe0ff */
[----:B------:R1:W-:Y:S01]  /*05c0*/  STL [R1+0x34], R0 ;  /* 0x0000340001007387 */ /* 0x0003e20000100800 */
[----:B------:R-:W-:-:S02]  /*05d0*/  LEA R109, R109, R4, 0x5 ;  /* 0x000000046d6d7211 */ /* 0x000fc400078e28ff */
[C---:B------:R-:W-:Y:S01]  /*05e0*/  IADD3 R4, PT, PT, R7.reuse, 0x8, RZ ;  /* 0x0000000807047810 */ /* 0x040fe20007ffe0ff */
[----:B------:R-:W-:Y:S01]  /*05f0*/  STL [R1+0x30], R9 ;  /* 0x0000300901007387 */ /* 0x000fe20000100800 */
[C---:B------:R-:W-:Y:S02]  /*0600*/  IADD3 R8, PT, PT, R7.reuse, 0x10, RZ ;  /* 0x0000001007087810 */ /* 0x040fe40007ffe0ff */
[C---:B------:R-:W-:Y:S01]  /*0610*/  IADD3 R12, PT, PT, R7.reuse, 0x18, RZ ;  /* 0x00000018070c7810 */ /* 0x040fe20007ffe0ff */
[----:B------:R2:W-:Y:S01]  /*0620*/  STL [R1+0x2c], R6 ;  /* 0x00002c0601007387 */ /* 0x0005e20000100800 */
[----:B------:R-:W-:Y:S02]  /*0630*/  IADD3 R14, PT, PT, R7, 0x1c, RZ ;  /* 0x0000001c070e7810 */ /* 0x000fe40007ffe0ff */
[----:B-1----:R-:W-:Y:S02]  /*0640*/  IADD3 R0, PT, PT, R3, R10, RZ ;  /* 0x0000000a03007210 */ /* 0x002fe40007ffe0ff */
[----:B------:R-:W-:-:S02]  /*0650*/  IADD3 R10, PT, PT, R7, 0x14, RZ ;  /* 0x00000014070a7810 */ /* 0x000fc40007ffe0ff */
[C---:B------:R-:W-:Y:S01]  /*0660*/  IADD3 R16, PT, PT, R7.reuse, 0x20, RZ ;  /* 0x0000002007107810 */ /* 0x040fe20007ffe0ff */
[----:B------:R1:W-:Y:S01]  /*0670*/  STL [R1+0x28], R0 ;  /* 0x0000280001007387 */ /* 0x0003e20000100800 */
[----:B------:R-:W-:Y:S02]  /*0680*/  SHF.R.U32.HI R3, RZ, 0x2, R7 ;  /* 0x00000002ff037819 */ /* 0x000fe40000011607 */
[C---:B--2---:R-:W-:Y:S02]  /*0690*/  IADD3 R6, PT, PT, R7.reuse, 0xc, RZ ;  /* 0x0000000c07067810 */ /* 0x044fe40007ffe0ff */
[----:B------:R-:W-:Y:S02]  /*06a0*/  IADD3 R18, PT, PT, R7, 0x24, RZ ;  /* 0x0000002407127810 */ /* 0x000fe40007ffe0ff */
[----:B------:R-:W-:Y:S02]  /*06b0*/  LOP3.LUT R5, R5, 0xffff, RZ, 0xc0, !PT ;  /* 0x0000ffff05057812 */ /* 0x000fe400078ec0ff */
[----:B------:R-:W-:Y:S01]  /*06c0*/  MOV R25, UR4 ;  /* 0x0000000400197c02 */ /* 0x000fe20008000f00 */
[----:B------:R-:W-:Y:S01]  /*06d0*/  UMOV UR4, URZ ;  /* 0x000000ff00047c82 */ /* 0x000fe20008000000 */
[----:B-1----:R-:W-:-:S02]  /*06e0*/  LOP3.LUT R0, R7, 0x4, RZ, 0xfc, !PT ;  /* 0x0000000407007812 */ /* 0x002fc400078efcff */
[----:B------:R-:W-:Y:S01]  /*06f0*/  SHF.R.U32.HI R9, RZ, 0x2, R4 ;  /* 0x00000002ff097819 */ /* 0x000fe20000011604 */
[----:B------:R-:W-:Y:S01]  /*0700*/  IMAD R4, R3, 0x28, R2 ;  /* 0x0000002803047824 */ /* 0x000fe200078e0202 */
[----:B------:R-:W-:Y:S01]  /*0710*/  SHF.R.U32.HI R7, RZ, 0x2, R0 ;  /* 0x00000002ff077819 */ /* 0x000fe20000011600 */
[----:B------:R-:W-:Y:S01]  /*0720*/  IMAD R3, R5, 0x667, RZ ;  /* 0x0000066705037824 */ /* 0x000fe200078e02ff */
        /* <DEDUP_REMOVED lines=14> */
[----:B------:R-:W-:Y:S01]  /*0810*/  SHF.R.U32.HI R3, RZ, 0x10, R3 ;  /* 0x00000010ff037819 */ /* 0x000fe20000011603 */
[--C-:B------:R-:W-:Y:S01]  /*0820*/  IMAD R18, R19, 0x28, R2.reuse ;  /* 0x0000002813127824 */ /* 0x100fe200078e0202 */
[----:B------:R-:W-:Y:S01]  /*0830*/  IADD3 R0, PT, PT, R0, UR5, RZ ;  /* 0x0000000500007c10 */ /* 0x000fe2000fffe0ff */
[--C-:B------:R-:W-:Y:S01]  /*0840*/  IMAD R20, R21, 0x28, R2.reuse ;  /* 0x0000002815147824 */ /* 0x100fe200078e0202 */
[----:B------:R-:W-:Y:S01]  /*0850*/  MOV R164, UR24 ;  /* 0x0000001800a47c02 */ /* 0x000fe20008000f00 */
[----:B------:R-:W-:Y:S01]  /*0860*/  IMAD R22, R23, 0x28, R2 ;  /* 0x0000002817167824 */ /* 0x000fe200078e0202 */
[----:B------:R-:W-:Y:S01]  /*0870*/  SHF.L.U32 R2, R27, 0x3, RZ ;  /* 0x000000031b027819 */ /* 0x000fe200000006ff */
[----:B------:R-:W-:Y:S01]  /*0880*/  IMAD R163, R26, -0x8, R3 ;  /* 0xfffffff81aa37824 */ /* 0x000fe200078e0203 */
[----:B------:R-:W-:Y:S01]  /*0890*/  SHF.L.U32 R3, R0, 0x1, RZ ;  /* 0x0000000100037819 */ /* 0x000fe200000006ff */
[----:B------:R-:W-:Y:S01]  /*08a0*/  UMOV UR5, URZ ;  /* 0x000000ff00057c82 */ /* 0x000fe20008000000 */
[----:B------:R-:W-:-:S02]  /*08b0*/  LOP3.LUT R5, R2, 0x18, RZ, 0xc0, !PT ;  /* 0x0000001802057812 */ /* 0x000fc400078ec0ff */
[----:B------:R-:W-:Y:S02]  /*08c0*/  MOV R165, UR25 ;  /* 0x0000001900a57c02 */ /* 0x000fe40008000f00 */
[----:B------:R-:W-:Y:S02]  /*08d0*/  IADD3 R0, PT, PT, R4, R5, RZ ;  /* 0x0000000504007210 */ /* 0x000fe40007ffe0ff */
[----:B------:R-:W-:Y:S01]  /*08e0*/  IADD3 R4, PT, PT, R5, R6, RZ ;  /* 0x0000000605047210 */ /* 0x000fe20007ffe0ff */
[----:B------:R-:W-:Y:S01]  /*08f0*/  IMAD.WIDE.U32 R164, R3, 0x4, R164 ;  /* 0x0000000403a47825 */ /* 0x000fe200078e00a4 */
[----:B------:R-:W-:Y:S01]  /*0900*/  IADD3 R2, PT, PT, R5, R8, RZ ;  /* 0x0000000805027210 */ /* 0x000fe20007ffe0ff */
[----:B------:R1:W-:Y:S01]  /*0910*/  STL [R1+0x24], R0 ;  /* 0x0000240001007387 */ /* 0x0003e20000100800 */
[----:B------:R-:W-:-:S03]  /*0920*/  LEA R163, R163, R24, 0x3 ;  /* 0x00000018a3a37211 */ /* 0x000fc600078e18ff */
[----:B------:R2:W-:Y:S04]  /*0930*/  STL [R1+0x20], R4 ;  /* 0x0000200401007387 */ /* 0x0005e80000100800 */
[----:B------:R3:W-:Y:S01]  /*0940*/  STL [R1+0x1c], R2 ;  /* 0x00001c0201007387 */ /* 0x0007e20000100800 */
[C---:B-1----:R-:W-:Y:S02]  /*0950*/  IADD3 R0, PT, PT, R5.reuse, R10, RZ ;  /* 0x0000000a05007210 */ /* 0x042fe40007ffe0ff */
[----:B--2---:R-:W-:-:S03]  /*0960*/  IADD3 R4, PT, PT, R5, R12, RZ ;  /* 0x0000000c05047210 */ /* 0x004fc60007ffe0ff */
[----:B------:R1:W-:Y:S01]  /*0970*/  STL [R1+0x18], R0 ;  /* 0x0000180001007387 */ /* 0x0003e20000100800 */
[----:B---3--:R-:W-:-:S03]  /*0980*/  IADD3 R2, PT, PT, R5, R14, RZ ;  /* 0x0000000e05027210 */ /* 0x008fc60007ffe0ff */
        /* <DEDUP_REMOVED lines=8> */
[----:B-1----:R-:W-:-:S05]  /*0a10*/  IADD3 R0, PT, PT, R5, R22, RZ ;  /* 0x0000001605007210 */ /* 0x002fca0007ffe0ff */
[----:B------:R2:W-:Y:S01]  /*0a20*/  STL [R1], R0 ;  /* 0x0000000001007387 */ /* 0x0005e20000100800 */
[--C-:B------:R-:W-:Y:S02]  /*0a30*/  HADD2.F32 R106, -RZ, R105.reuse.H0_H0 ;  /* 0x20000069ff6a7230 */ /* 0x100fe40000004100 */
[--C-:B------:R-:W-:Y:S02]  /*0a40*/  HADD2.F32 R108, -RZ, R104.reuse.H0_H0 ;  /* 0x20000068ff6c7230 */ /* 0x100fe40000004100 */
[----:B------:R-:W-:Y:S02]  /*0a50*/  HADD2.F32 R107, -RZ, R104.H1_H1 ;  /* 0x30000068ff6b7230 */ /* 0x000fe40000004100 */
[----:B0-2---:R-:W-:-:S07]  /*0a60*/  HADD2.F32 R105, -RZ, R105.H1_H1 ;  /* 0x30000069ff697230 */ /* 0x005fce0000004100 */
.L_x_704:
[----:B-1----:R-:W0:Y:S01]  /*0a70*/  S2R R3, SR_TID.X ;  /* 0x0000000000037919 */ /* 0x002e220000002100 */
[----:B------:R-:W-:Y:S01]  /*0a80*/  ULOP3.LUT UR10, UR11, 0x3, URZ, 0xc0, !UPT ;  /* 0x000000030b0a7892 */ /* 0x000fe2000f8ec0ff */
[----:B------:R-:W-:Y:S01]  /*0a90*/  HFMA2 R5, -RZ, RZ, 0, 0 ;  /* 0x00000000ff057431 */ /* 0x000fe200000001ff */
[----:B------:R-:W-:Y:S02]  /*0aa0*/  USHF.L.U32 UR18, UR19, 0x6, URZ ;  /* 0x0000000613127899 */ /* 0x000fe400080006ff */
[----:B------:R-:W-:Y:S02]  /*0ab0*/  UIMAD UR12, UR10, 0x140, URZ ;  /* 0x000001400a0c78a4 */ /* 0x000fe4000f8e02ff */
[----:B------:R-:W-:Y:S01]  /*0ac0*/  USHF.R.U64 UR10, UR13, 0x2, UR5 ;  /* 0x000000020d0a7899 */ /* 0x000fe20008001205 */
[----:B------:R-:W1:Y:S05]  /*0ad0*/  LDCU.64 UR22, c[0x0][0x3a0] ;  /* 0x00007400ff1677ac */ /* 0x000e6a0008000a00 */
[----:B------:R-:W-:-:S02]  /*0ae0*/  MOV R7, UR10 ;  /* 0x0000000a00077c02 */ /* 0x000fc40008000f00 */
        /* <DEDUP_REMOVED lines=9> */
[----:B------:R-:W-:Y:S02]  /*0b80*/  LOP3.LUT R20, R2, 0xffff, RZ, 0xc0, !PT ;  /* 0x0000ffff02147812 */ /* 0x000fe400078ec0ff */
[----:B------:R-:W-:Y:S02]  /*0b90*/  LOP3.LUT R6, R0, 0x3c0, R3, 0xf8, !PT ;  /* 0x000003c000067812 */ /* 0x000fe400078ef803 */
        /* <DEDUP_REMOVED lines=58> */
[----:B------:R-:W-:-:S04]  /*0f40*/  MOV R14, 0x400 ;  /* 0x00000400000e7802 */ /* 0x000fc80000000f00 */
[----:B------:R-:W-:-:S04]  /*0f50*/  IADD3 R14, PT, PT, R14, 0x2800, RZ ;  /* 0x000028000e0e7810 */ /* 0x000fc80007ffe0ff */
[----:B0-----:R-:W-:-:S05]  /*0f60*/  LEA R15, R15, R14, 0x18 ;  /* 0x0000000e0f0f7211 */ /* 0x001fca00078ec0ff */
[----:B------:R-:W-:-:S05]  /*0f70*/  IMAD R15, R20, 0x28, R15 ;  /* 0x00000028140f7824 */ /* 0x000fca00078e020f */
[----:B------:R-:W-:Y:S01]  /*0f80*/  LEA R86, R0, R15, 0x3 ;  /* 0x0000000f00567211 */ /* 0x000fe200078e18ff */
[----:B--2---:R-:W-:Y:S02]  /*0f90*/  HADD2.F32 R91, -RZ, R64.H0_H0 ;  /* 0x20000040ff5b7230 */ /* 0x004fe40000004100 */
[--C-:B---3--:R-:W-:Y:S02]  /*0fa0*/  HADD2.F32 R69, -RZ, R13.reuse.H0_H0 ;  /* 0x2000000dff457230 */ /* 0x108fe40000004100 */
[----:B------:R-:W-:Y:S02]  /*0fb0*/  HADD2.F32 R0, -RZ, R13.H1_H1 ;  /* 0x3000000dff007230 */ /* 0x000fe40000004100 */
[--C-:B----4-:R-:W-:Y:S02]  /*0fc0*/  HADD2.F32 R13, -RZ, R137.reuse.H0_H0 ;  /* 0x20000089ff0d7230 */ /* 0x110fe40000004100 */
[----:B------:R-:W-:Y:S02]  /*0fd0*/  HADD2.F32 R137, -RZ, R137.H1_H1 ;  /* 0x30000089ff897230 */ /* 0x000fe40000004100 */
[----:B-1----:R-:W-:-:S04]  /*0fe0*/  FADD.FTZ R5, R5, UR10 ;  /* 0x0000000a05057e21 */ /* 0x002fc80008010000 */
[----:B------:R-:W0:Y:S01]  /*0ff0*/  MUFU.RSQ R104, R5 ;  /* 0x0000000500687308 */ /* 0x000e220000001400 */
[--C-:B-----5:R-:W-:Y:S02]  /*1000*/  HADD2.F32 R128, -RZ, R131.reuse.H0_H0 ;  /* 0x20000083ff807230 */ /* 0x120fe40000004100 */
[C---:B------:R-:W-:Y:S01]  /*1010*/  FADD.FTZ R91, -R4.reuse, R91 ;  /* 0x0000005b045b7221 */ /* 0x040fe20000010100 */
[----:B------:R-:W-:Y:S02]  /*1020*/  HADD2.F32 R126, -RZ, R131.H1_H1 ;  /* 0x30000083ff7e7230 */ /* 0x000fe40000004100 */
[----:B------:R-:W-:Y:S01]  /*1030*/  FADD.FTZ R90, -R4, R69 ;  /* 0x00000045045a7221 */ /* 0x000fe20000010100 */
[----:B------:R-:W-:Y:S02]  /*1040*/  HADD2.F32 R143, -RZ, R145.H0_H0 ;  /* 0x20000091ff8f7230 */ /* 0x000fe40000004100 */
[----:B------:R-:W-:Y:S02]  /*1050*/  HADD2.F32 R141, -RZ, R58.H1_H1 ;  /* 0x3000003aff8d7230 */ /* 0x000fe40000004100 */
[----:B------:R-:W-:-:S02]  /*1060*/  HADD2.F32 R153, -RZ, R11.H0_H0 ;  /* 0x2000000bff997230 */ /* 0x000fc40000004100 */
[----:B------:R-:W-:Y:S02]  /*1070*/  HADD2.F32 R131, -RZ, R11.H1_H1 ;  /* 0x3000000bff837230 */ /* 0x000fe40000004100 */
[C---:B------:R-:W-:Y:S01]  /*1080*/  FADD.FTZ R11, -R4.reuse, R137 ;  /* 0x00000089040b7221 */ /* 0x040fe20000010100 */
[C---:B------:R-:W-:Y:S01]  /*1090*/  FADD.FTZ R69, -R4.reuse, R0 ;  /* 0x0000000004457221 */ /* 0x040fe20000010100 */
[----:B------:R-:W-:Y:S02]  /*10a0*/  HADD2.F32 R71, -RZ, R64.H1_H1 ;  /* 0x30000040ff477230 */ /* 0x000fe40000004100 */
[----:B------:R-:W-:Y:S01]  /*10b0*/  FADD.FTZ R70, -R4, R143 ;  /* 0x0000008f04467221 */ /* 0x000fe20000010100 */
[----:B0-----:R-:W-:Y:S01]  /*10c0*/  FMUL.FTZ R0, R104, R91 ;  /* 0x0000005b68007220 */ /* 0x001fe20000410000 */
[----:B------:R-:W-:Y:S02]  /*10d0*/  HADD2.F32 R137, -RZ, R116.H0_H0 ;  /* 0x20000074ff897230 */ /* 0x000fe40000004100 */
[C---:B------:R-:W-:Y:S01]  /*10e0*/  FADD.FTZ R64, -R4.reuse, R141 ;  /* 0x0000008d04407221 */ /* 0x040fe20000010100 */
[----:B------:R-:W-:Y:S01]  /*10f0*/  FADD.FTZ R154, -R4, R131 ;  /* 0x00000083049a7221 */ /* 0x000fe20000010100 */
[----:B------:R-:W-:-:S02]  /*1100*/  HADD2.F32 R143, -RZ, R117.H0_H0 ;  /* 0x20000075ff8f7230 */ /* 0x000fc40000004100 */
[----:B------:R-:W-:Y:S02]  /*1110*/  HADD2.F32 R141, -RZ, R117.H1_H1 ;  /* 0x30000075ff8d7230 */ /* 0x000fe40000004100 */
[----:B------:R-:W-:Y:S01]  /*1120*/  FADD.FTZ R117, R137, R79 ;  /* 0x0000004f89757221 */ /* 0x000fe20000010000 */
[----:B------:R-:W-:Y:S02]  /*1130*/  FFMA.FTZ R131, R0, R137, R78 ;  /* 0x0000008900837223 */ /* 0x000fe4000001004e */
[----:B------:R-:W2:Y:S01]  /*1140*/  LDG.E.64.CONSTANT R78, desc[UR16][R72.64+0x23000] ;  /* 0x02300010484e7981 */ /* 0x000ea2000c1e9b00 */
[----:B------:R-:W-:Y:S02]  /*1150*/  HADD2.F32 R145, -RZ, R145.H1_H1 ;  /* 0x30000091ff917230 */ /* 0x000fe40000004100 */
[C---:B------:R-:W-:Y:S01]  /*1160*/  FADD.FTZ R71, -R4.reuse, R71 ;  /* 0x0000004704477221 */ /* 0x040fe20000010100 */
[----:B------:R-:W-:Y:S02]  /*1170*/  HADD2.F32 R133, -RZ, R10.H0_H0 ;  /* 0x2000000aff857230 */ /* 0x000fe40000004100 */
[----:B------:R-:W-:Y:S01]  /*1180*/  FADD.FTZ R68, -R4, R145 ;  /* 0x0000009104447221 */ /* 0x000fe20000010100 */
[----:B------:R-:W-:-:S02]  /*1190*/  HADD2.F32 R145, -RZ, R116.H1_H1 ;  /* 0x30000074ff917230 */ /* 0x000fc40000004100 */
[----:B------:R-:W-:Y:S01]  /*11a0*/  FMUL.FTZ R146, R104, R71 ;  /* 0x0000004768927220 */ /* 0x000fe20000410000 */
[--C-:B------:R-:W-:Y:S02]  /*11b0*/  HADD2.F32 R157, -RZ, R9.reuse.H0_H0 ;  /* 0x20000009ff9d7230 */ /* 0x100fe40000004100 */
[----:B------:R-:W-:Y:S02]  /*11c0*/  HADD2.F32 R125, -RZ, R9.H1_H1 ;  /* 0x30000009ff7d7230 */ /* 0x000fe40000004100 */
[----:B------:R-:W-:Y:S01]  /*11d0*/  FADD.FTZ R9, -R4, R133 ;  /* 0x0000008504097221 */ /* 0x000fe20000010100 */
[----:B------:R-:W-:Y:S01]  /*11e0*/  FADD.FTZ R122, R145, R81 ;  /* 0x00000051917a7221 */ /* 0x000fe20000010000 */
[----:B------:R-:W-:Y:S02]  /*11f0*/  FFMA.FTZ R133, R146, R145, R80 ;  /* 0x0000009192857223 */ /* 0x000fe40000010050 */
[----:B------:R0:W3:Y:S01]  /*1200*/  LDG.E.64.CONSTANT R80, desc[UR16][R72.64+0x25800] ;  /* 0x0258001048507981 */ /* 0x0000e2000c1e9b00 */
[----:B------:R-:W-:-:S02]  /*1210*/  HADD2.F32 R67, -RZ, R65.H0_H0 ;  /* 0x20000041ff437230 */ /* 0x000fc40000004100 */
[--C-:B------:R-:W-:Y:S02]  /*1220*/  HADD2.F32 R140, -RZ, R138.reuse.H0_H0 ;  /* 0x2000008aff8c7230 */ /* 0x100fe40000004100 */
[----:B------:R-:W-:Y:S02]  /*1230*/  HADD2.F32 R138, -RZ, R138.H1_H1 ;  /* 0x3000008aff8a7230 */ /* 0x000fe40000004100 */
[C---:B------:R-:W-:Y:S01]  /*1240*/  FADD.FTZ R67, -R4.reuse, R67 ;  /* 0x0000004304437221 */ /* 0x040fe20000010100 */
[----:B------:R-:W-:Y:S02]  /*1250*/  HADD2.F32 R14, -RZ, R139.H0_H0 ;  /* 0x2000008bff0e7230 */ /* 0x000fe40000004100 */
[----:B------:R-:W-:Y:S02]  /*1260*/  HADD2.F32 R132, -RZ, R130.H0_H0 ;  /* 0x20000082ff847230 */ /* 0x000fe40000004100 */
[----:B------:R-:W-:Y:S02]  /*1270*/  HADD2.F32 R151, -RZ, R144.H1_H1 ;  /* 0x30000090ff977230 */ /* 0x000fe40000004100 */
[----:B------:R-:W-:Y:S01]  /*1280*/  FADD.FTZ R138, -R4, R138 ;  /* 0x0000008a048a7221 */ /* 0x000fe20000010100 */
[----:B------:R-:W-:-:S02]  /*1290*/  HADD2.F32 R130, -RZ, R130.H1_H1 ;  /* 0x30000082ff827230 */ /* 0x000fc40000004100 */
[--C-:B------:R-:W-:Y:S02]  /*12a0*/  HADD2.F32 R98, -RZ, R17.reuse.H0_H0 ;  /* 0x20000011ff627230 */ /* 0x100fe40000004100 */
[----:B------:R-:W-:Y:S02]  /*12b0*/  HADD2.F32 R87, -RZ, R17.H1_H1 ;  /* 0x30000011ff577230 */ /* 0x000fe40000004100 */
[----:B------:R-:W-:Y:S02]  /*12c0*/  HADD2.F32 R135, -RZ, R10.H1_H1 ;  /* 0x3000000aff877230 */ /* 0x000fe40000004100 */
[----:B------:R-:W-:Y:S02]  /*12d0*/  HADD2.F32 R134, -RZ, R139.H1_H1 ;  /* 0x3000008bff867230 */ /* 0x000fe40000004100 */
[----:B------:R-:W-:Y:S02]  /*12e0*/  HADD2.F32 R149, -RZ, R144.H0_H0 ;  /* 0x20000090ff957230 */ /* 0x000fe40000004100 */
[----:B------:R-:W-:Y:S01]  /*12f0*/  FMUL.FTZ R144, R104, R67 ;  /* 0x0000004368907220 */ /* 0x000fe20000410000 */
[----:B------:R-:W-:-:S02]  /*1300*/  HADD2.F32 R61, -RZ, R59.H0_H0 ;  /* 0x2000003bff3d7230 */ /* 0x000fc40000004100 */
[----:B------:R-:W-:Y:S02]  /*1310*/  HADD2.F32 R53, -RZ, R51.H0_H0 ;  /* 0x20000033ff357230 */ /* 0x000fe40000004100 */
[----:B------:R-:W-:Y:S02]  /*1320*/  HADD2.F32 R45, -RZ, R43.H0_H0 ;  /* 0x2000002bff2d7230 */ /* 0x000fe40000004100 */
[----:B------:R-:W-:Y:S02]  /*1330*/  HADD2.F32 R37, -RZ, R35.H0_H0 ;  /* 0x20000023ff257230 */ /* 0x000fe40000004100 */
[----:B------:R-:W-:Y:S02]  /*1340*/  HADD2.F32 R29, -RZ, R27.H0_H0 ;  /* 0x2000001bff1d7230 */ /* 0x000fe40000004100 */
[----:B------:R-:W-:Y:S02]  /*1350*/  HADD2.F32 R21, -RZ, R19.H0_H0 ;  /* 0x20000013ff157230 */ /* 0x000fe40000004100 */
[----:B------:R-:W-:-:S02]  /*1360*/  HADD2.F32 R17, -RZ, R136.H0_H0 ;  /* 0x20000088ff117230 */ /* 0x000fc40000004100 */
[----:B------:R-:W-:Y:S02]  /*1370*/  HADD2.F32 R15, -RZ, R136.H1_H1 ;  /* 0x30000088ff0f7230 */ /* 0x000fe40000004100 */
[----:B------:R-:W-:Y:S01]  /*1380*/  FADD.FTZ R136, -R4, R14 ;  /* 0x0000000e04887221 */ /* 0x000fe20000010100 */
[----:B------:R-:W-:Y:S02]  /*1390*/  HADD2.F32 R65, -RZ, R65.H1_H1 ;  /* 0x30000041ff417230 */ /* 0x000fe40000004100 */
[--C-:B------:R-:W-:Y:S02]  /*13a0*/  HADD2.F32 R99, -RZ, R16.reuse.H0_H0 ;  /* 0x20000010ff637230 */ /* 0x100fe40000004100 */
[----:B------:R-:W-:Y:S02]  /*13b0*/  HADD2.F32 R93, -RZ, R16.H1_H1 ;  /* 0x30000010ff5d7230 */ /* 0x000fe40000004100 */
[--C-:B------:R-:W-:Y:S02]  /*13c0*/  HADD2.F32 R75, -RZ, R12.reuse.H0_H0 ;  /* 0x2000000cff4b7230 */ /* 0x100fe40000004100 */
[----:B------:R-:W-:-:S02]  /*13d0*/  HADD2.F32 R92, -RZ, R12.H1_H1 ;  /* 0x3000000cff5c7230 */ /* 0x000fc40000004100 */
[----:B------:R-:W-:Y:S02]  /*13e0*/  HADD2.F32 R139, -RZ, R58.H0_H0 ;  /* 0x2000003aff8b7230 */ /* 0x000fe40000004100 */
[----:B------:R-:W-:Y:S02]  /*13f0*/  HADD2.F32 R59, -RZ, R59.H1_H1 ;  /* 0x3000003bff3b7230 */ /* 0x000fe40000004100 */
[--C-:B------:R-:W-:Y:S02]  /*1400*/  HADD2.F32 R57, -RZ, R50.reuse.H0_H0 ;  /* 0x20000032ff397230 */ /* 0x100fe40000004100 */
[----:B------:R-:W-:Y:S02]  /*1410*/  HADD2.F32 R55, -RZ, R50.H1_H1 ;  /* 0x30000032ff377230 */ /* 0x000fe40000004100 */
[----:B------:R-:W-:Y:S02]  /*1420*/  HADD2.F32 R51, -RZ, R51.H1_H1 ;  /* 0x30000033ff337230 */ /* 0x000fe40000004100 */
[----:B------:R-:W-:-:S02]  /*1430*/  HADD2.F32 R49, -RZ, R42.H0_H0 ;  /* 0x2000002aff317230 */ /* 0x000fc40000004100 */
[----:B------:R-:W-:Y:S02]  /*1440*/  HADD2.F32 R47, -RZ, R42.H1_H1 ;  /* 0x3000002aff2f7230 */ /* 0x000fe40000004100 */
        /* <DEDUP_REMOVED lines=12> */
[--C-:B------:R-:W-:Y:S02]  /*1510*/  HADD2.F32 R159, -RZ, R6.reuse.H0_H0 ;  /* 0x20000006ff9f7230 */ /* 0x100fe40000004100 */
[----:B------:R-:W-:Y:S02]  /*1520*/  HADD2.F32 R127, -RZ, R6.H1_H1 ;  /* 0x30000006ff7f7230 */ /* 0x000fe40000004100 */
[--C-:B------:R-:W-:Y:S02]  /*1530*/  HADD2.F32 R161, -RZ, R7.reuse.H0_H0 ;  /* 0x20000007ffa17230 */ /* 0x100fe40000004100 */
[----:B------:R-:W-:Y:S02]  /*1540*/  HADD2.F32 R123, -RZ, R7.H1_H1 ;  /* 0x30000007ff7b7230 */ /* 0x000fe40000004100 */
[----:B------:R-:W-:Y:S01]  /*1550*/  FADD.FTZ R5, -R4, R151 ;  /* 0x0000009704057221 */ /* 0x000fe20000010100 */
[----:B------:R-:W-:-:S02]  /*1560*/  HADD2.F32 R152, -RZ, R114.H1_H1 ;  /* 0x30000072ff987230 */ /* 0x000fc40000004100 */
[C---:B------:R-:W-:Y:S01]  /*1570*/  FADD.FTZ R130, -R4.reuse, R130 ;  /* 0x0000008204827221 */ /* 0x040fe20000010100 */
[----:B------:R-:W-:Y:S01]  /*1580*/  FADD.FTZ R7, -R4, R135 ;  /* 0x0000008704077221 */ /* 0x000fe20000010100 */
[----:B------:R-:W-:Y:S02]  /*1590*/  HADD2.F32 R151, -RZ, R115.H0_H0 ;  /* 0x20000073ff977230 */ /* 0x000fe40000004100 */
[----:B------:R-:W-:Y:S01]  /*15a0*/  FMUL.FTZ R138, R104, R138 ;  /* 0x0000008a688a7220 */ /* 0x000fe20000410000 */
[----:B------:R-:W-:Y:S01]  /*15b0*/  FADD.FTZ R128, -R4, R128 ;  /* 0x0000008004807221 */ /* 0x000fe20000010100 */
[----:B------:R-:W-:Y:S01]  /*15c0*/  FFMA.FTZ R135, R144, R143, R82 ;  /* 0x0000008f90877223 */ /* 0x000fe20000010052 */
        /* <DEDUP_REMOVED lines=49> */
[----:B------:R-:W-:Y:S02]  /*18e0*/  HADD2.F32 R6, -RZ, R2.H1_H1 ;  /* 0x30000002ff067230 */ /* 0x000fe40000004100 */
[----:B------:R-:W-:Y:S01]  /*18f0*/  FADD.FTZ R122, R122, R152 ;  /* 0x000000987a7a7221 */ /* 0x000fe20000010000 */
[----:B------:R-:W-:Y:S02]  /*1900*/  HADD2.F32 R129, -RZ, R110.H1_H1 ;  /* 0x3000006eff817230 */ /* 0x000fe40000004100 */
[----:B------:R-:W-:Y:S01]  /*1910*/  FMUL.FTZ R130, R104, R130 ;  /* 0x0000008268827220 */ /* 0x000fe20000410000 */
[--C-:B------:R-:W-:Y:S02]  /*1920*/  HADD2.F32 R4, -RZ, R3.reuse.H0_H0 ;  /* 0x20000003ff047230 */ /* 0x100fe40000004100 */
[----:B------:R-:W-:Y:S02]  /*1930*/  HADD2.F32 R2, -RZ, R3.H1_H1 ;  /* 0x30000003ff027230 */ /* 0x000fe40000004100 */
[----:B------:R-:W-:Y:S01]  /*1940*/  FFMA.FTZ R3, R138, R152, R133 ;  /* 0x000000988a037223 */ /* 0x000fe20000010085 */
[----:B------:R-:W-:-:S02]  /*1950*/  HADD2.F32 R127, -RZ, R111.H0_H0 ;  /* 0x2000006fff7f7230 */ /* 0x000fc40000004100 */
[----:B0-----:R-:W-:Y:S01]  /*1960*/  FFMA.FTZ R72, R136, R151, R135 ;  /* 0x0000009788487223 */ /* 0x001fe20000010087 */
[C---:B------:R-:W-:Y:S01]  /*1970*/  FMUL.FTZ R128, R104.reuse, R128 ;  /* 0x0000008068807220 */ /* 0x040fe20000410000 */
[----:B------:R-:W-:Y:S02]  /*1980*/  HADD2.F32 R139, -RZ, R114.H0_H0 ;  /* 0x20000072ff8b7230 */ /* 0x000fe40000004100 */
[----:B------:R-:W-:Y:S01]  /*1990*/  FMUL.FTZ R142, R104, R65 ;  /* 0x00000041688e7220 */ /* 0x000fe20000410000 */
[----:B------:R-:W-:Y:S02]  /*19a0*/  HADD2.F32 R116, -RZ, R111.H1_H1 ;  /* 0x3000006fff747230 */ /* 0x000fe40000004100 */
[----:B------:R-:W-:Y:S01]  /*19b0*/  FADD.FTZ R122, R122, R129 ;  /* 0x000000817a7a7221 */ /* 0x000fe20000010000 */
[----:B------:R-:W-:Y:S02]  /*19c0*/  HADD2.F32 R114, -RZ, R120.H1_H1 ;  /* 0x30000078ff727230 */ /* 0x000fe40000004100 */
[----:B------:R-:W-:Y:S01]  /*19d0*/  FFMA.FTZ R3, R130, R129, R3 ;  /* 0x0000008182037223 */ /* 0x000fe20000010003 */
[----:B------:R-:W-:-:S02]  /*19e0*/  HADD2.F32 R48, -RZ, R100.H0_H0 ;  /* 0x20000064ff307230 */ /* 0x000fc40000004100 */
[----:B------:R-:W-:Y:S02]  /*19f0*/  HADD2.F32 R46, -RZ, R100.H1_H1 ;  /* 0x30000064ff2e7230 */ /* 0x000fe40000004100 */
[----:B------:R-:W-:Y:S01]  /*1a00*/  FMUL.FTZ R100, R104, R93 ;  /* 0x0000005d68647220 */ /* 0x000fe20000410000 */
[----:B------:R-:W-:Y:S02]  /*1a10*/  HADD2.F32 R111, -RZ, R121.H0_H0 ;  /* 0x20000079ff6f7230 */ /* 0x000fe40000004100 */
[----:B------:R-:W-:Y:S01]  /*1a20*/  FFMA.FTZ R72, R128, R127, R72 ;  /* 0x0000007f80487223 */ /* 0x000fe20000010048 */
[----:B------:R-:W-:Y:S01]  /*1a30*/  FMUL.FTZ R98, R104, R98 ;  /* 0x0000006268627220 */ /* 0x000fe20000410000 */
[----:B------:R-:W-:Y:S01]  /*1a40*/  FADD.FTZ R124, R141, R85 ;  /* 0x000000558d7c7221 */ /* 0x000fe20000010000 */
[----:B------:R-:W-:Y:S01]  /*1a50*/  FFMA.FTZ R125, R142, R141, R84 ;  /* 0x0000008d8e7d7223 */ /* 0x000fe20000010054 */
[----:B------:R-:W-:Y:S02]  /*1a60*/  HADD2.F32 R85, -RZ, R118.H1_H1 ;  /* 0x30000076ff557230 */ /* 0x000fe40000004100 */
[----:B------:R-:W-:Y:S01]  /*1a70*/  FADD.FTZ R122, R122, R114 ;  /* 0x000000727a7a7221 */ /* 0x000fe20000010000 */
[----:B------:R-:W-:-:S02]  /*1a80*/  HADD2.F32 R84, -RZ, R119.H0_H0 ;  /* 0x20000077ff547230 */ /* 0x000fc40000004100 */
[----:B------:R-:W-:Y:S01]  /*1a90*/  FFMA.FTZ R3, R100, R114, R3 ;  /* 0x0000007264037223 */ /* 0x000fe20000010003 */
[----:B------:R-:W-:Y:S01]  /*1aa0*/  FMUL.FTZ R92, R104, R92 ;  /* 0x0000005c685c7220 */ /* 0x000fe20000410000 */
[----:B------:R-:W-:Y:S01]  /*1ab0*/  FFMA.FTZ R72, R98, R111, R72 ;  /* 0x0000006f62487223 */ /* 0x000fe20000010048 */
[C---:B------:R-:W-:Y:S01]  /*1ac0*/  FMUL.FTZ R90, R104.reuse, R90 ;  /* 0x0000005a685a7220 */ /* 0x040fe20000410000 */
[----:B------:R-:W-:Y:S02]  /*1ad0*/  HADD2.F32 R150, -RZ, R115.H1_H1 ;  /* 0x30000073ff967230 */ /* 0x000fe40000004100 */
[----:B------:R-:W-:Y:S01]  /*1ae0*/  FMUL.FTZ R134, R104, R134 ;  /* 0x0000008668867220 */ /* 0x000fe20000410000 */
[--C-:B------:R-:W-:Y:S02]  /*1af0*/  HADD2.F32 R12, -RZ, R77.reuse.H0_H0 ;  /* 0x2000004dff0c7230 */ /* 0x100fe40000004100 */
[----:B------:R-:W-:Y:S01]  /*1b00*/  FADD.FTZ R122, R122, R85 ;  /* 0x000000557a7a7221 */ /* 0x000fe20000010000 */
[----:B------:R-:W-:-:S02]  /*1b10*/  HADD2.F32 R10, -RZ, R77.H1_H1 ;  /* 0x3000004dff0a7230 */ /* 0x000fc40000004100 */
[-C--:B------:R-:W-:Y:S01]  /*1b20*/  FFMA.FTZ R3, R92, R85.reuse, R3 ;  /* 0x000000555c037223 */ /* 0x080fe20000010003 */
[----:B------:R-:W-:Y:S01]  /*1b30*/  FMUL.FTZ R77, R107, R85 ;  /* 0x000000556b4d7220 */ /* 0x000fe20000410000 */
[--C-:B------:R-:W-:Y:S02]  /*1b40*/  HADD2.F32 R82, -RZ, R62.reuse.H1_H1 ;  /* 0x3000003eff527230 */ /* 0x100fe40000004100 */
[----:B------:R-:W-:Y:S01]  /*1b50*/  FFMA.FTZ R85, R90, R84, R72 ;  /* 0x000000545a557223 */ /* 0x000fe20000010048 */
[----:B------:R-:W-:Y:S01]  /*1b60*/  FMUL.FTZ R72, R104, R5 ;  /* 0x0000000568487220 */ /* 0x000fe20000410000 */
[----:B------:R-:W-:Y:S01]  /*1b70*/  FADD.FTZ R124, R124, R150 ;  /* 0x000000967c7c7221 */ /* 0x000fe20000010000 */
[----:B------:R-:W-:Y:S01]  /*1b80*/  FFMA.FTZ R125, R134, R150, R125 ;  /* 0x00000096867d7223 */ /* 0x000fe2000001007d */
[C---:B------:R-:W-:Y:S01]  /*1b90*/  FMUL.FTZ R126, R104.reuse, R126 ;  /* 0x0000007e687e7220 */ /* 0x040fe20000410000 */
[----:B------:R-:W-:Y:S02]  /*1ba0*/  HADD2.F32 R71, -RZ, R62.H0_H0 ;  /* 0x2000003eff477230 */ /* 0x000fe40000004100 */
[----:B------:R-:W-:Y:S01]  /*1bb0*/  FMUL.FTZ R70, R104, R70 ;  /* 0x0000004668467220 */ /* 0x000fe20000410000 */
[----:B------:R-:W-:-:S02]  /*1bc0*/  HADD2.F32 R67, -RZ, R63.H0_H0 ;  /* 0x2000003fff437230 */ /* 0x000fc40000004100 */
[----:B------:R-:W-:Y:S01]  /*1bd0*/  FFMA.FTZ R3, R72, R82, R3 ;  /* 0x0000005248037223 */ /* 0x000fe20000010003 */
        /* <DEDUP_REMOVED lines=9> */
[--C-:B------:R-:W-:Y:S02]  /*1c70*/  HADD2.F32 R40, -RZ, R96.reuse.H0_H0 ;  /* 0x20000060ff287230 */ /* 0x100fe40000004100 */
[----:B------:R-:W-:Y:S02]  /*1c80*/  HADD2.F32 R38, -RZ, R96.H1_H1 ;  /* 0x30000060ff267230 */ /* 0x000fe40000004100 */
[----:B------:R-:W-:Y:S01]  /*1c90*/  FMUL.FTZ R96, R104, R87 ;  /* 0x0000005768607220 */ /* 0x000fe20000410000 */
[--C-:B------:R-:W-:Y:S02]  /*1ca0*/  HADD2.F32 R24, -RZ, R88.reuse.H0_H0 ;  /* 0x20000058ff187230 */ /* 0x100fe40000004100 */
[----:B------:R-:W-:-:S02]  /*1cb0*/  HADD2.F32 R22, -RZ, R88.H1_H1 ;  /* 0x30000058ff167230 */ /* 0x000fc40000004100 */
[----:B------:R-:W-:Y:S01]  /*1cc0*/  FFMA.FTZ R88, R70, R67, R85 ;  /* 0x0000004346587223 */ /* 0x000fe20000010055 */
[----:B------:R-:W-:Y:S01]  /*1cd0*/  FFMA.FTZ R85, R64, R62, R3 ;  /* 0x0000003e40557223 */ /* 0x000fe20000010003 */
[----:B------:R-:W-:Y:S01]  /*1ce0*/  FMUL.FTZ R145, R107, R145 ;  /* 0x000000916b917220 */ /* 0x000fe20000410000 */
[----:B------:R-:W-:Y:S01]  /*1cf0*/  FADD.FTZ R124, R124, R110 ;  /* 0x0000006e7c7c7221 */ /* 0x000fe20000010000 */
[-C--:B------:R-:W-:Y:S01]  /*1d00*/  FFMA.FTZ R125, R96, R110.reuse, R125 ;  /* 0x0000006e607d7223 */ /* 0x080fe2000001007d */
[----:B------:R-:W-:Y:S01]  /*1d10*/  FMUL.FTZ R93, R105, R110 ;  /* 0x0000006e695d7220 */ /* 0x000fe20000410000 */
[----:B------:R-:W-:Y:S01]  /*1d20*/  FFMA.FTZ R3, R0, R103, RZ ;  /* 0x0000006700037223 */ /* 0x000fe200000100ff */
[----:B------:R-:W-:Y:S01]  /*1d30*/  FADD.FTZ R110, RZ, R103 ;  /* 0x00000067ff6e7221 */ /* 0x000fe20000010000 */
[----:B------:R-:W-:Y:S01]  /*1d40*/  FADD.FTZ R123, R143, R83 ;  /* 0x000000538f7b7221 */ /* 0x000fe20000010000 */
[----:B------:R-:W-:Y:S01]  /*1d50*/  FMUL.FTZ R143, R106, R143 ;  /* 0x0000008f6a8f7220 */ /* 0x000fe20000410000 */
[----:B------:R-:W-:Y:S01]  /*1d60*/  FFMA.FTZ R3, R146, R145, R3 ;  /* 0x0000009192037223 */ /* 0x000fe20000010003 */
[----:B------:R-:W-:Y:S01]  /*1d70*/  FADD.FTZ R110, R110, R145 ;  /* 0x000000916e6e7221 */ /* 0x000fe20000010000 */
[----:B------:R-:W-:Y:S01]  /*1d80*/  FMUL.FTZ R140, R104, R140 ;  /* 0x0000008c688c7220 */ /* 0x000fe20000410000 */
[----:B------:R-:W-:Y:S01]  /*1d90*/  FMUL.FTZ R141, R105, R141 ;  /* 0x0000008d698d7220 */ /* 0x000fe20000410000 */
[----:B------:R-:W-:Y:S01]  /*1da0*/  FFMA.FTZ R3, R144, R143, R3 ;  /* 0x0000008f90037223 */ /* 0x000fe20000010003 */
[----:B------:R-:W-:Y:S01]  /*1db0*/  FADD.FTZ R110, R110, R143 ;  /* 0x0000008f6e6e7221 */ /* 0x000fe20000010000 */
[----:B------:R-:W-:Y:S01]  /*1dc0*/  FADD.FTZ R117, R117, R139 ;  /* 0x0000008b75757221 */ /* 0x000fe20000010000 */
[-C--:B------:R-:W-:Y:S01]  /*1dd0*/  FFMA.FTZ R131, R140, R139.reuse, R131 ;  /* 0x0000008b8c837223 */ /* 0x080fe20000010083 */
        /* <DEDUP_REMOVED lines=9> */
[----:B------:R-:W-:Y:S01]  /*1e70*/  FMUL.FTZ R132, R104, R132 ;  /* 0x0000008468847220 */ /* 0x000fe20000410000 */
[----:B------:R-:W-:Y:S01]  /*1e80*/  FMUL.FTZ R133, R105, R150 ;  /* 0x0000009669857220 */ /* 0x000fe20000410000 */
[----:B------:R-:W-:Y:S01]  /*1e90*/  FFMA.FTZ R3, R136, R135, R3 ;  /* 0x0000008788037223 */ /* 0x000fe20000010003 */
[----:B------:R-:W-:Y:S01]  /*1ea0*/  FADD.FTZ R110, R110, R135 ;  /* 0x000000876e6e7221 */ /* 0x000fe20000010000 */
[-C--:B------:R-:W-:Y:S01]  /*1eb0*/  FFMA.FTZ R73, R132, R149.reuse, R131 ;  /* 0x0000009584497223 */ /* 0x080fe20000010083 */
[----:B------:R-:W-:Y:S01]  /*1ec0*/  FMUL.FTZ R131, R108, R149 ;  /* 0x000000956c837220 */ /* 0x000fe20000410000 */
[----:B------:R-:W-:Y:S01]  /*1ed0*/  FFMA.FTZ R3, R134, R133, R3 ;  /* 0x0000008586037223 */ /* 0x000fe20000010003 */
[----:B------:R-:W-:Y:S01]  /*1ee0*/  FADD.FTZ R110, R110, R133 ;  /* 0x000000856e6e7221 */ /* 0x000fe20000010000 */
[----:B------:R-:W-:Y:S01]  /*1ef0*/  FADD.FTZ R123, R123, R151 ;  /* 0x000000977b7b7221 */ /* 0x000fe20000010000 */
[----:B------:R-:W-:Y:S01]  /*1f00*/  FMUL.FTZ R129, R107, R129 ;  /* 0x000000816b817220 */ /* 0x000fe20000410000 */
[----:B------:R-:W-:Y:S01]  /*1f10*/  FFMA.FTZ R3, R132, R131, R3 ;  /* 0x0000008384037223 */ /* 0x000fe20000010003 */
[----:B------:R-:W-:Y:S01]  /*1f20*/  FADD.FTZ R110, R110, R131 ;  /* 0x000000836e6e7221 */ /* 0x000fe20000010000 */
[----:B------:R-:W-:Y:S01]  /*1f30*/  FADD.FTZ R123, R123, R127 ;  /* 0x0000007f7b7b7221 */ /* 0x000fe20000010000 */
[----:B------:R-:W-:Y:S01]  /*1f40*/  FMUL.FTZ R127, R106, R127 ;  /* 0x0000007f6a7f7220 */ /* 0x000fe20000410000 */
[----:B------:R-:W-:Y:S01]  /*1f50*/  FFMA.FTZ R3, R130, R129, R3 ;  /* 0x0000008182037223 */ /* 0x000fe20000010003 */
[----:B------:R-:W-:Y:S01]  /*1f60*/  FADD.FTZ R110, R110, R129 ;  /* 0x000000816e6e7221 */ /* 0x000fe20000010000 */
[----:B------:R-:W-:-:S02]  /*1f70*/  HADD2.F32 R115, -RZ, R120.H0_H0 ;  /* 0x20000078ff737230 */ /* 0x000fc40000004100 */
[--C-:B------:R-:W-:Y:S02]  /*1f80*/  HADD2.F32 R44, -RZ, R101.reuse.H0_H0 ;  /* 0x20000065ff2c7230 */ /* 0x100fe40000004100 */
[----:B------:R-:W-:Y:S01]  /*1f90*/  FFMA.FTZ R3, R128, R127, R3 ;  /* 0x0000007f80037223 */ /* 0x000fe20000010003 */
[----:B------:R-:W-:Y:S02]  /*1fa0*/  HADD2.F32 R42, -RZ, R101.H1_H1 ;  /* 0x30000065ff2a7230 */ /* 0x000fe40000004100 */
[----:B------:R-:W-:Y:S01]  /*1fb0*/  FMUL.FTZ R101, R105, R116 ;  /* 0x0000007469657220 */ /* 0x000fe20000410000 */
[----:B------:R-:W-:Y:S01]  /*1fc0*/  FADD.FTZ R110, R110, R127 ;  /* 0x0000007f6e6e7221 */ /* 0x000fe20000010000 */
[--C-:B------:R-:W-:Y:S02]  /*1fd0*/  HADD2.F32 R56, -RZ, R102.reuse.H0_H0 ;  /* 0x20000066ff387230 */ /* 0x100fe40000004100 */
[----:B------:R-:W-:Y:S02]  /*1fe0*/  HADD2.F32 R54, -RZ, R102.H1_H1 ;  /* 0x30000066ff367230 */ /* 0x000fe40000004100 */
[----:B------:R-:W-:Y:S01]  /*1ff0*/  FMUL.FTZ R102, R104, R99 ;  /* 0x0000006368667220 */ /* 0x000fe20000410000 */
[----:B------:R-:W-:Y:S01]  /*2000*/  FMUL.FTZ R99, R108, R115 ;  /* 0x000000736c637220 */ /* 0x000fe20000410000 */
[----:B------:R-:W-:Y:S01]  /*2010*/  FFMA.FTZ R3, R126, R101, R3 ;  /* 0x000000657e037223 */ /* 0x000fe20000010003 */
[----:B------:R-:W-:Y:S01]  /*2020*/  FADD.FTZ R110, R110, R101 ;  /* 0x000000656e6e7221 */ /* 0x000fe20000010000 */
[----:B------:R-:W-:-:S02]  /*2030*/  HADD2.F32 R36, -RZ, R97.H0_H0 ;  /* 0x20000061ff247230 */ /* 0x000fc40000004100 */
[----:B------:R-:W-:Y:S02]  /*2040*/  HADD2.F32 R34, -RZ, R97.H1_H1 ;  /* 0x30000061ff227230 */ /* 0x000fe40000004100 */
[----:B------:R-:W-:Y:S01]  /*2050*/  FMUL.FTZ R97, R107, R114 ;  /* 0x000000726b617220 */ /* 0x000fe20000410000 */
[----:B------:R-:W-:Y:S01]  /*2060*/  FFMA.FTZ R3, R102, R99, R3 ;  /* 0x0000006366037223 */ /* 0x000fe20000010003 */
[----:B------:R-:W-:Y:S01]  /*2070*/  FADD.FTZ R110, R110, R99 ;  /* 0x000000636e6e7221 */ /* 0x000fe20000010000 */
[--C-:B------:R-:W-:Y:S02]  /*2080*/  HADD2.F32 R28, -RZ, R95.reuse.H0_H0 ;  /* 0x2000005fff1c7230 */ /* 0x100fe40000004100 */
[----:B------:R-:W-:Y:S01]  /*2090*/  FADD.FTZ R117, R117, R149 ;  /* 0x0000009575757221 */ /* 0x000fe20000010000 */
[----:B------:R-:W-:Y:S02]  /*20a0*/  HADD2.F32 R26, -RZ, R95.H1_H1 ;  /* 0x3000005fff1a7230 */ /* 0x000fe40000004100 */
[----:B------:R-:W-:Y:S01]  /*20b0*/  FMUL.FTZ R95, R106, R111 ;  /* 0x0000006f6a5f7220 */ /* 0x000fe20000410000 */
[----:B------:R-:W-:Y:S01]  /*20c0*/  FFMA.FTZ R3, R100, R97, R3 ;  /* 0x0000006164037223 */ /* 0x000fe20000010003 */
[----:B------:R-:W-:Y:S01]  /*20d0*/  FADD.FTZ R110, R110, R97 ;  /* 0x000000616e6e7221 */ /* 0x000fe20000010000 */
[----:B------:R-:W-:-:S02]  /*20e0*/  HADD2.F32 R91, -RZ, R118.H0_H0 ;  /* 0x20000076ff5b7230 */ /* 0x000fc40000004100 */
[----:B------:R-:W-:Y:S01]  /*20f0*/  FADD.FTZ R117, R117, R115 ;  /* 0x0000007375757221 */ /* 0x000fe20000010000 */
[--C-:B------:R-:W-:Y:S02]  /*2100*/  HADD2.F32 R32, -RZ, R94.reuse.H0_H0 ;  /* 0x2000005eff207230 */ /* 0x100fe40000004100 */
[----:B------:R-:W-:Y:S01]  /*2110*/  FFMA.FTZ R73, R102, R115, R73 ;  /* 0x0000007366497223 */ /* 0x000fe20000010049 */
[----:B------:R-:W-:Y:S02]  /*2120*/  HADD2.F32 R30, -RZ, R94.H1_H1 ;  /* 0x3000005eff1e7230 */ /* 0x000fe40000004100 */
[----:B------:R-:W-:Y:S01]  /*2130*/  FMUL.FTZ R94, R104, R75 ;  /* 0x0000004b685e7220 */ /* 0x000fe20000410000 */
[----:B------:R-:W-:Y:S01]  /*2140*/  FFMA.FTZ R3, R98, R95, R3 ;  /* 0x0000005f62037223 */ /* 0x000fe20000010003 */
[----:B------:R-:W-:Y:S01]  /*2150*/  FADD.FTZ R110, R110, R95 ;  /* 0x0000005f6e6e7221 */ /* 0x000fe20000010000 */
[----:B------:R-:W-:Y:S01]  /*2160*/  FADD.FTZ R117, R117, R91 ;  /* 0x0000005b75757221 */ /* 0x000fe20000010000 */
[-C--:B------:R-:W-:Y:S01]  /*2170*/  FFMA.FTZ R87, R94, R91.reuse, R73 ;  /* 0x0000005b5e577223 */ /* 0x080fe20000010049 */
[----:B------:R-:W-:Y:S01]  /*2180*/  FMUL.FTZ R91, R108, R91 ;  /* 0x0000005b6c5b7220 */ /* 0x000fe20000410000 */
[----:B------:R-:W-:Y:S01]  /*2190*/  FFMA.FTZ R3, R96, R93, R3 ;  /* 0x0000005d60037223 */ /* 0x000fe20000010003 */
[----:B------:R-:W-:-:S03]  /*21a0*/  FADD.FTZ R110, R110, R93 ;  /* 0x0000005d6e6e7221 */ /* 0x000fc60000010000 */
[----:B------:R-:W-:Y:S01]  /*21b0*/  FFMA.FTZ R3, R94, R91, R3 ;  /* 0x0000005b5e037223 */ /* 0x000fe20000010003 */
[----:B------:R-:W-:Y:S01]  /*21c0*/  FADD.FTZ R110, R110, R91 ;  /* 0x0000005b6e6e7221 */ /* 0x000fe20000010000 */
[----:B------:R-:W-:Y:S02]  /*21d0*/  HADD2.F32 R83, -RZ, R119.H1_H1 ;  /* 0x30000077ff537230 */ /* 0x000fe40000004100 */
[----:B------:R-:W-:Y:S01]  /*21e0*/  FMUL.FTZ R75, R106, R84 ;  /* 0x000000546a4b7220 */ /* 0x000fe20000410000 */
[----:B------:R-:W-:Y:S01]  /*21f0*/  FFMA.FTZ R3, R92, R77, R3 ;  /* 0x0000004d5c037223 */ /* 0x000fe20000010003 */
[----:B------:R-:W-:Y:S01]  /*2200*/  FADD.FTZ R110, R110, R77 ;  /* 0x0000004d6e6e7221 */ /* 0x000fe20000010000 */
[--C-:B------:R-:W-:Y:S02]  /*2210*/  HADD2.F32 R16, -RZ, R76.reuse.H0_H0 ;  /* 0x2000004cff107230 */ /* 0x100fe40000004100 */
[----:B------:R-:W-:Y:S01]  /*2220*/  FMUL.FTZ R74, R104, R74 ;  /* 0x0000004a684a7220 */ /* 0x000fe20000410000 */
[----:B------:R-:W-:-:S02]  /*2230*/  HADD2.F32 R14, -RZ, R76.H1_H1 ;  /* 0x3000004cff0e7230 */ /* 0x000fc40000004100 */
[----:B------:R-:W-:Y:S01]  /*2240*/  FMUL.FTZ R76, R104, R69 ;  /* 0x00000045684c7220 */ /* 0x000fe20000410000 */
[----:B------:R-:W-:Y:S01]  /*2250*/  FMUL.FTZ R73, R105, R83 ;  /* 0x0000005369497220 */ /* 0x000fe20000410000 */
[----:B------:R-:W-:Y:S01]  /*2260*/  FFMA.FTZ R3, R90, R75, R3 ;  /* 0x0000004b5a037223 */ /* 0x000fe20000010003 */
[----:B------:R-:W-:Y:S01]  /*2270*/  FADD.FTZ R110, R110, R75 ;  /* 0x0000004b6e6e7221 */ /* 0x000fe20000010000 */
[----:B------:R-:W-:Y:S01]  /*2280*/  FADD.FTZ R123, R123, R111 ;  /* 0x0000006f7b7b7221 */ /* 0x000fe20000010000 */
        /* <DEDUP_REMOVED lines=9> */
[----:B------:R-:W-:-:S02]  /*2320*/  HADD2.F32 R65, -RZ, R63.H1_H1 ;  /* 0x3000003fff417230 */ /* 0x000fc40000004100 */
[----:B------:R-:W-:Y:S01]  /*2330*/  FADD.FTZ R124, R124, R83 ;  /* 0x000000537c7c7221 */ /* 0x000fe20000010000 */
[----:B------:R-:W-:Y:S01]  /*2340*/  FFMA.FTZ R125, R76, R83, R125 ;  /* 0x000000534c7d7223 */ /* 0x000fe2000001007d */
[----:B------:R-:W-:Y:S01]  /*2350*/  FMUL.FTZ R68, R104, R68 ;  /* 0x0000004468447220 */ /* 0x000fe20000410000 */
[----:B------:R-:W-:Y:S01]  /*2360*/  FADD.FTZ R123, R123, R67 ;  /* 0x000000437b7b7221 */ /* 0x000fe20000010000 */
[----:B------:R-:W-:Y:S01]  /*2370*/  FMUL.FTZ R67, R106, R67 ;  /* 0x000000436a437220 */ /* 0x000fe20000410000 */
[----:B------:R-:W-:Y:S01]  /*2380*/  FFMA.FTZ R3, R72, R69, R3 ;  /* 0x0000004548037223 */ /* 0x000fe20000010003 */
[----:B------:R-:W-:Y:S01]  /*2390*/  FADD.FTZ R110, R110, R69 ;  /* 0x000000456e6e7221 */ /* 0x000fe20000010000 */
[----:B------:R-:W-:Y:S02]  /*23a0*/  HADD2.F32 R63, -RZ, R112.H0_H0 ;  /* 0x20000070ff3f7230 */ /* 0x000fe40000004100 */
[----:B------:R-:W-:Y:S01]  /*23b0*/  FMUL.FTZ R66, R104, R66 ;  /* 0x0000004268427220 */ /* 0x000fe20000410000 */
[----:B------:R-:W-:-:S02]  /*23c0*/  HADD2.F32 R20, -RZ, R89.H0_H0 ;  /* 0x20000059ff147230 */ /* 0x000fc40000004100 */
[-C--:B------:R-:W-:Y:S01]  /*23d0*/  FFMA.FTZ R125, R68, R65.reuse, R125 ;  /* 0x00000041447d7223 */ /* 0x080fe2000001007d */
[----:B------:R-:W-:Y:S02]  /*23e0*/  HADD2.F32 R18, -RZ, R89.H1_H1 ;  /* 0x30000059ff127230 */ /* 0x000fe40000004100 */
[----:B------:R-:W-:Y:S01]  /*23f0*/  FADD.FTZ R89, R124, R65 ;  /* 0x000000417c597221 */ /* 0x000fe20000010000 */
        /* <DEDUP_REMOVED lines=9> */
[----:B------:R-:W-:-:S02]  /*2490*/  HADD2.F32 R60, -RZ, R113.H0_H0 ;  /* 0x20000071ff3c7230 */ /* 0x000fc40000004100 */
[----:B------:R-:W-:Y:S01]  /*24a0*/  FADD.FTZ R84, R84, R62 ;  /* 0x0000003e54547221 */ /* 0x000fe20000010000 */
[----:B------:R-:W-:Y:S01]  /*24b0*/  FMUL.FTZ R61, R104, R61 ;  /* 0x0000003d683d7220 */ /* 0x000fe20000410000 */
[----:B------:R-:W-:Y:S01]  /*24c0*/  FMUL.FTZ R62, R107, R62 ;  /* 0x0000003e6b3e7220 */ /* 0x000fe20000410000 */
[----:B------:R-:W-:Y:S01]  /*24d0*/  FFMA.FTZ R3, R66, R63, R3 ;  /* 0x0000003f42037223 */ /* 0x000fe20000010003 */
[----:B------:R-:W-:Y:S01]  /*24e0*/  FADD.FTZ R5, R110, R63 ;  /* 0x0000003f6e057221 */ /* 0x000fe20000010000 */
[----:B------:R-:W-:Y:S02]  /*24f0*/  HADD2.F32 R58, -RZ, R113.H1_H1 ;  /* 0x30000071ff3a7230 */ /* 0x000fe40000004100 */
[----:B------:R-:W-:Y:S01]  /*2500*/  FADD.FTZ R87, R123, R60 ;  /* 0x0000003c7b577221 */ /* 0x000fe20000010000 */
[-C--:B------:R-:W-:Y:S01]  /*2510*/  FFMA.FTZ R88, R61, R60.reuse, R88 ;  /* 0x0000003c3d587223 */ /* 0x080fe20000010058 */
[----:B------:R-:W-:Y:S01]  /*2520*/  FMUL.FTZ R59, R104, R59 ;  /* 0x0000003b683b7220 */ /* 0x000fe20000410000 */
[----:B------:R-:W-:Y:S01]  /*2530*/  FMUL.FTZ R60, R106, R60 ;  /* 0x0000003c6a3c7220 */ /* 0x000fe20000410000 */
[----:B------:R-:W-:Y:S01]  /*2540*/  FFMA.FTZ R110, R64, R62, R3 ;  /* 0x0000003e406e7223 */ /* 0x000fe20000010003 */
[----:B------:R-:W-:Y:S01]  /*2550*/  FADD.FTZ R5, R5, R62 ;  /* 0x0000003e05057221 */ /* 0x000fe20000010000 */
[----:B------:R-:W-:Y:S01]  /*2560*/  FADD.FTZ R89, R89, R58 ;  /* 0x0000003a59597221 */ /* 0x000fe20000010000 */
[-C--:B------:R-:W-:Y:S01]  /*2570*/  FFMA.FTZ R149, R59, R58.reuse, R125 ;  /* 0x0000003a3b957223 */ /* 0x080fe2000001007d */
[C---:B------:R-:W-:Y:S01]  /*2580*/  FMUL.FTZ R57, R104.reuse, R57 ;  /* 0x0000003968397220 */ /* 0x040fe20000410000 */
        /* <DEDUP_REMOVED lines=160> */
[----:B------:R-:W-:Y:S01]  /*2f90*/  FFMA.FTZ R88, R5, R4, R88 ;  /* 0x0000000405587223 */ /* 0x000fe20000010058 */
[----:B------:R-:W-:Y:S01]  /*2fa0*/  FMUL.FTZ R3, R104, R154 ;  /* 0x0000009a68037220 */ /* 0x000fe20000410000 */
[----:B------:R-:W-:Y:S01]  /*2fb0*/  FMUL.FTZ R4, R106, R4 ;  /* 0x000000046a047220 */ /* 0x000fe20000410000 */
[----:B------:R-:W-:Y:S01]  /*2fc0*/  FFMA.FTZ R110, R7, R6, R110 ;  /* 0x00000006076e7223 */ /* 0x000fe2000001006e */
[----:B------:R-:W-:Y:S01]  /*2fd0*/  FADD.FTZ R111, R111, R6 ;  /* 0x000000066f6f7221 */ /* 0x000fe20000010000 */
[----:B------:R-:W-:Y:S01]  /*2fe0*/  FADD.FTZ R89, R89, R2 ;  /* 0x0000000259597221 */ /* 0x000fe20000010000 */
[----:B------:R-:W-:Y:S01]  /*2ff0*/  FFMA.FTZ R149, R3, R2, R149 ;  /* 0x0000000203957223 */ /* 0x000fe20000010095 */
[----:B--2---:R-:W-:-:S02]  /*3000*/  HADD2.F32 R150, -RZ, R78.H0_H0 ;  /* 0x2000004eff967230 */ /* 0x004fc40000004100 */
[----:B------:R-:W-:Y:S01]  /*3010*/  FMUL.FTZ R2, R105, R2 ;  /* 0x0000000269027220 */ /* 0x000fe20000410000 */
[----:B------:R-:W-:Y:S01]  /*3020*/  FFMA.FTZ R110, R5, R4, R110 ;  /* 0x00000004056e7223 */ /* 0x000fe2000001006e */
[----:B------:R-:W-:Y:S01]  /*3030*/  FADD.FTZ R111, R111, R4 ;  /* 0x000000046f6f7221 */ /* 0x000fe20000010000 */
[----:B------:R-:W-:Y:S02]  /*3040*/  HADD2.F32 R151, -RZ, R78.H1_H1 ;  /* 0x3000004eff977230 */ /* 0x000fe40000004100 */
[----:B------:R-:W-:Y:S01]  /*3050*/  FMUL.FTZ R113, R104, R155 ;  /* 0x0000009b68717220 */ /* 0x000fe20000410000 */
[----:B------:R-:W-:Y:S01]  /*3060*/  FFMA.FTZ R110, R3, R2, R110 ;  /* 0x00000002036e7223 */ /* 0x000fe2000001006e */
[----:B------:R-:W-:Y:S01]  /*3070*/  FMUL.FTZ R112, R108, R150 ;  /* 0x000000966c707220 */ /* 0x000fe20000410000 */
[----:B------:R-:W-:Y:S01]  /*3080*/  FADD.FTZ R115, R111, R2 ;  /* 0x000000026f737221 */ /* 0x000fe20000010000 */
[--C-:B------:R-:W-:Y:S02]  /*3090*/  HADD2.F32 R152, -RZ, R79.reuse.H0_H0 ;  /* 0x2000004fff987230 */ /* 0x100fe40000004100 */
[----:B------:R-:W-:Y:S01]  /*30a0*/  FMUL.FTZ R111, R104, R156 ;  /* 0x0000009c686f7220 */ /* 0x000fe20000410000 */
[----:B------:R-:W-:Y:S01]  /*30b0*/  FFMA.FTZ R114, R113, R112, R110 ;  /* 0x0000007071727223 */ /* 0x000fe2000001006e */
[----:B------:R-:W-:Y:S01]  /*30c0*/  FADD.FTZ R78, R115, R112 ;  /* 0x00000070734e7221 */ /* 0x000fe20000010000 */
[----:B------:R-:W-:Y:S01]  /*30d0*/  FMUL.FTZ R110, R107, R151 ;  /* 0x000000976b6e7220 */ /* 0x000fe20000410000 */
[----:B------:R-:W-:-:S02]  /*30e0*/  HADD2.F32 R154, -RZ, R79.H1_H1 ;  /* 0x3000004fff9a7230 */ /* 0x000fc40000004100 */
[----:B------:R-:W-:Y:S01]  /*30f0*/  FMUL.FTZ R117, R104, R157 ;  /* 0x0000009d68757220 */ /* 0x000fe20000410000 */
[----:B------:R-:W-:Y:S01]  /*3100*/  FMUL.FTZ R116, R106, R152 ;  /* 0x000000986a747220 */ /* 0x000fe20000410000 */
[----:B------:R-:W-:Y:S01]  /*3110*/  FADD.FTZ R78, R78, R110 ;  /* 0x0000006e4e4e7221 */ /* 0x000fe20000010000 */
[----:B------:R-:W-:Y:S01]  /*3120*/  FFMA.FTZ R79, R111, R110, R114 ;  /* 0x0000006e6f4f7223 */ /* 0x000fe20000010072 */
[--C-:B---3--:R-:W-:Y:S02]  /*3130*/  HADD2.F32 R156, -RZ, R80.reuse.H0_H0 ;  /* 0x20000050ff9c7230 */ /* 0x108fe40000004100 */
[----:B------:R-:W-:Y:S01]  /*3140*/  FMUL.FTZ R115, R104, R158 ;  /* 0x0000009e68737220 */ /* 0x000fe20000410000 */
[----:B------:R-:W-:Y:S01]  /*3150*/  FADD.FTZ R78, R78, R116 ;  /* 0x000000744e4e7221 */ /* 0x000fe20000010000 */
[----:B------:R-:W-:Y:S01]  /*3160*/  FFMA.FTZ R79, R117, R116, R79 ;  /* 0x00000074754f7223 */ /* 0x000fe2000001004f */
[----:B------:R-:W-:Y:S01]  /*3170*/  FMUL.FTZ R114, R105, R154 ;  /* 0x0000009a69727220 */ /* 0x000fe20000410000 */
[----:B------:R-:W-:-:S02]  /*3180*/  HADD2.F32 R80, -RZ, R80.H1_H1 ;  /* 0x30000050ff507230 */ /* 0x000fc40000004100 */
[----:B------:R-:W-:Y:S01]  /*3190*/  FMUL.FTZ R121, R104, R159 ;  /* 0x0000009f68797220 */ /* 0x000fe20000410000 */
[----:B------:R-:W-:Y:S01]  /*31a0*/  FMUL.FTZ R120, R108, R156 ;  /* 0x0000009c6c787220 */ /* 0x000fe20000410000 */
[----:B------:R-:W-:Y:S01]  /*31b0*/  FADD.FTZ R78, R78, R114 ;  /* 0x000000724e4e7221 */ /* 0x000fe20000010000 */
[----:B------:R-:W-:Y:S01]  /*31c0*/  FFMA.FTZ R79, R115, R114, R79 ;  /* 0x00000072734f7223 */ /* 0x000fe2000001004f */
[--C-:B------:R-:W-:Y:S02]  /*31d0*/  HADD2.F32 R155, -RZ, R81.reuse.H0_H0 ;  /* 0x20000051ff9b7230 */ /* 0x100fe40000004100 */
        /* <DEDUP_REMOVED lines=30> */
[----:B-1----:R-:W-:Y:S01]  /*33c0*/  FADD.FTZ R79, R83, R156 ;  /* 0x0000009c534f7221 */ /* 0x002fe20000010000 */
[----:B------:R-:W-:Y:S01]  /*33d0*/  FFMA.FTZ R78, R121, R156, R82 ;  /* 0x0000009c794e7223 */ /* 0x000fe20000010052 */
[----:B------:R-:W-:Y:S01]  /*33e0*/  FFMA.FTZ R80, R119, R80, R85 ;  /* 0x0000005077507223 */ /* 0x000fe20000010055 */
[----:B------:R-:W-:Y:S01]  /*33f0*/  FADD.FTZ R83, R87, R155 ;  /* 0x0000009b57537221 */ /* 0x000fe20000010000 */
        /* <DEDUP_REMOVED lines=28> */
.L_x_695:
        /* <DEDUP_REMOVED lines=44> */
.L_x_697:
[----:B------:R-:W-:Y:S05]  /*3880*/  BSYNC.RECONVERGENT B0 ;  /* 0x0000000000007941 */ /* 0x000fea0003800200 */
.L_x_696:
        /* <DEDUP_REMOVED lines=35> */
.L_x_700:
        /* <DEDUP_REMOVED lines=8> */
.L_x_699:
[----:B------:R-:W-:Y:S05]  /*3b40*/  WARPSYNC.ALL ;  /* 0x0000000000007948 */ /* 0x000fea0003800000 */
[----:B------:R-:W-:Y:S06]  /*3b50*/  BAR.SYNC.DEFER_BLOCKING 0x0 ;  /* 0x0000000000007b1d */ /* 0x000fec0000010000 */
[----:B------:R-:W-:Y:S05]  /*3b60*/  BRA `(.L_x_701) ;  /* 0x00000000005c7947 */ /* 0x000fea0003800000 */
.L_x_698:
        /* <DEDUP_REMOVED lines=13> */
.L_x_703:
        /* <DEDUP_REMOVED lines=8> */
.L_x_702:
[----:B------:R-:W-:Y:S05]  /*3cc0*/  WARPSYNC.ALL ;  /* 0x0000000000007948 */ /* 0x000fea0003800000 */
[----:B------:R-:W-:Y:S06]  /*3cd0*/  BAR.SYNC.DEFER_BLOCKING 0x0 ;  /* 0x0000000000007b1d */ /* 0x000fec0000010000 */
.L_x_701:
        /* <DEDUP_REMOVED lines=119> */
[-C--:B------:R-:W-:Y:S01]  /*4450*/  FFMA.FTZ R95, R98, -R89.reuse, R95 ;  /* 0x80000059625f7223 */ /* 0x080fe2000001005f */
[-C--:B------:R-:W-:Y:S01]  /*4460*/  FFMA.FTZ R93, R96, -R89.reuse, R93 ;  /* 0x80000059605d7223 */ /* 0x080fe2000001005d */
[-C--:B------:R-:W-:Y:S01]  /*4470*/  FFMA.FTZ R11, R11, -R89.reuse, R10 ;  /* 0x800000590b0b7223 */ /* 0x080fe2000001000a */
        /* <DEDUP_REMOVED lines=120> */
[----:B------:R-:W-:-:S02]  /*4c00*/  F2FP.F16.F32.PACK_AB R95, R14, R95 ;  /* 0x0000005f0e5f723e */ /* 0x000fc400000000ff */
[----:B------:R-:W-:Y:S02]  /*4c10*/  F2FP.F16.F32.PACK_AB R94, R12, R99 ;  /* 0x000000630c5e723e */ /* 0x000fe400000000ff */
[----:B------:R-:W-:Y:S02]  /*4c20*/  F2FP.F16.F32.PACK_AB R75, R18, R75 ;  /* 0x0000004b124b723e */ /* 0x000fe400000000ff */
[----:B------:R-:W-:Y:S01]  /*4c30*/  F2FP.F16.F32.PACK_AB R66, R20, R71 ;  /* 0x000000471442723e */ /* 0x000fe200000000ff */
[----:B------:R1:W-:Y:S01]  /*4c40*/  STG.E.64 desc[UR16][R2.64+0x7800], R94 ;  /* 0x0078005e02007986 */ /* 0x0003e2000c101b10 */
[----:B------:R-:W-:Y:S02]  /*4c50*/  F2FP.F16.F32.PACK_AB R14, R28, R57 ;  /* 0x000000391c0e723e */ /* 0x000fe400000000ff */
[----:B------:R-:W-:Y:S02]  /*4c60*/  F2FP.F16.F32.PACK_AB R15, R30, R53 ;  /* 0x000000351e0f723e */ /* 0x000fe400000000ff */
[----:B------:R-:W-:-:S02]  /*4c70*/  F2FP.F16.F32.PACK_AB R6, R137, R6 ;  /* 0x000000068906723e */ /* 0x000fc400000000ff */
[----:B0-----:R-:W-:Y:S01]  /*4c80*/  F2FP.F16.F32.PACK_AB R5, R26, R61 ;  /* 0x0000003d1a05723e */ /* 0x001fe200000000ff */
[----:B------:R1:W-:Y:S01]  /*4c90*/  STG.E.64 desc[UR16][R2.64+0x11800], R14 ;  /* 0x0118000e02007986 */ /* 0x0003e2000c101b10 */
[----:B------:R-:W-:Y:S02]  /*4ca0*/  F2FP.F16.F32.PACK_AB R7, R0, R135 ;  /* 0x000000870007723e */ /* 0x000fe400000000ff */
        /* <DEDUP_REMOVED lines=30> */
[----:B------:R-:W-:-:S03]  /*4e90*/  F2FP.F16.F32.PACK_AB R61, R104, R123 ;  /* 0x0000007b683d723e */ /* 0x000fc600000000ff */
[----:B------:R1:W-:Y:S04]  /*4ea0*/  STG.E.64 desc[UR16][R2.64+0x20800], R52 ;  /* 0x0208003402007986 */ /* 0x0003e8000c101b10 */
[----:B------:R1:W-:Y:S04]  /*4eb0*/  STG.E.64 desc[UR16][R2.64+0x23000], R56 ;  /* 0x0230003802007986 */ /* 0x0003e8000c101b10 */
[----:B------:R1:W-:Y:S01]  /*4ec0*/  STG.E.64 desc[UR16][R2.64+0x25800], R60 ;  /* 0x0258003c02007986 */ /* 0x0003e2000c101b10 */
[----:B------:R-:W-:Y:S05]  /*4ed0*/  BRA.U !UP0, `(.L_x_704) ;  /* 0xffffffb908e47547 */ /* 0x000fea000b83ffff */
.L_x_694:
        /* <DEDUP_REMOVED lines=10> */
[----:B------:R-:W0:Y:S01]  /*4f80*/  S2R R39, SR_TID.X ;  /* 0x0000000000277919 */ /* 0x000e220000002100 */
[----:B-1----:R-:W1:Y:S01]  /*4f90*/  LDC.64 R2, c[0x0][0x3c8] ;  /* 0x0000f200ff027b82 */ /* 0x002e620000000a00 */
        /* <DEDUP_REMOVED lines=47> */
.L_x_716:
        /* <DEDUP_REMOVED lines=27> */
.L_x_709:
        /* <DEDUP_REMOVED lines=33> */
.L_x_708:
[----:B------:R-:W-:Y:S05]  /*5650*/  BSYNC.RECONVERGENT B1 ;  /* 0x0000000000017941 */ /* 0x000fea0003800200 */
.L_x_707:
        /* <DEDUP_REMOVED lines=25> */
.L_x_711:
[----:B------:R-:W-:Y:S05]  /*57f0*/  BSYNC.RECONVERGENT B1 ;  /* 0x0000000000017941 */ /* 0x000fea0003800200 */
.L_x_710:
        /* <DEDUP_REMOVED lines=30> */
.L_x_706:
[----:B------:R-:W-:Y:S05]  /*59e0*/  BSYNC.RECONVERGENT B0 ;  /* 0x0000000000007941 */ /* 0x000fea0003800200 */
.L_x_705:
[----:B------:R0:W-:Y:S01]  /*59f0*/  STS [R9], R21 ;  /* 0x0000001509007388 */ /* 0x0001e20000000800 */
[----:B------:R-:W1:Y:S01]  /*5a00*/  LDC.64 R14, c[0x0][0x388] ;  /* 0x0000e200ff0e7b82 */ /* 0x000e620000000a00 */
[----:B------:R-:W-:Y:S02]  /*5a10*/  ISETP.GT.U32.AND P1, PT, R47, 0x9, PT ;  /* 0x000000092f00780c */ /* 0x000fe40003f24070 */
[----:B------:R0:W-:Y:S01]  /*5a20*/  STS [R9+0x500], R22 ;  /* 0x0005001609007388 */ /* 0x0001e20000000800 */
[----:B------:R-:W-:-:S04]  /*5a30*/  MOV R23, R8 ;  /* 0x0000000800177202 */ /* 0x000fc80000000f00 */
[----:B------:R-:W2:Y:S08]  /*5a40*/  LDC.64 R16, c[0x0][0x390] ;  /* 0x0000e400ff107b82 */ /* 0x000eb00000000a00 */
[----:B0-----:R-:W-:Y:S06]  /*5a50*/  BAR.SYNC.DEFER_BLOCKING 0x0 ;  /* 0x0000000000007b1d */ /* 0x001fec0000010000 */
.L_x_715:
        /* <DEDUP_REMOVED lines=31> */
.L_x_726:
        /* <DEDUP_REMOVED lines=11> */
.L_x_714:
[----:B------:R-:W-:Y:S05]  /*5d00*/  BSYNC.RECONVERGENT B0 ;  /* 0x0000000000007941 */ /* 0x000fea0003800200 */
.L_x_713:
        /* <DEDUP_REMOVED lines=9> */
.L_x_712:
        /* <DEDUP_REMOVED lines=8> */
.L_x_718:
[----:B------:R-:W-:Y:S05]  /*5e20*/  BSYNC B0 ;  /* 0x0000000000007941 */ /* 0x000fea0003800000 */
.L_x_717:
        /* <DEDUP_REMOVED lines=8> */
.L_x_719:
[----:B------:R-:W-:Y:S01]  /*5eb0*/  FADD.FTZ R13, R13, R10 ;  /* 0x0000000a0d0d7221 */ /* 0x000fe20000010000 */
[----:B------:R-:W-:-:S04]  /*5ec0*/  HFMA2 R28, -RZ, RZ, 0, 2.384185791015625e-07 ;  /* 0x00000004ff1c7431 */ /* 0x000fc800000001ff */
[----:B------:R-:W-:Y:S02]  /*5ed0*/  MOV R29, R13 ;  /* 0x0000000d001d7202 */ /* 0x000fe40000000f00 */
[----:B------:R-:W-:-:S07]  /*5ee0*/  MOV R12, R27 ;  /* 0x0000001b000c7202 */ /* 0x000fce0000000f00 */
[----:B------:R-:W-:Y:S05]  /*5ef0*/  WARPSYNC.COLLECTIVE R26, `(.L_x_720) ;  /* 0x000000001a087348 */ /* 0x000fea0003c00000 */
[----:B------:R0:W1:Y:S02]  /*5f00*/  SHFL.BFLY P3, R27, R29, R28, R31 ;  /* 0x0c00001c1d1b7389 */ /* 0x000064000006001f */
[----:B01----:R-:W-:Y:S05]  /*5f10*/  ENDCOLLECTIVE ;  /* 0x000000000000791b */ /* 0x003fea0003800000 */
.L_x_720:
[----:B------:R-:W-:-:S05]  /*5f20*/  FADD.FTZ R12, R12, R11 ;  /* 0x0000000b0c0c7221 */ /* 0x000fca0000010000 */
[----:B------:R-:W-:Y:S02]  /*5f30*/  MOV R29, R12 ;  /* 0x0000000c001d7202 */ /* 0x000fe40000000f00 */
[----:B------:R-:W-:-:S07]  /*5f40*/  MOV R22, R27 ;  /* 0x0000001b00167202 */ /* 0x000fce0000000f00 */
[----:B------:R-:W-:Y:S05]  /*5f50*/  WARPSYNC.COLLECTIVE R26, `(.L_x_721) ;  /* 0x000000001a087348 */ /* 0x000fea0003c00000 */
[----:B------:R0:W1:Y:S02]  /*5f60*/  SHFL.BFLY P3, R27, R29, R28, R31 ;  /* 0x0c00001c1d1b7389 */ /* 0x000064000006001f */
[----:B01----:R-:W-:Y:S05]  /*5f70*/  ENDCOLLECTIVE ;  /* 0x000000000000791b */ /* 0x003fea0003800000 */
.L_x_721:
[----:B------:R-:W-:Y:S01]  /*5f80*/  FADD.FTZ R22, R13, R22 ;  /* 0x000000160d167221 */ /* 0x000fe20000010000 */
[----:B------:R-:W-:-:S04]  /*5f90*/  HFMA2 R28, -RZ, RZ, 0, 1.1920928955078125e-07 ;  /* 0x00000002ff1c7431 */ /* 0x000fc800000001ff */
[----:B------:R-:W-:Y:S02]  /*5fa0*/  MOV R29, R22 ;  /* 0x00000016001d7202 */ /* 0x000fe40000000f00 */
[----:B------:R-:W-:-:S07]  /*5fb0*/  MOV R21, R27 ;  /* 0x0000001b00157202 */ /* 0x000fce0000000f00 */
[----:B------:R-:W-:Y:S05]  /*5fc0*/  WARPSYNC.COLLECTIVE R26, `(.L_x_722) ;  /* 0x000000001a087348 */ /* 0x000fea0003c00000 */
[----:B------:R0:W1:Y:S02]  /*5fd0*/  SHFL.BFLY P3, R27, R29, R28, R31 ;  /* 0x0c00001c1d1b7389 */ /* 0x000064000006001f */
[----:B01----:R-:W-:Y:S05]  /*5fe0*/  ENDCOLLECTIVE ;  /* 0x000000000000791b */ /* 0x003fea0003800000 */
.L_x_722:
[----:B------:R-:W-:-:S05]  /*5ff0*/  FADD.FTZ R21, R12, R21 ;  /* 0x000000150c157221 */ /* 0x000fca0000010000 */
[----:B------:R-:W-:Y:S02]  /*6000*/  MOV R29, R21 ;  /* 0x00000015001d7202 */ /* 0x000fe40000000f00 */
[----:B------:R-:W-:-:S07]  /*6010*/  MOV R25, R27 ;  /* 0x0000001b00197202 */ /* 0x000fce0000000f00 */
[----:B------:R-:W-:Y:S05]  /*6020*/  WARPSYNC.COLLECTIVE R26, `(.L_x_723) ;  /* 0x000000001a087348 */ /* 0x000fea0003c00000 */
[----:B------:R0:W1:Y:S02]  /*6030*/  SHFL.BFLY P3, R27, R29, R28, R31 ;  /* 0x0c00001c1d1b7389 */ /* 0x000064000006001f */
[----:B01----:R-:W-:Y:S05]  /*6040*/  ENDCOLLECTIVE ;  /* 0x000000000000791b */ /* 0x003fea0003800000 */
.L_x_723:
[----:B------:R-:W-:Y:S01]  /*6050*/  FADD.FTZ R25, R22, R25 ;  /* 0x0000001916197221 */ /* 0x000fe20000010000 */
[----:B------:R-:W-:-:S04]  /*6060*/  HFMA2 R28, -RZ, RZ, 0, 5.9604644775390625e-08 ;  /* 0x00000001ff1c7431 */ /* 0x000fc800000001ff */
[----:B------:R-:W-:Y:S02]  /*6070*/  MOV R29, R25 ;  /* 0x00000019001d7202 */ /* 0x000fe40000000f00 */
[----:B------:R-:W-:-:S07]  /*6080*/  MOV R10, R27 ;  /* 0x0000001b000a7202 */ /* 0x000fce0000000f00 */
[----:B------:R-:W-:Y:S05]  /*6090*/  WARPSYNC.COLLECTIVE R26, `(.L_x_724) ;  /* 0x000000001a087348 */ /* 0x000fea0003c00000 */
[----:B------:R0:W1:Y:S02]  /*60a0*/  SHFL.BFLY P3, R27, R29, R28, R31 ;  /* 0x0c00001c1d1b7389 */ /* 0x000064000006001f */
[----:B01----:R-:W-:Y:S05]  /*60b0*/  ENDCOLLECTIVE ;  /* 0x000000000000791b */ /* 0x003fea0003800000 */
.L_x_724:
[----:B------:R-:W-:-:S05]  /*60c0*/  FADD.FTZ R10, R21, R10 ;  /* 0x0000000a150a7221 */ /* 0x000fca0000010000 */
[----:B------:R-:W-:Y:S02]  /*60d0*/  MOV R29, R10 ;  /* 0x0000000a001d7202 */ /* 0x000fe40000000f00 */
[----:B------:R-:W-:-:S07]  /*60e0*/  MOV R24, R27 ;  /* 0x0000001b00187202 */ /* 0x000fce0000000f00 */
[----:B------:R-:W-:Y:S05]  /*60f0*/  WARPSYNC.COLLECTIVE R26, `(.L_x_725) ;  /* 0x000000001a087348 */ /* 0x000fea0003c00000 */
[----:B------:R0:W1:Y:S02]  /*6100*/  SHFL.BFLY P3, R27, R29, R28, R31 ;  /* 0x0c00001c1d1b7389 */ /* 0x000064000006001f */
[----:B01----:R-:W-:Y:S05]  /*6110*/  ENDCOLLECTIVE ;  /* 0x000000000000791b */ /* 0x003fea0003800000 */
.L_x_725:
[----:B------:R-:W-:Y:S01]  /*6120*/  FADD.FTZ R24, R25, R24 ;  /* 0x0000001819187221 */ /* 0x000fe20000010000 */
[----:B------:R-:W-:Y:S01]  /*6130*/  MOV R11, R27 ;  /* 0x0000001b000b7202 */ /* 0x000fe20000000f00 */
[----:B------:R-:W-:Y:S06]  /*6140*/  BRA `(.L_x_726) ;  /* 0xfffffff800c07947 */ /* 0x000fec000383ffff */
.L_x_727:
        /* <DEDUP_REMOVED lines=11> */
.L_x_1258:


//--------------------- .text._ZN13group_norm_v218gn_bwd_cuda_kernelI6__halfLi320ELi2ELi32ELi40ELi1024ELb0ELb1ELi32ELi320ELi320ELi4ELb1ELi8ELb0ELb0ELNS_15WgradSyncMethodE3ENS_16CompileConditionILi1000EEEEEvPT_S6_S6_PKS5_S8_S8_S8_PKfflPfPj --------------------------
	.section	.text._ZN13group_norm_v218gn_bwd_cuda_kernelI6__halfLi320ELi2ELi32ELi40ELi1024ELb0ELb1ELi32ELi320ELi320ELi4ELb1ELi8ELb0ELb0ELNS_15WgradSyncMethodE3ENS_16CompileConditionILi1000EEEEEvPT_S6_S6_PKS5_S8_S8_S8_PKfflPfPj,"ax",@progbits
	.align	128
        .global         _ZN13group_norm_v218gn_bwd_cuda_kernelI6__halfLi320ELi2ELi32ELi40ELi1024ELb0ELb1ELi32ELi320ELi320ELi4ELb1ELi8ELb0ELb0ELNS_15WgradSyncMethodE3ENS_16CompileConditionILi1000EEEEEvPT_S6_S6_PKS5_S8_S8_S8_PKfflPfPj
        .type           _ZN13group_norm_v218gn_bwd_cuda_kernelI6__halfLi320ELi2ELi32ELi40ELi1024ELb0ELb1ELi32ELi320ELi320ELi4ELb1ELi8ELb0ELb0ELNS_15WgradSyncMethodE3ENS_16CompileConditionILi1000EEEEEvPT_S6_S6_PKS5_S8_S8_S8_PKfflPfPj,@function
        .size           _ZN13group_norm_v218gn_bwd_cuda_kernelI6__halfLi320ELi2ELi32ELi40ELi1024ELb0ELb1ELi32ELi320ELi320ELi4ELb1ELi8ELb0ELb0ELNS_15WgradSyncMethodE3ENS_16CompileConditionILi1000EEEEEvPT_S6_S6_PKS5_S8_S8_S8_PKfflPfPj,(.L_x_1259 - _ZN13group_norm_v218gn_bwd_cuda_kernelI6__halfLi320ELi2ELi32ELi40ELi1024ELb0ELb1ELi32ELi320ELi320ELi4ELb1ELi8ELb0ELb0ELNS_15WgradSyncMethodE3ENS_16CompileConditionILi1000EEEEEvPT_S6_S6_PKS5_S8_S8_S8_PKfflPfPj)
        .other          _ZN13group_norm_v218gn_bwd_cuda_kernelI6__halfLi320ELi2ELi32ELi40ELi1024ELb0ELb1ELi32ELi320ELi320ELi4ELb1ELi8ELb0ELb0ELNS_15WgradSyncMethodE3ENS_16CompileConditionILi1000EEEEEvPT_S6_S6_PKS5_S8_S8_S8_PKfflPfPj,@"STO_CUDA_ENTRY STV_DEFAULT"
_ZN13group_norm_v218gn_bwd_cuda_kernelI6__halfLi320ELi2ELi32ELi40ELi1024ELb0ELb1ELi32ELi320ELi320ELi4ELb1ELi8ELb0ELb0ELNS_15WgradSyncMethodE3ENS_16CompileConditionILi1000EEEEEvPT_S6_S6_PKS5_S8_S8_S8_PKfflPfPj:
.text._ZN13group_norm_v218gn_bwd_cuda_kernelI6__halfLi320ELi2ELi32ELi40ELi1024ELb0ELb1ELi32ELi320ELi320ELi4ELb1ELi8ELb0ELb0ELNS_15WgradSyncMethodE3ENS_16CompileConditionILi1000EEEEEvPT_S6_S6_PKS5_S8_S8_S8_PKfflPfPj:
        /* <DEDUP_REMOVED lines=27> */
.L_x_730:
[----:B0-----:R-:W2:Y:S04]  /*01b0*/  LD.E.STRONG.GPU R5, desc[UR14][R2.64+0x20] ;  /* 0x0000200e02057980 */ /* 0x001ea8000c10f900 */
[----:B--2---:R-:W-:Y:S01]  /*01c0*/  CCTL.IVALL ;  /* 0x00000000ff00798f */ /* 0x004fe20002000000 */
[----:B------:R-:W-:Y:S05]  /*01d0*/  YIELD ;  /* 0x0000000000007946 */ /* 0x000fea0003800000 */
[----:B-----5:R-:W-:-:S04]  /*01e0*/  LOP3.LUT R5, R5, R0, RZ, 0x3c, !PT ;  /* 0x0000000005057212 */ /* 0x020fc800078e3cff */
[----:B------:R-:W-:-:S13]  /*01f0*/  ISETP.GT.AND P0, PT, R5, -0x1, PT ;  /* 0xffffffff0500780c */ /* 0x000fda0003f04270 */
[----:B------:R-:W-:Y:S05]  /*0200*/  @P0 BRA `(.L_x_730) ;  /* 0xfffffffc00e80947 */ /* 0x000fea000383ffff */
.L_x_729:
[----:B------:R-:W-:Y:S05]  /*0210*/  WARPSYNC.ALL ;  /* 0x0000000000007948 */ /* 0x000fea0003800000 */
[----:B------:R-:W-:Y:S06]  /*0220*/  BAR.SYNC.DEFER_BLOCKING 0x0 ;  /* 0x0000000000007b1d */ /* 0x000fec0000010000 */
[----:B------:R-:W-:Y:S05]  /*0230*/  BRA `(.L_x_731) ;  /* 0x0000003000347947 */ /* 0x000fea0003800000 */
.L_x_728:
        /* <DEDUP_REMOVED lines=25> */
[----:B------:R-:W-:Y:S01]  /*03d0*/  SHF.R.U32.HI R80, RZ, 0x10, R5 ;  /* 0x00000010ff507819 */ /* 0x000fe20000011605 */
[--C-:B--2---:R-:W-:Y:S02]  /*03e0*/  HADD2.F32 R78, -RZ, R2.reuse.H0_H0 ;  /* 0x20000002ff4e7230 */ /* 0x104fe40000004100 */
[----:B------:R-:W-:Y:S02]  /*03f0*/  HADD2.F32 R76, -RZ, R2.H1_H1 ;  /* 0x30000002ff4c7230 */ /* 0x000fe40000004100 */
[--C-:B------:R-:W-:Y:S02]  /*0400*/  HADD2.F32 R74, -RZ, R3.reuse.H0_H0 ;  /* 0x20000003ff4a7230 */ /* 0x100fe40000004100 */
[----:B------:R-:W-:-:S07]  /*0410*/  HADD2.F32 R72, -RZ, R3.H1_H1 ;  /* 0x30000003ff487230 */ /* 0x000fce0000004100 */
.L_x_743:
        /* <DEDUP_REMOVED lines=73> */
[----:B------:R-:W-:-:S04]  /*08b0*/  UISETP.GE.U32.AND UP0, UPT, UR10, UR13, UPT ;  /* 0x0000000d0a00728c */ /* 0x000fc8000bf06070 */
[----:B------:R-:W-:Y:S01]  /*08c0*/  UISETP.GE.AND.EX UP0, UPT, UR5, UR12, UPT, UP0 ;  /* 0x0000000c0500728c */ /* 0x000fe2000bf06300 */
[----:B--2---:R-:W-:Y:S02]  /*08d0*/  HADD2.F32 R73, -RZ, R31.H0_H0 ;  /* 0x2000001fff497230 */ /* 0x004fe40000004100 */
[--C-:B------:R-:W-:Y:S02]  /*08e0*/  HADD2.F32 R77, -RZ, R30.reuse.H1_H1 ;  /* 0x3000001eff4d7230 */ /* 0x100fe40000004100 */
[----:B----4-:R-:W-:Y:S02]  /*08f0*/  HADD2.F32 R71, -RZ, R25.H0_H0 ;  /* 0x20000019ff477230 */ /* 0x010fe40000004100 */
[----:B------:R-:W-:Y:S02]  /*0900*/  HADD2.F32 R81, -RZ, R30.H0_H0 ;  /* 0x2000001eff517230 */ /* 0x000fe40000004100 */
[----:B-----5:R-:W-:Y:S02]  /*0910*/  HADD2.F32 R79, -RZ, R22.H1_H1 ;  /* 0x30000016ff4f7230 */ /* 0x020fe40000004100 */
[----:B0-----:R-:W-:-:S04]  /*0920*/  FADD.FTZ R15, R15, UR6 ;  /* 0x000000060f0f7e21 */ /* 0x001fc80008010000 */
[----:B------:R-:W0:Y:S01]  /*0930*/  MUFU.RSQ R66, R15 ;  /* 0x0000000f00427308 */ /* 0x000e220000001400 */
[--C-:B------:R-:W-:Y:S02]  /*0940*/  HADD2.F32 R67, -RZ, R24.reuse.H0_H0 ;  /* 0x20000018ff437230 */ /* 0x100fe40000004100 */
[C---:B------:R-:W-:Y:S01]  /*0950*/  FADD.FTZ R73, -R14.reuse, R73 ;  /* 0x000000490e497221 */ /* 0x040fe20000010100 */
[----:B------:R-:W-:Y:S02]  /*0960*/  HADD2.F32 R65, -RZ, R24.H1_H1 ;  /* 0x30000018ff417230 */ /* 0x000fe40000004100 */
[----:B------:R-:W-:Y:S02]  /*0970*/  HADD2.F32 R75, -RZ, R22.H0_H0 ;  /* 0x20000016ff4b7230 */ /* 0x000fe40000004100 */
[----:B------:R-:W-:Y:S01]  /*0980*/  FADD.FTZ R77, -R14, R77 ;  /* 0x0000004d0e4d7221 */ /* 0x000fe20000010100 */
[--C-:B------:R-:W-:Y:S02]  /*0990*/  HADD2.F32 R22, -RZ, R18.reuse.H0_H0 ;  /* 0x20000012ff167230 */ /* 0x100fe40000004100 */
[----:B------:R-:W-:-:S02]  /*09a0*/  HADD2.F32 R24, -RZ, R18.H1_H1 ;  /* 0x30000012ff187230 */ /* 0x000fc40000004100 */
[C---:B------:R-:W-:Y:S01]  /*09b0*/  FADD.FTZ R18, -R14.reuse, R71 ;  /* 0x000000470e127221 */ /* 0x040fe20000010100 */
[----:B------:R-:W-:Y:S02]  /*09c0*/  HADD2.F32 R69, -RZ, R31.H1_H1 ;  /* 0x3000001fff457230 */ /* 0x000fe40000004100 */
[--C-:B------:R-:W-:Y:S02]  /*09d0*/  HADD2.F32 R83, -RZ, R10.reuse.H0_H0 ;  /* 0x2000000aff537230 */ /* 0x100fe40000004100 */
[----:B------:R-:W-:Y:S02]  /*09e0*/  HADD2.F32 R55, -RZ, R10.H1_H1 ;  /* 0x3000000aff377230 */ /* 0x000fe40000004100 */
[C---:B------:R-:W-:Y:S01]  /*09f0*/  FADD.FTZ R10, -R14.reuse, R79 ;  /* 0x0000004f0e0a7221 */ /* 0x040fe20000010100 */
[----:B------:R-:W-:Y:S02]  /*0a00*/  HADD2.F32 R71, -RZ, R63.H0_H0 ;  /* 0x2000003fff477230 */ /* 0x000fe40000004100 */
[----:B------:R-:W-:Y:S01]  /*0a10*/  FADD.FTZ R81, -R14, R81 ;  /* 0x000000510e517221 */ /* 0x000fe20000010100 */
[----:B------:R-:W-:-:S02]  /*0a20*/  HADD2.F32 R79, -RZ, R62.H0_H0 ;  /* 0x2000003eff4f7230 */ /* 0x000fc40000004100 */
[C---:B0-----:R-:W-:Y:S01]  /*0a30*/  FMUL.FTZ R73, R66.reuse, R73 ;  /* 0x0000004942497220 */ /* 0x041fe20000410000 */
[----:B------:R-:W-:Y:S02]  /*0a40*/  HADD2.F32 R63, -RZ, R63.H1_H1 ;  /* 0x3000003fff3f7230 */ /* 0x000fe40000004100 */
[----:B------:R-:W-:Y:S01]  /*0a50*/  FMUL.FTZ R77, R66, R77 ;  /* 0x0000004d424d7220 */ /* 0x000fe20000410000 */
[----:B------:R-:W-:Y:S02]  /*0a60*/  HADD2.F32 R62, -RZ, R62.H1_H1 ;  /* 0x3000003eff3e7230 */ /* 0x000fe40000004100 */
[C---:B------:R-:W-:Y:S01]  /*0a70*/  FADD.FTZ R69, -R14.reuse, R69 ;  /* 0x000000450e457221 */ /* 0x040fe20000010100 */
[--C-:B------:R-:W-:Y:S02]  /*0a80*/  HADD2.F32 R87, -RZ, R23.reuse.H0_H0 ;  /* 0x20000017ff577230 */ /* 0x100fe40000004100 */
[----:B------:R-:W-:Y:S01]  /*0a90*/  FADD.FTZ R67, -R14, R67 ;  /* 0x000000430e437221 */ /* 0x000fe20000010100 */
[----:B------:R-:W-:-:S02]  /*0aa0*/  HADD2.F32 R23, -RZ, R23.H1_H1 ;  /* 0x30000017ff177230 */ /* 0x000fc40000004100 */
[----:B------:R-:W-:Y:S01]  /*0ab0*/  FMUL.FTZ R81, R66, R81 ;  /* 0x0000005142517220 */ /* 0x000fe20000410000 */
[--C-:B------:R-:W-:Y:S02]  /*0ac0*/  HADD2.F32 R89, -RZ, R20.reuse.H0_H0 ;  /* 0x20000014ff597230 */ /* 0x100fe40000004100 */
[----:B------:R-:W-:Y:S01]  /*0ad0*/  FFMA.FTZ R52, R73, R71, R42 ;  /* 0x0000004749347223 */ /* 0x000fe2000001002a */
[----:B------:R-:W-:Y:S02]  /*0ae0*/  HADD2.F32 R91, -RZ, R20.H1_H1 ;  /* 0x30000014ff5b7230 */ /* 0x000fe40000004100 */
[----:B------:R-:W-:Y:S01]  /*0af0*/  FADD.FTZ R65, -R14, R65 ;  /* 0x000000410e417221 */ /* 0x000fe20000010100 */
[----:B------:R-:W-:Y:S02]  /*0b00*/  HADD2.F32 R25, -RZ, R25.H1_H1 ;  /* 0x30000019ff197230 */ /* 0x000fe40000004100 */
[----:B------:R-:W-:Y:S01]  /*0b10*/  FADD.FTZ R36, R79, R47 ;  /* 0x0000002f4f247221 */ /* 0x000fe20000010000 */
[----:B------:R-:W-:-:S02]  /*0b20*/  HADD2.F32 R20, -RZ, R21.H0_H0 ;  /* 0x20000015ff147230 */ /* 0x000fc40000004100 */
[----:B------:R-:W-:Y:S01]  /*0b30*/  FADD.FTZ R42, R63, R41 ;  /* 0x000000293f2a7221 */ /* 0x000fe20000010000 */
[--C-:B------:R-:W-:Y:S02]  /*0b40*/  HADD2.F32 R84, -RZ, R6.reuse.H0_H0 ;  /* 0x20000006ff547230 */ /* 0x100fe40000004100 */
[----:B------:R-:W-:Y:S01]  /*0b50*/  FFMA.FTZ R54, R77, R62, R44 ;  /* 0x0000003e4d367223 */ /* 0x000fe2000001002c */
[----:B------:R-:W-:Y:S02]  /*0b60*/  HADD2.F32 R82, -RZ, R6.H1_H1 ;  /* 0x30000006ff527230 */ /* 0x000fe40000004100 */
[----:B------:R-:W-:Y:S01]  /*0b70*/  FMUL.FTZ R69, R66, R69 ;  /* 0x0000004542457220 */ /* 0x000fe20000410000 */
[--C-:B------:R-:W-:Y:S02]  /*0b80*/  HADD2.F32 R39, -RZ, R12.reuse.H0_H0 ;  /* 0x2000000cff277230 */ /* 0x100fe40000004100 */
[----:B------:R-:W-:Y:S01]  /*0b90*/  FADD.FTZ R44, R71, R43 ;  /* 0x0000002b472c7221 */ /* 0x000fe20000010000 */
[----:B------:R-:W-:-:S02]  /*0ba0*/  HADD2.F32 R57, -RZ, R12.H1_H1 ;  /* 0x3000000cff397230 */ /* 0x000fc40000004100 */
[----:B------:R-:W-:Y:S01]  /*0bb0*/  FADD.FTZ R12, -R14, R75 ;  /* 0x0000004b0e0c7221 */ /* 0x000fe20000010100 */
[----:B------:R-:W-:Y:S02]  /*0bc0*/  HADD2.F32 R6, -RZ, R7.H0_H0 ;  /* 0x20000007ff067230 */ /* 0x000fe40000004100 */
[--C-:B------:R-:W-:Y:S02]  /*0bd0*/  HADD2.F32 R47, -RZ, R2.reuse.H0_H0 ;  /* 0x20000002ff2f7230 */ /* 0x100fe40000004100 */
[----:B------:R-:W-:Y:S02]  /*0be0*/  HADD2.F32 R41, -RZ, R2.H1_H1 ;  /* 0x30000002ff297230 */ /* 0x000fe40000004100 */
[----:B------:R-:W-:Y:S01]  /*0bf0*/  FMUL.FTZ R2, R66, R18 ;  /* 0x0000001242027220 */ /* 0x000fe20000410000 */
[----:B------:R-:W-:Y:S02]  /*0c00*/  HADD2.F32 R21, -RZ, R21.H1_H1 ;  /* 0x30000015ff157230 */ /* 0x000fe40000004100 */
[----:B------:R-:W-:Y:S01]  /*0c10*/  FFMA.FTZ R56, R81, R79, R46 ;  /* 0x0000004f51387223 */ /* 0x000fe2000001002e */
[----:B------:R-:W-:-:S02]  /*0c20*/  HADD2.F32 R27, -RZ, R19.H0_H0 ;  /* 0x20000013ff1b7230 */ /* 0x000fc40000004100 */
[----:B------:R-:W-:Y:S01]  /*0c30*/  FADD.FTZ R38, R62, R45 ;  /* 0x0000002d3e267221 */ /* 0x000fe20000010000 */
[----:B------:R-:W-:Y:S02]  /*0c40*/  HADD2.F32 R29, -RZ, R19.H1_H1 ;  /* 0x30000013ff1d7230 */ /* 0x000fe40000004100 */
[----:B------:R-:W-:Y:S01]  /*0c50*/  FMUL.FTZ R75, R76, R62 ;  /* 0x0000003e4c4b7220 */ /* 0x000fe20000410000 */
[--C-:B------:R-:W-:Y:S02]  /*0c60*/  HADD2.F32 R31, -RZ, R16.reuse.H0_H0 ;  /* 0x20000010ff1f7230 */ /* 0x100fe40000004100 */
[----:B------:R-:W-:Y:S01]  /*0c70*/  FMUL.FTZ R64, R66, R67 ;  /* 0x0000004342407220 */ /* 0x000fe20000410000 */
[----:B------:R-:W-:Y:S02]  /*0c80*/  HADD2.F32 R33, -RZ, R16.H1_H1 ;  /* 0x30000010ff217230 */ /* 0x000fe40000004100 */
[--C-:B------:R-:W-:Y:S02]  /*0c90*/  HADD2.F32 R35, -RZ, R17.reuse.H0_H0 ;  /* 0x20000011ff237230 */ /* 0x100fe40000004100 */
[----:B------:R-:W-:-:S02]  /*0ca0*/  HADD2.F32 R37, -RZ, R17.H1_H1 ;  /* 0x30000011ff257230 */ /* 0x000fc40000004100 */
[--C-:B------:R-:W-:Y:S02]  /*0cb0*/  HADD2.F32 R61, -RZ, R13.reuse.H0_H0 ;  /* 0x2000000dff3d7230 */ /* 0x100fe40000004100 */
[----:B------:R-:W-:Y:S02]  /*0cc0*/  HADD2.F32 R85, -RZ, R13.H1_H1 ;  /* 0x3000000dff557230 */ /* 0x000fe40000004100 */
[--C-:B------:R-:W-:Y:S02]  /*0cd0*/  HADD2.F32 R53, -RZ, R11.reuse.H0_H0 ;  /* 0x2000000bff357230 */ /* 0x100fe40000004100 */
[----:B------:R-:W-:Y:S02]  /*0ce0*/  HADD2.F32 R51, -RZ, R11.H1_H1 ;  /* 0x3000000bff337230 */ /* 0x000fe40000004100 */
[----:B------:R-:W-:Y:S01]  /*0cf0*/  FADD.FTZ R11, -R14, R23 ;  /* 0x000000170e0b7221 */ /* 0x000fe20000010100 */
[----:B------:R-:W-:Y:S01]  /*0d00*/  FMUL.FTZ R62, R66, R65 ;  /* 0x00000041423e7220 */ /* 0x000fe20000410000 */
[C---:B------:R-:W-:Y:S01]  /*0d10*/  FADD.FTZ R16, -R14.reuse, R25 ;  /* 0x000000190e107221 */ /* 0x040fe20000010100 */
[C---:B------:R-:W-:Y:S01]  /*0d20*/  FADD.FTZ R15, -R14.reuse, R87 ;  /* 0x000000570e0f7221 */ /* 0x040fe20000010100 */
[C---:B------:R-:W-:Y:S01]  /*0d30*/  FADD.FTZ R19, -R14.reuse, R20 ;  /* 0x000000140e137221 */ /* 0x040fe20000010100 */
[----:B------:R-:W-:Y:S01]  /*0d40*/  FADD.FTZ R23, -R14, R22 ;  /* 0x000000160e177221 */ /* 0x000fe20000010100 */
[----:B------:R-:W-:-:S02]  /*0d50*/  HADD2.F32 R60, -RZ, R7.H1_H1 ;  /* 0x30000007ff3c7230 */ /* 0x000fc40000004100 */
[----:B------:R-:W-:Y:S01]  /*0d60*/  FFMA.FTZ R46, R69, R63, R40 ;  /* 0x0000003f452e7223 */ /* 0x000fe20000010028 */
[--C-:B------:R-:W-:Y:S02]  /*0d70*/  HADD2.F32 R43, -RZ, R3.reuse.H0_H0 ;  /* 0x20000003ff2b7230 */ /* 0x100fe40000004100 */
[----:B------:R-:W-:Y:S01]  /*0d80*/  FADD.FTZ R44, R44, R6 ;  /* 0x000000062c2c7221 */ /* 0x000fe20000010000 */
[----:B------:R-:W-:Y:S02]  /*0d90*/  HADD2.F32 R45, -RZ, R3.H1_H1 ;  /* 0x30000003ff2d7230 */ /* 0x000fe40000004100 */
[-C--:B------:R-:W-:Y:S01]  /*0da0*/  FFMA.FTZ R52, R2, R6.reuse, R52 ;  /* 0x0000000602347223 */ /* 0x080fe20000010034 */
[----:B------:R-:W-:Y:S02]  /*0db0*/  HADD2.F32 R7, -RZ, R4.H0_H0 ;  /* 0x20000004ff077230 */ /* 0x000fe40000004100 */
[----:B------:R-:W-:Y:S01]  /*0dc0*/  FMUL.FTZ R3, R74, R6 ;  /* 0x000000064a037220 */ /* 0x000fe20000410000 */
[----:B------:R-:W-:-:S02]  /*0dd0*/  HADD2.F32 R20, -RZ, R9.H0_H0 ;  /* 0x20000009ff147230 */ /* 0x000fc40000004100 */
[C---:B------:R-:W-:Y:S01]  /*0de0*/  FADD.FTZ R13, -R14.reuse, R89 ;  /* 0x000000590e0d7221 */ /* 0x040fe20000010100 */
[----:B------:R-:W-:Y:S02]  /*0df0*/  HADD2.F32 R22, -RZ, R9.H1_H1 ;  /* 0x30000009ff167230 */ /* 0x000fe40000004100 */
        /* <DEDUP_REMOVED lines=17> */
[----:B------:R-:W-:-:S02]  /*0f10*/  HADD2.F32 R40, -RZ, R4.H1_H1 ;  /* 0x30000004ff287230 */ /* 0x000fc40000004100 */
[----:B------:R-:W-:Y:S01]  /*0f20*/  FFMA.FTZ R9, R64, R84, R56 ;  /* 0x0000005440097223 */ /* 0x000fe20000010038 */
[--C-:B------:R-:W-:Y:S02]  /*0f30*/  HADD2.F32 R32, -RZ, R8.reuse.H0_H0 ;  /* 0x20000008ff207230 */ /* 0x100fe40000004100 */
[----:B------:R-:W-:Y:S01]  /*0f40*/  FMUL.FTZ R6, R66, R12 ;  /* 0x0000000c42067220 */ /* 0x000fe20000410000 */
[----:B------:R-:W-:Y:S02]  /*0f50*/  HADD2.F32 R30, -RZ, R8.H1_H1 ;  /* 0x30000008ff1e7230 */ /* 0x000fe40000004100 */
[----:B------:R-:W-:Y:S01]  /*0f60*/  FADD.FTZ R38, R38, R82 ;  /* 0x0000005226267221 */ /* 0x000fe20000010000 */
[--C-:B------:R-:W-:Y:S02]  /*0f70*/  HADD2.F32 R14, -RZ, R5.reuse.H0_H0 ;  /* 0x20000005ff0e7230 */ /* 0x100fe40000004100 */
[----:B------:R-:W-:Y:S01]  /*0f80*/  FFMA.FTZ R54, R62, R82, R54 ;  /* 0x000000523e367223 */ /* 0x000fe20000010036 */
[C---:B------:R-:W-:Y:S01]  /*0f90*/  FMUL.FTZ R8, R66.reuse, R10 ;  /* 0x0000000a42087220 */ /* 0x040fe20000410000 */
[C---:B------:R-:W-:Y:S01]  /*0fa0*/  FMUL.FTZ R4, R66.reuse, R16 ;  /* 0x0000001042047220 */ /* 0x040fe20000410000 */
[----:B------:R-:W-:Y:S01]  /*0fb0*/  FMUL.FTZ R10, R66, R15 ;  /* 0x0000000f420a7220 */ /* 0x000fe20000410000 */
[----:B------:R-:W-:Y:S01]  /*0fc0*/  FADD.FTZ R36, R36, R84 ;  /* 0x0000005424247221 */ /* 0x000fe20000010000 */
[----:B------:R-:W-:Y:S01]  /*0fd0*/  FFMA.FTZ R16, R6, R7, R9 ;  /* 0x0000000706107223 */ /* 0x000fe20000010009 */
[----:B------:R-:W-:-:S02]  /*0fe0*/  HADD2.F32 R34, -RZ, R5.H1_H1 ;  /* 0x30000005ff227230 */ /* 0x000fc40000004100 */
[----:B------:R-:W-:Y:S01]  /*0ff0*/  FADD.FTZ R38, R38, R40 ;  /* 0x0000002826267221 */ /* 0x000fe20000010000 */
[-C--:B------:R-:W-:Y:S01]  /*1000*/  FFMA.FTZ R18, R8, R40.reuse, R54 ;  /* 0x0000002808127223 */ /* 0x080fe20000010036 */
        /* <DEDUP_REMOVED lines=9> */
[----:B------:R-:W-:Y:S01]  /*10a0*/  FMUL.FTZ R14, R66, R13 ;  /* 0x0000000d420e7220 */ /* 0x000fe20000410000 */
[----:B------:R-:W-:-:S02]  /*10b0*/  HADD2.F32 R91, -RZ, R58.H0_H0 ;  /* 0x2000003aff5b7230 */ /* 0x000fc40000004100 */
[----:B------:R-:W-:Y:S01]  /*10c0*/  FADD.FTZ R56, R42, R34 ;  /* 0x000000222a387221 */ /* 0x000fe20000010000 */
[----:B------:R-:W-:Y:S02]  /*10d0*/  HADD2.F32 R89, -RZ, R58.H1_H1 ;  /* 0x3000003aff597230 */ /* 0x000fe40000004100 */
[-C--:B------:R-:W-:Y:S01]  /*10e0*/  FFMA.FTZ R58, R12, R34.reuse, R46 ;  /* 0x000000220c3a7223 */ /* 0x080fe2000001002e */
[----:B------:R-:W-:Y:S01]  /*10f0*/  FMUL.FTZ R13, R72, R34 ;  /* 0x00000022480d7220 */ /* 0x000fe20000410000 */
[----:B------:R-:W-:Y:S01]  /*1100*/  FADD.FTZ R90, R36, R32 ;  /* 0x00000020245a7221 */ /* 0x000fe20000010000 */
[-C--:B------:R-:W-:Y:S01]  /*1110*/  FFMA.FTZ R46, R14, R32.reuse, R16 ;  /* 0x000000200e2e7223 */ /* 0x080fe20000010010 */
[----:B------:R-:W-:Y:S01]  /*1120*/  FMUL.FTZ R15, R78, R32 ;  /* 0x000000204e0f7220 */ /* 0x000fe20000410000 */
[----:B------:R-:W-:Y:S01]  /*1130*/  FFMA.FTZ R34, R81, R79, RZ ;  /* 0x0000004f51227223 */ /* 0x000fe200000100ff */
[----:B------:R-:W-:Y:S01]  /*1140*/  FADD.FTZ R32, RZ, R79 ;  /* 0x0000004fff207221 */ /* 0x000fe20000010000 */
        /* <DEDUP_REMOVED lines=10> */
[----:B------:R-:W-:Y:S01]  /*11f0*/  FMUL.FTZ R63, R76, R82 ;  /* 0x000000524c3f7220 */ /* 0x000fe20000410000 */
[----:B------:R-:W-:Y:S01]  /*1200*/  FFMA.FTZ R52, R16, R30, R18 ;  /* 0x0000001e10347223 */ /* 0x000fe20000010012 */
[----:B------:R-:W-:Y:S01]  /*1210*/  FFMA.FTZ R34, R64, R65, R34 ;  /* 0x0000004140227223 */ /* 0x000fe20000010022 */
[----:B------:R-:W-:Y:S01]  /*1220*/  FADD.FTZ R32, R32, R65 ;  /* 0x0000004120207221 */ /* 0x000fe20000010000 */
[----:B------:R-:W-:-:S02]  /*1230*/  FMUL.FTZ R18, R66, R19 ;  /* 0x0000001342127220 */ /* 0x000fc40000410000 */
[----:B------:R-:W-:Y:S01]  /*1240*/  FFMA.FTZ R34, R62, R63, R34 ;  /* 0x0000003f3e227223 */ /* 0x000fe20000010022 */
[----:B------:R-:W-:Y:S01]  /*1250*/  FADD.FTZ R32, R32, R63 ;  /* 0x0000003f20207221 */ /* 0x000fe20000010000 */
[----:B------:R-:W-:Y:S01]  /*1260*/  FADD.FTZ R42, R44, R20 ;  /* 0x000000142c2a7221 */ /* 0x000fe20000010000 */
[-C--:B------:R-:W-:Y:S01]  /*1270*/  FFMA.FTZ R36, R18, R20.reuse, R40 ;  /* 0x0000001412247223 */ /* 0x080fe20000010028 */
[----:B------:R-:W-:Y:S01]  /*1280*/  FMUL.FTZ R19, R74, R20 ;  /* 0x000000144a137220 */ /* 0x000fe20000410000 */
[----:B------:R-:W-:Y:S01]  /*1290*/  FMUL.FTZ R20, R66, R21 ;  /* 0x0000001542147220 */ /* 0x000fe20000410000 */
[----:B------:R-:W-:Y:S01]  /*12a0*/  FMUL.FTZ R5, R72, R60 ;  /* 0x0000003c48057220 */ /* 0x000fe20000410000 */
[----:B------:R-:W-:Y:S01]  /*12b0*/  FFMA.FTZ R34, R2, R3, R34 ;  /* 0x0000000302227223 */ /* 0x000fe20000010022 */
[----:B------:R-:W-:Y:S01]  /*12c0*/  FADD.FTZ R32, R32, R3 ;  /* 0x0000000320207221 */ /* 0x000fe20000010000 */
[----:B------:R-:W-:Y:S01]  /*12d0*/  FADD.FTZ R54, R38, R30 ;  /* 0x0000001e26367221 */ /* 0x000fe20000010000 */
[----:B------:R-:W-:-:S02]  /*12e0*/  HADD2.F32 R24, -RZ, R92.H0_H0 ;  /* 0x2000005cff187230 */ /* 0x000fc40000004100 */
[----:B------:R-:W-:Y:S01]  /*12f0*/  FADD.FTZ R44, R56, R22 ;  /* 0x00000016382c7221 */ /* 0x000fe20000010000 */
[-C--:B------:R-:W-:Y:S01]  /*1300*/  FFMA.FTZ R38, R20, R22.reuse, R58 ;  /* 0x0000001614267223 */ /* 0x080fe2000001003a */
[----:B------:R-:W-:Y:S01]  /*1310*/  FMUL.FTZ R21, R72, R22 ;  /* 0x0000001648157220 */ /* 0x000fe20000410000 */
        /* <DEDUP_REMOVED lines=8> */
[----:B------:R-:W-:Y:S01]  /*13a0*/  FFMA.FTZ R34, R6, R7, R34 ;  /* 0x0000000706227223 */ /* 0x000fe20000010022 */
[----:B------:R-:W-:Y:S01]  /*13b0*/  FMUL.FTZ R24, R66, R25 ;  /* 0x0000001942187220 */ /* 0x000fe20000410000 */
[----:B------:R-:W-:Y:S01]  /*13c0*/  FADD.FTZ R32, R32, R7 ;  /* 0x0000000720207221 */ /* 0x000fe20000010000 */
[----:B------:R-:W-:-:S02]  /*13d0*/  HADD2.F32 R28, -RZ, R93.H0_H0 ;  /* 0x2000005dff1c7230 */ /* 0x000fc40000004100 */
[----:B------:R-:W-:Y:S01]  /*13e0*/  FFMA.FTZ R34, R8, R9, R34 ;  /* 0x0000000908227223 */ /* 0x000fe20000010022 */
[----:B------:R-:W-:Y:S01]  /*13f0*/  FADD.FTZ R54, R54, R26 ;  /* 0x0000001a36367221 */ /* 0x000fe20000010000 */
[-C--:B------:R-:W-:Y:S01]  /*1400*/  FFMA.FTZ R52, R24, R26.reuse, R52 ;  /* 0x0000001a18347223 */ /* 0x080fe20000010034 */
[----:B------:R-:W-:Y:S01]  /*1410*/  FMUL.FTZ R25, R76, R26 ;  /* 0x0000001a4c197220 */ /* 0x000fe20000410000 */
[----:B------:R-:W-:Y:S01]  /*1420*/  FADD.FTZ R32, R32, R9 ;  /* 0x0000000920207221 */ /* 0x000fe20000010000 */
[----:B------:R-:W-:Y:S01]  /*1430*/  FMUL.FTZ R26, R66, R27 ;  /* 0x0000001b421a7220 */ /* 0x000fe20000410000 */
[----:B------:R-:W-:Y:S01]  /*1440*/  FFMA.FTZ R34, R10, R11, R34 ;  /* 0x0000000b0a227223 */ /* 0x000fe20000010022 */
[----:B------:R-:W-:Y:S02]  /*1450*/  HADD2.F32 R93, -RZ, R93.H1_H1 ;  /* 0x3000005dff5d7230 */ /* 0x000fe40000004100 */
        /* <DEDUP_REMOVED lines=12> */
[----:B------:R-:W-:-:S03]  /*1520*/  FADD.FTZ R32, R32, R15 ;  /* 0x0000000f20207221 */ /* 0x000fc60000010000 */
[----:B------:R-:W-:Y:S01]  /*1530*/  FFMA.FTZ R93, R16, R17, R93 ;  /* 0x00000011105d7223 */ /* 0x000fe2000001005d */
[----:B------:R-:W-:-:S03]  /*1540*/  FADD.FTZ R32, R32, R17 ;  /* 0x0000001120207221 */ /* 0x000fc60000010000 */
[----:B------:R-:W-:Y:S01]  /*1550*/  FFMA.FTZ R93, R18, R19, R93 ;  /* 0x00000013125d7223 */ /* 0x000fe2000001005d */
[----:B------:R-:W-:-:S03]  /*1560*/  FADD.FTZ R34, R32, R19 ;  /* 0x0000001320227221 */ /* 0x000fc60000010000 */
[----:B------:R-:W-:Y:S01]  /*1570*/  FFMA.FTZ R93, R20, R21, R93 ;  /* 0x00000015145d7223 */ /* 0x000fe2000001005d */
[----:B------:R-:W-:-:S03]  /*1580*/  FADD.FTZ R34, R34, R21 ;  /* 0x0000001522227221 */ /* 0x000fc60000010000 */
[----:B------:R-:W-:Y:S01]  /*1590*/  FFMA.FTZ R93, R22, R23, R93 ;  /* 0x00000017165d7223 */ /* 0x000fe2000001005d */
[----:B------:R-:W-:Y:S01]  /*15a0*/  FADD.FTZ R40, R34, R23 ;  /* 0x0000001722287221 */ /* 0x000fe20000010000 */
[--C-:B------:R-:W-:Y:S02]  /*15b0*/  HADD2.F32 R87, -RZ, R59.reuse.H0_H0 ;  /* 0x2000003bff577230 */ /* 0x100fe40000004100 */
[----:B------:R-:W-:Y:S01]  /*15c0*/  FFMA.FTZ R93, R24, R25, R93 ;  /* 0x00000019185d7223 */ /* 0x000fe2000001005d */
[----:B------:R-:W-:Y:S01]  /*15d0*/  FADD.FTZ R40, R40, R25 ;  /* 0x0000001928287221 */ /* 0x000fe20000010000 */
[C---:B------:R-:W-:Y:S01]  /*15e0*/  FMUL.FTZ R30, R66.reuse, R31 ;  /* 0x0000001f421e7220 */ /* 0x040fe20000410000 */
[----:B------:R-:W-:Y:S01]  /*15f0*/  FMUL.FTZ R34, R66, R35 ;  /* 0x0000002342227220 */ /* 0x000fe20000410000 */
[----:B------:R-:W-:Y:S01]  /*1600*/  FFMA.FTZ R93, R26, R27, R93 ;  /* 0x0000001b1a5d7223 */ /* 0x000fe2000001005d */
[----:B------:R-:W-:Y:S01]  /*1610*/  FADD.FTZ R40, R40, R27 ;  /* 0x0000001b28287221 */ /* 0x000fe20000010000 */
[----:B------:R-:W-:Y:S01]  /*1620*/  FADD.FTZ R90, R90, R91 ;  /* 0x0000005b5a5a7221 */ /* 0x000fe20000010000 */
[-C--:B------:R-:W-:Y:S01]  /*1630*/  FFMA.FTZ R46, R30, R91.reuse, R46 ;  /* 0x0000005b1e2e7223 */ /* 0x080fe2000001002e */
[----:B------:R-:W-:Y:S01]  /*1640*/  FMUL.FTZ R31, R78, R91 ;  /* 0x0000005b4e1f7220 */ /* 0x000fe20000410000 */
[----:B------:R-:W-:Y:S01]  /*1650*/  FADD.FTZ R42, R42, R87 ;  /* 0x000000572a2a7221 */ /* 0x000fe20000010000 */
[-C--:B------:R-:W-:Y:S01]  /*1660*/  FFMA.FTZ R91, R34, R87.reuse, R36 ;  /* 0x00000057225b7223 */ /* 0x080fe20000010024 */
[----:B------:R-:W-:Y:S01]  /*1670*/  FMUL.FTZ R35, R74, R87 ;  /* 0x000000574a237220 */ /* 0x000fe20000410000 */
[----:B------:R-:W-:Y:S01]  /*1680*/  FFMA.FTZ R87, R28, R29, R93 ;  /* 0x0000001d1c577223 */ /* 0x000fe2000001005d */
[----:B------:R-:W-:Y:S01]  /*1690*/  FADD.FTZ R40, R40, R29 ;  /* 0x0000001d28287221 */ /* 0x000fe20000010000 */
[----:B------:R-:W-:Y:S01]  /*16a0*/  FMUL.FTZ R32, R66, R33 ;  /* 0x0000002142207220 */ /* 0x000fe20000410000 */
[----:B------:R-:W-:Y:S01]  /*16b0*/  FMUL.FTZ R33, R76, R89 ;  /* 0x000000594c217220 */ /* 0x000fe20000410000 */
[----:B------:R-:W-:Y:S01]  /*16c0*/  FFMA.FTZ R87, R30, R31, R87 ;  /* 0x0000001f1e577223 */ /* 0x000fe20000010057 */
[----:B------:R-:W-:Y:S01]  /*16d0*/  FADD.FTZ R40, R40, R31 ;  /* 0x0000001f28287221 */ /* 0x000fe20000010000 */
[----:B------:R-:W-:-:S02]  /*16e0*/  HADD2.F32 R59, -RZ, R59.H1_H1 ;  /* 0x3000003bff3b7230 */ /* 0x000fc40000004100 */
[----:B------:R-:W-:Y:S01]  /*16f0*/  FFMA.FTZ R87, R32, R33, R87 ;  /* 0x0000002120577223 */ /* 0x000fe20000010057 */
[----:B------:R-:W-:Y:S01]  /*1700*/  FADD.FTZ R40, R40, R33 ;  /* 0x0000002128287221 */ /* 0x000fe20000010000 */
[----:B------:R-:W-:Y:S01]  /*1710*/  FMUL.FTZ R36, R66, R37 ;  /* 0x0000002542247220 */ /* 0x000fe20000410000 */
[----:B------:R-:W-:Y:S01]  /*1720*/  FMUL.FTZ R37, R72, R59 ;  /* 0x0000003b48257220 */ /* 0x000fe20000410000 */
[----:B------:R-:W-:Y:S01]  /*1730*/  FFMA.FTZ R87, R34, R35, R87 ;  /* 0x0000002322577223 */ /* 0x000fe20000010057 */
[----:B------:R-:W-:Y:S01]  /*1740*/  FADD.FTZ R40, R40, R35 ;  /* 0x0000002328287221 */ /* 0x000fe20000010000 */
[----:B------:R-:W-:Y:S01]  /*1750*/  FFMA.FTZ R93, R36, R59, R38 ;  /* 0x0000003b245d7223 */ /* 0x000fe20000010026 */
[----:B------:R-:W-:Y:S01]  /*1760*/  FMUL.FTZ R38, R66, R39 ;  /* 0x0000002742267220 */ /* 0x000fe20000410000 */
        /* <DEDUP_REMOVED lines=8> */
[----:B------:R-:W-:Y:S01]  /*17f0*/  FMUL.FTZ R59, R74, R43 ;  /* 0x0000002b4a3b7220 */ /* 0x000fe20000410000 */
[----:B------:R-:W-:Y:S01]  /*1800*/  FMUL.FTZ R58, R66, R61 ;  /* 0x0000003d423a7220 */ /* 0x000fe20000410000 */
[----:B------:R-:W-:Y:S01]  /*1810*/  FFMA.FTZ R87, R56, R57, R87 ;  /* 0x0000003938577223 */ /* 0x000fe20000010057 */
[----:B------:R-:W-:Y:S01]  /*1820*/  FADD.FTZ R40, R40, R57 ;  /* 0x0000003928287221 */ /* 0x000fe20000010000 */
[----:B------:R-:W-:-:S02]  /*1830*/  HADD2.F32 R92, -RZ, R48.H0_H0 ;  /* 0x20000030ff5c7230 */ /* 0x000fc40000004100 */
[----:B------:R-:W-:Y:S01]  /*1840*/  FMUL.FTZ R61, R72, R45 ;  /* 0x0000002d483d7220 */ /* 0x000fe20000410000 */
        /* <DEDUP_REMOVED lines=8> */
[----:B------:R-:W-:Y:S01]  /*18d0*/  FMUL.FTZ R82, R66, R55 ;  /* 0x0000003742527220 */ /* 0x000fe20000410000 */
[----:B------:R-:W-:-:S02]  /*18e0*/  HADD2.F32 R55, -RZ, R49.H0_H0 ;  /* 0x20000031ff377230 */ /* 0x000fc40000004100 */
[----:B------:R-:W-:Y:S01]  /*18f0*/  FFMA.FTZ R87, R84, R85, R87 ;  /* 0x0000005554577223 */ /* 0x000fe20000010057 */
[----:B------:R-:W-:Y:S01]  /*1900*/  FMUL.FTZ R83, R76, R48 ;  /* 0x000000304c537220 */ /* 0x000fe20000410000 */
[----:B------:R-:W-:Y:S01]  /*1910*/  FADD.FTZ R40, R40, R85 ;  /* 0x0000005528287221 */ /* 0x000fe20000010000 */
[----:B------:R-:W-:Y:S01]  /*1920*/  FADD.FTZ R54, R54, R89 ;  /* 0x0000005936367221 */ /* 0x000fe20000010000 */
[----:B------:R-:W-:Y:S01]  /*1930*/  FFMA.FTZ R52, R32, R89, R52 ;  /* 0x0000005920347223 */ /* 0x000fe20000010034 */
[----:B------:R-:W-:Y:S02]  /*1940*/  HADD2.F32 R49, -RZ, R49.H1_H1 ;  /* 0x30000031ff317230 */ /* 0x000fe40000004100 */
[----:B------:R-:W-:Y:S01]  /*1950*/  FMUL.FTZ R88, R66, R53 ;  /* 0x0000003542587220 */ /* 0x000fe20000410000 */
[----:B------:R-:W-:Y:S01]  /*1960*/  FFMA.FTZ R87, R82, R83, R87 ;  /* 0x0000005352577223 */ /* 0x000fe20000010057 */
[----:B------:R-:W-:Y:S01]  /*1970*/  FMUL.FTZ R89, R74, R55 ;  /* 0x000000374a597220 */ /* 0x000fe20000410000 */
[----:B------:R-:W-:Y:S01]  /*1980*/  FADD.FTZ R40, R40, R83 ;  /* 0x0000005328287221 */ /* 0x000fe20000010000 */
[----:B------:R-:W-:Y:S01]  /*1990*/  FADD.FTZ R54, R54, R41 ;  /* 0x0000002936367221 */ /* 0x000fe20000010000 */
[----:B------:R-:W-:Y:S01]  /*19a0*/  FFMA.FTZ R52, R56, R41, R52 ;  /* 0x0000002938347223 */ /* 0x000fe20000010034 */
[----:B------:R-:W-:Y:S01]  /*19b0*/  FFMA.FTZ R41, R88, R89, R87 ;  /* 0x0000005958297223 */ /* 0x000fe20000010057 */
[----:B------:R-:W-:Y:S01]  /*19c0*/  FMUL.FTZ R86, R66, R51 ;  /* 0x0000003342567220 */ /* 0x000fe20000410000 */
[----:B------:R-:W-:Y:S01]  /*19d0*/  FADD.FTZ R40, R40, R89 ;  /* 0x0000005928287221 */ /* 0x000fe20000010000 */
[----:B------:R-:W-:-:S04]  /*19e0*/  FMUL.FTZ R87, R72, R49 ;  /* 0x0000003148577220 */ /* 0x000fc80000410000 */
[----:B------:R-:W-:Y:S01]  /*19f0*/  FADD.FTZ R40, R40, R87 ;  /* 0x0000005728287221 */ /* 0x000fe20000010000 */
[----:B------:R-:W-:-:S05]  /*1a00*/  FFMA.FTZ R41, R86, R87, R41 ;  /* 0x0000005756297223 */ /* 0x000fca0000010029 */
[----:B------:R0:W-:Y:S01]  /*1a10*/  STS.64 [R50], R40 ;  /* 0x0000002832007388 */ /* 0x0001e20000000a00 */
[----:B------:R-:W-:Y:S01]  /*1a20*/  FADD.FTZ R42, R42, R43 ;  /* 0x0000002b2a2a7221 */ /* 0x000fe20000010000 */
[----:B------:R-:W-:Y:S01]  /*1a30*/  FADD.FTZ R90, R90, R47 ;  /* 0x0000002f5a5a7221 */ /* 0x000fe20000010000 */
[----:B------:R-:W-:Y:S01]  /*1a40*/  FFMA.FTZ R46, R38, R47, R46 ;  /* 0x0000002f262e7223 */ /* 0x000fe2000001002e */
[----:B------:R-:W-:Y:S01]  /*1a50*/  FFMA.FTZ R91, R58, R43, R91 ;  /* 0x0000002b3a5b7223 */ /* 0x000fe2000001005b */
[----:B------:R-:W-:Y:S01]  /*1a60*/  FADD.FTZ R51, R44, R45 ;  /* 0x0000002d2c337221 */ /* 0x000fe20000010000 */
[----:B------:R-:W-:Y:S01]  /*1a70*/  FFMA.FTZ R93, R60, R45, R93 ;  /* 0x0000002d3c5d7223 */ /* 0x000fe2000001005d */
[----:B------:R-:W-:Y:S01]  /*1a80*/  FADD.FTZ R43, R42, R55 ;  /* 0x000000372a2b7221 */ /* 0x000fe20000010000 */
[----:B------:R-:W-:Y:S01]  /*1a90*/  FADD.FTZ R47, R90, R92 ;  /* 0x0000005c5a2f7221 */ /* 0x000fe20000010000 */
[----:B------:R-:W-:Y:S01]  /*1aa0*/  FFMA.FTZ R46, R84, R92, R46 ;  /* 0x0000005c542e7223 */ /* 0x000fe2000001002e */
[----:B------:R-:W-:Y:S01]  /*1ab0*/  BAR.SYNC.DEFER_BLOCKING 0x0 ;  /* 0x0000000000007b1d */ /* 0x000fe20000010000 */
[----:B------:R-:W-:Y:S01]  /*1ac0*/  ISETP.GT.U32.AND P0, PT, R0, 0x1f, PT ;  /* 0x0000001f0000780c */ /* 0x000fe20003f04070 */
[----:B------:R-:W-:Y:S01]  /*1ad0*/  FADD.FTZ R45, R54, R48 ;  /* 0x00000030362d7221 */ /* 0x000fe20000010000 */
[----:B------:R-:W-:Y:S01]  /*1ae0*/  FFMA.FTZ R44, R82, R48, R52 ;  /* 0x00000030522c7223 */ /* 0x000fe20000010034 */
[----:B------:R-:W-:Y:S01]  /*1af0*/  FFMA.FTZ R42, R88, R55, R91 ;  /* 0x00000037582a7223 */ /* 0x000fe2000001005b */
[----:B0-----:R-:W-:Y:S01]  /*1b00*/  FADD.FTZ R41, R51, R49 ;  /* 0x0000003133297221 */ /* 0x001fe20000010000 */
[----:B------:R-:W-:Y:S01]  /*1b10*/  FFMA.FTZ R40, R86, R49, R93 ;  /* 0x0000003156287223 */ /* 0x000fe2000001005d */
[----:B------:R-:W-:Y:S07]  /*1b20*/  BRA.U !UP0, `(.L_x_732) ;  /* 0x0000000108c07547 */ /* 0x000fee000b800000 */
        /* <DEDUP_REMOVED lines=48> */
.L_x_732:
        /* <DEDUP_REMOVED lines=84> */
.L_x_734:
[----:B------:R-:W-:Y:S05]  /*2370*/  BSYNC.RECONVERGENT B0 ;  /* 0x0000000000007941 */ /* 0x000fea0003800200 */
.L_x_733:
        /* <DEDUP_REMOVED lines=21> */
.L_x_736:
[----:B------:R-:W-:Y:S05]  /*24d0*/  BSYNC.RECONVERGENT B0 ;  /* 0x0000000000007941 */ /* 0x000fea0003800200 */
.L_x_735:
        /* <DEDUP_REMOVED lines=22> */
.L_x_739:
[----:B0-----:R-:W2:Y:S04]  /*2640*/  LD.E.STRONG.GPU R51, desc[UR14][R48.64+0x20] ;  /* 0x0000200e30337980 */ /* 0x001ea8000c10f900 */
[----:B--2---:R-:W-:Y:S01]  /*2650*/  CCTL.IVALL ;  /* 0x00000000ff00798f */ /* 0x004fe20002000000 */
[----:B------:R-:W-:Y:S05]  /*2660*/  YIELD ;  /* 0x0000000000007946 */ /* 0x000fea0003800000 */
[----:B-----5:R-:W-:-:S04]  /*2670*/  LOP3.LUT R51, R51, R50, RZ, 0x3c, !PT ;  /* 0x0000003233337212 */ /* 0x020fc800078e3cff */
[----:B------:R-:W-:-:S13]  /*2680*/  ISETP.GT.AND P0, PT, R51, -0x1, PT ;  /* 0xffffffff3300780c */ /* 0x000fda0003f04270 */
[----:B------:R-:W-:Y:S05]  /*2690*/  @P0 BRA `(.L_x_739) ;  /* 0xfffffffc00e80947 */ /* 0x000fea000383ffff */
.L_x_738:
[----:B------:R-:W-:Y:S05]  /*26a0*/  WARPSYNC.ALL ;  /* 0x0000000000007948 */ /* 0x000fea0003800000 */
[----:B------:R-:W-:Y:S06]  /*26b0*/  BAR.SYNC.DEFER_BLOCKING 0x0 ;  /* 0x0000000000007b1d */ /* 0x000fec0000010000 */
[----:B------:R-:W-:Y:S05]  /*26c0*/  BRA `(.L_x_740) ;  /* 0x00000000005c7947 */ /* 0x000fea0003800000 */
.L_x_737:
        /* <DEDUP_REMOVED lines=15> */
.L_x_742:
[----:B------:R-:W2:Y:S04]  /*27c0*/  LD.E.STRONG.GPU R50, desc[UR14][R48.64] ;  /* 0x0000000e30327980 */ /* 0x000ea8000c10f900 */
[----:B--2---:R-:W-:Y:S01]  /*27d0*/  CCTL.IVALL ;  /* 0x00000000ff00798f */ /* 0x004fe20002000000 */
[----:B------:R-:W-:Y:S05]  /*27e0*/  YIELD ;  /* 0x0000000000007946 */ /* 0x000fea0003800000 */
[----:B-----5:R-:W-:-:S04]  /*27f0*/  LOP3.LUT R50, R50, R51, RZ, 0x3c, !PT ;  /* 0x0000003332327212 */ /* 0x020fc800078e3cff */
[----:B------:R-:W-:-:S13]  /*2800*/  ISETP.GT.AND P0, PT, R50, -0x1, PT ;  /* 0xffffffff3200780c */ /* 0x000fda0003f04270 */
[----:B------:R-:W-:Y:S05]  /*2810*/  @P0 BRA `(.L_x_742) ;  /* 0xfffffffc00e80947 */ /* 0x000fea000383ffff */
.L_x_741:
[----:B------:R-:W-:Y:S05]  /*2820*/  WARPSYNC.ALL ;  /* 0x0000000000007948 */ /* 0x000fea0003800000 */
[----:B------:R-:W-:Y:S06]  /*2830*/  BAR.SYNC.DEFER_BLOCKING 0x0 ;  /* 0x0000000000007b1d */ /* 0x000fec0000010000 */
.L_x_740:
        /* <DEDUP_REMOVED lines=65> */
[-C--:B------:R-:W-:Y:S01]  /*2c50*/  FFMA.FTZ R3, R2, -R51.reuse, R3 ;  /* 0x8000003302037223 */ /* 0x080fe20000010003 */
[-C--:B------:R-:W-:Y:S01]  /*2c60*/  FFMA.FTZ R49, R4, -R51.reuse, R5 ;  /* 0x8000003304317223 */ /* 0x080fe20000010005 */
[-C--:B------:R-:W-:Y:S01]  /*2c70*/  FFMA.FTZ R7, R6, -R51.reuse, R7 ;  /* 0x8000003306077223 */ /* 0x080fe20000010007 */
[-C--:B------:R-:W-:Y:S01]  /*2c80*/  FFMA.FTZ R9, R8, -R51.reuse, R9 ;  /* 0x8000003308097223 */ /* 0x080fe20000010009 */
[-C--:B------:R-:W-:Y:S01]  /*2c90*/  FFMA.FTZ R11, R10, -R51.reuse, R11 ;  /* 0x800000330a0b7223 */ /* 0x080fe2000001000b */
[----:B------:R-:W-:Y:S01]  /*2ca0*/  FFMA.FTZ R13, R12, -R51, R13 ;  /* 0x800000330c0d7223 */ /* 0x000fe2000001000d */
[--C-:B------:R-:W-:Y:S01]  /*2cb0*/  FADD.FTZ R17, R17, -R50.reuse ;  /* 0x8000003211117221 */ /* 0x100fe20000010000 */
[C---:B------:R-:W-:Y:S01]  /*2cc0*/  FMUL.FTZ R73, R66.reuse, R73 ;  /* 0x0000004942497220 */ /* 0x040fe20000410000 */
[C---:B------:R-:W-:Y:S01]  /*2cd0*/  FMUL.FTZ R6, R66.reuse, R69 ;  /* 0x0000004542067220 */ /* 0x040fe20000410000 */
        /* <DEDUP_REMOVED lines=22> */
[----:B------:R-:W-:Y:S01]  /*2e40*/  FFMA.FTZ R15, R14, -R51, R15 ;  /* 0x800000330e0f7223 */ /* 0x000fe2000001000f */
        /* <DEDUP_REMOVED lines=26> */
[----:B------:R-:W-:Y:S01]  /*2ff0*/  F2FP.F16.F32.PACK_AB R3, R6, R73 ;  /* 0x000000490603723e */ /* 0x000fe200000000ff */
[----:B------:R-:W-:Y:S01]  /*3000*/  FFMA.FTZ R87, R86, -R51, R87 ;  /* 0x8000003356577223 */ /* 0x000fe20000010057 */
[----:B------:R-:W-:Y:S01]  /*3010*/  F2FP.F16.F32.PACK_AB R6, R8, R65 ;  /* 0x000000410806723e */ /* 0x000fe200000000ff */
[C---:B------:R-:W-:Y:S01]  /*3020*/  FMUL.FTZ R15, R66.reuse, R15 ;  /* 0x0000000f420f7220 */ /* 0x040fe20000410000 */
[----:B------:R-:W-:Y:S01]  /*3030*/  F2FP.F16.F32.PACK_AB R7, R49, R10 ;  /* 0x0000000a3107723e */ /* 0x000fe200000000ff */
        /* <DEDUP_REMOVED lines=26> */
[----:B------:R-:W-:Y:S02]  /*31e0*/  F2FP.F16.F32.PACK_AB R14, R14, R23 ;  /* 0x000000170e0e723e */ /* 0x000fe400000000ff */
[----:B------:R-:W-:Y:S02]  /*31f0*/  F2FP.F16.F32.PACK_AB R15, R16, R27 ;  /* 0x0000001b100f723e */ /* 0x000fe400000000ff */
[----:B------:R-:W-:Y:S02]  /*3200*/  IADD3.X R5, PT, PT, R70, UR7, RZ, P0, !PT ;  /* 0x0000000746057c10 */ /* 0x000fe400087fe4ff */
        /* <DEDUP_REMOVED lines=12> */
[----:B------:R0:W-:Y:S04]  /*32d0*/  STG.E.64 desc[UR14][R4.64+0xc800], R18 ;  /* 0x00c8001204007986 */ /* 0x0001e8000c101b0e */
[----:B------:R0:W-:Y:S04]  /*32e0*/  STG.E.64 desc[UR14][R4.64+0xf000], R22 ;  /* 0x00f0001604007986 */ /* 0x0001e8000c101b0e */
[----:B------:R0:W-:Y:S01]  /*32f0*/  STG.E.64 desc[UR14][R4.64+0x11800], R26 ;  /* 0x0118001a04007986 */ /* 0x0001e2000c101b0e */
[----:B------:R-:W-:Y:S05]  /*3300*/  BRA.U !UP0, `(.L_x_743) ;  /* 0xffffffd108447547 */ /* 0x000fea000b83ffff */
.L_x_731:
        /* <DEDUP_REMOVED lines=9> */
[----:B0-----:R-:W0:Y:S01]  /*33a0*/  S2R R15, SR_TID.X ;  /* 0x00000000000f7919 */ /* 0x001e220000002100 */
        /* <DEDUP_REMOVED lines=9> */
[----:B------:R-:W-:Y:S01]  /*3440*/  MOV R5, UR7 ;  /* 0x0000000700057c02 */ /* 0x000fe20008000f00 */
[----:B------:R-:W2:Y:S01]  /*3450*/  LDCU.64 UR4, c[0x0][0x3d0] ;  /* 0x00007a00ff0477ac */ /* 0x000ea20008000a00 */
[----:B-1----:R-:W-:Y:S01]  /*3460*/  ULEA UR8, UR9, UR8, 0x18 ;  /* 0x0000000809087291 */ /* 0x002fe2000f8ec0ff */
[----:B0-----:R-:W-:Y:S02]  /*3470*/  SHF.R.U32.HI R0, RZ, 0x5, R15 ;  /* 0x00000005ff007819 */ /* 0x001fe4000001160f */
[C---:B------:R-:W-:Y:S02]  /*3480*/  LOP3.LUT R11, R15.reuse, 0x1f, RZ, 0xc0, !PT ;  /* 0x0000001f0f0b7812 */ /* 0x040fe400078ec0ff */
[----:B------:R-:W-:Y:S02]  /*3490*/  LOP3.LUT R4, RZ, R0, RZ, 0x33, !PT ;  /* 0x00000000ff047212 */ /* 0x000fe400078e33ff */
[C---:B------:R-:W-:Y:S02]  /*34a0*/  LOP3.LUT R42, R15.reuse, 0xf, RZ, 0xc0, !PT ;  /* 0x0000000f0f2a7812 */ /* 0x040fe400078ec0ff */
[----:B------:R-:W-:Y:S01]  /*34b0*/  IADD3 R4, P0, PT, R4, UR10, RZ ;  /* 0x0000000a04047c10 */ /* 0x000fe2000ff1e0ff */
[----:B--2---:R-:W-:Y:S01]  /*34c0*/  UIADD3 UR4, UP0, UPT, UR4, 0x6c000, URZ ;  /* 0x0006c00004047890 */ /* 0x004fe2000ff1e0ff */
        /* <DEDUP_REMOVED lines=30> */
.L_x_755:
        /* <DEDUP_REMOVED lines=28> */
.L_x_748:
        /* <DEDUP_REMOVED lines=33> */
.L_x_747:
[----:B------:R-:W-:Y:S05]  /*3a80*/  BSYNC.RECONVERGENT B1 ;  /* 0x0000000000017941 */ /* 0x000fea0003800200 */
.L_x_746:
        /* <DEDUP_REMOVED lines=25> */
.L_x_750:
[----:B------:R-:W-:Y:S05]  /*3c20*/  BSYNC.RECONVERGENT B1 ;  /* 0x0000000000017941 */ /* 0x000fea0003800200 */
.L_x_749:
        /* <DEDUP_REMOVED lines=26> */
.L_x_745:
[----:B------:R-:W-:Y:S05]  /*3dd0*/  BSYNC.RECONVERGENT B0 ;  /* 0x0000000000007941 */ /* 0x000fea0003800200 */
.L_x_744:
[----:B------:R0:W-:Y:S01]  /*3de0*/  STS [R9], R27 ;  /* 0x0000001b09007388 */ /* 0x0001e20000000800 */
[----:B------:R-:W1:Y:S01]  /*3df0*/  LDC.64 R6, c[0x0][0x388] ;  /* 0x0000e200ff067b82 */ /* 0x000e620000000a00 */
[----:B------:R-:W-:Y:S02]  /*3e00*/  ISETP.GT.U32.AND P1, PT, R42, 0x9, PT ;  /* 0x000000092a00780c */ /* 0x000fe40003f24070 */
[----:B------:R0:W-:Y:S01]  /*3e10*/  STS [R9+0x500], R24 ;  /* 0x0005001809007388 */ /* 0x0001e20000000800 */
[----:B------:R-:W-:-:S04]  /*3e20*/  MOV R17, R8 ;  /* 0x0000000800117202 */ /* 0x000fc80000000f00 */
[----:B------:R-:W2:Y:S08]  /*3e30*/  LDC.64 R18, c[0x0][0x390] ;  /* 0x0000e400ff127b82 */ /* 0x000eb00000000a00 */
[----:B0-----:R-:W-:Y:S06]  /*3e40*/  BAR.SYNC.DEFER_BLOCKING 0x0 ;  /* 0x0000000000007b1d */ /* 0x001fec0000010000 */
.L_x_754:
        /* <DEDUP_REMOVED lines=31> */
.L_x_765:
        /* <DEDUP_REMOVED lines=11> */
.L_x_753:
[----:B------:R-:W-:Y:S05]  /*40f0*/  BSYNC.RECONVERGENT B0 ;  /* 0x0000000000007941 */ /* 0x000fea0003800200 */
.L_x_752:
        /* <DEDUP_REMOVED lines=9> */
.L_x_751:
        /* <DEDUP_REMOVED lines=8> */
.L_x_757:
[----:B------:R-:W-:Y:S05]  /*4210*/  BSYNC B0 ;  /* 0x0000000000007941 */ /* 0x000fea0003800000 */
.L_x_756:
        /* <DEDUP_REMOVED lines=8> */
.L_x_758:
[----:B------:R-:W-:Y:S01]  /*42a0*/  FADD.FTZ R23, R23, R20 ;  /* 0x0000001417177221 */ /* 0x000fe20000010000 */
[----:B------:R-:W-:-:S04]  /*42b0*/  HFMA2 R31, -RZ, RZ, 0, 2.384185791015625e-07 ;  /* 0x00000004ff1f7431 */ /* 0x000fc800000001ff */
[----:B------:R-:W-:Y:S02]  /*42c0*/  MOV R32, R23 ;  /* 0x0000001700207202 */ /* 0x000fe40000000f00 */
[----:B------:R-:W-:-:S07]  /*42d0*/  MOV R22, R30 ;  /* 0x0000001e00167202 */ /* 0x000fce0000000f00 */
[----:B------:R-:W-:Y:S05]  /*42e0*/  WARPSYNC.COLLECTIVE R29, `(.L_x_759) ;  /* 0x000000001d087348 */ /* 0x000fea0003c00000 */
[----:B------:R0:W1:Y:S02]  /*42f0*/  SHFL.BFLY P3, R30, R32, R31, R34 ;  /* 0x0c00001f201e7389 */ /* 0x0000640000060022 */
[----:B01----:R-:W-:Y:S05]  /*4300*/  ENDCOLLECTIVE ;  /* 0x000000000000791b */ /* 0x003fea0003800000 */
.L_x_759:
[----:B------:R-:W-:-:S05]  /*4310*/  FADD.FTZ R22, R22, R21 ;  /* 0x0000001516167221 */ /* 0x000fca0000010000 */
[----:B------:R-:W-:Y:S02]  /*4320*/  MOV R32, R22 ;  /* 0x0000001600207202 */ /* 0x000fe40000000f00 */
[----:B------:R-:W-:-:S07]  /*4330*/  MOV R24, R30 ;  /* 0x0000001e00187202 */ /* 0x000fce0000000f00 */
[----:B------:R-:W-:Y:S05]  /*4340*/  WARPSYNC.COLLECTIVE R29, `(.L_x_760) ;  /* 0x000000001d087348 */ /* 0x000fea0003c00000 */
[----:B------:R0:W1:Y:S02]  /*4350*/  SHFL.BFLY P3, R30, R32, R31, R34 ;  /* 0x0c00001f201e7389 */ /* 0x0000640000060022 */
[----:B01----:R-:W-:Y:S05]  /*4360*/  ENDCOLLECTIVE ;  /* 0x000000000000791b */ /* 0x003fea0003800000 */
.L_x_760:
[----:B------:R-:W-:Y:S01]  /*4370*/  FADD.FTZ R24, R23, R24 ;  /* 0x0000001817187221 */ /* 0x000fe20000010000 */
[----:B------:R-:W-:-:S04]  /*4380*/  HFMA2 R31, -RZ, RZ, 0, 1.1920928955078125e-07 ;  /* 0x00000002ff1f7431 */ /* 0x000fc800000001ff */
[----:B------:R-:W-:Y:S02]  /*4390*/  MOV R32, R24 ;  /* 0x0000001800207202 */ /* 0x000fe40000000f00 */
[----:B------:R-:W-:-:S07]  /*43a0*/  MOV R25, R30 ;  /* 0x0000001e00197202 */ /* 0x000fce0000000f00 */
[----:B------:R-:W-:Y:S05]  /*43b0*/  WARPSYNC.COLLECTIVE R29, `(.L_x_761) ;  /* 0x000000001d087348 */ /* 0x000fea0003c00000 */
[----:B------:R0:W1:Y:S02]  /*43c0*/  SHFL.BFLY P3, R30, R32, R31, R34 ;  /* 0x0c00001f201e7389 */ /* 0x0000640000060022 */
[----:B01----:R-:W-:Y:S05]  /*43d0*/  ENDCOLLECTIVE ;  /* 0x000000000000791b */ /* 0x003fea0003800000 */
.L_x_761:
[----:B------:R-:W-:-:S05]  /*43e0*/  FADD.FTZ R25, R22, R25 ;  /* 0x0000001916197221 */ /* 0x000fca0000010000 */
[----:B------:R-:W-:Y:S02]  /*43f0*/  MOV R32, R25 ;  /* 0x0000001900207202 */ /* 0x000fe40000000f00 */
[----:B------:R-:W-:-:S07]  /*4400*/  MOV R27, R30 ;  /* 0x0000001e001b7202 */ /* 0x000fce0000000f00 */
[----:B------:R-:W-:Y:S05]  /*4410*/  WARPSYNC.COLLECTIVE R29, `(.L_x_762) ;  /* 0x000000001d087348 */ /* 0x000fea0003c00000 */
[----:B------:R0:W1:Y:S02]  /*4420*/  SHFL.BFLY P3, R30, R32, R31, R34 ;  /* 0x0c00001f201e7389 */ /* 0x0000640000060022 */
[----:B01----:R-:W-:Y:S05]  /*4430*/  ENDCOLLECTIVE ;  /* 0x000000000000791b */ /* 0x003fea0003800000 */
.L_x_762:
[----:B------:R-:W-:Y:S01]  /*4440*/  FADD.FTZ R27, R24, R27 ;  /* 0x0000001b181b7221 */ /* 0x000fe20000010000 */
[----:B------:R-:W-:-:S04]  /*4450*/  HFMA2 R31, -RZ, RZ, 0, 5.9604644775390625e-08 ;  /* 0x00000001ff1f7431 */ /* 0x000fc800000001ff */
[----:B------:R-:W-:Y:S02]  /*4460*/  MOV R32, R27 ;  /* 0x0000001b00207202 */ /* 0x000fe40000000f00 */
[----:B------:R-:W-:-:S07]  /*4470*/  MOV R20, R30 ;  /* 0x0000001e00147202 */ /* 0x000fce0000000f00 */
[----:B------:R-:W-:Y:S05]  /*4480*/  WARPSYNC.COLLECTIVE R29, `(.L_x_763) ;  /* 0x000000001d087348 */ /* 0x000fea0003c00000 */
[----:B------:R0:W1:Y:S02]  /*4490*/  SHFL.BFLY P3, R30, R32, R31, R34 ;  /* 0x0c00001f201e7389 */ /* 0x0000640000060022 */
[----:B01----:R-:W-:Y:S05]  /*44a0*/  ENDCOLLECTIVE ;  /* 0x000000000000791b */ /* 0x003fea0003800000 */
.L_x_763:
[----:B------:R-:W-:-:S05]  /*44b0*/  FADD.FTZ R20, R25, R20 ;  /* 0x0000001419147221 */ /* 0x000fca0000010000 */
[----:B------:R-:W-:Y:S02]  /*44c0*/  MOV R32, R20 ;  /* 0x0000001400207202 */ /* 0x000fe40000000f00 */
[----:B------:R-:W-:-:S07]  /*44d0*/  MOV R28, R30 ;  /* 0x0000001e001c7202 */ /* 0x000fce0000000f00 */
[----:B------:R-:W-:Y:S05]  /*44e0*/  WARPSYNC.COLLECTIVE R29, `(.L_x_764) ;  /* 0x000000001d087348 */ /* 0x000fea0003c00000 */
[----:B------:R0:W1:Y:S02]  /*44f0*/  SHFL.BFLY P3, R30, R32, R31, R34 ;  /* 0x0c00001f201e7389 */ /* 0x0000640000060022 */
[----:B01----:R-:W-:Y:S05]  /*4500*/  ENDCOLLECTIVE ;  /* 0x000000000000791b */ /* 0x003fea0003800000 */
.L_x_764:
[----:B------:R-:W-:Y:S01]  /*4510*/  FADD.FTZ R28, R27, R28 ;  /* 0x0000001c1b1c7221 */ /* 0x000fe20000010000 */
[----:B------:R-:W-:Y:S01]  /*4520*/  MOV R21, R30 ;  /* 0x0000001e00157202 */ /* 0x000fe20000000f00 */
[----:B------:R-:W-:Y:S06]  /*4530*/  BRA `(.L_x_765) ;  /* 0xfffffff800c07947 */ /* 0x000fec000383ffff */
.L_x_766:
        /* <DEDUP_REMOVED lines=12> */
.L_x_1259:


//--------------------- .text._ZN13group_norm_v218gn_bwd_cuda_kernelI6__halfLi320ELi3ELi32ELi40ELi1024ELb0ELb1ELi32ELi320ELi320ELi4ELb1ELi8ELb0ELb0ELNS_15WgradSyncMethodE3ENS_16CompileConditionILi1000EEEEEvPT_S6_S6_PKS5_S8_S8_S8_PKfflPfPj --------------------------
	.section	.text._ZN13group_norm_v218gn_bwd_cuda_kernelI6__halfLi320ELi3ELi32ELi40ELi1024ELb0ELb1ELi32ELi320ELi320ELi4ELb1ELi8ELb0ELb0ELNS_15WgradSyncMethodE3ENS_16CompileConditionILi1000EEEEEvPT_S6_S6_PKS5_S8_S8_S8_PKfflPfPj,"ax",@progbits
	.align	128
        .global         _ZN13group_norm_v218gn_bwd_cuda_kernelI6__halfLi320ELi3ELi32ELi40ELi1024ELb0ELb1ELi32ELi320ELi320ELi4ELb1ELi8ELb0ELb0ELNS_15WgradSyncMethodE3ENS_16CompileConditionILi1000EEEEEvPT_S6_S6_PKS5_S8_S8_S8_PKfflPfPj
        .type           _ZN13group_norm_v218gn_bwd_cuda_kernelI6__halfLi320ELi3ELi32ELi40ELi1024ELb0ELb1ELi32ELi320ELi320ELi4ELb1ELi8ELb0ELb0ELNS_15WgradSyncMethodE3ENS_16CompileConditionILi1000EEEEEvPT_S6_S6_PKS5_S8_S8_S8_PKfflPfPj,@function
        .size           _ZN13group_norm_v218gn_bwd_cuda_kernelI6__halfLi320ELi3ELi32ELi40ELi1024ELb0ELb1ELi32ELi320ELi320ELi4ELb1ELi8ELb0ELb0ELNS_15WgradSyncMethodE3ENS_16CompileConditionILi1000EEEEEvPT_S6_S6_PKS5_S8_S8_S8_PKfflPfPj,(.L_x_1260 - _ZN13group_norm_v218gn_bwd_cuda_kernelI6__halfLi320ELi3ELi32ELi40ELi1024ELb0ELb1ELi32ELi320ELi320ELi4ELb1ELi8ELb0ELb0ELNS_15WgradSyncMethodE3ENS_16CompileConditionILi1000EEEEEvPT_S6_S6_PKS5_S8_S8_S8_PKfflPfPj)
        .other          _ZN13group_norm_v218gn_bwd_cuda_kernelI6__halfLi320ELi3ELi32ELi40ELi1024ELb0ELb1ELi32ELi320ELi320ELi4ELb1ELi8ELb0ELb0ELNS_15WgradSyncMethodE3ENS_16CompileConditionILi1000EEEEEvPT_S6_S6_PKS5_S8_S8_S8_PKfflPfPj,@"STO_CUDA_ENTRY STV_DEFAULT"
_ZN13group_norm_v218gn_bwd_cuda_kernelI6__halfLi320ELi3ELi32ELi40ELi1024ELb0ELb1ELi32ELi320ELi320ELi4ELb1ELi8ELb0ELb0ELNS_15WgradSyncMethodE3ENS_16CompileConditionILi1000EEEEEvPT_S6_S6_PKS5_S8_S8_S8_PKfflPfPj:
.text._ZN13group_norm_v218gn_bwd_cuda_kernelI6__halfLi320ELi3ELi32ELi40ELi1024ELb0ELb1ELi32ELi320ELi320ELi4ELb1ELi8ELb0ELb0ELNS_15WgradSyncMethodE3ENS_16CompileConditionILi1000EEEEEvPT_S6_S6_PKS5_S8_S8_S8_PKfflPfPj:
        /* <DEDUP_REMOVED lines=30> */
.L_x_769:
[----:B0-----:R-:W2:Y:S04]  /*01e0*/  LD.E.STRONG.GPU R5, desc[UR14][R2.64+0x20] ;  /* 0x0000200e02057980 */ /* 0x001ea8000c10f900 */
[----:B--2---:R-:W-:Y:S01]  /*01f0*/  CCTL.IVALL ;  /* 0x00000000ff00798f */ /* 0x004fe20002000000 */
[----:B------:R-:W-:Y:S05]  /*0200*/  YIELD ;  /* 0x0000000000007946 */ /* 0x000fea0003800000 */
[----:B-----5:R-:W-:-:S04]  /*0210*/  LOP3.LUT R5, R5, R0, RZ, 0x3c, !PT ;  /* 0x0000000005057212 */ /* 0x020fc800078e3cff */
[----:B------:R-:W-:-:S13]  /*0220*/  ISETP.GT.AND P0, PT, R5, -0x1, PT ;  /* 0xffffffff0500780c */ /* 0x000fda0003f04270 */
[----:B------:R-:W-:Y:S05]  /*0230*/  @P0 BRA `(.L_x_769) ;  /* 0xfffffffc00e80947 */ /* 0x000fea000383ffff */
.L_x_768:
[----:B------:R-:W-:Y:S05]  /*0240*/  WARPSYNC.ALL ;  /* 0x0000000000007948 */ /* 0x000fea0003800000 */
[----:B------:R-:W-:Y:S06]  /*0250*/  BAR.SYNC.DEFER_BLOCKING 0x0 ;  /* 0x0000000000007b1d */ /* 0x000fec0000010000 */
[----:B------:R-:W-:Y:S05]  /*0260*/  BRA `(.L_x_770) ;  /* 0x0000003800f47947 */ /* 0x000fea0003800000 */
.L_x_767:
        /* <DEDUP_REMOVED lines=25> */
[--C-:B--2---:R-:W-:Y:S02]  /*0400*/  HADD2.F32 R0, -RZ, R6.reuse.H0_H0 ;  /* 0x20000006ff007230 */ /* 0x104fe40000004100 */
[----:B------:R-:W-:Y:S02]  /*0410*/  HADD2.F32 R2, -RZ, R6.H1_H1 ;  /* 0x30000006ff027230 */ /* 0x000fe40000004100 */
[--C-:B------:R-:W-:Y:S02]  /*0420*/  HADD2.F32 R3, -RZ, R7.reuse.H0_H0 ;  /* 0x20000007ff037230 */ /* 0x100fe40000004100 */
[----:B0-----:R-:W-:-:S07]  /*0430*/  HADD2.F32 R4, -RZ, R7.H1_H1 ;  /* 0x30000007ff047230 */ /* 0x001fce0000004100 */
.L_x_782:
[----:B-1----:R-:W2:Y:S01]  /*0440*/  LDL R14, [R1+0xa0] ;  /* 0x0000a000010e7983 */ /* 0x002ea20000100800 */
[----:B------:R-:W0:Y:S01]  /*0450*/  S2UR UR8, SR_CTAID.Y ;  /* 0x00000000000879c3 */ /* 0x000e220000002600 */
[----:B------:R-:W-:Y:S01]  /*0460*/  USHF.R.U64 UR6, UR10, 0x2, UR5 ;  /* 0x000000020a067899 */ /* 0x000fe20008001205 */
[----:B------:R-:W1:Y:S01]  /*0470*/  S2R R5, SR_TID.X ;  /* 0x0000000000057919 */ /* 0x000e620000002100 */
[----:B------:R-:W3:Y:S04]  /*0480*/  LDCU.64 UR12, c[0x0][0x3a0] ;  /* 0x00007400ff0c77ac */ /* 0x000ee80008000a00 */
[----:B------:R-:W-:Y:S01]  /*0490*/  MOV R11, UR6 ;  /* 0x00000006000b7c02 */ /* 0x000fe20008000f00 */
[----:B------:R-:W4:Y:S01]  /*04a0*/  S2UR UR18, SR_CTAID.X ;  /* 0x00000000001279c3 */ /* 0x000f220000002500 */
[----:B------:R-:W2:Y:S01]  /*04b0*/  LDCU.64 UR16, c[0x0][0x3c8] ;  /* 0x00007900ff1077ac */ /* 0x000ea20008000a00 */
        /* <DEDUP_REMOVED lines=16> */
[----:B------:R-:W-:Y:S02]  /*05c0*/  SHF.L.U32 R8, R7, 0x2, RZ ;  /* 0x0000000207087819 */ /* 0x000fe400000006ff */
[----:B------:R-:W-:Y:S01]  /*05d0*/  LOP3.LUT R7, R6, 0x3e0, R9, 0xf8, !PT ;  /* 0x000003e006077812 */ /* 0x000fe200078ef809 */
[----:B------:R-:W-:-:S04]  /*05e0*/  HFMA2 R9, -RZ, RZ, 0, 0 ;  /* 0x00000000ff097431 */ /* 0x000fc800000001ff */
[----:B------:R-:W-:Y:S02]  /*05f0*/  IMAD R7, R7, 0x500, RZ ;  /* 0x0000050007077824 */ /* 0x000fe400078e02ff */
        /* <DEDUP_REMOVED lines=35> */
[----:B-1----:R-:W2:Y:S04]  /*0830*/  LDG.E.64.CONSTANT R16, desc[UR14][R54.64] ;  /* 0x0000000e36107981 */ /* 0x002ea8000c1e9b00 */
[----:B------:R-:W2:Y:S04]  /*0840*/  LDG.E.64.CONSTANT R18, desc[UR14][R54.64+0x2800] ;  /* 0x0028000e36127981 */ /* 0x000ea8000c1e9b00 */
[----:B------:R-:W2:Y:S04]  /*0850*/  LDG.E.64.CONSTANT R20, desc[UR14][R54.64+0x5000] ;  /* 0x0050000e36147981 */ /* 0x000ea8000c1e9b00 */
[----:B------:R-:W2:Y:S04]  /*0860*/  LDG.E.64.CONSTANT R24, desc[UR14][R54.64+0x7800] ;  /* 0x0078000e36187981 */ /* 0x000ea8000c1e9b00 */
[----:B------:R-:W2:Y:S01]  /*0870*/  LDG.E.64.CONSTANT R34, desc[UR14][R54.64+0xa000] ;  /* 0x00a0000e36227981 */ /* 0x000ea2000c1e9b00 */
[----:B0-----:R-:W-:-:S03]  /*0880*/  LEA R10, R10, R7, 0x18 ;  /* 0x000000070a0a7211 */ /* 0x001fc600078ec0ff */
[----:B------:R-:W2:Y:S02]  /*0890*/  LDG.E.64.CONSTANT R36, desc[UR14][R54.64+0xc800] ;  /* 0x00c8000e36247981 */ /* 0x000ea4000c1e9b00 */
[----:B------:R-:W-:Y:S02]  /*08a0*/  IMAD R5, R5, 0x28, R10 ;  /* 0x0000002805057824 */ /* 0x000fe400078e020a */
[----:B------:R0:W2:Y:S03]  /*08b0*/  LDG.E.64.CONSTANT R38, desc[UR14][R54.64+0xf000] ;  /* 0x00f0000e36267981 */ /* 0x0000a6000c1e9b00 */
[----:B------:R-:W-:Y:S01]  /*08c0*/  LEA R5, R6, R5, 0x3 ;  /* 0x0000000506057211 */ /* 0x000fe200078e18ff */
[--C-:B----4-:R-:W-:Y:S02]  /*08d0*/  HADD2.F32 R6, -RZ, R8.reuse.H0_H0 ;  /* 0x20000008ff067230 */ /* 0x110fe40000004100 */
[----:B------:R-:W-:-:S02]  /*08e0*/  HADD2.F32 R7, -RZ, R8.H1_H1 ;  /* 0x30000008ff077230 */ /* 0x000fc40000004100 */
[--C-:B------:R-:W-:Y:S02]  /*08f0*/  HADD2.F32 R59, -RZ, R52.reuse.H0_H0 ;  /* 0x20000034ff3b7230 */ /* 0x100fe40000004100 */
[----:B------:R-:W-:Y:S02]  /*0900*/  HADD2.F32 R8, -RZ, R52.H1_H1 ;  /* 0x30000034ff087230 */ /* 0x000fe40000004100 */
[----:B------:R-:W-:Y:S02]  /*0910*/  HADD2.F32 R57, -RZ, R41.H0_H0 ;  /* 0x20000029ff397230 */ /* 0x000fe40000004100 */
[--C-:B------:R-:W-:Y:S02]  /*0920*/  HADD2.F32 R10, -RZ, R9.reuse.H0_H0 ;  /* 0x20000009ff0a7230 */ /* 0x100fe40000004100 */
[----:B------:R-:W-:Y:S02]  /*0930*/  HADD2.F32 R12, -RZ, R9.H1_H1 ;  /* 0x30000009ff0c7230 */ /* 0x000fe40000004100 */
[----:B------:R-:W-:-:S02]  /*0940*/  HADD2.F32 R9, -RZ, R53.H0_H0 ;  /* 0x20000035ff097230 */ /* 0x000fc40000004100 */
[----:B------:R-:W-:Y:S02]  /*0950*/  HADD2.F32 R58, -RZ, R40.H0_H0 ;  /* 0x20000028ff3a7230 */ /* 0x000fe40000004100 */
[----:B------:R-:W-:Y:S02]  /*0960*/  HADD2.F32 R61, -RZ, R44.H1_H1 ;  /* 0x3000002cff3d7230 */ /* 0x000fe40000004100 */
[--C-:B------:R-:W-:Y:S02]  /*0970*/  HADD2.F32 R60, -RZ, R45.reuse.H0_H0 ;  /* 0x2000002dff3c7230 */ /* 0x100fe40000004100 */
[----:B------:R-:W-:Y:S02]  /*0980*/  HADD2.F32 R45, -RZ, R45.H1_H1 ;  /* 0x3000002dff2d7230 */ /* 0x000fe40000004100 */
[--C-:B------:R-:W-:Y:S02]  /*0990*/  HADD2.F32 R13, -RZ, R48.reuse.H0_H0 ;  /* 0x20000030ff0d7230 */ /* 0x100fe40000004100 */
[----:B------:R-:W-:-:S02]  /*09a0*/  HADD2.F32 R48, -RZ, R48.H1_H1 ;  /* 0x30000030ff307230 */ /* 0x000fc40000004100 */
[----:B------:R-:W-:Y:S02]  /*09b0*/  HADD2.F32 R52, -RZ, R51.H0_H0 ;  /* 0x20000033ff347230 */ /* 0x000fe40000004100 */
[----:B------:R-:W-:Y:S02]  /*09c0*/  HADD2.F32 R11, -RZ, R53.H1_H1 ;  /* 0x30000035ff0b7230 */ /* 0x000fe40000004100 */
[----:B------:R-:W-:Y:S02]  /*09d0*/  HADD2.F32 R51, -RZ, R51.H1_H1 ;  /* 0x30000033ff337230 */ /* 0x000fe40000004100 */
[--C-:B------:R-:W-:Y:S02]  /*09e0*/  HADD2.F32 R53, -RZ, R46.reuse.H0_H0 ;  /* 0x2000002eff357230 */ /* 0x100fe40000004100 */
[----:B------:R-:W-:Y:S02]  /*09f0*/  HADD2.F32 R46, -RZ, R46.H1_H1 ;  /* 0x3000002eff2e7230 */ /* 0x000fe40000004100 */
[----:B0-----:R-:W-:-:S02]  /*0a00*/  HADD2.F32 R54, -RZ, R47.H0_H0 ;  /* 0x2000002fff367230 */ /* 0x001fc40000004100 */
[----:B------:R-:W-:Y:S02]  /*0a10*/  HADD2.F32 R47, -RZ, R47.H1_H1 ;  /* 0x3000002fff2f7230 */ /* 0x000fe40000004100 */
[----:B------:R-:W-:Y:S02]  /*0a20*/  HADD2.F32 R55, -RZ, R42.H1_H1 ;  /* 0x3000002aff377230 */ /* 0x000fe40000004100 */
[C---:B---3--:R-:W-:Y:S01]  /*0a30*/  FADD.FTZ R59, -R14.reuse, R59 ;  /* 0x0000003b0e3b7221 */ /* 0x048fe20000010100 */
[C---:B------:R-:W-:Y:S01]  /*0a40*/  FADD.FTZ R56, -R14.reuse, R7 ;  /* 0x000000070e387221 */ /* 0x040fe20000010100 */
[C---:B------:R-:W-:Y:S01]  /*0a50*/  FADD.FTZ R8, -R14.reuse, R8 ;  /* 0x000000080e087221 */ /* 0x040fe20000010100 */
[----:B------:R-:W-:Y:S01]  /*0a60*/  MOV R7, R57 ;  /* 0x0000003900077202 */ /* 0x000fe20000000f00 */
[----:B--2---:R0:W-:Y:S01]  /*0a70*/  STL [R1+0xc0], R22 ;  /* 0x0000c01601007387 */ /* 0x0041e20000100800 */
[----:B------:R-:W-:-:S03]  /*0a80*/  FADD.FTZ R57, -R14, R10 ;  /* 0x0000000a0e397221 */ /* 0x000fc60000010100 */
[----:B------:R1:W-:Y:S01]  /*0a90*/  STL [R1+0xbc], R23 ;  /* 0x0000bc1701007387 */ /* 0x0003e20000100800 */
[----:B------:R-:W-:-:S03]  /*0aa0*/  FADD.FTZ R10, -R14, R9 ;  /* 0x000000090e0a7221 */ /* 0x000fc60000010100 */
[----:B------:R-:W-:Y:S01]  /*0ab0*/  STL [R1+0x64], R5 ;  /* 0x0000640501007387 */ /* 0x000fe20000100800 */
[----:B0-----:R-:W-:-:S03]  /*0ac0*/  HADD2.F32 R22, -RZ, R44.H0_H0 ;  /* 0x2000002cff167230 */ /* 0x001fc60000004100 */
[----:B------:R-:W-:Y:S01]  /*0ad0*/  STL [R1+0x14], R59 ;  /* 0x0000143b01007387 */ /* 0x000fe20000100800 */
[----:B-1----:R-:W-:Y:S02]  /*0ae0*/  HADD2.F32 R23, -RZ, R41.H1_H1 ;  /* 0x30000029ff177230 */ /* 0x002fe40000004100 */
[C---:B------:R-:W-:Y:S01]  /*0af0*/  FADD.FTZ R9, -R14.reuse, R58 ;  /* 0x0000003a0e097221 */ /* 0x040fe20000010100 */
[----:B------:R0:W-:Y:S01]  /*0b00*/  STL [R1+0x10], R8 ;  /* 0x0000100801007387 */ /* 0x0001e20000100800 */
[C---:B------:R-:W-:Y:S01]  /*0b10*/  FADD.FTZ R58, -R14.reuse, R22 ;  /* 0x000000160e3a7221 */ /* 0x040fe20000010100 */
[C---:B------:R-:W-:Y:S01]  /*0b20*/  FADD.FTZ R45, -R14.reuse, R45 ;  /* 0x0000002d0e2d7221 */ /* 0x040fe20000010100 */
[--C-:B------:R-:W-:Y:S02]  /*0b30*/  HADD2.F32 R41, -RZ, R49.reuse.H0_H0 ;  /* 0x20000031ff297230 */ /* 0x100fe40000004100 */
[----:B------:R-:W-:Y:S01]  /*0b40*/  FADD.FTZ R22, -R14, R60 ;  /* 0x0000003c0e167221 */ /* 0x000fe20000010100 */
[----:B------:R-:W-:-:S02]  /*0b50*/  HADD2.F32 R49, -RZ, R49.H1_H1 ;  /* 0x30000031ff317230 */ /* 0x000fc40000004100 */
[C---:B0-----:R-:W-:Y:S01]  /*0b60*/  FADD.FTZ R8, -R14.reuse, R7 ;  /* 0x000000070e087221 */ /* 0x041fe20000010100 */
[C---:B------:R-:W-:Y:S01]  /*0b70*/  FADD.FTZ R7, -R14.reuse, R23 ;  /* 0x000000170e077221 */ /* 0x040fe20000010100 */
[C---:B------:R-:W-:Y:S01]  /*0b80*/  FADD.FTZ R23, -R14.reuse, R61 ;  /* 0x0000003d0e177221 */ /* 0x040fe20000010100 */
[C---:B------:R-:W-:Y:S01]  /*0b90*/  FADD.FTZ R48, -R14.reuse, R48 ;  /* 0x000000300e307221 */ /* 0x040fe20000010100 */
[--C-:B------:R-:W-:Y:S01]  /*0ba0*/  HADD2.F32 R44, -RZ, R50.reuse.H0_H0 ;  /* 0x20000032ff2c7230 */ /* 0x100fe20000004100 */
[----:B------:R-:W-:Y:S01]  /*0bb0*/  STL [R1+0x18], R58 ;  /* 0x0000183a01007387 */ /* 0x000fe20000100800 */
[C---:B------:R-:W-:Y:S01]  /*0bc0*/  FADD.FTZ R13, -R14.reuse, R13 ;  /* 0x0000000d0e0d7221 */ /* 0x040fe20000010100 */
[----:B------:R-:W-:Y:S02]  /*0bd0*/  HADD2.F32 R50, -RZ, R50.H1_H1 ;  /* 0x30000032ff327230 */ /* 0x000fe40000004100 */
[----:B------:R0:W-:Y:S01]  /*0be0*/  STL [R1+0x1c], R23 ;  /* 0x00001c1701007387 */ /* 0x0001e20000100800 */
[C---:B------:R-:W-:Y:S01]  /*0bf0*/  FADD.FTZ R41, -R14.reuse, R41 ;  /* 0x000000290e297221 */ /* 0x040fe20000010100 */
[----:B------:R-:W-:-:S02]  /*0c00*/  FADD.FTZ R49, -R14, R49 ;  /* 0x000000310e317221 */ /* 0x000fc40000010100 */
[----:B------:R-:W-:Y:S04]  /*0c10*/  STL [R1+0xd0], R45 ;  /* 0x0000d02d01007387 */ /* 0x000fe80000100800 */
[----:B------:R1:W-:Y:S01]  /*0c20*/  STL [R1+0x20], R22 ;  /* 0x0000201601007387 */ /* 0x0003e20000100800 */
[----:B0-----:R-:W-:-:S03]  /*0c30*/  FADD.FTZ R23, -R14, R44 ;  /* 0x0000002c0e177221 */ /* 0x001fc60000010100 */
[----:B------:R-:W-:Y:S04]  /*0c40*/  STL [R1+0xc4], R48 ;  /* 0x0000c43001007387 */ /* 0x000fe80000100800 */
[----:B------:R0:W-:Y:S01]  /*0c50*/  STL [R1+0x58], R13 ;  /* 0x0000580d01007387 */ /* 0x0001e20000100800 */
[----:B-1----:R-:W-:-:S03]  /*0c60*/  FADD.FTZ R22, -R14, R52 ;  /* 0x000000340e167221 */ /* 0x002fc60000010100 */
[----:B------:R-:W-:Y:S01]  /*0c70*/  STL [R1+0xc8], R41 ;  /* 0x0000c82901007387 */ /* 0x000fe20000100800 */
[----:B------:R-:W-:Y:S01]  /*0c80*/  FADD.FTZ R5, R15, UR6 ;  /* 0x000000060f057e21 */ /* 0x000fe20008010000 */
[C---:B0-----:R-:W-:Y:S02]  /*0c90*/  FADD.FTZ R13, -R14.reuse, R50 ;  /* 0x000000320e0d7221 */ /* 0x041fe40000010100 */
[----:B------:R-:W-:Y:S04]  /*0ca0*/  STL [R1+0xcc], R49 ;  /* 0x0000cc3101007387 */ /* 0x000fe80000100800 */
[----:B------:R0:W-:Y:S04]  /*0cb0*/  STL [R1+0x68], R23 ;  /* 0x0000681701007387 */ /* 0x0001e80000100800 */
[----:B------:R1:W-:Y:S04]  /*0cc0*/  STL [R1+0x6c], R13 ;  /* 0x00006c0d01007387 */ /* 0x0003e80000100800 */
[----:B------:R2:W-:Y:S01]  /*0cd0*/  STL [R1+0x78], R22 ;  /* 0x0000781601007387 */ /* 0x0005e20000100800 */
[C---:B0-----:R-:W-:Y:S01]  /*0ce0*/  FADD.FTZ R23, -R14.reuse, R51 ;  /* 0x000000330e177221 */ /* 0x041fe20000010100 */
[----:B------:R-:W0:Y:S01]  /*0cf0*/  MUFU.RSQ R5, R5 ;  /* 0x0000000500057308 */ /* 0x000e220000001400 */
[C---:B-1----:R-:W-:Y:S01]  /*0d00*/  FADD.FTZ R13, -R14.reuse, R53 ;  /* 0x000000350e0d7221 */ /* 0x042fe20000010100 */
[----:B--2---:R-:W-:-:S02]  /*0d10*/  FADD.FTZ R22, -R14, R46 ;  /* 0x0000002e0e167221 */ /* 0x004fc40000010100 */
[----:B------:R1:W-:Y:S01]  /*0d20*/  STL [R1+0x84], R23 ;  /* 0x0000841701007387 */ /* 0x0003e20000100800 */
[----:B------:R-:W-:-:S03]  /*0d30*/  HADD2.F32 R15, -RZ, R42.H0_H0 ;  /* 0x2000002aff0f7230 */ /* 0x000fc60000004100 */
[----:B------:R-:W-:Y:S04]  /*0d40*/  STL [R1+0xd4], R22 ;  /* 0x0000d41601007387 */ /* 0x000fe80000100800 */
[----:B------:R2:W-:Y:S01]  /*0d50*/  STL [R1+0x88], R13 ;  /* 0x0000880d01007387 */ /* 0x0005e20000100800 */
[C---:B-1----:R-:W-:Y:S01]  /*0d60*/  FADD.FTZ R23, -R14.reuse, R47 ;  /* 0x0000002f0e177221 */ /* 0x042fe20000010100 */
[--C-:B------:R-:W-:Y:S02]  /*0d70*/  HADD2.F32 R42, -RZ, R43.reuse.H0_H0 ;  /* 0x2000002bff2a7230 */ /* 0x100fe40000004100 */
[----:B--2---:R-:W-:Y:S02]  /*0d80*/  FADD.FTZ R13, -R14, R54 ;  /* 0x000000360e0d7221 */ /* 0x004fe40000010100 */
[----:B------:R-:W-:Y:S01]  /*0d90*/  STL [R1+0xd8], R23 ;  /* 0x0000d81701007387 */ /* 0x000fe20000100800 */
[----:B------:R-:W-:-:S03]  /*0da0*/  HADD2.F32 R43, -RZ, R43.H1_H1 ;  /* 0x3000002bff2b7230 */ /* 0x000fc60000004100 */
[----:B------:R1:W-:Y:S01]  /*0db0*/  STL [R1+0x8c], R13 ;  /* 0x00008c0d01007387 */ /* 0x0003e20000100800 */
[C---:B------:R-:W-:Y:S01]  /*0dc0*/  FADD.FTZ R6, -R14.reuse, R6 ;  /* 0x000000060e067221 */ /* 0x040fe20000010100 */
[C---:B------:R-:W-:Y:S01]  /*0dd0*/  FADD.FTZ R22, -R14.reuse, R42 ;  /* 0x0000002a0e167221 */ /* 0x040fe20000010100 */
[C---:B-1----:R-:W-:Y:S01]  /*0de0*/  FADD.FTZ R13, -R14.reuse, R15 ;  /* 0x0000000f0e0d7221 */ /* 0x042fe20000010100 */
[----:B------:R-:W-:Y:S01]  /*0df0*/  FADD.FTZ R15, -R14, R55 ;  /* 0x000000370e0f7221 */ /* 0x000fe20000010100 */
[----:B0-----:R-:W-:-:S03]  /*0e00*/  FMUL.FTZ R6, R5, R6 ;  /* 0x0000000605067220 */ /* 0x001fc60000410000 */
[----:B------:R0:W-:Y:S04]  /*0e10*/  STL [R1+0x90], R13 ;  /* 0x0000900d01007387 */ /* 0x0001e80000100800 */
[----:B------:R1:W-:Y:S01]  /*0e20*/  STL [R1+0x94], R15 ;  /* 0x0000940f01007387 */ /* 0x0003e20000100800 */
[----:B0-----:R-:W-:-:S03]  /*0e30*/  FADD.FTZ R13, -R14, R43 ;  /* 0x0000002b0e0d7221 */ /* 0x001fc60000010100 */
[----:B------:R0:W-:Y:S04]  /*0e40*/  STL [R1+0x98], R22 ;  /* 0x0000981601007387 */ /* 0x0001e80000100800 */
[----:B------:R-:W-:Y:S04]  /*0e50*/  STL [R1+0x9c], R13 ;  /* 0x00009c0d01007387 */ /* 0x000fe80000100800 */
[----:B------:R2:W-:Y:S04]  /*0e60*/  STL [R1+0xc], R6 ;  /* 0x00000c0601007387 */ /* 0x0005e80000100800 */
[----:B------:R-:W3:Y:S04]  /*0e70*/  LDL.LU R60, [R1+0x14] ;  /* 0x00001400013c7983 */ /* 0x000ee80000300800 */
[----:B------:R-:W4:Y:S01]  /*0e80*/  LDL.LU R58, [R1+0x10] ;  /* 0x00001000013a7983 */ /* 0x000f220000300800 */
[----:B------:R-:W-:Y:S01]  /*0e90*/  FADD.FTZ R12, -R14, R12 ;  /* 0x0000000c0e0c7221 */ /* 0x000fe20000010100 */
[----:B-1----:R-:W-:-:S02]  /*0ea0*/  HADD2.F32 R15, -RZ, R16.H0_H0 ;  /* 0x20000010ff0f7230 */ /* 0x002fc40000004100 */
[C---:B------:R-:W-:Y:S01]  /*0eb0*/  FMUL.FTZ R52, R5.reuse, R56 ;  /* 0x0000003805347220 */ /* 0x040fe20000410000 */
[C---:B------:R-:W-:Y:S01]  /*0ec0*/  FMUL.FTZ R45, R5.reuse, R57 ;  /* 0x00000039052d7220 */ /* 0x040fe20000410000 */
[----:B------:R-:W-:Y:S01]  /*0ed0*/  FMUL.FTZ R41, R5, R12 ;  /* 0x0000000c05297220 */ /* 0x000fe20000410000 */
[----:B0-----:R-:W-:Y:S02]  /*0ee0*/  HADD2.F32 R22, -RZ, R38.H0_H0 ;  /* 0x20000026ff167230 */ /* 0x001fe40000004100 */
[----:B-----5:R-:W-:Y:S01]  /*0ef0*/  FFMA.FTZ R26, R6, R15, R26 ;  /* 0x0000000f061a7223 */ /* 0x020fe2000001001a */
[----:B------:R-:W-:Y:S01]  /*0f00*/  HADD2.F32 R40, -RZ, R40.H1_H1 ;  /* 0x30000028ff287230 */ /* 0x000fe20000004100 */
[----:B------:R-:W-:Y:S01]  /*0f10*/  STL [R1+0x54], R52 ;  /* 0x0000543401007387 */ /* 0x000fe20000100800 */
[----:B--2---:R-:W-:Y:S02]  /*0f20*/  HADD2.F32 R6, -RZ, R38.H1_H1 ;  /* 0x30000026ff067230 */ /* 0x004fe40000004100 */
[----:B------:R-:W-:Y:S01]  /*0f30*/  HADD2.F32 R23, -RZ, R39.H0_H0 ;  /* 0x20000027ff177230 */ /* 0x000fe20000004100 */
[----:B------:R-:W-:Y:S01]  /*0f40*/  STL [R1+0x50], R45 ;  /* 0x0000502d01007387 */ /* 0x000fe20000100800 */
[----:B------:R-:W-:-:S02]  /*0f50*/  HADD2.F32 R16, -RZ, R16.H1_H1 ;  /* 0x30000010ff107230 */ /* 0x000fc40000004100 */
[C---:B------:R-:W-:Y:S01]  /*0f60*/  FADD.FTZ R11, -R14.reuse, R11 ;  /* 0x0000000b0e0b7221 */ /* 0x040fe20000010100 */
[----:B------:R-:W-:Y:S01]  /*0f70*/  STL [R1+0x4c], R41 ;  /* 0x00004c2901007387 */ /* 0x000fe20000100800 */
[----:B------:R-:W-:Y:S01]  /*0f80*/  FADD.FTZ R40, -R14, R40 ;  /* 0x000000280e287221 */ /* 0x000fe20000010100 */
[--C-:B------:R-:W-:Y:S02]  /*0f90*/  HADD2.F32 R14, -RZ, R17.reuse.H0_H0 ;  /* 0x20000011ff0e7230 */ /* 0x100fe40000004100 */
[----:B------:R0:W-:Y:S01]  /*0fa0*/  STL [R1+0x70], R22 ;  /* 0x0000701601007387 */ /* 0x0001e20000100800 */
[----:B------:R-:W-:-:S03]  /*0fb0*/  HADD2.F32 R17, -RZ, R17.H1_H1 ;  /* 0x30000011ff117230 */ /* 0x000fc60000004100 */
[----:B------:R-:W-:Y:S04]  /*0fc0*/  STL [R1+0x74], R6 ;  /* 0x0000740601007387 */ /* 0x000fe80000100800 */
[----:B------:R1:W-:Y:S01]  /*0fd0*/  STL [R1+0x7c], R23 ;  /* 0x00007c1701007387 */ /* 0x0003e20000100800 */
[----:B0-----:R-:W-:Y:S02]  /*0fe0*/  HADD2.F32 R22, -RZ, R39.H1_H1 ;  /* 0x30000027ff167230 */ /* 0x001fe40000004100 */
[----:B------:R-:W-:Y:S01]  /*0ff0*/  FADD.FTZ R27, R15, R27 ;  /* 0x0000001b0f1b7221 */ /* 0x000fe20000010000 */
[----:B------:R-:W-:Y:S02]  /*1000*/  FADD.FTZ R33, R17, R33 ;  /* 0x0000002111217221 */ /* 0x000fe40000010000 */
[----:B------:R0:W-:Y:S01]  /*1010*/  STL [R1+0x80], R22 ;  /* 0x0000801601007387 */ /* 0x0001e20000100800 */
[----:B-1----:R-:W-:Y:S01]  /*1020*/  FMUL.FTZ R23, R2, R16 ;  /* 0x0000001002177220 */ /* 0x002fe20000410000 */
[----:B------:R-:W-:Y:S01]  /*1030*/  FMUL.FTZ R6, R0, R15 ;  /* 0x0000000f00067220 */ /* 0x000fe20000410000 */
[-C--:B------:R-:W-:Y:S01]  /*1040*/  FFMA.FTZ R32, R41, R17.reuse, R32 ;  /* 0x0000001129207223 */ /* 0x080fe20000010020 */
[----:B------:R-:W-:Y:S01]  /*1050*/  FMUL.FTZ R49, R4, R17 ;  /* 0x0000001104317220 */ /* 0x000fe20000410000 */
[----:B------:R-:W-:Y:S01]  /*1060*/  FADD.FTZ R29, R16, R29 ;  /* 0x0000001d101d7221 */ /* 0x000fe20000010000 */
[----:B------:R1:W-:Y:S01]  /*1070*/  STL [R1+0x8], R23 ;  /* 0x0000081701007387 */ /* 0x0003e20000100800 */
[----:B0-----:R-:W-:Y:S01]  /*1080*/  FMUL.FTZ R22, R3, R14 ;  /* 0x0000000e03167220 */ /* 0x001fe20000410000 */
[----:B------:R-:W-:-:S02]  /*1090*/  FFMA.FTZ R28, R52, R16, R28 ;  /* 0x00000010341c7223 */ /* 0x000fc4000001001c */
[----:B------:R-:W2:Y:S01]  /*10a0*/  LDL.LU R17, [R1+0x18] ;  /* 0x0000180001117983 */ /* 0x000ea20000300800 */
[----:B------:R-:W-:Y:S01]  /*10b0*/  FADD.FTZ R31, R14, R31 ;  /* 0x0000001f0e1f7221 */ /* 0x000fe20000010000 */
[----:B------:R-:W-:Y:S02]  /*10c0*/  FFMA.FTZ R30, R45, R14, R30 ;  /* 0x0000000e2d1e7223 */ /* 0x000fe4000001001e */
[----:B------:R-:W2:Y:S04]  /*10d0*/  LDL.LU R16, [R1+0x1c] ;  /* 0x00001c0001107983 */ /* 0x000ea80000300800 */
[----:B------:R0:W-:Y:S01]  /*10e0*/  STL [R1+0x4], R22 ;  /* 0x0000041601007387 */ /* 0x0001e20000100800 */
[----:B------:R-:W-:-:S03]  /*10f0*/  FMUL.FTZ R48, R5, R10 ;  /* 0x0000000a05307220 */ /* 0x000fc60000410000 */
[----:B------:R-:W2:Y:S01]  /*1100*/  LDL.LU R14, [R1+0x20] ;  /* 0x00002000010e7983 */ /* 0x000ea20000300800 */
[C---:B---3--:R-:W-:Y:S01]  /*1110*/  FMUL.FTZ R15, R5.reuse, R60 ;  /* 0x0000003c050f7220 */ /* 0x048fe20000410000 */
[----:B----4-:R-:W-:-:S04]  /*1120*/  FMUL.FTZ R50, R5, R58 ;  /* 0x0000003a05327220 */ /* 0x010fc80000410000 */
[----:B------:R-:W-:Y:S04]  /*1130*/  STL [R1+0x48], R15 ;  /* 0x0000480f01007387 */ /* 0x000fe80000100800 */
[----:B------:R3:W-:Y:S04]  /*1140*/  STL [R1], R49 ;  /* 0x0000003101007387 */ /* 0x0007e80000100800 */
[----:B------:R-:W-:Y:S04]  /*1150*/  STL [R1+0x44], R50 ;  /* 0x0000443201007387 */ /* 0x000fe80000100800 */
[----:B------:R-:W4:Y:S01]  /*1160*/  LDL R10, [R1+0xc] ;  /* 0x00000c00010a7983 */ /* 0x000f220000100800 */
[C---:B------:R-:W-:Y:S01]  /*1170*/  FMUL.FTZ R39, R5.reuse, R11 ;  /* 0x0000000b05277220 */ /* 0x040fe20000410000 */
[C---:B------:R-:W-:Y:S01]  /*1180*/  FMUL.FTZ R46, R5.reuse, R9 ;  /* 0x00000009052e7220 */ /* 0x040fe20000410000 */
[----:B------:R-:W-:Y:S01]  /*1190*/  FMUL.FTZ R38, R5, R40 ;  /* 0x0000002805267220 */ /* 0x000fe20000410000 */
[----:B------:R-:W-:-:S02]  /*11a0*/  HADD2.F32 R61, -RZ, R18.H0_H0 ;  /* 0x20000012ff3d7230 */ /* 0x000fc40000004100 */
[C---:B------:R-:W-:Y:S01]  /*11b0*/  FMUL.FTZ R43, R5.reuse, R8 ;  /* 0x00000008052b7220 */ /* 0x040fe20000410000 */
[----:B------:R-:W-:Y:S01]  /*11c0*/  HADD2.F32 R18, -RZ, R18.H1_H1 ;  /* 0x30000012ff127230 */ /* 0x000fe20000004100 */
[----:B------:R3:W-:Y:S01]  /*11d0*/  STL [R1+0x40], R48 ;  /* 0x0000403001007387 */ /* 0x0007e20000100800 */
[----:B------:R-:W-:Y:S01]  /*11e0*/  FMUL.FTZ R42, R5, R7 ;  /* 0x00000007052a7220 */ /* 0x000fe20000410000 */
[----:B------:R-:W-:Y:S02]  /*11f0*/  FADD.FTZ R9, RZ, R6 ;  /* 0x00000006ff097221 */ /* 0x000fe40000010000 */
[----:B------:R3:W-:Y:S01]  /*1200*/  STL [R1+0x3c], R39 ;  /* 0x00003c2701007387 */ /* 0x0007e20000100800 */
[----:B------:R-:W-:-:S03]  /*1210*/  FADD.FTZ R29, R29, R18 ;  /* 0x000000121d1d7221 */ /* 0x000fc60000010000 */
[----:B------:R-:W-:Y:S01]  /*1220*/  STL [R1+0x38], R46 ;  /* 0x0000382e01007387 */ /* 0x000fe20000100800 */
[-C--:B------:R-:W-:Y:S01]  /*1230*/  FFMA.FTZ R28, R50, R18.reuse, R28 ;  /* 0x00000012321c7223 */ /* 0x080fe2000001001c */
[----:B------:R-:W-:Y:S02]  /*1240*/  FMUL.FTZ R60, R2, R18 ;  /* 0x00000012023c7220 */ /* 0x000fe40000410000 */
[----:B------:R3:W-:Y:S01]  /*1250*/  STL [R1+0x34], R38 ;  /* 0x0000342601007387 */ /* 0x0007e20000100800 */
[----:B------:R-:W-:-:S03]  /*1260*/  FADD.FTZ R9, R9, R23 ;  /* 0x0000001709097221 */ /* 0x000fc60000010000 */
[----:B------:R-:W-:Y:S04]  /*1270*/  STL [R1+0x30], R43 ;  /* 0x0000302b01007387 */ /* 0x000fe80000100800 */
[----:B------:R-:W-:Y:S04]  /*1280*/  STL [R1+0x2c], R42 ;  /* 0x00002c2a01007387 */ /* 0x000fe80000100800 */
[----:B------:R-:W3:Y:S01]  /*1290*/  LDL.LU R18, [R1+0x58] ;  /* 0x0000580001127983 */ /* 0x000ee20000300800 */
[----:B--2---:R-:W-:-:S03]  /*12a0*/  FMUL.FTZ R17, R5, R17 ;  /* 0x0000001105117220 */ /* 0x004fc60000410000 */
[----:B------:R2:W-:Y:S01]  /*12b0*/  STL [R1+0xa4], R6 ;  /* 0x0000a40601007387 */ /* 0x0005e20000100800 */
[----:B------:R-:W-:-:S03]  /*12c0*/  FMUL.FTZ R16, R5, R16 ;  /* 0x0000001005107220 */ /* 0x000fc60000410000 */
[----:B------:R2:W-:Y:S01]  /*12d0*/  STL [R1+0x28], R17 ;  /* 0x0000281101007387 */ /* 0x0005e20000100800 */
[----:B------:R-:W-:Y:S01]  /*12e0*/  FADD.FTZ R9, R9, R22 ;  /* 0x0000001609097221 */ /* 0x000fe20000010000 */
[----:B----4-:R-:W-:-:S04]  /*12f0*/  FFMA.FTZ R10, R10, R6, RZ ;  /* 0x000000060a0a7223 */ /* 0x010fc800000100ff */
[----:B------:R-:W-:Y:S02]  /*1300*/  FFMA.FTZ R10, R52, R23, R10 ;  /* 0x00000017340a7223 */ /* 0x000fe4000001000a */
[----:B-1----:R-:W4:Y:S02]  /*1310*/  LDL.LU R23, [R1+0xd8] ;  /* 0x0000d80001177983 */ /* 0x002f240000300800 */
[----:B------:R-:W-:Y:S02]  /*1320*/  FFMA.FTZ R10, R45, R22, R10 ;  /* 0x000000162d0a7223 */ /* 0x000fe4000001000a */
[----:B------:R-:W-:Y:S04]  /*1330*/  STL [R1+0x24], R16 ;  /* 0x0000241001007387 */ /* 0x000fe80000100800 */
[----:B0-----:R-:W4:Y:S04]  /*1340*/  LDL.LU R22, [R1+0xd4] ;  /* 0x0000d40001167983 */ /* 0x001f280000300800 */
[----:B------:R-:W2:Y:S01]  /*1350*/  LDL.LU R45, [R1+0xd0] ;  /* 0x0000d000012d7983 */ /* 0x000ea20000300800 */
[----:B------:R-:W-:Y:S01]  /*1360*/  FADD.FTZ R27, R27, R61 ;  /* 0x0000003d1b1b7221 */ /* 0x000fe20000010000 */
[-C--:B------:R-:W-:Y:S01]  /*1370*/  FFMA.FTZ R26, R15, R61.reuse, R26 ;  /* 0x0000003d0f1a7223 */ /* 0x080fe2000001001a */
[----:B------:R-:W-:Y:S01]  /*1380*/  FMUL.FTZ R61, R0, R61 ;  /* 0x0000003d003d7220 */ /* 0x000fe20000410000 */
[----:B------:R-:W-:Y:S01]  /*1390*/  FFMA.FTZ R10, R41, R49, R10 ;  /* 0x00000031290a7223 */ /* 0x000fe2000001000a */
[----:B------:R-:W-:-:S02]  /*13a0*/  HADD2.F32 R59, -RZ, R19.H0_H0 ;  /* 0x20000013ff3b7230 */ /* 0x000fc40000004100 */
[----:B------:R-:W-:Y:S01]  /*13b0*/  FMUL.FTZ R14, R5, R14 ;  /* 0x0000000e050e7220 */ /* 0x000fe20000410000 */
[----:B------:R-:W-:Y:S01]  /*13c0*/  FFMA.FTZ R10, R15, R61, R10 ;  /* 0x0000003d0f0a7223 */ /* 0x000fe2000001000a */
[----:B------:R-:W-:Y:S01]  /*13d0*/  FADD.FTZ R9, R9, R49 ;  /* 0x0000003109097221 */ /* 0x000fe20000010000 */
[----:B------:R-:W-:Y:S01]  /*13e0*/  FADD.FTZ R31, R31, R59 ;  /* 0x0000003b1f1f7221 */ /* 0x000fe20000010000 */
[-C--:B------:R-:W-:Y:S01]  /*13f0*/  FFMA.FTZ R30, R48, R59.reuse, R30 ;  /* 0x0000003b301e7223 */ /* 0x080fe2000001001e */
[----:B---3--:R-:W3:Y:S01]  /*1400*/  LDL.LU R49, [R1+0xcc] ;  /* 0x0000cc0001317983 */ /* 0x008ee20000300800 */
[----:B------:R-:W-:Y:S01]  /*1410*/  FMUL.FTZ R59, R3, R59 ;  /* 0x0000003b033b7220 */ /* 0x000fe20000410000 */
[----:B------:R-:W-:Y:S02]  /*1420*/  FFMA.FTZ R10, R50, R60, R10 ;  /* 0x0000003c320a7223 */ /* 0x000fe4000001000a */
[----:B------:R-:W3:Y:S04]  /*1430*/  LDL.LU R41, [R1+0xc8] ;  /* 0x0000c80001297983 */ /* 0x000ee80000300800 */
[----:B------:R0:W-:Y:S01]  /*1440*/  STL [R1+0x20], R14 ;  /* 0x0000200e01007387 */ /* 0x0001e20000100800 */
[----:B------:R-:W-:-:S03]  /*1450*/  FFMA.FTZ R10, R48, R59, R10 ;  /* 0x0000003b300a7223 */ /* 0x000fc6000001000a */
[----:B------:R-:W-:Y:S01]  /*1460*/  STL [R1+0xa8], R61 ;  /* 0x0000a83d01007387 */ /* 0x000fe20000100800 */
[----:B--2---:R-:W-:-:S05]  /*1470*/  FMUL.FTZ R15, R5, R45 ;  /* 0x0000002d050f7220 */ /* 0x004fca0000410000 */
[----:B------:R-:W-:Y:S04]  /*1480*/  STL [R1+0x1c], R15 ;  /* 0x00001c0f01007387 */ /* 0x000fe80000100800 */
[----:B------:R-:W-:Y:S04]  /*1490*/  STL [R1+0xac], R60 ;  /* 0x0000ac3c01007387 */ /* 0x000fe80000100800 */
[----:B------:R-:W2:Y:S01]  /*14a0*/  LDL.LU R48, [R1+0xc4] ;  /* 0x0000c40001307983 */ /* 0x000ea20000300800 */
[----:B------:R-:W-:Y:S02]  /*14b0*/  HADD2.F32 R19, -RZ, R19.H1_H1 ;  /* 0x30000013ff137230 */ /* 0x000fe40000004100 */
[----:B------:R-:W-:-:S03]  /*14c0*/  HADD2.F32 R57, -RZ, R20.H0_H0 ;  /* 0x20000014ff397230 */ /* 0x000fc60000004100 */
[----:B------:R-:W-:Y:S01]  /*14d0*/  FMUL.FTZ R58, R4, R19 ;  /* 0x00000013043a7220 */ /* 0x000fe20000410000 */
[----:B------:R-:W-:Y:S02]  /*14e0*/  HADD2.F32 R20, -RZ, R20.H1_H1 ;  /* 0x30000014ff147230 */ /* 0x000fe40000004100 */
[----:B------:R-:W-:Y:S01]  /*14f0*/  FADD.FTZ R27, R27, R57 ;  /* 0x000000391b1b7221 */ /* 0x000fe20000010000 */
[-C--:B------:R-:W-:Y:S01]  /*1500*/  FFMA.FTZ R26, R46, R57.reuse, R26 ;  /* 0x000000392e1a7223 */ /* 0x080fe2000001001a */
[----:B------:R-:W-:Y:S01]  /*1510*/  FMUL.FTZ R57, R0, R57 ;  /* 0x0000003900397220 */ /* 0x000fe20000410000 */
[----:B------:R-:W-:Y:S01]  /*1520*/  FFMA.FTZ R10, R39, R58, R10 ;  /* 0x0000003a270a7223 */ /* 0x000fe2000001000a */
[--C-:B------:R-:W-:Y:S02]  /*1530*/  HADD2.F32 R55, -RZ, R21.reuse.H0_H0 ;  /* 0x20000015ff377230 */ /* 0x100fe40000004100 */
[----:B------:R-:W-:Y:S02]  /*1540*/  HADD2.F32 R53, -RZ, R24.H0_H0 ;  /* 0x20000018ff357230 */ /* 0x000fe40000004100 */
[----:B------:R-:W-:Y:S01]  /*1550*/  FMUL.FTZ R56, R2, R20 ;  /* 0x0000001402387220 */ /* 0x000fe20000410000 */
[----:B------:R-:W-:Y:S01]  /*1560*/  FFMA.FTZ R10, R46, R57, R10 ;  /* 0x000000392e0a7223 */ /* 0x000fe2000001000a */
[----:B------:R-:W-:-:S02]  /*1570*/  HADD2.F32 R21, -RZ, R21.H1_H1 ;  /* 0x30000015ff157230 */ /* 0x000fc40000004100 */
[----:B------:R-:W-:Y:S01]  /*1580*/  FADD.FTZ R31, R31, R55 ;  /* 0x000000371f1f7221 */ /* 0x000fe20000010000 */
[-C--:B------:R-:W-:Y:S01]  /*1590*/  FFMA.FTZ R30, R43, R55.reuse, R30 ;  /* 0x000000372b1e7223 */ /* 0x080fe2000001001e */
[----:B------:R-:W-:Y:S01]  /*15a0*/  FADD.FTZ R8, R27, R53 ;  /* 0x000000351b087221 */ /* 0x000fe20000010000 */
[----:B------:R-:W-:Y:S01]  /*15b0*/  FMUL.FTZ R55, R3, R55 ;  /* 0x0000003703377220 */ /* 0x000fe20000410000 */
[----:B------:R-:W-:Y:S01]  /*15c0*/  FFMA.FTZ R27, R38, R56, R10 ;  /* 0x00000038261b7223 */ /* 0x000fe2000001000a */
[----:B------:R-:W-:-:S03]  /*15d0*/  FMUL.FTZ R54, R4, R21 ;  /* 0x0000001504367220 */ /* 0x000fc60000410000 */
[----:B------:R-:W-:Y:S01]  /*15e0*/  FFMA.FTZ R27, R43, R55, R27 ;  /* 0x000000372b1b7223 */ /* 0x000fe2000001001b */
[----:B------:R-:W-:Y:S02]  /*15f0*/  HADD2.F32 R24, -RZ, R24.H1_H1 ;  /* 0x30000018ff187230 */ /* 0x000fe40000004100 */
[-C--:B------:R-:W-:Y:S01]  /*1600*/  FFMA.FTZ R7, R17, R53.reuse, R26 ;  /* 0x0000003511077223 */ /* 0x080fe2000001001a */
[----:B------:R-:W-:Y:S01]  /*1610*/  FMUL.FTZ R53, R0, R53 ;  /* 0x0000003500357220 */ /* 0x000fe20000410000 */
[----:B------:R-:W-:Y:S01]  /*1620*/  FFMA.FTZ R27, R42, R54, R27 ;  /* 0x000000362a1b7223 */ /* 0x000fe2000001001b */
[----:B------:R-:W-:Y:S02]  /*1630*/  HADD2.F32 R51, -RZ, R25.H0_H0 ;  /* 0x20000019ff337230 */ /* 0x000fe40000004100 */
[----:B------:R-:W-:Y:S01]  /*1640*/  FMUL.FTZ R11, R5, R18 ;  /* 0x00000012050b7220 */ /* 0x000fe20000410000 */
[----:B------:R-:W-:Y:S01]  /*1650*/  FMUL.FTZ R52, R2, R24 ;  /* 0x0000001802347220 */ /* 0x000fe20000410000 */
[----:B------:R-:W-:Y:S01]  /*1660*/  FFMA.FTZ R27, R17, R53, R27 ;  /* 0x00000035111b7223 */ /* 0x000fe2000001001b */
[----:B------:R-:W-:Y:S01]  /*1670*/  FFMA.FTZ R32, R39, R19, R32 ;  /* 0x0000001327207223 */ /* 0x000fe20000010020 */
[----:B------:R-:W-:Y:S01]  /*1680*/  STL [R1+0xb0], R59 ;  /* 0x0000b03b01007387 */ /* 0x000fe20000100800 */
[----:B------:R-:W-:Y:S01]  /*1690*/  FADD.FTZ R31, R31, R51 ;  /* 0x000000331f1f7221 */ /* 0x000fe20000010000 */
[----:B------:R-:W-:-:S02]  /*16a0*/  FFMA.FTZ R30, R14, R51, R30 ;  /* 0x000000330e1e7223 */ /* 0x000fc4000001001e */
[----:B------:R-:W3:Y:S01]  /*16b0*/  LDL.LU R39, [R1+0x68] ;  /* 0x0000680001277983 */ /* 0x000ee20000300800 */
[----:B------:R-:W-:Y:S01]  /*16c0*/  FMUL.FTZ R51, R3, R51 ;  /* 0x0000003303337220 */ /* 0x000fe20000410000 */
[----:B------:R-:W-:Y:S02]  /*16d0*/  FFMA.FTZ R27, R16, R52, R27 ;  /* 0x00000034101b7223 */ /* 0x000fe4000001001b */
[----:B------:R-:W-:Y:S01]  /*16e0*/  STL [R1+0x18], R11 ;  /* 0x0000180b01007387 */ /* 0x000fe20000100800 */
[----:B------:R-:W-:-:S03]  /*16f0*/  FFMA.FTZ R28, R38, R20, R28 ;  /* 0x00000014261c7223 */ /* 0x000fc6000001001c */
[----:B------:R1:W-:Y:S01]  /*1700*/  STL [R1+0xb4], R58 ;  /* 0x0000b43a01007387 */ /* 0x0003e20000100800 */
[----:B------:R-:W-:-:S03]  /*1710*/  FFMA.FTZ R27, R14, R51, R27 ;  /* 0x000000330e1b7223 */ /* 0x000fc6000001001b */
[----:B------:R4:W-:Y:S04]  /*1720*/  STL [R1+0xb8], R57 ;  /* 0x0000b83901007387 */ /* 0x0009e80000100800 */
[----:B------:R-:W3:Y:S01]  /*1730*/  LDL.LU R38, [R1+0x6c] ;  /* 0x00006c0001267983 */ /* 0x000ee20000300800 */
[----:B--2---:R-:W-:-:S05]  /*1740*/  FMUL.FTZ R6, R5, R48 ;  /* 0x0000003005067220 */ /* 0x004fca0000410000 */
[----:B------:R2:W-:Y:S04]  /*1750*/  STL [R1+0x14], R6 ;  /* 0x0000140601007387 */ /* 0x0005e80000100800 */
[----:B------:R-:W2:Y:S04]  /*1760*/  LDL.LU R17, [R1+0x78] ;  /* 0x0000780001117983 */ /* 0x000ea80000300800 */
[----:B0-----:R-:W3:Y:S01]  /*1770*/  LDL.LU R14, [R1+0x84] ;  /* 0x00008400010e7983 */ /* 0x001ee20000300800 */
[----:B------:R-:W-:Y:S01]  /*1780*/  FADD.FTZ R9, R9, R61 ;  /* 0x0000003d09097221 */ /* 0x000fe20000010000 */
[----:B------:R-:W-:-:S03]  /*1790*/  HADD2.F32 R25, -RZ, R25.H1_H1 ;  /* 0x30000019ff197230 */ /* 0x000fc60000004100 */
[----:B------:R-:W-:Y:S01]  /*17a0*/  FADD.FTZ R9, R9, R60 ;  /* 0x0000003c09097221 */ /* 0x000fe20000010000 */
[----:B------:R-:W-:Y:S01]  /*17b0*/  FFMA.FTZ R32, R42, R21, R32 ;  /* 0x000000152a207223 */ /* 0x000fe20000010020 */
[-C--:B------:R-:W-:Y:S02]  /*17c0*/  FMUL.FTZ R50, R4, R25.reuse ;  /* 0x0000001904327220 */ /* 0x080fe40000410000 */
[----:B------:R-:W-:Y:S01]  /*17d0*/  FADD.FTZ R9, R9, R59 ;  /* 0x0000003b09097221 */ /* 0x000fe20000010000 */
[C---:B------:R-:W-:Y:S01]  /*17e0*/  FFMA.FTZ R32, R15.reuse, R25, R32 ;  /* 0x000000190f207223 */ /* 0x040fe20000010020 */
[----:B------:R-:W-:Y:S02]  /*17f0*/  FFMA.FTZ R27, R15, R50, R27 ;  /* 0x000000320f1b7223 */ /* 0x000fe4000001001b */
[----:B------:R-:W-:Y:S02]  /*1800*/  FADD.FTZ R9, R9, R58 ;  /* 0x0000003a09097221 */ /* 0x000fe40000010000 */
[----:B-1----:R-:W2:Y:S01]  /*1810*/  LDL.LU R58, [R1+0x70] ;  /* 0x00007000013a7983 */ /* 0x002ea20000300800 */
[----:B------:R-:W-:-:S03]  /*1820*/  FADD.FTZ R33, R33, R19 ;  /* 0x0000001321217221 */ /* 0x000fc60000010000 */
[----:B------:R-:W2:Y:S04]  /*1830*/  LDL.LU R59, [R1+0x74] ;  /* 0x00007400013b7983 */ /* 0x000ea80000300800 */
[----:B------:R-:W2:Y:S01]  /*1840*/  LDL.LU R15, [R1+0x88] ;  /* 0x00008800010f7983 */ /* 0x000ea20000300800 */
[----:B------:R-:W-:Y:S01]  /*1850*/  FADD.FTZ R33, R33, R21 ;  /* 0x0000001521217221 */ /* 0x000fe20000010000 */
[----:B------:R-:W-:Y:S01]  /*1860*/  FFMA.FTZ R28, R16, R24, R28 ;  /* 0x00000018101c7223 */ /* 0x000fe2000001001c */
[----:B------:R-:W-:Y:S01]  /*1870*/  FADD.FTZ R9, R9, R57 ;  /* 0x0000003909097221 */ /* 0x000fe20000010000 */
[----:B------:R-:W2:Y:S01]  /*1880*/  LDL.LU R60, [R1+0x7c] ;  /* 0x00007c00013c7983 */ /* 0x000ea20000300800 */
[----:B------:R-:W-:-:S03]  /*1890*/  FADD.FTZ R29, R29, R20 ;  /* 0x000000141d1d7221 */ /* 0x000fc60000010000 */
[----:B------:R-:W2:Y:S01]  /*18a0*/  LDL.LU R16, [R1+0x8c] ;  /* 0x00008c0001107983 */ /* 0x000ea20000300800 */
[----:B------:R-:W-:Y:S01]  /*18b0*/  FADD.FTZ R33, R33, R25 ;  /* 0x0000001921217221 */ /* 0x000fe20000010000 */
[----:B------:R-:W-:Y:S02]  /*18c0*/  FADD.FTZ R26, R9, R56 ;  /* 0x00000038091a7221 */ /* 0x000fe40000010000 */
[----:B------:R-:W2:Y:S01]  /*18d0*/  LDL.LU R61, [R1+0x80] ;  /* 0x00008000013d7983 */ /* 0x000ea20000300800 */
[----:B------:R-:W-:-:S03]  /*18e0*/  FADD.FTZ R29, R29, R24 ;  /* 0x000000181d1d7221 */ /* 0x000fc60000010000 */
[----:B------:R-:W2:Y:S04]  /*18f0*/  LDL.LU R19, [R1+0x90] ;  /* 0x0000900001137983 */ /* 0x000ea80000300800 */
[----:B------:R-:W2:Y:S04]  /*1900*/  LDL.LU R21, [R1+0x94] ;  /* 0x0000940001157983 */ /* 0x000ea80000300800 */
[----:B------:R-:W2:Y:S04]  /*1910*/  LDL.LU R25, [R1+0x98] ;  /* 0x0000980001197983 */ /* 0x000ea80000300800 */
[----:B------:R-:W2:Y:S01]  /*1920*/  LDL.LU R24, [R1+0x9c] ;  /* 0x00009c0001187983 */ /* 0x000ea20000300800 */
[----:B----4-:R-:W-:Y:S01]  /*1930*/  FMUL.FTZ R18, R5, R23 ;  /* 0x0000001705127220 */ /* 0x010fe20000410000 */
[----:B------:R-:W-:-:S04]  /*1940*/  FADD.FTZ R26, R26, R55 ;  /* 0x000000371a1a7221 */ /* 0x000fc80000010000 */
[----:B------:R-:W-:Y:S01]  /*1950*/  FADD.FTZ R26, R26, R54 ;  /* 0x000000361a1a7221 */ /* 0x000fe20000010000 */
[C---:B---3--:R-:W-:Y:S01]  /*1960*/  FMUL.FTZ R9, R5.reuse, R14 ;  /* 0x0000000e05097220 */ /* 0x048fe20000410000 */
[----:B------:R-:W-:Y:S02]  /*1970*/  FMUL.FTZ R14, R5, R22 ;  /* 0x00000016050e7220 */ /* 0x000fe40000410000 */
[----:B------:R-:W3:Y:S04]  /*1980*/  LDL.LU R22, [R1+0xc0] ;  /* 0x0000c00001167983 */ /* 0x000ee80000300800 */
[----:B------:R-:W4:Y:S04]  /*1990*/  LDL.LU R57, [R1+0x64] ;  /* 0x0000640001397983 */ /* 0x000f280000300800 */
[----:B------:R-:W4:Y:S01]  /*19a0*/  LDL.LU R23, [R1+0xbc] ;  /* 0x0000bc0001177983 */ /* 0x000f220000300800 */
[----:B------:R-:W-:Y:S01]  /*19b0*/  FADD.FTZ R26, R26, R53 ;  /* 0x000000351a1a7221 */ /* 0x000fe20000010000 */
[----:B------:R-:W-:-:S03]  /*19c0*/  HADD2.F32 R47, -RZ, R34.H0_H0 ;  /* 0x20000022ff2f7230 */ /* 0x000fc60000004100 */
[----:B------:R-:W-:Y:S01]  /*19d0*/  FADD.FTZ R26, R26, R52 ;  /* 0x000000341a1a7221 */ /* 0x000fe20000010000 */
[----:B------:R-:W-:-:S03]  /*19e0*/  HADD2.F32 R34, -RZ, R34.H1_H1 ;  /* 0x30000022ff227230 */ /* 0x000fc60000004100 */
[----:B------:R-:W-:Y:S01]  /*19f0*/  FADD.FTZ R26, R26, R51 ;  /* 0x000000331a1a7221 */ /* 0x000fe20000010000 */
[----:B------:R-:W-:Y:S01]  /*1a00*/  FADD.FTZ R8, R8, R47 ;  /* 0x0000002f08087221 */ /* 0x000fe20000010000 */
[-C--:B------:R-:W-:Y:S01]  /*1a10*/  FFMA.FTZ R7, R11, R47.reuse, R7 ;  /* 0x0000002f0b077223 */ /* 0x080fe20000010007 */
[----:B------:R-:W-:Y:S01]  /*1a20*/  FMUL.FTZ R47, R0, R47 ;  /* 0x0000002f002f7220 */ /* 0x000fe20000410000 */
[----:B------:R-:W-:Y:S01]  /*1a30*/  FADD.FTZ R26, R26, R50 ;  /* 0x000000321a1a7221 */ /* 0x000fe20000010000 */
[--C-:B------:R-:W-:Y:S02]  /*1a40*/  HADD2.F32 R44, -RZ, R35.reuse.H0_H0 ;  /* 0x20000023ff2c7230 */ /* 0x100fe40000004100 */
[----:B------:R-:W-:Y:S01]  /*1a50*/  FMUL.FTZ R45, R5, R41 ;  /* 0x00000029052d7220 */ /* 0x000fe20000410000 */
[----:B------:R-:W-:Y:S01]  /*1a60*/  FMUL.FTZ R46, R2, R34 ;  /* 0x00000022022e7220 */ /* 0x000fe20000410000 */
[----:B------:R-:W-:Y:S01]  /*1a70*/  FADD.FTZ R26, R26, R47 ;  /* 0x0000002f1a1a7221 */ /* 0x000fe20000010000 */
[----:B------:R-:W-:Y:S01]  /*1a80*/  FFMA.FTZ R27, R11, R47, R27 ;  /* 0x0000002f0b1b7223 */ /* 0x000fe2000001001b */
[----:B------:R-:W-:-:S02]  /*1a90*/  HADD2.F32 R35, -RZ, R35.H1_H1 ;  /* 0x30000023ff237230 */ /* 0x000fc40000004100 */
[----:B------:R-:W-:Y:S01]  /*1aa0*/  FADD.FTZ R31, R31, R44 ;  /* 0x0000002c1f1f7221 */ /* 0x000fe20000010000 */
[-C--:B------:R-:W-:Y:S01]  /*1ab0*/  FFMA.FTZ R30, R45, R44.reuse, R30 ;  /* 0x0000002c2d1e7223 */ /* 0x080fe2000001001e */
[----:B------:R-:W-:Y:S01]  /*1ac0*/  FMUL.FTZ R44, R3, R44 ;  /* 0x0000002c032c7220 */ /* 0x000fe20000410000 */
[----:B------:R-:W-:Y:S01]  /*1ad0*/  FADD.FTZ R26, R26, R46 ;  /* 0x0000002e1a1a7221 */ /* 0x000fe20000010000 */
[----:B------:R-:W-:Y:S01]  /*1ae0*/  FFMA.FTZ R27, R6, R46, R27 ;  /* 0x0000002e061b7223 */ /* 0x000fe2000001001b */
[--C-:B------:R-:W-:Y:S02]  /*1af0*/  HADD2.F32 R13, -RZ, R36.reuse.H0_H0 ;  /* 0x20000024ff0d7230 */ /* 0x100fe40000004100 */
[----:B------:R-:W-:Y:S01]  /*1b00*/  FMUL.FTZ R43, R5, R49 ;  /* 0x00000031052b7220 */ /* 0x000fe20000410000 */
[----:B------:R-:W-:Y:S01]  /*1b10*/  FMUL.FTZ R42, R4, R35 ;  /* 0x00000023042a7220 */ /* 0x000fe20000410000 */
[----:B------:R-:W-:Y:S01]  /*1b20*/  FADD.FTZ R26, R26, R44 ;  /* 0x0000002c1a1a7221 */ /* 0x000fe20000010000 */
[----:B------:R-:W-:Y:S01]  /*1b30*/  FFMA.FTZ R27, R45, R44, R27 ;  /* 0x0000002c2d1b7223 */ /* 0x000fe2000001001b */
[----:B------:R-:W-:-:S02]  /*1b40*/  HADD2.F32 R36, -RZ, R36.H1_H1 ;  /* 0x30000024ff247230 */ /* 0x000fc40000004100 */
[----:B------:R-:W-:Y:S01]  /*1b50*/  FMUL.FTZ R41, R5, R39 ;  /* 0x0000002705297220 */ /* 0x000fe20000410000 */
        /* <DEDUP_REMOVED lines=12> */
[----:B------:R-:W-:-:S02]  /*1c20*/  HADD2.F32 R37, -RZ, R37.H1_H1 ;  /* 0x30000025ff257230 */ /* 0x000fc40000004100 */
[----:B------:R-:W-:Y:S01]  /*1c30*/  FADD.FTZ R35, R8, R13 ;  /* 0x0000000d08237221 */ /* 0x000fe20000010000 */
[----:B------:R-:W-:Y:S01]  /*1c40*/  FFMA.FTZ R34, R41, R13, R7 ;  /* 0x0000000d29227223 */ /* 0x000fe20000010007 */
[----:B--2---:R-:W-:Y:S01]  /*1c50*/  FMUL.FTZ R7, R5, R17 ;  /* 0x0000001105077220 */ /* 0x004fe20000410000 */
[----:B------:R-:W-:Y:S01]  /*1c60*/  FMUL.FTZ R8, R3, R12 ;  /* 0x0000000c03087220 */ /* 0x000fe20000410000 */
[----:B------:R-:W-:Y:S01]  /*1c70*/  FADD.FTZ R26, R26, R38 ;  /* 0x000000261a1a7221 */ /* 0x000fe20000010000 */
[----:B------:R-:W-:Y:S01]  /*1c80*/  FFMA.FTZ R27, R39, R38, R27 ;  /* 0x00000026271b7223 */ /* 0x000fe2000001001b */
[----:B------:R-:W-:Y:S02]  /*1c90*/  FMUL.FTZ R10, R4, R37 ;  /* 0x00000025040a7220 */ /* 0x000fe40000410000 */
        /* <DEDUP_REMOVED lines=21> */
[----:B------:R-:W-:Y:S01]  /*1df0*/  FFMA.FTZ R32, R9, R37, R32 ;  /* 0x0000002509207223 */ /* 0x000fe20000010020 */
[C---:B------:R-:W-:Y:S01]  /*1e00*/  FMUL.FTZ R19, R5.reuse, R19 ;  /* 0x0000001305137220 */ /* 0x040fe20000410000 */
[----:B------:R-:W-:Y:S01]  /*1e10*/  FADD.FTZ R26, R26, R17 ;  /* 0x000000111a1a7221 */ /* 0x000fe20000010000 */
[----:B------:R-:W-:Y:S01]  /*1e20*/  FFMA.FTZ R27, R18, R17, R27 ;  /* 0x00000011121b7223 */ /* 0x000fe2000001001b */
[C---:B------:R-:W-:Y:S01]  /*1e30*/  FMUL.FTZ R6, R5.reuse, R21 ;  /* 0x0000001505067220 */ /* 0x040fe20000410000 */
[----:B------:R-:W-:Y:S01]  /*1e40*/  FMUL.FTZ R24, R5, R24 ;  /* 0x0000001805187220 */ /* 0x000fe20000410000 */
[----:B------:R-:W-:Y:S01]  /*1e50*/  FFMA.FTZ R28, R14, R59, R28 ;  /* 0x0000003b0e1c7223 */ /* 0x000fe2000001001c */
[----:B------:R-:W-:-:S02]  /*1e60*/  FADD.FTZ R29, R29, R59 ;  /* 0x0000003b1d1d7221 */ /* 0x000fc40000010000 */
[----:B------:R-:W-:Y:S01]  /*1e70*/  STL [R1+0x10], R6 ;  /* 0x0000100601007387 */ /* 0x000fe20000100800 */
[----:B------:R-:W-:Y:S01]  /*1e80*/  FADD.FTZ R31, R31, R60 ;  /* 0x0000003c1f1f7221 */ /* 0x000fe20000010000 */
[----:B------:R-:W-:Y:S01]  /*1e90*/  FFMA.FTZ R30, R16, R60, R30 ;  /* 0x0000003c101e7223 */ /* 0x000fe2000001001e */
[----:B------:R-:W-:Y:S01]  /*1ea0*/  FADD.FTZ R33, R33, R61 ;  /* 0x0000003d21217221 */ /* 0x000fe20000010000 */
[----:B------:R-:W-:Y:S01]  /*1eb0*/  FFMA.FTZ R32, R18, R61, R32 ;  /* 0x0000003d12207223 */ /* 0x000fe20000010020 */
[--C-:B---3--:R-:W-:Y:S02]  /*1ec0*/  HADD2.F32 R36, -RZ, R22.reuse.H0_H0 ;  /* 0x20000016ff247230 */ /* 0x108fe40000004100 */
[----:B------:R-:W-:-:S03]  /*1ed0*/  HADD2.F32 R37, -RZ, R22.H1_H1 ;  /* 0x30000016ff257230 */ /* 0x000fc60000004100 */
[----:B------:R-:W-:Y:S02]  /*1ee0*/  FMUL.FTZ R20, R0, R36 ;  /* 0x0000002400147220 */ /* 0x000fe40000410000 */
[----:B------:R-:W-:Y:S01]  /*1ef0*/  FMUL.FTZ R21, R2, R37 ;  /* 0x0000002502157220 */ /* 0x000fe20000410000 */
[--C-:B----4-:R-:W-:Y:S02]  /*1f00*/  HADD2.F32 R48, -RZ, R23.reuse.H0_H0 ;  /* 0x20000017ff307230 */ /* 0x110fe40000004100 */
[----:B------:R-:W-:Y:S01]  /*1f10*/  FADD.FTZ R26, R26, R20 ;  /* 0x000000141a1a7221 */ /* 0x000fe20000010000 */
[----:B------:R-:W-:Y:S01]  /*1f20*/  FFMA.FTZ R27, R19, R20, R27 ;  /* 0x00000014131b7223 */ /* 0x000fe2000001001b */
[----:B------:R-:W-:Y:S02]  /*1f30*/  HADD2.F32 R49, -RZ, R23.H1_H1 ;  /* 0x30000017ff317230 */ /* 0x000fe40000004100 */
[----:B------:R-:W-:Y:S01]  /*1f40*/  FMUL.FTZ R22, R5, R25 ;  /* 0x0000001905167220 */ /* 0x000fe20000410000 */
        /* <DEDUP_REMOVED lines=8> */
[----:B------:R0:W-:Y:S01]  /*1fd0*/  STS.64 [R57], R26 ;  /* 0x0000001a39007388 */ /* 0x0001e20000000a00 */
[----:B------:R-:W-:-:S03]  /*1fe0*/  FFMA.FTZ R28, R6, R37, R28 ;  /* 0x00000025061c7223 */ /* 0x000fc6000001001c */
[----:B0-----:R0:W5:Y:S01]  /*1ff0*/  LDL.LU R57, [R1+0xb8] ;  /* 0x0000b80001397983 */ /* 0x0011620000300800 */
[----:B------:R-:W-:Y:S01]  /*2000*/  FADD.FTZ R27, R35, R58 ;  /* 0x0000003a231b7221 */ /* 0x000fe20000010000 */
[----:B------:R-:W-:Y:S02]  /*2010*/  FFMA.FTZ R26, R12, R58, R34 ;  /* 0x0000003a0c1a7223 */ /* 0x000fe40000010022 */
[----:B------:R0:W5:Y:S04]  /*2020*/  LDL.LU R58, [R1+0xb4] ;  /* 0x0000b400013a7983 */ /* 0x0001680000300800 */
[----:B------:R0:W5:Y:S04]  /*2030*/  LDL.LU R59, [R1+0xb0] ;  /* 0x0000b000013b7983 */ /* 0x0001680000300800 */
[----:B------:R0:W5:Y:S04]  /*2040*/  LDL.LU R60, [R1+0xac] ;  /* 0x0000ac00013c7983 */ /* 0x0001680000300800 */
[----:B------:R0:W5:Y:S04]  /*2050*/  LDL.LU R61, [R1+0xa8] ;  /* 0x0000a800013d7983 */ /* 0x0001680000300800 */
[----:B------:R0:W5:Y:S01]  /*2060*/  LDL.LU R6, [R1+0xa4] ;  /* 0x0000a40001067983 */ /* 0x0001620000300800 */
[----:B------:R-:W-:-:S02]  /*2070*/  UIADD3 UR10, UP0, UPT, UR10, 0x8, URZ ;  /* 0x000000080a0a7890 */ /* 0x000fc4000ff1e0ff */
[----:B------:R-:W-:Y:S02]  /*2080*/  USHF.L.U32 UR13, UR16, 0x2, URZ ;  /* 0x00000002100d7899 */ /* 0x000fe400080006ff */
[----:B------:R-:W-:Y:S02]  /*2090*/  UIADD3.X UR5, UPT, UPT, URZ, UR5, URZ, UP0, !UPT ;  /* 0x00000005ff057290 */ /* 0x000fe400087fe4ff */
[----:B------:R-:W-:Y:S02]  /*20a0*/  USHF.L.U64.HI UR12, UR16, 0x2, UR17 ;  /* 0x00000002100c7899 */ /* 0x000fe40008010211 */
[----:B------:R-:W-:-:S04]  /*20b0*/  UISETP.GE.U32.AND UP0, UPT, UR10, UR13, UPT ;  /* 0x0000000d0a00728c */ /* 0x000fc8000bf06070 */
[----:B------:R-:W-:Y:S01]  /*20c0*/  UISETP.GE.AND.EX UP0, UPT, UR5, UR12, UPT, UP0 ;  /* 0x0000000c0500728c */ /* 0x000fe2000bf06300 */
[----:B------:R-:W-:Y:S01]  /*20d0*/  FADD.FTZ R27, R27, R36 ;  /* 0x000000241b1b7221 */ /* 0x000fe20000010000 */
[----:B------:R-:W-:Y:S01]  /*20e0*/  FFMA.FTZ R26, R19, R36, R26 ;  /* 0x00000024131a7223 */ /* 0x000fe2000001001a */
[----:B------:R-:W-:Y:S01]  /*20f0*/  FADD.FTZ R29, R29, R37 ;  /* 0x000000251d1d7221 */ /* 0x000fe20000010000 */
[----:B------:R-:W-:Y:S01]  /*2100*/  FADD.FTZ R31, R31, R48 ;  /* 0x000000301f1f7221 */ /* 0x000fe20000010000 */
[----:B------:R-:W-:Y:S01]  /*2110*/  FFMA.FTZ R30, R22, R48, R30 ;  /* 0x00000030161e7223 */ /* 0x000fe2000001001e */
[----:B------:R-:W-:Y:S01]  /*2120*/  FADD.FTZ R33, R33, R49 ;  /* 0x0000003121217221 */ /* 0x000fe20000010000 */
[----:B------:R-:W-:Y:S01]  /*2130*/  FFMA.FTZ R32, R24, R49, R32 ;  /* 0x0000003118207223 */ /* 0x000fe20000010020 */
[----:B------:R-:W-:Y:S06]  /*2140*/  BAR.SYNC.DEFER_BLOCKING 0x0 ;  /* 0x0000000000007b1d */ /* 0x000fec0000010000 */
[----:B0-----:R-:W-:Y:S05]  /*2150*/  BRA.U !UP0, `(.L_x_771) ;  /* 0x0000000108c47547 */ /* 0x001fea000b800000 */
[----:B------:R-:W0:Y:S01]  /*2160*/  S2R R49, SR_TID.X ;  /* 0x0000000000317919 */ /* 0x000e220000002100 */
[----:B------:R-:W1:Y:S01]  /*2170*/  S2UR UR7, SR_CgaCtaId ;  /* 0x00000000000779c3 */ /* 0x000e620000008800 */
[----:B------:R-:W-:Y:S02]  /*2180*/  UMOV UR6, 0x400 ;  /* 0x0000040000067882 */ /* 0x000fe40000000000 */
[----:B-1----:R-:W-:Y:S01]  /*2190*/  ULEA UR6, UR7, UR6, 0x18 ;  /* 0x0000000607067291 */ /* 0x002fe2000f8ec0ff */
[----:B0-----:R-:W-:-:S05]  /*21a0*/  SHF.L.U32 R35, R49, 0x1, RZ ;  /* 0x0000000131237819 */ /* 0x001fca00000006ff */
[----:B------:R-:W-:Y:S02]  /*21b0*/  LEA R34, R49, UR6, 0x5 ;  /* 0x0000000631227c11 */ /* 0x000fe4000f8e28ff */
        /* <DEDUP_REMOVED lines=43> */
.L_x_771:
[----:B0-----:R-:W0:Y:S01]  /*2470*/  S2R R37, SR_TID.X ;  /* 0x0000000000257919 */ /* 0x001e220000002100 */
[----:B------:R-:W-:Y:S01]  /*2480*/  BSSY.RECONVERGENT B0, `(.L_x_772) ;  /* 0x000006a000007945 */ /* 0x000fe20003800200 */
[----:B------:R-:W-:Y:S02]  /*2490*/  CS2R R34, SRZ ;  /* 0x0000000000227805 */ /* 0x000fe4000001ff00 */
[----:B0-----:R-:W-:-:S13]  /*24a0*/  ISETP.GT.U32.AND P0, PT, R37, 0x1f, PT ;  /* 0x0000001f2500780c */ /* 0x001fda0003f04070 */
[----:B------:R-:W-:Y:S05]  /*24b0*/  @P0 BRA `(.L_x_773) ;  /* 0x0000000400980947 */ /* 0x000fea0003800000 */
[----:B------:R-:W0:Y:S01]  /*24c0*/  S2R R36, SR_CgaCtaId ;  /* 0x0000000000247919 */ /* 0x000e220000008800 */
[----:B------:R-:W-:Y:S01]  /*24d0*/  USHF.L.U32 UR6, UR8, 0x3, URZ ;  /* 0x0000000308067899 */ /* 0x000fe200080006ff */
[----:B------:R-:W-:Y:S01]  /*24e0*/  HFMA2 R34, -RZ, RZ, 0, 2.384185791015625e-06 ;  /* 0x00000028ff227431 */ /* 0x000fe200000001ff */
        /* <DEDUP_REMOVED lines=99> */
.L_x_773:
[----:B------:R-:W-:Y:S05]  /*2b20*/  BSYNC.RECONVERGENT B0 ;  /* 0x0000000000007941 */ /* 0x000fea0003800200 */
.L_x_772:
        /* <DEDUP_REMOVED lines=22> */
.L_x_775:
[----:B------:R-:W-:Y:S05]  /*2c90*/  BSYNC.RECONVERGENT B0 ;  /* 0x0000000000007941 */ /* 0x000fea0003800200 */
.L_x_774:
        /* <DEDUP_REMOVED lines=23> */
.L_x_778:
[----:B------:R-:W2:Y:S04]  /*2e10*/  LD.E.STRONG.GPU R37, desc[UR14][R34.64+0x20] ;  /* 0x0000200e22257980 */ /* 0x000ea8000c10f900 */
[----:B--2---:R-:W-:Y:S01]  /*2e20*/  CCTL.IVALL ;  /* 0x00000000ff00798f */ /* 0x004fe20002000000 */
[----:B------:R-:W-:Y:S05]  /*2e30*/  YIELD ;  /* 0x0000000000007946 */ /* 0x000fea0003800000 */
[----:B-----5:R-:W-:-:S04]  /*2e40*/  LOP3.LUT R37, R37, R36, RZ, 0x3c, !PT ;  /* 0x0000002425257212 */ /* 0x020fc800078e3cff */
[----:B------:R-:W-:-:S13]  /*2e50*/  ISETP.GT.AND P0, PT, R37, -0x1, PT ;  /* 0xffffffff2500780c */ /* 0x000fda0003f04270 */
[----:B------:R-:W-:Y:S05]  /*2e60*/  @P0 BRA `(.L_x_778) ;  /* 0xfffffffc00e80947 */ /* 0x000fea000383ffff */
.L_x_777:
[----:B------:R-:W-:Y:S05]  /*2e70*/  WARPSYNC.ALL ;  /* 0x0000000000007948 */ /* 0x000fea0003800000 */
[----:B------:R-:W-:Y:S06]  /*2e80*/  BAR.SYNC.DEFER_BLOCKING 0x0 ;  /* 0x0000000000007b1d */ /* 0x000fec0000010000 */
[----:B------:R-:W-:Y:S05]  /*2e90*/  BRA `(.L_x_779) ;  /* 0x0000000000587947 */ /* 0x000fea0003800000 */
.L_x_776:
        /* <DEDUP_REMOVED lines=14> */
.L_x_781:
[----:B------:R-:W2:Y:S04]  /*2f80*/  LD.E.STRONG.GPU R37, desc[UR14][R34.64] ;  /* 0x0000000e22257980 */ /* 0x000ea8000c10f900 */
[----:B--2---:R-:W-:Y:S01]  /*2f90*/  CCTL.IVALL ;  /* 0x00000000ff00798f */ /* 0x004fe20002000000 */
[----:B------:R-:W-:Y:S05]  /*2fa0*/  YIELD ;  /* 0x0000000000007946 */ /* 0x000fea0003800000 */
[----:B-----5:R-:W-:-:S04]  /*2fb0*/  LOP3.LUT R37, R37, R36, RZ, 0x3c, !PT ;  /* 0x0000002425257212 */ /* 0x020fc800078e3cff */
[----:B------:R-:W-:-:S13]  /*2fc0*/  ISETP.GT.AND P0, PT, R37, -0x1, PT ;  /* 0xffffffff2500780c */ /* 0x000fda0003f04270 */
[----:B------:R-:W-:Y:S05]  /*2fd0*/  @P0 BRA `(.L_x_781) ;  /* 0xfffffffc00e80947 */ /* 0x000fea000383ffff */
.L_x_780:
[----:B------:R-:W-:Y:S05]  /*2fe0*/  WARPSYNC.ALL ;  /* 0x0000000000007948 */ /* 0x000fea0003800000 */
[----:B------:R-:W-:Y:S06]  /*2ff0*/  BAR.SYNC.DEFER_BLOCKING 0x0 ;  /* 0x0000000000007b1d */ /* 0x000fec0000010000 */
.L_x_779:
[----:B------:R-:W2:Y:S04]  /*3000*/  LDL.LU R49, [R1+0x4] ;  /* 0x0000040001317983 */ /* 0x000ea80000300800 */
[----:B------:R-:W3:Y:S04]  /*3010*/  LDL.LU R48, [R1] ;  /* 0x0000000001307983 */ /* 0x000ee80000300800 */
[----:B------:R1:W-:Y:S04]  /*3020*/  STL [R1+0xd8], R22 ;  /* 0x0000d81601007387 */ /* 0x0003e80000100800 */
[----:B-1----:R-:W4:Y:S04]  /*3030*/  LDL.LU R22, [R1+0x8] ;  /* 0x0000080001167983 */ /* 0x002f280000300800 */
[----:B------:R1:W-:Y:S04]  /*3040*/  STL [R1+0xd4], R24 ;  /* 0x0000d41801007387 */ /* 0x0003e80000100800 */
[----:B-1----:R-:W3:Y:S04]  /*3050*/  LDL.LU R24, [R1+0xc] ;  /* 0x00000c0001187983 */ /* 0x002ee80000300800 */
[----:B------:R1:W-:Y:S04]  /*3060*/  STL [R1+0xd0], R33 ;  /* 0x0000d02101007387 */ /* 0x0003e80000100800 */
[----:B-1----:R-:W2:Y:S01]  /*3070*/  LDL R33, [R1+0xa0] ;  /* 0x0000a00001217983 */ /* 0x002ea20000100800 */
[----:B0-----:R-:W-:-:S03]  /*3080*/  MOV R35, UR4 ;  /* 0x0000000400237c02 */ /* 0x001fc60008000f00 */
[----:B------:R0:W-:Y:S04]  /*3090*/  STL [R1+0xcc], R32 ;  /* 0x0000cc2001007387 */ /* 0x0001e80000100800 */
[----:B------:R-:W-:Y:S04]  /*30a0*/  STL [R1+0xc8], R31 ;  /* 0x0000c81f01007387 */ /* 0x000fe80000100800 */
[----:B------:R-:W-:Y:S01]  /*30b0*/  STL [R1+0xc4], R30 ;  /* 0x0000c41e01007387 */ /* 0x000fe20000100800 */
[----:B0-----:R-:W0:Y:S03]  /*30c0*/  S2R R32, SR_TID.X ;  /* 0x0000000000207919 */ /* 0x001e260000002100 */
[----:B------:R-:W-:Y:S04]  /*30d0*/  STL [R1+0xc0], R29 ;  /* 0x0000c01d01007387 */ /* 0x000fe80000100800 */
[----:B------:R-:W-:Y:S04]  /*30e0*/  STL [R1+0xbc], R28 ;  /* 0x0000bc1c01007387 */ /* 0x000fe80000100800 */
[----:B------:R-:W-:Y:S04]  /*30f0*/  STL [R1+0xb8], R27 ;  /* 0x0000b81b01007387 */ /* 0x000fe80000100800 */
[----:B------:R-:W-:Y:S04]  /*3100*/  STL [R1+0xb4], R26 ;  /* 0x0000b41a01007387 */ /* 0x000fe80000100800 */
[----:B------:R-:W-:Y:S04]  /*3110*/  STL [R1+0xb0], R4 ;  /* 0x0000b00401007387 */ /* 0x000fe80000100800 */
[----:B------:R-:W-:Y:S04]  /*3120*/  STL [R1+0xac], R3 ;  /* 0x0000ac0301007387 */ /* 0x000fe80000100800 */
[----:B------:R-:W-:Y:S01]  /*3130*/  STL [R1+0xa8], R2 ;  /* 0x0000a80201007387 */ /* 0x000fe20000100800 */
[----:B0-----:R-:W-:-:S03]  /*3140*/  ISETP.GT.U32.AND P0, PT, R32, 0xff, PT ;  /* 0x000000ff2000780c */ /* 0x001fc60003f04070 */
[----:B------:R0:W-:Y:S04]  /*3150*/  STL [R1+0xa4], R0 ;  /* 0x0000a40001007387 */ /* 0x0001e80000100800 */
[----:B0-----:R-:W3:Y:S06]  /*3160*/  LDL.LU R0, [R1+0x54] ;  /* 0x0000540001007983 */ /* 0x001eec0000300800 */
[----:B------:R-:W0:Y:S08]  /*3170*/  @!P0 LDC R34, c[0x0][0x374] ;  /* 0x0000dd00ff228b82 */ /* 0x000e300000000800 */
[----:B------:R-:W1:Y:S01]  /*3180*/  @!P0 LDC.64 R36, c[0x0][0x3d0] ;  /* 0x0000f400ff248b82 */ /* 0x000e620000000a00 */
[----:B0-----:R-:W-:Y:S01]  /*3190*/  @!P0 IMAD R34, R34, R35, UR8 ;  /* 0x0000000822228e24 */ /* 0x001fe2000f8e0223 */
[----:B------:R-:W-:-:S04]  /*31a0*/  @!P0 SHF.L.U32 R35, R32, 0x1, RZ ;  /* 0x0000000120238819 */ /* 0x000fc800000006ff */
[----:B------:R-:W-:-:S04]  /*31b0*/  @!P0 LOP3.LUT R35, R35, 0x1fe, RZ, 0xc0, !PT ;  /* 0x000001fe23238812 */ /* 0x000fc800078ec0ff */
[----:B------:R-:W-:-:S05]  /*31c0*/  @!P0 LEA R34, R34, R35, 0x9 ;  /* 0x0000002322228211 */ /* 0x000fca00078e48ff */
[----:B-1----:R-:W-:-:S06]  /*31d0*/  @!P0 IMAD.WIDE.U32 R34, R34, 0x4, R36 ;  /* 0x0000000422228825 */ /* 0x002fcc00078e0024 */
[----:B------:R-:W4:Y:S01]  /*31e0*/  @!P0 LDG.E.64 R34, desc[UR14][R34.64] ;  /* 0x0000000e22228981 */ /* 0x000f22000c1e1b00 */
[----:B------:R-:W-:Y:S01]  /*31f0*/  HFMA2 R36, -RZ, RZ, 0, 0 ;  /* 0x00000000ff247431 */ /* 0x000fe200000001ff */
[----:B------:R-:W0:Y:S01]  /*3200*/  S2UR UR7, SR_CgaCtaId ;  /* 0x00000000000779c3 */ /* 0x000e220000008800 */
[----:B------:R-:W-:Y:S02]  /*3210*/  UMOV UR6, 0x400 ;  /* 0x0000040000067882 */ /* 0x000fe40000000000 */
[----:B------:R-:W-:-:S04]  /*3220*/  UIADD3 UR6, UPT, UPT, UR6, 0x3480, URZ ;  /* 0x0000348006067890 */ /* 0x000fc8000fffe0ff */
[----:B0-----:R-:W-:Y:S02]  /*3230*/  ULEA UR6, UR7, UR6, 0x18 ;  /* 0x0000000607067291 */ /* 0x001fe4000f8ec0ff */
[----:B------:R-:W-:-:S04]  /*3240*/  USHF.L.U32 UR7, UR8, 0x3, URZ ;  /* 0x0000000308077899 */ /* 0x000fc800080006ff */
[----:B------:R-:W-:Y:S01]  /*3250*/  ULOP3.LUT UR7, UR7, 0x18, URZ, 0xc0, !UPT ;  /* 0x0000001807077892 */ /* 0x000fe2000f8ec0ff */
[----:B----4-:R-:W-:Y:S01]  /*3260*/  @!P0 FADD.FTZ R36, RZ, R34 ;  /* 0x00000022ff248221 */ /* 0x010fe20000010000 */
[----:B------:R-:W-:Y:S01]  /*3270*/  MOV R34, RZ ;  /* 0x000000ff00227202 */ /* 0x000fe20000000f00 */
[----:B------:R-:W-:Y:S01]  /*3280*/  @!P0 FADD.FTZ R34, RZ, R35 ;  /* 0x00000023ff228221 */ /* 0x000fe20000010000 */
[----:B------:R-:W-:Y:S02]  /*3290*/  LOP3.LUT P0, RZ, R32, 0x31f, RZ, 0xc0, !PT ;  /* 0x0000031f20ff7812 */ /* 0x000fe4000780c0ff */
        /* <DEDUP_REMOVED lines=24> */
[----:B--2---:R-:W-:-:S04]  /*3420*/  IADD3 R34, PT, PT, R33, -UR7, RZ ;  /* 0x8000000721227c10 */ /* 0x004fc8000fffe0ff */
[----:B------:R-:W-:Y:S01]  /*3430*/  LEA R34, R34, UR6, 0x3 ;  /* 0x0000000622227c11 */ /* 0x000fe2000f8e18ff */
[----:B------:R-:W-:Y:S06]  /*3440*/  BAR.SYNC.DEFER_BLOCKING 0x0 ;  /* 0x0000000000007b1d */ /* 0x000fec0000010000 */
[----:B------:R-:W0:Y:S01]  /*3450*/  LDCU.64 UR6, c[0x0][0x380] ;  /* 0x00007000ff0677ac */ /* 0x000e220008000a00 */
[----:B------:R-:W1:Y:S02]  /*3460*/  LDS.64 R34, [R34] ;  /* 0x0000000022227984 */ /* 0x000e640000000a00 */
[--C-:B-1---5:R-:W-:Y:S01]  /*3470*/  FADD.FTZ R6, R6, -R34.reuse ;  /* 0x8000002206067221 */ /* 0x122fe20000010000 */
[--C-:B------:R-:W-:Y:S01]  /*3480*/  FADD.FTZ R36, R22, -R34.reuse ;  /* 0x8000002216247221 */ /* 0x100fe20000010000 */
[----:B------:R-:W-:Y:S01]  /*3490*/  FADD.FTZ R37, R49, -R34 ;  /* 0x8000002231257221 */ /* 0x000fe20000010000 */
[----:B------:R-:W2:Y:S01]  /*34a0*/  LDL.LU R22, [R1+0x50] ;  /* 0x0000500001167983 */ /* 0x000ea20000300800 */
[----:B---3--:R-:W-:Y:S01]  /*34b0*/  FFMA.FTZ R6, R24, -R35, R6 ;  /* 0x8000002318067223 */ /* 0x008fe20000010006 */
[----:B------:R-:W-:-:S02]  /*34c0*/  FADD.FTZ R48, R48, -R34 ;  /* 0x8000002230307221 */ /* 0x000fc40000010000 */
[----:B------:R-:W3:Y:S04]  /*34d0*/  LDL.LU R24, [R1+0x4c] ;  /* 0x00004c0001187983 */ /* 0x000ee80000300800 */
[----:B------:R-:W4:Y:S04]  /*34e0*/  LDL.LU R33, [R1+0x48] ;  /* 0x0000480001217983 */ /* 0x000f280000300800 */
[----:B------:R-:W4:Y:S04]  /*34f0*/  LDL.LU R32, [R1+0x44] ;  /* 0x0000440001207983 */ /* 0x000f280000300800 */
[----:B------:R-:W4:Y:S04]  /*3500*/  LDL.LU R31, [R1+0x40] ;  /* 0x00004000011f7983 */ /* 0x000f280000300800 */
[----:B------:R-:W4:Y:S04]  /*3510*/  LDL.LU R30, [R1+0x3c] ;  /* 0x00003c00011e7983 */ /* 0x000f280000300800 */
[----:B------:R-:W4:Y:S04]  /*3520*/  LDL.LU R29, [R1+0x38] ;  /* 0x00003800011d7983 */ /* 0x000f280000300800 */
[----:B------:R-:W4:Y:S04]  /*3530*/  LDL.LU R28, [R1+0x34] ;  /* 0x00003400011c7983 */ /* 0x000f280000300800 */
[----:B------:R-:W4:Y:S01]  /*3540*/  LDL.LU R27, [R1+0x30] ;  /* 0x00003000011b7983 */ /* 0x000f220000300800 */
[----:B------:R-:W-:-:S03]  /*3550*/  FFMA.FTZ R36, R0, -R35, R36 ;  /* 0x8000002300247223 */ /* 0x000fc60000010024 */
[----:B------:R-:W4:Y:S04]  /*3560*/  LDL.LU R26, [R1+0x2c] ;  /* 0x00002c00011a7983 */ /* 0x000f280000300800 */
[----:B------:R-:W4:Y:S04]  /*3570*/  LDL.LU R4, [R1+0x28] ;  /* 0x0000280001047983 */ /* 0x000f280000300800 */
[----:B------:R-:W4:Y:S04]  /*3580*/  LDL.LU R3, [R1+0x24] ;  /* 0x0000240001037983 */ /* 0x000f280000300800 */
[----:B------:R-:W4:Y:S04]  /*3590*/  LDL.LU R2, [R1+0x20] ;  /* 0x0000200001027983 */ /* 0x000f280000300800 */
[----:B------:R-:W4:Y:S04]  /*35a0*/  LDL.LU R0, [R1+0x1c] ;  /* 0x00001c0001007983 */ /* 0x000f280000300800 */
[----:B------:R-:W4:Y:S01]  /*35b0*/  LDL.LU R49, [R1+0x18] ;  /* 0x0000180001317983 */ /* 0x000f220000300800 */
        /* <DEDUP_REMOVED lines=28> */
[----:B------:R-:W4:Y:S01]  /*3780*/  LDL.LU R34, [R1+0x14] ;  /* 0x0000140001227983 */ /* 0x000f220000300800 */
[-C--:B------:R-:W-:Y:S01]  /*3790*/  FFMA.FTZ R44, R45, -R35.reuse, R44 ;  /* 0x800000232d2c7223 */ /* 0x080fe2000001002c */
[-C--:B------:R-:W-:Y:S01]  /*37a0*/  FFMA.FTZ R42, R43, -R35.reuse, R42 ;  /* 0x800000232b2a7223 */ /* 0x080fe2000001002a */
[-C--:B--2---:R-:W-:Y:S02]  /*37b0*/  FFMA.FTZ R37, R22, -R35.reuse, R37 ;  /* 0x8000002316257223 */ /* 0x084fe40000010025 */
[----:B------:R-:W2:Y:S01]  /*37c0*/  LDL.LU R22, [R1+0xd8] ;  /* 0x0000d80001167983 */ /* 0x000ea20000300800 */
[----:B---3--:R-:W-:-:S03]  /*37d0*/  FFMA.FTZ R48, R24, -R35, R48 ;  /* 0x8000002318307223 */ /* 0x008fc60000010030 */
[----:B------:R-:W3:Y:S01]  /*37e0*/  LDL.LU R24, [R1+0xd4] ;  /* 0x0000d40001187983 */ /* 0x000ee20000300800 */
[----:B----4-:R-:W-:-:S03]  /*37f0*/  FFMA.FTZ R61, R33, -R35, R61 ;  /* 0x80000023213d7223 */ /* 0x010fc6000001003d */
[----:B------:R1:W5:Y:S01]  /*3800*/  LDL.LU R33, [R1+0xd0] ;  /* 0x0000d00001217983 */ /* 0x0003620000300800 */
[----:B------:R-:W-:-:S03]  /*3810*/  FFMA.FTZ R60, R32, -R35, R60 ;  /* 0x80000023203c7223 */ /* 0x000fc6000001003c */
        /* <DEDUP_REMOVED lines=22> */
[----:B------:R-:W4:Y:S04]  /*3980*/  LDL.LU R49, [R1+0x60] ;  /* 0x0000600001317983 */ /* 0x000f280000300800 */
[----:B------:R-:W4:Y:S04]  /*3990*/  LDL.LU R45, [R1+0x10] ;  /* 0x00001000012d7983 */ /* 0x000f280000300800 */
[----:B------:R-:W0:Y:S01]  /*39a0*/  LDL.LU R43, [R1+0x5c] ;  /* 0x00005c00012b7983 */ /* 0x000e220000300800 */
        /* <DEDUP_REMOVED lines=11> */
[----:B------:R-:W-:Y:S01]  /*3a60*/  FMUL.FTZ R19, R5, R60 ;  /* 0x0000003c05137220 */ /* 0x000fe20000410000 */
[-C--:B------:R-:W-:Y:S01]  /*3a70*/  FFMA.FTZ R46, R34, -R35.reuse, R46 ;  /* 0x80000023222e7223 */ /* 0x080fe2000001002e */
[----:B------:R-:W-:Y:S01]  /*3a80*/  FFMA.FTZ R34, R7, -R35, R8 ;  /* 0x8000002307227223 */ /* 0x000fe20000010008 */
[C---:B------:R-:W-:Y:S01]  /*3a90*/  FMUL.FTZ R7, R5.reuse, R36 ;  /* 0x0000002405077220 */ /* 0x040fe20000410000 */
[C---:B------:R-:W-:Y:S01]  /*3aa0*/  FMUL.FTZ R36, R5.reuse, R17 ;  /* 0x0000001105247220 */ /* 0x040fe20000410000 */
[C---:B------:R-:W-:Y:S01]  /*3ab0*/  FMUL.FTZ R59, R5.reuse, R59 ;  /* 0x0000003b053b7220 */ /* 0x040fe20000410000 */
[C---:B------:R-:W-:Y:S01]  /*3ac0*/  FMUL.FTZ R58, R5.reuse, R58 ;  /* 0x0000003a053a7220 */ /* 0x040fe20000410000 */
        /* <DEDUP_REMOVED lines=18> */
[----:B------:R-:W-:-:S02]  /*3bf0*/  F2FP.F16.F32.PACK_AB R18, R19, R18 ;  /* 0x000000121312723e */ /* 0x000fc400000000ff */
[----:B------:R-:W-:Y:S02]  /*3c00*/  F2FP.F16.F32.PACK_AB R46, R46, R47 ;  /* 0x0000002f2e2e723e */ /* 0x000fe400000000ff */
[----:B------:R-:W-:Y:S02]  /*3c10*/  F2FP.F16.F32.PACK_AB R7, R48, R7 ;  /* 0x000000073007723e */ /* 0x000fe400000000ff */
[----:B------:R-:W-:Y:S02]  /*3c20*/  F2FP.F16.F32.PACK_AB R19, R58, R59 ;  /* 0x0000003b3a13723e */ /* 0x000fe400000000ff */
[----:B------:R-:W-:Y:S02]  /*3c30*/  F2FP.F16.F32.PACK_AB R11, R50, R51 ;  /* 0x00000033320b723e */ /* 0x000fe400000000ff */
[----:B------:R-:W-:Y:S01]  /*3c40*/  F2FP.F16.F32.PACK_AB R15, R36, R15 ;  /* 0x0000000f240f723e */ /* 0x000fe200000000ff */
[----:B------:R-:W-:Y:S01]  /*3c50*/  ULOP3.LUT UR4, UR4, 0x1, URZ, 0x3c, !UPT ;  /* 0x0000000104047892 */ /* 0x000fe2000f8e3cff */
[-C--:B--2---:R-:W-:Y:S01]  /*3c60*/  FFMA.FTZ R22, R22, -R35.reuse, R23 ;  /* 0x8000002316167223 */ /* 0x084fe20000010017 */
[C---:B------:R-:W-:Y:S01]  /*3c70*/  FMUL.FTZ R23, R5.reuse, R42 ;  /* 0x0000002a05177220 */ /* 0x040fe20000410000 */
[----:B---3--:R-:W-:Y:S01]  /*3c80*/  FFMA.FTZ R24, R24, -R35, R25 ;  /* 0x8000002318187223 */ /* 0x008fe20000010019 */
[C---:B------:R-:W-:Y:S01]  /*3c90*/  FMUL.FTZ R25, R5.reuse, R38 ;  /* 0x0000002605197220 */ /* 0x040fe20000410000 */
[----:B------:R-:W-:-:S02]  /*3ca0*/  FMUL.FTZ R22, R5, R22 ;  /* 0x0000001605167220 */ /* 0x000fc40000410000 */
[----:B------:R-:W-:Y:S02]  /*3cb0*/  F2FP.F16.F32.PACK_AB R47, R23, R44 ;  /* 0x0000002c172f723e */ /* 0x000fe400000000ff */
[----:B------:R-:W-:Y:S01]  /*3cc0*/  F2FP.F16.F32.PACK_AB R40, R25, R40 ;  /* 0x000000281928723e */ /* 0x000fe200000000ff */
[----:B----4-:R-:W-:Y:S01]  /*3cd0*/  FFMA.FTZ R14, R45, -R35, R21 ;  /* 0x800000232d0e7223 */ /* 0x010fe20000010015 */
[C---:B------:R-:W-:Y:S01]  /*3ce0*/  FMUL.FTZ R21, R5.reuse, R56 ;  /* 0x0000003805157220 */ /* 0x040fe20000410000 */
[C---:B------:R-:W-:Y:S02]  /*3cf0*/  FMUL.FTZ R35, R5.reuse, R10 ;  /* 0x0000000a05237220 */ /* 0x040fe40000410000 */
[C---:B------:R-:W-:Y:S01]  /*3d00*/  FMUL.FTZ R17, R5.reuse, R14 ;  /* 0x0000000e05117220 */ /* 0x040fe20000410000 */
[----:B------:R-:W-:Y:S01]  /*3d10*/  FMUL.FTZ R5, R5, R24 ;  /* 0x0000001805057220 */ /* 0x000fe20000410000 */
[----:B0-----:R-:W-:Y:S02]  /*3d20*/  IADD3 R8, P0, PT, R43, UR6, RZ ;  /* 0x000000062b087c10 */ /* 0x001fe4000ff1e0ff */
[----:B------:R-:W-:-:S02]  /*3d30*/  F2FP.F16.F32.PACK_AB R20, R21, R20 ;  /* 0x000000141514723e */ /* 0x000fc400000000ff */
[----:B------:R-:W-:Y:S02]  /*3d40*/  F2FP.F16.F32.PACK_AB R14, R13, R16 ;  /* 0x000000100d0e723e */ /* 0x000fe400000000ff */
[----:B------:R-:W-:Y:S02]  /*3d50*/  IADD3.X R9, PT, PT, R49, UR7, RZ, P0, !PT ;  /* 0x0000000731097c10 */ /* 0x000fe400087fe4ff */
[----:B------:R-:W-:Y:S02]  /*3d60*/  F2FP.F16.F32.PACK_AB R21, R54, R55 ;  /* 0x000000373615723e */ /* 0x000fe400000000ff */
[----:B------:R-:W-:Y:S02]  /*3d70*/  F2FP.F16.F32.PACK_AB R10, R52, R53 ;  /* 0x00000035340a723e */ /* 0x000fe400000000ff */
[----:B------:R-:W-:Y:S02]  /*3d80*/  F2FP.F16.F32.PACK_AB R41, R35, R34 ;  /* 0x000000222329723e */ /* 0x000fe400000000ff */
[----:B------:R-:W-:-:S02]  /*3d90*/  F2FP.F16.F32.PACK_AB R12, R17, R12 ;  /* 0x0000000c110c723e */ /* 0x000fc400000000ff */
[----:B------:R-:W-:Y:S01]  /*3da0*/  F2FP.F16.F32.PACK_AB R13, R5, R22 ;  /* 0x00000016050d723e */ /* 0x000fe200000000ff */
        /* <DEDUP_REMOVED lines=9> */
.L_x_770:
        /* <DEDUP_REMOVED lines=58> */
.L_x_794:
        /* <DEDUP_REMOVED lines=26> */
.L_x_787:
        /* <DEDUP_REMOVED lines=33> */
.L_x_786:
[----:B------:R-:W-:Y:S05]  /*4590*/  BSYNC.RECONVERGENT B1 ;  /* 0x0000000000017941 */ /* 0x000fea0003800200 */
.L_x_785:
        /* <DEDUP_REMOVED lines=25> */
.L_x_789:
[----:B------:R-:W-:Y:S05]  /*4730*/  BSYNC.RECONVERGENT B1 ;  /* 0x0000000000017941 */ /* 0x000fea0003800200 */
.L_x_788:
        /* <DEDUP_REMOVED lines=28> */
.L_x_784:
[----:B------:R-:W-:Y:S05]  /*4900*/  BSYNC.RECONVERGENT B0 ;  /* 0x0000000000007941 */ /* 0x000fea0003800200 */
.L_x_783:
[----:B------:R0:W-:Y:S01]  /*4910*/  STS [R26], R35 ;  /* 0x000000231a007388 */ /* 0x0001e20000000800 */
[----:B------:R-:W1:Y:S01]  /*4920*/  LDC.64 R6, c[0x0][0x388] ;  /* 0x0000e200ff067b82 */ /* 0x000e620000000a00 */
[----:B------:R-:W-:Y:S02]  /*4930*/  ISETP.GT.U32.AND P1, PT, R40, 0x9, PT ;  /* 0x000000092800780c */ /* 0x000fe40003f24070 */
[----:B------:R0:W-:Y:S01]  /*4940*/  STS [R26+0x500], R36 ;  /* 0x000500241a007388 */ /* 0x0001e20000000800 */
[----:B------:R-:W-:-:S04]  /*4950*/  MOV R8, R28 ;  /* 0x0000001c00087202 */ /* 0x000fc80000000f00 */
[----:B------:R-:W2:Y:S08]  /*4960*/  LDC.64 R4, c[0x0][0x390] ;  /* 0x0000e400ff047b82 */ /* 0x000eb00000000a00 */
[----:B0-----:R-:W-:Y:S06]  /*4970*/  BAR.SYNC.DEFER_BLOCKING 0x0 ;  /* 0x0000000000007b1d */ /* 0x001fec0000010000 */
.L_x_793:
        /* <DEDUP_REMOVED lines=32> */
.L_x_804:
        /* <DEDUP_REMOVED lines=10> */
.L_x_792:
[----:B------:R-:W-:Y:S05]  /*4c20*/  BSYNC.RECONVERGENT B0 ;  /* 0x0000000000007941 */ /* 0x000fea0003800200 */
.L_x_791:
        /* <DEDUP_REMOVED lines=9> */
.L_x_790:
        /* <DEDUP_REMOVED lines=8> */
.L_x_796:
[----:B------:R-:W-:Y:S05]  /*4d40*/  BSYNC B0 ;  /* 0x0000000000007941 */ /* 0x000fea0003800000 */
.L_x_795:
        /* <DEDUP_REMOVED lines=8> */
.L_x_797:
[----:B------:R-:W-:Y:S01]  /*4dd0*/  FADD.FTZ R12, R12, R9 ;  /* 0x000000090c0c7221 */ /* 0x000fe20000010000 */
[----:B------:R-:W-:-:S04]  /*4de0*/  HFMA2 R19, -RZ, RZ, 0, 2.384185791015625e-07 ;  /* 0x00000004ff137431 */ /* 0x000fc800000001ff */
[----:B------:R-:W-:Y:S02]  /*4df0*/  MOV R20, R12 ;  /* 0x0000000c00147202 */ /* 0x000fe40000000f00 */
[----:B------:R-:W-:-:S07]  /*4e00*/  MOV R11, R18 ;  /* 0x00000012000b7202 */ /* 0x000fce0000000f00 */
[----:B------:R-:W-:Y:S05]  /*4e10*/  WARPSYNC.COLLECTIVE R17, `(.L_x_798) ;  /* 0x0000000011087348 */ /* 0x000fea0003c00000 */
[----:B------:R0:W1:Y:S02]  /*4e20*/  SHFL.BFLY P3, R18, R20, R19, R22 ;  /* 0x0c00001314127389 */ /* 0x0000640000060016 */
[----:B01----:R-:W-:Y:S05]  /*4e30*/  ENDCOLLECTIVE ;  /* 0x000000000000791b */ /* 0x003fea0003800000 */
.L_x_798:
[----:B------:R-:W-:-:S05]  /*4e40*/  FADD.FTZ R11, R11, R10 ;  /* 0x0000000a0b0b7221 */ /* 0x000fca0000010000 */
[----:B------:R-:W-:Y:S02]  /*4e50*/  MOV R20, R11 ;  /* 0x0000000b00147202 */ /* 0x000fe40000000f00 */
[----:B------:R-:W-:-:S07]  /*4e60*/  MOV R13, R18 ;  /* 0x00000012000d7202 */ /* 0x000fce0000000f00 */
[----:B------:R-:W-:Y:S05]  /*4e70*/  WARPSYNC.COLLECTIVE R17, `(.L_x_799) ;  /* 0x0000000011087348 */ /* 0x000fea0003c00000 */
[----:B------:R0:W1:Y:S02]  /*4e80*/  SHFL.BFLY P3, R18, R20, R19, R22 ;  /* 0x0c00001314127389 */ /* 0x0000640000060016 */
[----:B01----:R-:W-:Y:S05]  /*4e90*/  ENDCOLLECTIVE ;  /* 0x000000000000791b */ /* 0x003fea0003800000 */
.L_x_799:
[----:B------:R-:W-:Y:S01]  /*4ea0*/  FADD.FTZ R13, R12, R13 ;  /* 0x0000000d0c0d7221 */ /* 0x000fe20000010000 */
[----:B------:R-:W-:-:S04]  /*4eb0*/  HFMA2 R19, -RZ, RZ, 0, 1.1920928955078125e-07 ;  /* 0x00000002ff137431 */ /* 0x000fc800000001ff */
[----:B------:R-:W-:Y:S02]  /*4ec0*/  MOV R20, R13 ;  /* 0x0000000d00147202 */ /* 0x000fe40000000f00 */
[----:B------:R-:W-:-:S07]  /*4ed0*/  MOV R14, R18 ;  /* 0x00000012000e7202 */ /* 0x000fce0000000f00 */
[----:B------:R-:W-:Y:S05]  /*4ee0*/  WARPSYNC.COLLECTIVE R17, `(.L_x_800) ;  /* 0x0000000011087348 */ /* 0x000fea0003c00000 */
[----:B------:R0:W1:Y:S02]  /*4ef0*/  SHFL.BFLY P3, R18, R20, R19, R22 ;  /* 0x0c00001314127389 */ /* 0x0000640000060016 */
[----:B01----:R-:W-:Y:S05]  /*4f00*/  ENDCOLLECTIVE ;  /* 0x000000000000791b */ /* 0x003fea0003800000 */
.L_x_800:
[----:B------:R-:W-:-:S05]  /*4f10*/  FADD.FTZ R14, R11, R14 ;  /* 0x0000000e0b0e7221 */ /* 0x000fca0000010000 */
[----:B------:R-:W-:Y:S02]  /*4f20*/  MOV R20, R14 ;  /* 0x0000000e00147202 */ /* 0x000fe40000000f00 */
[----:B------:R-:W-:-:S07]  /*4f30*/  MOV R16, R18 ;  /* 0x0000001200107202 */ /* 0x000fce0000000f00 */
[----:B------:R-:W-:Y:S05]  /*4f40*/  WARPSYNC.COLLECTIVE R17, `(.L_x_801) ;  /* 0x0000000011087348 */ /* 0x000fea0003c00000 */
[----:B------:R0:W1:Y:S02]  /*4f50*/  SHFL.BFLY P3, R18, R20, R19, R22 ;  /* 0x0c00001314127389 */ /* 0x0000640000060016 */
[----:B01----:R-:W-:Y:S05]  /*4f60*/  ENDCOLLECTIVE ;  /* 0x000000000000791b */ /* 0x003fea0003800000 */
.L_x_801:
[----:B------:R-:W-:Y:S01]  /*4f70*/  FADD.FTZ R16, R13, R16 ;  /* 0x000000100d107221 */ /* 0x000fe20000010000 */
[----:B------:R-:W-:-:S04]  /*4f80*/  HFMA2 R19, -RZ, RZ, 0, 5.9604644775390625e-08 ;  /* 0x00000001ff137431 */ /* 0x000fc800000001ff */
[----:B------:R-:W-:Y:S02]  /*4f90*/  MOV R20, R16 ;  /* 0x0000001000147202 */ /* 0x000fe40000000f00 */
[----:B------:R-:W-:-:S07]  /*4fa0*/  MOV R9, R18 ;  /* 0x0000001200097202 */ /* 0x000fce0000000f00 */
[----:B------:R-:W-:Y:S05]  /*4fb0*/  WARPSYNC.COLLECTIVE R17, `(.L_x_802) ;  /* 0x0000000011087348 */ /* 0x000fea0003c00000 */
[----:B------:R0:W1:Y:S02]  /*4fc0*/  SHFL.BFLY P3, R18, R20, R19, R22 ;  /* 0x0c00001314127389 */ /* 0x0000640000060016 */
[----:B01----:R-:W-:Y:S05]  /*4fd0*/  ENDCOLLECTIVE ;  /* 0x000000000000791b */ /* 0x003fea0003800000 */
.L_x_802:
[----:B------:R-:W-:-:S05]  /*4fe0*/  FADD.FTZ R9, R14, R9 ;  /* 0x000000090e097221 */ /* 0x000fca0000010000 */
[----:B------:R-:W-:Y:S02]  /*4ff0*/  MOV R20, R9 ;  /* 0x0000000900147202 */ /* 0x000fe40000000f00 */
[----:B------:R-:W-:-:S07]  /*5000*/  MOV R15, R18 ;  /* 0x00000012000f7202 */ /* 0x000fce0000000f00 */
[----:B------:R-:W-:Y:S05]  /*5010*/  WARPSYNC.COLLECTIVE R17, `(.L_x_803) ;  /* 0x0000000011087348 */ /* 0x000fea0003c00000 */
[----:B------:R0:W1:Y:S02]  /*5020*/  SHFL.BFLY P3, R18, R20, R19, R22 ;  /* 0x0c00001314127389 */ /* 0x0000640000060016 */
[----:B01----:R-:W-:Y:S05]  /*5030*/  ENDCOLLECTIVE ;  /* 0x000000000000791b */ /* 0x003fea0003800000 */
.L_x_803:
[----:B------:R-:W-:Y:S01]  /*5040*/  FADD.FTZ R15, R16, R15 ;  /* 0x0000000f100f7221 */ /* 0x000fe20000010000 */
[----:B------:R-:W-:Y:S01]  /*5050*/  MOV R10, R18 ;  /* 0x00000012000a7202 */ /* 0x000fe20000000f00 */
[----:B------:R-:W-:Y:S06]  /*5060*/  BRA `(.L_x_804) ;  /* 0xfffffff800c47947 */ /* 0x000fec000383ffff */
.L_x_805:
        /* <DEDUP_REMOVED lines=9> */
.L_x_1260:


//--------------------- .text._ZN13group_norm_v218gn_bwd_cuda_kernelI6__halfLi320ELi3ELi32ELi40ELi1024ELb0ELb1ELi32ELi320ELi320ELi4ELb1ELi12ELb0ELb0ELNS_15WgradSyncMethodE3ENS_16CompileConditionILi1000EEEEEvPT_S6_S6_PKS5_S8_S8_S8_PKfflPfPj --------------------------
	.section	.text._ZN13group_norm_v218gn_bwd_cuda_kernelI6__halfLi320ELi3ELi32ELi40ELi1024ELb0ELb1ELi32ELi320ELi320ELi4ELb1ELi12ELb0ELb0ELNS_15WgradSyncMethodE3ENS_16CompileConditionILi1000EEEEEvPT_S6_S6_PKS5_S8_S8_S8_PKfflPfPj,"ax",@progbits
	.align	128
        .global         _ZN13group_norm_v218gn_bwd_cuda_kernelI6__halfLi320ELi3ELi32ELi40ELi1024ELb0ELb1ELi32ELi320ELi320ELi4ELb1ELi12ELb0ELb0ELNS_15WgradSyncMethodE3ENS_16CompileConditionILi1000EEEEEvPT_S6_S6_PKS5_S8_S8_S8_PKfflPfPj
        .type           _ZN13group_norm_v218gn_bwd_cuda_kernelI6__halfLi320ELi3ELi32ELi40ELi1024ELb0ELb1ELi32ELi320ELi320ELi4ELb1ELi12ELb0ELb0ELNS_15WgradSyncMethodE3ENS_16CompileConditionILi1000EEEEEvPT_S6_S6_PKS5_S8_S8_S8_PKfflPfPj,@function
        .size           _ZN13group_norm_v218gn_bwd_cuda_kernelI6__halfLi320ELi3ELi32ELi40ELi1024ELb0ELb1ELi32ELi320ELi320ELi4ELb1ELi12ELb0ELb0ELNS_15WgradSyncMethodE3ENS_16CompileConditionILi1000EEEEEvPT_S6_S6_PKS5_S8_S8_S8_PKfflPfPj,(.L_x_1261 - _ZN13group_norm_v218gn_bwd_cuda_kernelI6__halfLi320ELi3ELi32ELi40ELi1024ELb0ELb1ELi32ELi320ELi320ELi4ELb1ELi12ELb0ELb0ELNS_15WgradSyncMethodE3ENS_16CompileConditionILi1000EEEEEvPT_S6_S6_PKS5_S8_S8_S8_PKfflPfPj)
        .other          _ZN13group_norm_v218gn_bwd_cuda_kernelI6__halfLi320ELi3ELi32ELi40ELi1024ELb0ELb1ELi32ELi320ELi320ELi4ELb1ELi12ELb0ELb0ELNS_15WgradSyncMethodE3ENS_16CompileConditionILi1000EEEEEvPT_S6_S6_PKS5_S8_S8_S8_PKfflPfPj,@"STO_CUDA_ENTRY STV_DEFAULT"
_ZN13group_norm_v218gn_bwd_cuda_kernelI6__halfLi320ELi3ELi32ELi40ELi1024ELb0ELb1ELi32ELi320ELi320ELi4ELb1ELi12ELb0ELb0ELNS_15WgradSyncMethodE3ENS_16CompileConditionILi1000EEEEEvPT_S6_S6_PKS5_S8_S8_S8_PKfflPfPj:
.text._ZN13group_norm_v218gn_bwd_cuda_kernelI6__halfLi320ELi3ELi32ELi40ELi1024ELb0ELb1ELi32ELi320ELi320ELi4ELb1ELi12ELb0ELb0ELNS_15WgradSyncMethodE3ENS_16CompileConditionILi1000EEEEEvPT_S6_S6_PKS5_S8_S8_S8_PKfflPfPj:
        /* <DEDUP_REMOVED lines=30> */
.L_x_808:
[----:B0-----:R-:W2:Y:S04]  /*01e0*/  LD.E.STRONG.GPU R5, desc[UR14][R2.64+0x30] ;  /* 0x0000300e02057980 */ /* 0x001ea8000c10f900 */
[----:B--2---:R-:W-:Y:S01]  /*01f0*/  CCTL.IVALL ;  /* 0x00000000ff00798f */ /* 0x004fe20002000000 */
[----:B------:R-:W-:Y:S05]  /*0200*/  YIELD ;  /* 0x0000000000007946 */ /* 0x000fea0003800000 */
[----:B-----5:R-:W-:-:S04]  /*0210*/  LOP3.LUT R5, R5, R0, RZ, 0x3c, !PT ;  /* 0x0000000005057212 */ /* 0x020fc800078e3cff */
[----:B------:R-:W-:-:S13]  /*0220*/  ISETP.GT.AND P0, PT, R5, -0x1, PT ;  /* 0xffffffff0500780c */ /* 0x000fda0003f04270 */
[----:B------:R-:W-:Y:S05]  /*0230*/  @P0 BRA `(.L_x_808) ;  /* 0xfffffffc00e80947 */ /* 0x000fea000383ffff */
.L_x_807:
[----:B------:R-:W-:Y:S05]  /*0240*/  WARPSYNC.ALL ;  /* 0x0000000000007948 */ /* 0x000fea0003800000 */
[----:B------:R-:W-:Y:S06]  /*0250*/  BAR.SYNC.DEFER_BLOCKING 0x0 ;  /* 0x0000000000007b1d */ /* 0x000fec0000010000 */
[----:B------:R-:W-:Y:S05]  /*0260*/  BRA `(.L_x_809) ;  /* 0x0000003800f47947 */ /* 0x000fea0003800000 */
.L_x_806:
        /* <DEDUP_REMOVED lines=29> */
.L_x_821:
        /* <DEDUP_REMOVED lines=515> */
.L_x_810:
        /* <DEDUP_REMOVED lines=107> */
.L_x_812:
[----:B------:R-:W-:Y:S05]  /*2b20*/  BSYNC.RECONVERGENT B0 ;  /* 0x0000000000007941 */ /* 0x000fea0003800200 */
.L_x_811:
        /* <DEDUP_REMOVED lines=22> */
.L_x_814:
[----:B------:R-:W-:Y:S05]  /*2c90*/  BSYNC.RECONVERGENT B0 ;  /* 0x0000000000007941 */ /* 0x000fea0003800200 */
.L_x_813:
        /* <DEDUP_REMOVED lines=23> */
.L_x_817:
[----:B------:R-:W2:Y:S04]  /*2e10*/  LD.E.STRONG.GPU R37, desc[UR14][R34.64+0x30] ;  /* 0x0000300e22257980 */ /* 0x000ea8000c10f900 */
[----:B--2---:R-:W-:Y:S01]  /*2e20*/  CCTL.IVALL ;  /* 0x00000000ff00798f */ /* 0x004fe20002000000 */
[----:B------:R-:W-:Y:S05]  /*2e30*/  YIELD ;  /* 0x0000000000007946 */ /* 0x000fea0003800000 */
[----:B-----5:R-:W-:-:S04]  /*2e40*/  LOP3.LUT R37, R37, R36, RZ, 0x3c, !PT ;  /* 0x0000002425257212 */ /* 0x020fc800078e3cff */
[----:B------:R-:W-:-:S13]  /*2e50*/  ISETP.GT.AND P0, PT, R37, -0x1, PT ;  /* 0xffffffff2500780c */ /* 0x000fda0003f04270 */
[----:B------:R-:W-:Y:S05]  /*2e60*/  @P0 BRA `(.L_x_817) ;  /* 0xfffffffc00e80947 */ /* 0x000fea000383ffff */
.L_x_816:
[----:B------:R-:W-:Y:S05]  /*2e70*/  WARPSYNC.ALL ;  /* 0x0000000000007948 */ /* 0x000fea0003800000 */
[----:B------:R-:W-:Y:S06]  /*2e80*/  BAR.SYNC.DEFER_BLOCKING 0x0 ;  /* 0x0000000000007b1d */ /* 0x000fec0000010000 */
[----:B------:R-:W-:Y:S05]  /*2e90*/  BRA `(.L_x_818) ;  /* 0x0000000000587947 */ /* 0x000fea0003800000 */
.L_x_815:
        /* <DEDUP_REMOVED lines=14> */
.L_x_820:
[----:B------:R-:W2:Y:S04]  /*2f80*/  LD.E.STRONG.GPU R37, desc[UR14][R34.64] ;  /* 0x0000000e22257980 */ /* 0x000ea8000c10f900 */
[----:B--2---:R-:W-:Y:S01]  /*2f90*/  CCTL.IVALL ;  /* 0x00000000ff00798f */ /* 0x004fe20002000000 */
[----:B------:R-:W-:Y:S05]  /*2fa0*/  YIELD ;  /* 0x0000000000007946 */ /* 0x000fea0003800000 */
[----:B-----5:R-:W-:-:S04]  /*2fb0*/  LOP3.LUT R37, R37, R36, RZ, 0x3c, !PT ;  /* 0x0000002425257212 */ /* 0x020fc800078e3cff */
[----:B------:R-:W-:-:S13]  /*2fc0*/  ISETP.GT.AND P0, PT, R37, -0x1, PT ;  /* 0xffffffff2500780c */ /* 0x000fda0003f04270 */
[----:B------:R-:W-:Y:S05]  /*2fd0*/  @P0 BRA `(.L_x_820) ;  /* 0xfffffffc00e80947 */ /* 0x000fea000383ffff */
.L_x_819:
[----:B------:R-:W-:Y:S05]  /*2fe0*/  WARPSYNC.ALL ;  /* 0x0000000000007948 */ /* 0x000fea0003800000 */
[----:B------:R-:W-:Y:S06]  /*2ff0*/  BAR.SYNC.DEFER_BLOCKING 0x0 ;  /* 0x0000000000007b1d */ /* 0x000fec0000010000 */
.L_x_818:
        /* <DEDUP_REMOVED lines=228> */
.L_x_809:
        /* <DEDUP_REMOVED lines=58> */
.L_x_833:
        /* <DEDUP_REMOVED lines=26> */
.L_x_826:
        /* <DEDUP_REMOVED lines=33> */
.L_x_825:
[----:B------:R-:W-:Y:S05]  /*4590*/  BSYNC.RECONVERGENT B1 ;  /* 0x0000000000017941 */ /* 0x000fea0003800200 */
.L_x_824:
        /* <DEDUP_REMOVED lines=25> */
.L_x_828:
[----:B------:R-:W-:Y:S05]  /*4730*/  BSYNC.RECONVERGENT B1 ;  /* 0x0000000000017941 */ /* 0x000fea0003800200 */
.L_x_827:
        /* <DEDUP_REMOVED lines=28> */
.L_x_823:
[----:B------:R-:W-:Y:S05]  /*4900*/  BSYNC.RECONVERGENT B0 ;  /* 0x0000000000007941 */ /* 0x000fea0003800200 */
.L_x_822:
[----:B------:R0:W-:Y:S01]  /*4910*/  STS [R26], R35 ;  /* 0x000000231a007388 */ /* 0x0001e20000000800 */
[----:B------:R-:W1:Y:S01]  /*4920*/  LDC.64 R6, c[0x0][0x388] ;  /* 0x0000e200ff067b82 */ /* 0x000e620000000a00 */
[----:B------:R-:W-:Y:S02]  /*4930*/  ISETP.GT.U32.AND P1, PT, R40, 0x9, PT ;  /* 0x000000092800780c */ /* 0x000fe40003f24070 */
[----:B------:R0:W-:Y:S01]  /*4940*/  STS [R26+0x500], R36 ;  /* 0x000500241a007388 */ /* 0x0001e20000000800 */
[----:B------:R-:W-:-:S04]  /*4950*/  MOV R8, R28 ;  /* 0x0000001c00087202 */ /* 0x000fc80000000f00 */
[----:B------:R-:W2:Y:S08]  /*4960*/  LDC.64 R4, c[0x0][0x390] ;  /* 0x0000e400ff047b82 */ /* 0x000eb00000000a00 */
[----:B0-----:R-:W-:Y:S06]  /*4970*/  BAR.SYNC.DEFER_BLOCKING 0x0 ;  /* 0x0000000000007b1d */ /* 0x001fec0000010000 */
.L_x_832:
        /* <DEDUP_REMOVED lines=32> */
.L_x_843:
        /* <DEDUP_REMOVED lines=10> */
.L_x_831:
[----:B------:R-:W-:Y:S05]  /*4c20*/  BSYNC.RECONVERGENT B0 ;  /* 0x0000000000007941 */ /* 0x000fea0003800200 */
.L_x_830:
        /* <DEDUP_REMOVED lines=9> */
.L_x_829:
        /* <DEDUP_REMOVED lines=8> */
.L_x_835:
[----:B------:R-:W-:Y:S05]  /*4d40*/  BSYNC B0 ;  /* 0x0000000000007941 */ /* 0x000fea0003800000 */
.L_x_834:
        /* <DEDUP_REMOVED lines=8> */
.L_x_836:
[----:B------:R-:W-:Y:S01]  /*4dd0*/  FADD.FTZ R12, R12, R9 ;  /* 0x000000090c0c7221 */ /* 0x000fe20000010000 */
[----:B------:R-:W-:-:S04]  /*4de0*/  HFMA2 R19, -RZ, RZ, 0, 2.384185791015625e-07 ;  /* 0x00000004ff137431 */ /* 0x000fc800000001ff */
[----:B------:R-:W-:Y:S02]  /*4df0*/  MOV R20, R12 ;  /* 0x0000000c00147202 */ /* 0x000fe40000000f00 */
[----:B------:R-:W-:-:S07]  /*4e00*/  MOV R11, R18 ;  /* 0x00000012000b7202 */ /* 0x000fce0000000f00 */
[----:B------:R-:W-:Y:S05]  /*4e10*/  WARPSYNC.COLLECTIVE R17, `(.L_x_837) ;  /* 0x0000000011087348 */ /* 0x000fea0003c00000 */
[----:B------:R0:W1:Y:S02]  /*4e20*/  SHFL.BFLY P3, R18, R20, R19, R22 ;  /* 0x0c00001314127389 */ /* 0x0000640000060016 */
[----:B01----:R-:W-:Y:S05]  /*4e30*/  ENDCOLLECTIVE ;  /* 0x000000000000791b */ /* 0x003fea0003800000 */
.L_x_837:
[----:B------:R-:W-:-:S05]  /*4e40*/  FADD.FTZ R11, R11, R10 ;  /* 0x0000000a0b0b7221 */ /* 0x000fca0000010000 */
[----:B------:R-:W-:Y:S02]  /*4e50*/  MOV R20, R11 ;  /* 0x0000000b00147202 */ /* 0x000fe40000000f00 */
[----:B------:R-:W-:-:S07]  /*4e60*/  MOV R13, R18 ;  /* 0x00000012000d7202 */ /* 0x000fce0000000f00 */
[----:B------:R-:W-:Y:S05]  /*4e70*/  WARPSYNC.COLLECTIVE R17, `(.L_x_838) ;  /* 0x0000000011087348 */ /* 0x000fea0003c00000 */
[----:B------:R0:W1:Y:S02]  /*4e80*/  SHFL.BFLY P3, R18, R20, R19, R22 ;  /* 0x0c00001314127389 */ /* 0x0000640000060016 */
[----:B01----:R-:W-:Y:S05]  /*4e90*/  ENDCOLLECTIVE ;  /* 0x000000000000791b */ /* 0x003fea0003800000 */
.L_x_838:
[----:B------:R-:W-:Y:S01]  /*4ea0*/  FADD.FTZ R13, R12, R13 ;  /* 0x0000000d0c0d7221 */ /* 0x000fe20000010000 */
[----:B------:R-:W-:-:S04]  /*4eb0*/  HFMA2 R19, -RZ, RZ, 0, 1.1920928955078125e-07 ;  /* 0x00000002ff137431 */ /* 0x000fc800000001ff */
[----:B------:R-:W-:Y:S02]  /*4ec0*/  MOV R20, R13 ;  /* 0x0000000d00147202 */ /* 0x000fe40000000f00 */
[----:B------:R-:W-:-:S07]  /*4ed0*/  MOV R14, R18 ;  /* 0x00000012000e7202 */ /* 0x000fce0000000f00 */
[----:B------:R-:W-:Y:S05]  /*4ee0*/  WARPSYNC.COLLECTIVE R17, `(.L_x_839) ;  /* 0x0000000011087348 */ /* 0x000fea0003c00000 */
[----:B------:R0:W1:Y:S02]  /*4ef0*/  SHFL.BFLY P3, R18, R20, R19, R22 ;  /* 0x0c00001314127389 */ /* 0x0000640000060016 */
[----:B01----:R-:W-:Y:S05]  /*4f00*/  ENDCOLLECTIVE ;  /* 0x000000000000791b */ /* 0x003fea0003800000 */
.L_x_839:
[----:B------:R-:W-:-:S05]  /*4f10*/  FADD.FTZ R14, R11, R14 ;  /* 0x0000000e0b0e7221 */ /* 0x000fca0000010000 */
[----:B------:R-:W-:Y:S02]  /*4f20*/  MOV R20, R14 ;  /* 0x0000000e00147202 */ /* 0x000fe40000000f00 */
[----:B------:R-:W-:-:S07]  /*4f30*/  MOV R16, R18 ;  /* 0x0000001200107202 */ /* 0x000fce0000000f00 */
[----:B------:R-:W-:Y:S05]  /*4f40*/  WARPSYNC.COLLECTIVE R17, `(.L_x_840) ;  /* 0x0000000011087348 */ /* 0x000fea0003c00000 */
[----:B------:R0:W1:Y:S02]  /*4f50*/  SHFL.BFLY P3, R18, R20, R19, R22 ;  /* 0x0c00001314127389 */ /* 0x0000640000060016 */
[----:B01----:R-:W-:Y:S05]  /*4f60*/  ENDCOLLECTIVE ;  /* 0x000000000000791b */ /* 0x003fea0003800000 */
.L_x_840:
[----:B------:R-:W-:Y:S01]  /*4f70*/  FADD.FTZ R16, R13, R16 ;  /* 0x000000100d107221 */ /* 0x000fe20000010000 */
[----:B------:R-:W-:-:S04]  /*4f80*/  HFMA2 R19, -RZ, RZ, 0, 5.9604644775390625e-08 ;  /* 0x00000001ff137431 */ /* 0x000fc800000001ff */
[----:B------:R-:W-:Y:S02]  /*4f90*/  MOV R20, R16 ;  /* 0x0000001000147202 */ /* 0x000fe40000000f00 */
[----:B------:R-:W-:-:S07]  /*4fa0*/  MOV R9, R18 ;  /* 0x0000001200097202 */ /* 0x000fce0000000f00 */
[----:B------:R-:W-:Y:S05]  /*4fb0*/  WARPSYNC.COLLECTIVE R17, `(.L_x_841) ;  /* 0x0000000011087348 */ /* 0x000fea0003c00000 */
[----:B------:R0:W1:Y:S02]  /*4fc0*/  SHFL.BFLY P3, R18, R20, R19, R22 ;  /* 0x0c00001314127389 */ /* 0x0000640000060016 */
[----:B01----:R-:W-:Y:S05]  /*4fd0*/  ENDCOLLECTIVE ;  /* 0x000000000000791b */ /* 0x003fea0003800000 */
.L_x_841:
[----:B------:R-:W-:-:S05]  /*4fe0*/  FADD.FTZ R9, R14, R9 ;  /* 0x000000090e097221 */ /* 0x000fca0000010000 */
[----:B------:R-:W-:Y:S02]  /*4ff0*/  MOV R20, R9 ;  /* 0x0000000900147202 */ /* 0x000fe40000000f00 */
[----:B------:R-:W-:-:S07]  /*5000*/  MOV R15, R18 ;  /* 0x00000012000f7202 */ /* 0x000fce0000000f00 */
[----:B------:R-:W-:Y:S05]  /*5010*/  WARPSYNC.COLLECTIVE R17, `(.L_x_842) ;  /* 0x0000000011087348 */ /* 0x000fea0003c00000 */
[----:B------:R0:W1:Y:S02]  /*5020*/  SHFL.BFLY P3, R18, R20, R19, R22 ;  /* 0x0c00001314127389 */ /* 0x0000640000060016 */
[----:B01----:R-:W-:Y:S05]  /*5030*/  ENDCOLLECTIVE ;  /* 0x000000000000791b */ /* 0x003fea0003800000 */
.L_x_842:
[----:B------:R-:W-:Y:S01]  /*5040*/  FADD.FTZ R15, R16, R15 ;  /* 0x0000000f100f7221 */ /* 0x000fe20000010000 */
[----:B------:R-:W-:Y:S01]  /*5050*/  MOV R10, R18 ;  /* 0x00000012000a7202 */ /* 0x000fe20000000f00 */
[----:B------:R-:W-:Y:S06]  /*5060*/  BRA `(.L_x_843) ;  /* 0xfffffff800c47947 */ /* 0x000fec000383ffff */
.L_x_844:
        /* <DEDUP_REMOVED lines=9> */
.L_x_1261:


//--------------------- .text._ZN13group_norm_v218gn_bwd_cuda_kernelI6__halfLi320ELi3ELi16ELi80ELi1024ELb1ELb1ELi16ELi320ELi320ELi4ELb1ELi5ELb0ELb0ELNS_15WgradSyncMethodE2ENS_16CompileConditionILi1000EEEEEvPT_S6_S6_PKS5_S8_S8_S8_PKfflPfPj --------------------------
	.section	.text._ZN13group_norm_v218gn_bwd_cuda_kernelI6__halfLi320ELi3ELi16ELi80ELi1024ELb1ELb1ELi16ELi320ELi320ELi4ELb1ELi5ELb0ELb0ELNS_15WgradSyncMethodE2ENS_16CompileConditionILi1000EEEEEvPT_S6_S6_PKS5_S8_S8_S8_PKfflPfPj,"ax",@progbits
	.align	128
        .global         _ZN13group_norm_v218gn_bwd_cuda_kernelI6__halfLi320ELi3ELi16ELi80ELi1024ELb1ELb1ELi16ELi320ELi320ELi4ELb1ELi5ELb0ELb0ELNS_15WgradSyncMethodE2ENS_16CompileConditionILi1000EEEEEvPT_S6_S6_PKS5_S8_S8_S8_PKfflPfPj
        .type           _ZN13group_norm_v218gn_bwd_cuda_kernelI6__halfLi320ELi3ELi16ELi80ELi1024ELb1ELb1ELi16ELi320ELi320ELi4ELb1ELi5ELb0ELb0ELNS_15WgradSyncMethodE2ENS_16CompileConditionILi1000EEEEEvPT_S6_S6_PKS5_S8_S8_S8_PKfflPfPj,@function
        .size           _ZN13group_norm_v218gn_bwd_cuda_kernelI6__halfLi320ELi3ELi16ELi80ELi1024ELb1ELb1ELi16ELi320ELi320ELi4ELb1ELi5ELb0ELb0ELNS_15WgradSyncMethodE2ENS_16CompileConditionILi1000EEEEEvPT_S6_S6_PKS5_S8_S8_S8_PKfflPfPj,(.L_x_1262 - _ZN13group_norm_v218gn_bwd_cuda_kernelI6__halfLi320ELi3ELi16ELi80ELi1024ELb1ELb1ELi16ELi320ELi320ELi4ELb1ELi5ELb0ELb0ELNS_15WgradSyncMethodE2ENS_16CompileConditionILi1000EEEEEvPT_S6_S6_PKS5_S8_S8_S8_PKfflPfPj)
        .other          _ZN13group_norm_v218gn_bwd_cuda_kernelI6__halfLi320ELi3ELi16ELi80ELi1024ELb1ELb1ELi16ELi320ELi320ELi4ELb1ELi5ELb0ELb0ELNS_15WgradSyncMethodE2ENS_16CompileConditionILi1000EEEEEvPT_S6_S6_PKS5_S8_S8_S8_PKfflPfPj,@"STO_CUDA_ENTRY STV_DEFAULT"
_ZN13group_norm_v218gn_bwd_cuda_kernelI6__halfLi320ELi3ELi16ELi80ELi1024ELb1ELb1ELi16ELi320ELi320ELi4ELb1ELi5ELb0ELb0ELNS_15WgradSyncMethodE2ENS_16CompileConditionILi1000EEEEEvPT_S6_S6_PKS5_S8_S8_S8_PKfflPfPj:
.text._ZN13group_norm_v218gn_bwd_cuda_kernelI6__halfLi320ELi3ELi16ELi80ELi1024ELb1ELb1ELi16ELi320ELi320ELi4ELb1ELi5ELb0ELb0ELNS_15WgradSyncMethodE2ENS_16CompileConditionILi1000EEEEEvPT_S6_S6_PKS5_S8_S8_S8_PKfflPfPj:
[----:B------:R-:W0:Y:S01]  /*0000*/  LDC R1, c[0x0][0x37c] ;  /* 0x0000df00ff017b82 */ /* 0x000e220000000800 */
[----:B------:R-:W1:Y:S07]  /*0010*/  LDCU.64 UR6, c[0x0][0x3d8] ;  /* 0x00007b00ff0677ac */ /* 0x000e6e0008000a00 */
[----:B------:R-:W2:Y:S01]  /*0020*/  S2UR UR10, SR_CTAID.Y ;  /* 0x00000000000a79c3 */ /* 0x000ea20000002600 */
[----:B0-----:R-:W-:Y:S01]  /*0030*/  IADD3 R1, PT, PT, R1, -0x18, RZ ;  /* 0xffffffe801017810 */ /* 0x001fe20007ffe0ff */
[----:B------:R-:W0:Y:S01]  /*0040*/  LDCU.64 UR18, c[0x0][0x3c8] ;  /* 0x00007900ff1277ac */ /* 0x000e220008000a00 */
[----:B------:R-:W-:Y:S01]  /*0050*/  UMOV UR4, 0x14 ;  /* 0x0000001400047882 */ /* 0x000fe20000000000 */
[----:B------:R-:W-:-:S04]  /*0060*/  UMOV UR5, 0x0 ;  /* 0x0000000000057882 */ /* 0x000fc80000000000 */
[----:B------:R-:W3:Y:S01]  /*0070*/  S2UR UR9, SR_CTAID.X ;  /* 0x00000000000979c3 */ /* 0x000ee20000002500 */
[----:B------:R-:W4:Y:S01]  /*0080*/  LDCU.64 UR14, c[0x0][0x358] ;  /* 0x00006b00ff0e77ac */ /* 0x000f220008000a00 */
[----:B-1----:R-:W-:-:S04]  /*0090*/  UIMAD.WIDE.U32 UR4, UR6, 0x1, UR4 ;  /* 0x00000001060478a5 */ /* 0x002fc8000f8e0004 */
[----:B------:R-:W-:Y:S02]  /*00a0*/  UIADD3 UR6, UPT, UPT, UR5, UR7, URZ ;  /* 0x0000000705067290 */ /* 0x000fe4000fffe0ff */
[----:B0-----:R-:W-:Y:S01]  /*00b0*/  USHF.L.U32 UR7, UR18, 0x2, URZ ;  /* 0x0000000212077899 */ /* 0x001fe200080006ff */
[----:B------:R-:W-:Y:S01]  /*00c0*/  MOV R3, UR5 ;  /* 0x0000000500037c02 */ /* 0x000fe20008000f00 */
[----:B------:R-:W-:Y:S01]  /*00d0*/  USHF.L.U64.HI UR8, UR18, 0x2, UR19 ;  /* 0x0000000212087899 */ /* 0x000fe20008010213 */
[----:B------:R-:W-:Y:S01]  /*00e0*/  MOV R2, UR4 ;  /* 0x0000000400027c02 */ /* 0x000fe20008000f00 */
[----:B--2---:R-:W-:Y:S01]  /*00f0*/  UISETP.GT.U32.AND UP0, UPT, UR7, UR10, UPT ;  /* 0x0000000a0700728c */ /* 0x004fe2000bf04070 */
        /* <DEDUP_REMOVED lines=17> */
.L_x_847:
[----:B0-----:R-:W2:Y:S04]  /*0210*/  LD.E.STRONG.GPU R5, desc[UR14][R2.64] ;  /* 0x0000000e02057980 */ /* 0x001ea8000c10f900 */
[----:B--2---:R-:W-:Y:S01]  /*0220*/  CCTL.IVALL ;  /* 0x00000000ff00798f */ /* 0x004fe20002000000 */
[----:B------:R-:W-:Y:S05]  /*0230*/  YIELD ;  /* 0x0000000000007946 */ /* 0x000fea0003800000 */
[----:B-----5:R-:W-:-:S04]  /*0240*/  LOP3.LUT R5, R5, R0, RZ, 0x3c, !PT ;  /* 0x0000000005057212 */ /* 0x020fc800078e3cff */
[----:B------:R-:W-:-:S13]  /*0250*/  ISETP.GT.AND P0, PT, R5, -0x1, PT ;  /* 0xffffffff0500780c */ /* 0x000fda0003f04270 */
[----:B------:R-:W-:Y:S05]  /*0260*/  @P0 BRA `(.L_x_847) ;  /* 0xfffffffc00e80947 */ /* 0x000fea000383ffff */
.L_x_846:
[----:B------:R-:W-:Y:S05]  /*0270*/  WARPSYNC.ALL ;  /* 0x0000000000007948 */ /* 0x000fea0003800000 */
[----:B------:R-:W-:Y:S06]  /*0280*/  BAR.SYNC.DEFER_BLOCKING 0x0 ;  /* 0x0000000000007b1d */ /* 0x000fec0000010000 */
[----:B------:R-:W-:Y:S05]  /*0290*/  BRA `(.L_x_848) ;  /* 0x0000003000787947 */ /* 0x000fea0003800000 */
.L_x_845:
[----:B------:R-:W-:Y:S01]  /*02a0*/  ULOP3.LUT UR13, UR9, 0x3f, URZ, 0xc0, !UPT ;  /* 0x0000003f090d7892 */ /* 0x000fe2000f8ec0ff */
[----:B------:R-:W-:-:S11]  /*02b0*/  UMOV UR4, URZ ;  /* 0x000000ff00047c82 */ /* 0x000fd60008000000 */
.L_x_859:
        /* <DEDUP_REMOVED lines=11> */
[----:B------:R-:W-:Y:S01]  /*0370*/  MOV R6, UR7 ;  /* 0x0000000700067c02 */ /* 0x000fe20008000f00 */
[----:B------:R-:W3:Y:S04]  /*0380*/  LDCU.64 UR18, c[0x0][0x3a0] ;  /* 0x00007400ff1277ac */ /* 0x000ee80008000a00 */
        /* <DEDUP_REMOVED lines=11> */
[----:B------:R-:W-:-:S05]  /*0440*/  IMAD.HI.U32 R0, R4, -0x33333333, RZ ;  /* 0xcccccccd04007827 */ /* 0x000fca00078e00ff */
[----:B------:R-:W-:-:S04]  /*0450*/  SHF.R.U32.HI R2, RZ, 0x6, R0 ;  /* 0x00000006ff027819 */ /* 0x000fc80000011600 */
[----:B------:R-:W-:Y:S01]  /*0460*/  SHF.L.U32 R0, R2, 0x1, RZ ;  /* 0x0000000102007819 */ /* 0x000fe200000006ff */
[----:B------:R0:W-:Y:S03]  /*0470*/  STL [R1], R2 ;  /* 0x0000000201007387 */ /* 0x0001e60000100800 */
[----:B------:R-:W-:Y:S02]  /*0480*/  LEA R8, P0, R3, R0, 0x5 ;  /* 0x0000000003087211 */ /* 0x000fe400078028ff */
[----:B------:R-:W-:Y:S01]  /*0490*/  MOV R3, UR6 ;  /* 0x0000000600037c02 */ /* 0x000fe20008000f00 */
[----:B------:R-:W-:-:S03]  /*04a0*/  UIMAD UR6, UR8, 0x140000, URZ ;  /* 0x00140000080678a4 */ /* 0x000fc6000f8e02ff */
[----:B------:R-:W-:Y:S01]  /*04b0*/  LOP3.LUT R0, R32, 0x3f0, R3, 0xf8, !PT ;  /* 0x000003f020007812 */ /* 0x000fe200078ef803 */
[----:B0-----:R-:W-:Y:S01]  /*04c0*/  IMAD.WIDE.U32 R2, R9, 0x140000, R4 ;  /* 0x0014000009027825 */ /* 0x001fe200078e0004 */
[----:B------:R-:W-:Y:S02]  /*04d0*/  LEA.HI.X R5, R6, RZ, R7, 0x5, P0 ;  /* 0x000000ff06057211 */ /* 0x000fe400000f2c07 */
[----:B--2---:R-:W-:Y:S01]  /*04e0*/  LEA R10, P0, R8, UR16, 0x2 ;  /* 0x00000010080a7c11 */ /* 0x004fe2000f8010ff */
[----:B------:R-:W-:Y:S01]  /*04f0*/  IMAD R51, R0, 0x500, RZ ;  /* 0x0000050000337824 */ /* 0x000fe200078e02ff */
[----:B------:R-:W0:Y:S02]  /*0500*/  LDC.64 R6, c[0x0][0x3b0] ;  /* 0x0000ec00ff067b82 */ /* 0x000e240000000a00 */
[----:B------:R-:W-:Y:S01]  /*0510*/  LEA.HI.X R11, R8, UR17, R5, 0x2, P0 ;  /* 0x00000011080b7c11 */ /* 0x000fe200080f1405 */
[----:B------:R-:W2:Y:S01]  /*0520*/  LDCU.64 UR16, c[0x0][0x398] ;  /* 0x00007300ff1077ac */ /* 0x000ea20008000a00 */
[----:B------:R-:W-:-:S04]  /*0530*/  IADD3 R51, P1, PT, R51, R2, RZ ;  /* 0x0000000233337210 */ /* 0x000fc80007f3e0ff */
[----:B------:R-:W4:Y:S01]  /*0540*/  LDG.E.64.CONSTANT R10, desc[UR14][R10.64] ;  /* 0x0000000e0a0a7981 */ /* 0x000f22000c1e9b00 */
[----:B------:R-:W-:Y:S01]  /*0550*/  IADD3.X R2, PT, PT, R3, UR6, RZ, P1, !PT ;  /* 0x0000000603027c10 */ /* 0x000fe20008ffe4ff */
[----:B-1----:R-:W-:Y:S01]  /*0560*/  IMAD.WIDE.U32 R12, R4, 0x2, R12 ;  /* 0x00000002040c7825 */ /* 0x002fe200078e000c */
[C---:B------:R-:W-:Y:S01]  /*0570*/  SHF.L.U32 R50, R51.reuse, 0x1, RZ ;  /* 0x0000000133327819 */ /* 0x040fe200000006ff */
[----:B------:R-:W4:Y:S01]  /*0580*/  LDCU UR6, c[0x0][0x3c0] ;  /* 0x00007800ff0677ac */ /* 0x000f220008000800 */
[----:B------:R-:W-:Y:S02]  /*0590*/  SHF.L.U64.HI R51, R51, 0x1, R2 ;  /* 0x0000000133337819 */ /* 0x000fe40000010202 */
[----:B---3--:R-:W-:Y:S01]  /*05a0*/  IADD3 R16, P0, PT, R50, UR18, RZ ;  /* 0x0000001232107c10 */ /* 0x008fe2000ff1e0ff */
[----:B------:R-:W3:Y:S03]  /*05b0*/  LDG.E.64.CONSTANT R12, desc[UR14][R12.64] ;  /* 0x0000000e0c0c7981 */ /* 0x000ee6000c1e9b00 */
[----:B------:R-:W-:-:S05]  /*05c0*/  IADD3.X R17, PT, PT, R51, UR19, RZ, P0, !PT ;  /* 0x0000001333117c10 */ /* 0x000fca00087fe4ff */
[----:B------:R-:W3:Y:S01]  /*05d0*/  LDG.E.64.CONSTANT R2, desc[UR14][R16.64] ;  /* 0x0000000e10027981 */ /* 0x000ee2000c1e9b00 */
[----:B--2---:R-:W-:Y:S01]  /*05e0*/  IADD3 R24, P0, PT, R50, UR16, RZ ;  /* 0x0000001032187c10 */ /* 0x004fe2000ff1e0ff */
[----:B0-----:R-:W-:Y:S02]  /*05f0*/  IMAD.WIDE.U32 R4, R4, 0x2, R6 ;  /* 0x0000000204047825 */ /* 0x001fe400078e0006 */
[----:B------:R-:W2:Y:S01]  /*0600*/  LDG.E.64.CONSTANT R8, desc[UR14][R16.64+0x2800] ;  /* 0x0028000e10087981 */ /* 0x000ea2000c1e9b00 */
[----:B------:R-:W-:Y:S01]  /*0610*/  IADD3.X R25, PT, PT, R51, UR17, RZ, P0, !PT ;  /* 0x0000001133197c10 */ /* 0x000fe200087fe4ff */
[----:B------:R-:W0:Y:S02]  /*0620*/  LDCU.64 UR16, c[0x0][0x3d0] ;  /* 0x00007a00ff1077ac */ /* 0x000e240008000a00 */
[----:B------:R-:W2:Y:S04]  /*0630*/  LDG.E.64.CONSTANT R4, desc[UR14][R4.64] ;  /* 0x0000000e04047981 */ /* 0x000ea8000c1e9b00 */
[----:B------:R-:W2:Y:S04]  /*0640*/  LDG.E.64.CONSTANT R20, desc[UR14][R24.64+0x5000] ;  /* 0x0050000e18147981 */ /* 0x000ea8000c1e9b00 */
[----:B------:R-:W2:Y:S04]  /*0650*/  LDG.E.64.CONSTANT R14, desc[UR14][R16.64+0x5000] ;  /* 0x0050000e100e7981 */ /* 0x000ea8000c1e9b00 */
[----:B------:R1:W2:Y:S04]  /*0660*/  LDG.E.64.CONSTANT R18, desc[UR14][R16.64+0x7800] ;  /* 0x0078000e10127981 */ /* 0x0002a8000c1e9b00 */
[----:B------:R-:W2:Y:S04]  /*0670*/  LDG.E.64.CONSTANT R36, desc[UR14][R24.64] ;  /* 0x0000000e18247981 */ /* 0x000ea8000c1e9b00 */
[----:B------:R-:W2:Y:S04]  /*0680*/  LDG.E.64.CONSTANT R34, desc[UR14][R24.64+0x2800] ;  /* 0x0028000e18227981 */ /* 0x000ea8000c1e9b00 */
[----:B------:R0:W-:Y:S04]  /*0690*/  STL [R1+0x8], R50 ;  /* 0x0000083201007387 */ /* 0x0001e80000100800 */
[----:B------:R-:W-:Y:S04]  /*06a0*/  STL [R1+0xc], R51 ;  /* 0x00000c3301007387 */ /* 0x000fe80000100800 */
[----:B------:R1:W2:Y:S01]  /*06b0*/  LDG.E.64.CONSTANT R22, desc[UR14][R24.64+0x7800] ;  /* 0x0078000e18167981 */ /* 0x0002a2000c1e9b00 */
[----:B------:R-:W-:-:S04]  /*06c0*/  MOV R60, 0x400 ;  /* 0x00000400003c7802 */ /* 0x000fc80000000f00 */
[----:B------:R-:W-:Y:S01]  /*06d0*/  IADD3 R60, PT, PT, R60, 0x2800, RZ ;  /* 0x000028003c3c7810 */ /* 0x000fe20007ffe0ff */
[----:B----4-:R-:W-:-:S06]  /*06e0*/  FADD.FTZ R6, R11, UR6 ;  /* 0x000000060b067e21 */ /* 0x010fcc0008010000 */
[----:B------:R-:W4:Y:S01]  /*06f0*/  MUFU.RSQ R6, R6 ;  /* 0x0000000600067308 */ /* 0x000f220000001400 */
[--C-:B---3--:R-:W-:Y:S02]  /*0700*/  HADD2.F32 R7, -RZ, R2.reuse.H0_H0 ;  /* 0x20000002ff077230 */ /* 0x108fe40000004100 */
[----:B------:R-:W-:-:S03]  /*0710*/  HADD2.F32 R11, -RZ, R2.H1_H1 ;  /* 0x30000002ff0b7230 */ /* 0x000fc60000004100 */
[C---:B------:R-:W-:Y:S02]  /*0720*/  FADD.FTZ R7, -R10.reuse, R7 ;  /* 0x000000070a077221 */ /* 0x040fe40000010100 */
[----:B------:R-:W-:Y:S02]  /*0730*/  FADD.FTZ R11, -R10, R11 ;  /* 0x0000000b0a0b7221 */ /* 0x000fe40000010100 */
[C---:B----4-:R-:W-:Y:S01]  /*0740*/  FMUL.FTZ R0, R6.reuse, R7 ;  /* 0x0000000706007220 */ /* 0x050fe20000410000 */
[--C-:B------:R-:W-:Y:S02]  /*0750*/  HADD2.F32 R7, -RZ, R3.reuse.H0_H0 ;  /* 0x20000003ff077230 */ /* 0x100fe40000004100 */
[----:B------:R-:W-:Y:S01]  /*0760*/  FMUL.FTZ R2, R6, R11 ;  /* 0x0000000b06027220 */ /* 0x000fe20000410000 */
[----:B------:R-:W-:Y:S02]  /*0770*/  HADD2.F32 R11, -RZ, R3.H1_H1 ;  /* 0x30000003ff0b7230 */ /* 0x000fe40000004100 */
[----:B------:R-:W-:Y:S01]  /*0780*/  FADD.FTZ R7, -R10, R7 ;  /* 0x000000070a077221 */ /* 0x000fe20000010100 */
[----:B------:R-:W-:-:S02]  /*0790*/  HADD2.F32 R61, -RZ, R12.H0_H0 ;  /* 0x2000000cff3d7230 */ /* 0x000fc40000004100 */
[----:B------:R-:W-:Y:S01]  /*07a0*/  FADD.FTZ R11, -R10, R11 ;  /* 0x0000000b0a0b7221 */ /* 0x000fe20000010100 */
[--C-:B--2---:R-:W-:Y:S01]  /*07b0*/  HADD2.F32 R27, -RZ, R4.reuse.H0_H0 ;  /* 0x20000004ff1b7230 */ /* 0x104fe20000004100 */
[----:B------:R2:W-:Y:S01]  /*07c0*/  STL [R1+0x10], R21 ;  /* 0x0000101501007387 */ /* 0x0005e20000100800 */
[----:B0-----:R-:W-:Y:S02]  /*07d0*/  HADD2.F32 R50, -RZ, R13.H0_H0 ;  /* 0x2000000dff327230 */ /* 0x001fe40000004100 */
[C---:B------:R-:W-:Y:S01]  /*07e0*/  FMUL.FTZ R3, R6.reuse, R7 ;  /* 0x0000000706037220 */ /* 0x040fe20000410000 */
[--C-:B------:R-:W-:Y:S02]  /*07f0*/  HADD2.F32 R31, -RZ, R5.reuse.H0_H0 ;  /* 0x20000005ff1f7230 */ /* 0x100fe40000004100 */
[----:B------:R-:W-:Y:S02]  /*0800*/  HADD2.F32 R29, -RZ, R4.H1_H1 ;  /* 0x30000004ff1d7230 */ /* 0x000fe40000004100 */
[----:B------:R-:W-:Y:S01]  /*0810*/  FMUL.FTZ R4, R6, R11 ;  /* 0x0000000b06047220 */ /* 0x000fe20000410000 */
[----:B------:R-:W-:-:S02]  /*0820*/  HADD2.F32 R5, -RZ, R5.H1_H1 ;  /* 0x30000005ff057230 */ /* 0x000fc40000004100 */
[----:B--2---:R-:W-:Y:S02]  /*0830*/  HADD2.F32 R21, -RZ, R13.H1_H1 ;  /* 0x3000000dff157230 */ /* 0x004fe40000004100 */
[----:B------:R-:W-:Y:S01]  /*0840*/  FFMA.FTZ R44, R0, R61, R27 ;  /* 0x0000003d002c7223 */ /* 0x000fe2000001001b */
[----:B-1----:R-:W-:Y:S02]  /*0850*/  FFMA.FTZ R17, R3, R50, R31 ;  /* 0x0000003203117223 */ /* 0x002fe4000001001f */
[----:B------:R-:W-:Y:S01]  /*0860*/  FFMA.FTZ R52, R4, R21, R5 ;  /* 0x0000001504347223 */ /* 0x000fe20000010005 */
[----:B------:R-:W-:Y:S01]  /*0870*/  FMUL.FTZ R56, R44, -1.4426950216293334961 ;  /* 0xbfb8aa3b2c387820 */ /* 0x000fe20000410000 */
[----:B------:R-:W-:Y:S02]  /*0880*/  FMUL.FTZ R53, R17, -1.4426950216293334961 ;  /* 0xbfb8aa3b11357820 */ /* 0x000fe40000410000 */
[----:B------:R-:W-:-:S03]  /*0890*/  FMUL.FTZ R39, R52, -1.4426950216293334961 ;  /* 0xbfb8aa3b34277820 */ /* 0x000fc60000410000 */
[----:B------:R-:W0:Y:S08]  /*08a0*/  MUFU.EX2 R56, R56 ;  /* 0x0000003800387308 */ /* 0x000e300000000800 */
[----:B------:R-:W1:Y:S08]  /*08b0*/  MUFU.EX2 R53, R53 ;  /* 0x0000003500357308 */ /* 0x000e700000000800 */
[----:B------:R-:W2:Y:S01]  /*08c0*/  MUFU.EX2 R39, R39 ;  /* 0x0000002700277308 */ /* 0x000ea20000000800 */
[----:B0-----:R-:W-:Y:S01]  /*08d0*/  FADD.FTZ R56, R56, 1 ;  /* 0x3f80000038387421 */ /* 0x001fe20000010000 */
[----:B------:R-:W-:-:S02]  /*08e0*/  HADD2.F32 R51, -RZ, R12.H1_H1 ;  /* 0x3000000cff337230 */ /* 0x000fc40000004100 */
[----:B------:R-:W-:Y:S02]  /*08f0*/  HADD2.F32 R7, -RZ, R8.H0_H0 ;  /* 0x20000008ff077230 */ /* 0x000fe40000004100 */
[----:B-1----:R-:W-:Y:S02]  /*0900*/  FADD.FTZ R53, R53, 1 ;  /* 0x3f80000035357421 */ /* 0x002fe40000010000 */
[----:B------:R-:W-:Y:S01]  /*0910*/  MUFU.RCP R58, R56 ;  /* 0x00000038003a7308 */ /* 0x000fe20000001000 */
[----:B------:R-:W-:Y:S02]  /*0920*/  HADD2.F32 R13, -RZ, R9.H0_H0 ;  /* 0x20000009ff0d7230 */ /* 0x000fe40000004100 */
[----:B------:R-:W-:Y:S01]  /*0930*/  FFMA.FTZ R49, R2, R51, R29 ;  /* 0x0000003302317223 */ /* 0x000fe2000001001d */
[----:B--2---:R-:W-:-:S04]  /*0940*/  FADD.FTZ R39, R39, 1 ;  /* 0x3f80000027277421 */ /* 0x004fc80000010000 */
[----:B------:R-:W-:Y:S01]  /*0950*/  MUFU.RCP R56, R53 ;  /* 0x0000003500387308 */ /* 0x000fe20000001000 */
[----:B------:R-:W-:Y:S01]  /*0960*/  FMUL.FTZ R16, R49, -1.4426950216293334961 ;  /* 0xbfb8aa3b31107820 */ /* 0x000fe20000410000 */
[C---:B------:R-:W-:Y:S01]  /*0970*/  FADD.FTZ R7, -R10.reuse, R7 ;  /* 0x000000070a077221 */ /* 0x040fe20000010100 */
[----:B------:R-:W-:-:S05]  /*0980*/  FADD.FTZ R13, -R10, R13 ;  /* 0x0000000d0a0d7221 */ /* 0x000fca0000010100 */
[----:B------:R0:W-:Y:S01]  /*0990*/  MUFU.RCP R53, R39 ;  /* 0x0000002700357308 */ /* 0x0001e20000001000 */
[----:B------:R-:W-:Y:S02]  /*09a0*/  HADD2.F32 R11, -RZ, R8.H1_H1 ;  /* 0x30000008ff0b7230 */ /* 0x000fe40000004100 */
[C---:B------:R-:W-:Y:S01]  /*09b0*/  FMUL.FTZ R7, R6.reuse, R7 ;  /* 0x0000000706077220 */ /* 0x040fe20000410000 */
[----:B0-----:R-:W0:Y:S01]  /*09c0*/  S2R R39, SR_CgaCtaId ;  /* 0x0000000000277919 */ /* 0x001e220000008800 */
[----:B------:R-:W-:Y:S01]  /*09d0*/  FMUL.FTZ R25, R6, R13 ;  /* 0x0000000d06197220 */ /* 0x000fe20000410000 */
[--C-:B------:R-:W-:Y:S02]  /*09e0*/  HADD2.F32 R13, -RZ, R14.reuse.H0_H0 ;  /* 0x2000000eff0d7230 */ /* 0x100fe40000004100 */
[----:B------:R-:W1:Y:S01]  /*09f0*/  MUFU.EX2 R16, R16 ;  /* 0x0000001000107308 */ /* 0x000e620000000800 */
[----:B------:R-:W-:Y:S01]  /*0a00*/  FADD.FTZ R11, -R10, R11 ;  /* 0x0000000b0a0b7221 */ /* 0x000fe20000010100 */
[----:B------:R-:W-:Y:S01]  /*0a10*/  FFMA.FTZ R40, R61, R7, R27 ;  /* 0x000000073d287223 */ /* 0x000fe2000001001b */
[----:B------:R-:W-:-:S02]  /*0a20*/  HADD2.F32 R33, -RZ, R14.H1_H1 ;  /* 0x3000000eff217230 */ /* 0x000fc40000004100 */
[----:B------:R-:W-:Y:S01]  /*0a30*/  FADD.FTZ R13, -R10, R13 ;  /* 0x0000000d0a0d7221 */ /* 0x000fe20000010100 */
[----:B------:R-:W-:Y:S01]  /*0a40*/  FMUL.FTZ R8, R6, R11 ;  /* 0x0000000b06087220 */ /* 0x000fe20000410000 */
[----:B------:R-:W-:Y:S02]  /*0a50*/  HADD2.F32 R11, -RZ, R9.H1_H1 ;  /* 0x30000009ff0b7230 */ /* 0x000fe40000004100 */
[----:B------:R-:W-:Y:S01]  /*0a60*/  FMUL.FTZ R59, R40, -1.4426950216293334961 ;  /* 0xbfb8aa3b283b7820 */ /* 0x000fe20000410000 */
[----:B------:R-:W-:Y:S01]  /*0a70*/  FMUL.FTZ R12, R6, R13 ;  /* 0x0000000d060c7220 */ /* 0x000fe20000410000 */
[----:B------:R-:W-:Y:S01]  /*0a80*/  FFMA.FTZ R41, R51, R8, R29 ;  /* 0x0000000833297223 */ /* 0x000fe2000001001d */
[C---:B------:R-:W-:Y:S01]  /*0a90*/  FADD.FTZ R13, -R10.reuse, R33 ;  /* 0x000000210a0d7221 */ /* 0x040fe20000010100 */
[----:B------:R-:W-:Y:S01]  /*0aa0*/  FADD.FTZ R11, -R10, R11 ;  /* 0x0000000b0a0b7221 */ /* 0x000fe20000010100 */
[----:B------:R-:W-:Y:S01]  /*0ab0*/  HADD2.F32 R33, -RZ, R15.H0_H0 ;  /* 0x2000000fff217230 */ /* 0x000fe20000004100 */
[----:B------:R-:W2:Y:S01]  /*0ac0*/  MUFU.EX2 R59, R59 ;  /* 0x0000003b003b7308 */ /* 0x000ea20000000800 */
[----:B------:R-:W-:Y:S01]  /*0ad0*/  FMUL.FTZ R54, R41, -1.4426950216293334961 ;  /* 0xbfb8aa3b29367820 */ /* 0x000fe20000410000 */
[----:B------:R-:W-:-:S02]  /*0ae0*/  FMUL.FTZ R11, R6, R11 ;  /* 0x0000000b060b7220 */ /* 0x000fc40000410000 */
[----:B------:R-:W-:Y:S01]  /*0af0*/  FADD.FTZ R57, -R10, R33 ;  /* 0x000000210a397221 */ /* 0x000fe20000010100 */
[----:B-1----:R-:W-:Y:S01]  /*0b00*/  FADD.FTZ R16, R16, 1 ;  /* 0x3f80000010107421 */ /* 0x002fe20000010000 */
[----:B------:R-:W-:Y:S02]  /*0b10*/  FFMA.FTZ R46, R21, R11, R5 ;  /* 0x0000000b152e7223 */ /* 0x000fe40000010005 */
[----:B------:R-:W1:Y:S01]  /*0b20*/  MUFU.EX2 R54, R54 ;  /* 0x0000003600367308 */ /* 0x000e620000000800 */
[----:B------:R-:W-:Y:S01]  /*0b30*/  FMUL.FTZ R14, R6, R57 ;  /* 0x00000039060e7220 */ /* 0x000fe20000410000 */
[----:B------:R-:W-:Y:S01]  /*0b40*/  FFMA.FTZ R45, R50, R25, R31 ;  /* 0x00000019322d7223 */ /* 0x000fe2000001001f */
[----:B------:R-:W-:-:S05]  /*0b50*/  FMUL.FTZ R48, R46, -1.4426950216293334961 ;  /* 0xbfb8aa3b2e307820 */ /* 0x000fca0000410000 */
[----:B------:R-:W3:Y:S01]  /*0b60*/  MUFU.RCP R57, R16 ;  /* 0x0000001000397308 */ /* 0x000ee20000001000 */
[----:B0-----:R-:W-:Y:S01]  /*0b70*/  LEA R60, R39, R60, 0x18 ;  /* 0x0000003c273c7211 */ /* 0x001fe200078ec0ff */
[----:B------:R-:W-:-:S04]  /*0b80*/  FMUL.FTZ R55, R45, -1.4426950216293334961 ;  /* 0xbfb8aa3b2d377820 */ /* 0x000fc80000410000 */
[----:B------:R-:W-:Y:S02]  /*0b90*/  IMAD R60, R43, 0x28, R60 ;  /* 0x000000282b3c7824 */ /* 0x000fe400078e023c */
[----:B--2---:R-:W-:Y:S01]  /*0ba0*/  FADD.FTZ R43, R59, 1 ;  /* 0x3f8000003b2b7421 */ /* 0x004fe20000010000 */
[----:B------:R-:W0:Y:S01]  /*0bb0*/  MUFU.EX2 R48, R48 ;  /* 0x0000003000307308 */ /* 0x000e220000000800 */
[----:B------:R-:W-:-:S04]  /*0bc0*/  FADD.FTZ R59, -R58, 1 ;  /* 0x3f8000003a3b7421 */ /* 0x000fc80000010100 */
[----:B------:R-:W-:-:S03]  /*0bd0*/  FFMA.FTZ R59, R44, R59, 1 ;  /* 0x3f8000002c3b7423 */ /* 0x000fc6000001003b */
[----:B------:R-:W2:Y:S01]  /*0be0*/  MUFU.EX2 R55, R55 ;  /* 0x0000003700377308 */ /* 0x000ea20000000800 */
[----:B-1----:R-:W-:Y:S01]  /*0bf0*/  FADD.FTZ R44, R54, 1 ;  /* 0x3f800000362c7421 */ /* 0x002fe20000010000 */
[----:B------:R-:W-:Y:S01]  /*0c00*/  FADD.FTZ R54, -R56, 1 ;  /* 0x3f80000038367421 */ /* 0x000fe20000010100 */
[----:B------:R-:W-:Y:S01]  /*0c10*/  LEA R60, R32, R60, 0x3 ;  /* 0x0000003c203c7211 */ /* 0x000fe200078e18ff */
[----:B---3--:R-:W-:Y:S02]  /*0c20*/  FADD.FTZ R32, -R57, 1 ;  /* 0x3f80000039207421 */ /* 0x008fe40000010100 */
[----:B------:R-:W-:Y:S01]  /*0c30*/  FFMA.FTZ R54, R17, R54, 1 ;  /* 0x3f80000011367423 */ /* 0x000fe20000010036 */
[--C-:B------:R-:W-:Y:S02]  /*0c40*/  HADD2.F32 R16, -RZ, R18.reuse.H0_H0 ;  /* 0x20000012ff107230 */ /* 0x100fe40000004100 */
[----:B------:R-:W-:Y:S01]  /*0c50*/  FFMA.FTZ R32, R49, R32, 1 ;  /* 0x3f80000031207423 */ /* 0x000fe20000010020 */
[----:B------:R-:W-:Y:S01]  /*0c60*/  FADD.FTZ R49, -R53, 1 ;  /* 0x3f80000035317421 */ /* 0x000fe20000010100 */
[----:B------:R-:W-:-:S02]  /*0c70*/  HADD2.F32 R18, -RZ, R18.H1_H1 ;  /* 0x30000012ff127230 */ /* 0x000fc40000004100 */
[----:B------:R-:W-:Y:S01]  /*0c80*/  FMUL.FTZ R56, R56, R54 ;  /* 0x0000003638387220 */ /* 0x000fe20000410000 */
[----:B0-----:R-:W-:Y:S01]  /*0c90*/  FADD.FTZ R54, R48, 1 ;  /* 0x3f80000030367421 */ /* 0x001fe20000010000 */
[----:B------:R-:W-:Y:S01]  /*0ca0*/  FFMA.FTZ R52, R52, R49, 1 ;  /* 0x3f80000034347423 */ /* 0x000fe20000010031 */
[----:B------:R-:W0:Y:S01]  /*0cb0*/  MUFU.RCP R43, R43 ;  /* 0x0000002b002b7308 */ /* 0x000e220000001000 */
[----:B------:R-:W-:Y:S01]  /*0cc0*/  FADD.FTZ R17, -R10, R18 ;  /* 0x000000120a117221 */ /* 0x000fe20000010100 */
[----:B--2---:R-:W-:Y:S01]  /*0cd0*/  FADD.FTZ R49, R55, 1 ;  /* 0x3f80000037317421 */ /* 0x004fe20000010000 */
[----:B------:R-:W-:Y:S01]  /*0ce0*/  FFMA.FTZ R30, R61, R12, R27 ;  /* 0x0000000c3d1e7223 */ /* 0x000fe2000001001b */
[C---:B------:R-:W-:Y:S01]  /*0cf0*/  FMUL.FTZ R13, R6.reuse, R13 ;  /* 0x0000000d060d7220 */ /* 0x040fe20000410000 */
[----:B------:R-:W-:-:S03]  /*0d00*/  FMUL.FTZ R17, R6, R17 ;  /* 0x0000001106117220 */ /* 0x000fc60000410000 */
[----:B------:R-:W1:Y:S01]  /*0d10*/  MUFU.RCP R44, R44 ;  /* 0x0000002c002c7308 */ /* 0x000e620000001000 */
[----:B------:R-:W-:Y:S01]  /*0d20*/  FMUL.FTZ R47, R30, -1.4426950216293334961 ;  /* 0xbfb8aa3b1e2f7820 */ /* 0x000fe20000410000 */
[----:B------:R-:W-:Y:S01]  /*0d30*/  FFMA.FTZ R33, R51, R13, R29 ;  /* 0x0000000d33217223 */ /* 0x000fe2000001001d */
[----:B------:R-:W-:-:S05]  /*0d40*/  FFMA.FTZ R24, R50, R14, R31 ;  /* 0x0000000e32187223 */ /* 0x000fca000001001f */
[----:B------:R-:W2:Y:S01]  /*0d50*/  MUFU.RCP R54, R54 ;  /* 0x0000003600367308 */ /* 0x000ea20000001000 */
[----:B------:R-:W-:Y:S02]  /*0d60*/  HADD2.F32 R15, -RZ, R15.H1_H1 ;  /* 0x3000000fff0f7230 */ /* 0x000fe40000004100 */
[----:B------:R-:W-:Y:S01]  /*0d70*/  FFMA.FTZ R29, R51, R17, R29 ;  /* 0x00000011331d7223 */ /* 0x000fe2000001001d */
[----:B------:R-:W-:-:S04]  /*0d80*/  FMUL.FTZ R42, R24, -1.4426950216293334961 ;  /* 0xbfb8aa3b182a7820 */ /* 0x000fc80000410000 */
[----:B------:R-:W3:Y:S01]  /*0d90*/  MUFU.RCP R49, R49 ;  /* 0x0000003100317308 */ /* 0x000ee20000001000 */
[----:B------:R-:W-:Y:S01]  /*0da0*/  FMUL.FTZ R32, R57, R32 ;  /* 0x0000002039207220 */ /* 0x000fe20000410000 */
[----:B------:R-:W-:Y:S01]  /*0db0*/  FMUL.FTZ R57, R29, -1.4426950216293334961 ;  /* 0xbfb8aa3b1d397820 */ /* 0x000fe20000410000 */
[----:B------:R-:W-:Y:S01]  /*0dc0*/  FADD.FTZ R15, -R10, R15 ;  /* 0x0000000f0a0f7221 */ /* 0x000fe20000010100 */
[----:B------:R-:W-:Y:S01]  /*0dd0*/  FMUL.FTZ R53, R53, R52 ;  /* 0x0000003435357220 */ /* 0x000fe20000410000 */
[----:B------:R-:W-:-:S03]  /*0de0*/  HADD2.F32 R55, -RZ, R37.H0_H0 ;  /* 0x20000025ff377230 */ /* 0x000fc60000004100 */
[----:B------:R-:W4:Y:S01]  /*0df0*/  MUFU.EX2 R47, R47 ;  /* 0x0000002f002f7308 */ /* 0x000f220000000800 */
[--C-:B------:R-:W-:Y:S02]  /*0e00*/  HADD2.F32 R48, -RZ, R36.reuse.H0_H0 ;  /* 0x20000024ff307230 */ /* 0x100fe40000004100 */
[----:B------:R-:W-:Y:S01]  /*0e10*/  FMUL.FTZ R59, R58, R59 ;  /* 0x0000003b3a3b7220 */ /* 0x000fe20000410000 */
[----:B------:R-:W-:Y:S02]  /*0e20*/  HADD2.F32 R52, -RZ, R36.H1_H1 ;  /* 0x30000024ff347230 */ /* 0x000fe40000004100 */
[----:B------:R-:W-:Y:S01]  /*0e30*/  FMUL.FTZ R15, R6, R15 ;  /* 0x0000000f060f7220 */ /* 0x000fe20000410000 */
[----:B0-----:R-:W-:Y:S01]  /*0e40*/  FADD.FTZ R58, -R43, 1 ;  /* 0x3f8000002b3a7421 */ /* 0x001fe20000010100 */
[----:B------:R0:W-:Y:S01]  /*0e50*/  MUFU.EX2 R36, R57 ;  /* 0x0000003900247308 */ /* 0x0001e20000000800 */
[--C-:B------:R-:W-:Y:S02]  /*0e60*/  HADD2.F32 R18, -RZ, R19.reuse.H0_H0 ;  /* 0x20000013ff127230 */ /* 0x100fe40000004100 */
[----:B------:R-:W-:Y:S01]  /*0e70*/  FFMA.FTZ R38, R21, R15, R5 ;  /* 0x0000000f15267223 */ /* 0x000fe20000010005 */
[----:B------:R-:W-:-:S02]  /*0e80*/  HADD2.F32 R19, -RZ, R19.H1_H1 ;  /* 0x30000013ff137230 */ /* 0x000fc40000004100 */
[----:B------:R-:W-:Y:S02]  /*0e90*/  FMUL.FTZ R52, R52, R32 ;  /* 0x0000002034347220 */ /* 0x000fe40000410000 */
[----:B------:R-:W4:Y:S01]  /*0ea0*/  MUFU.EX2 R42, R42 ;  /* 0x0000002a002a7308 */ /* 0x000f220000000800 */
[----:B0-----:R-:W-:Y:S02]  /*0eb0*/  HADD2.F32 R57, -RZ, R37.H1_H1 ;  /* 0x30000025ff397230 */ /* 0x001fe40000004100 */
[----:B------:R-:W-:Y:S01]  /*0ec0*/  FMUL.FTZ R37, R55, R56 ;  /* 0x0000003837257220 */ /* 0x000fe20000410000 */
[----:B-1----:R-:W-:Y:S01]  /*0ed0*/  FADD.FTZ R56, -R44, 1 ;  /* 0x3f8000002c387421 */ /* 0x002fe20000010100 */
[----:B--2---:R-:W-:Y:S01]  /*0ee0*/  FADD.FTZ R55, -R54, 1 ;  /* 0x3f80000036377421 */ /* 0x004fe20000010100 */
[----:B------:R-:W-:Y:S01]  /*0ef0*/  FFMA.FTZ R58, R40, R58, 1 ;  /* 0x3f800000283a7423 */ /* 0x000fe2000001003a */
[----:B------:R-:W-:Y:S01]  /*0f00*/  FMUL.FTZ R32, R57, R53 ;  /* 0x0000003539207220 */ /* 0x000fe20000410000 */
[----:B---3--:R-:W-:Y:S01]  /*0f10*/  FADD.FTZ R53, -R49, 1 ;  /* 0x3f80000031357421 */ /* 0x008fe20000010100 */
[----:B------:R-:W-:Y:S01]  /*0f20*/  FFMA.FTZ R56, R41, R56, 1 ;  /* 0x3f80000029387423 */ /* 0x000fe20000010038 */
[----:B------:R-:W-:Y:S01]  /*0f30*/  FFMA.FTZ R55, R46, R55, 1 ;  /* 0x3f8000002e377423 */ /* 0x000fe20000010037 */
[----:B------:R-:W-:Y:S01]  /*0f40*/  FMUL.FTZ R26, R38, -1.4426950216293334961 ;  /* 0xbfb8aa3b261a7820 */ /* 0x000fe20000410000 */
[----:B------:R-:W-:Y:S01]  /*0f50*/  FMUL.FTZ R46, R43, R58 ;  /* 0x0000003a2b2e7220 */ /* 0x000fe20000410000 */
[----:B------:R-:W-:Y:S01]  /*0f60*/  FADD.FTZ R19, -R10, R19 ;  /* 0x000000130a137221 */ /* 0x000fe20000010100 */
[----:B------:R-:W-:-:S02]  /*0f70*/  HADD2.F32 R43, -RZ, R34.H0_H0 ;  /* 0x20000022ff2b7230 */ /* 0x000fc40000004100 */
[----:B------:R-:W-:Y:S01]  /*0f80*/  FFMA.FTZ R53, R45, R53, 1 ;  /* 0x3f8000002d357423 */ /* 0x000fe20000010035 */
[----:B------:R-:W-:Y:S02]  /*0f90*/  HADD2.F32 R34, -RZ, R34.H1_H1 ;  /* 0x30000022ff227230 */ /* 0x000fe40000004100 */
[----:B------:R-:W-:Y:S01]  /*0fa0*/  FMUL.FTZ R45, R44, R56 ;  /* 0x000000382c2d7220 */ /* 0x000fe20000410000 */
[----:B----4-:R-:W-:Y:S01]  /*0fb0*/  FADD.FTZ R47, R47, 1 ;  /* 0x3f8000002f2f7421 */ /* 0x010fe20000010000 */
[----:B------:R-:W-:Y:S01]  /*0fc0*/  FMUL.FTZ R19, R6, R19 ;  /* 0x0000001306137220 */ /* 0x000fe20000410000 */
[----:B------:R-:W-:Y:S01]  /*0fd0*/  FMUL.FTZ R28, R33, -1.4426950216293334961 ;  /* 0xbfb8aa3b211c7820 */ /* 0x000fe20000410000 */
[----:B------:R-:W-:Y:S01]  /*0fe0*/  FMUL.FTZ R48, R48, R59 ;  /* 0x0000003b30307220 */ /* 0x000fe20000410000 */
[----:B------:R-:W0:Y:S01]  /*0ff0*/  MUFU.EX2 R26, R26 ;  /* 0x0000001a001a7308 */ /* 0x000e220000000800 */
[----:B------:R-:W-:Y:S01]  /*1000*/  FMUL.FTZ R45, R34, R45 ;  /* 0x0000002d222d7220 */ /* 0x000fe20000410000 */
[----:B------:R-:W-:Y:S01]  /*1010*/  FMUL.FTZ R46, R43, R46 ;  /* 0x0000002e2b2e7220 */ /* 0x000fe20000410000 */
[----:B------:R-:W-:Y:S01]  /*1020*/  FFMA.FTZ R34, R21, R19, R5 ;  /* 0x0000001315227223 */ /* 0x000fe20000010005 */
[----:B------:R-:W-:-:S02]  /*1030*/  HADD2.F32 R43, -RZ, R35.H0_H0 ;  /* 0x20000023ff2b7230 */ /* 0x000fc40000004100 */
[----:B------:R-:W-:Y:S01]  /*1040*/  FMUL.FTZ R5, R61, R48 ;  /* 0x000000303d057220 */ /* 0x000fe20000410000 */
[----:B------:R-:W-:Y:S01]  /*1050*/  FMUL.FTZ R44, R49, R53 ;  /* 0x00000035312c7220 */ /* 0x000fe20000410000 */
[----:B------:R1:W-:Y:S01]  /*1060*/  MUFU.RCP R41, R47 ;  /* 0x0000002f00297308 */ /* 0x0003e20000001000 */
[----:B------:R-:W-:Y:S01]  /*1070*/  FMUL.FTZ R55, R54, R55 ;  /* 0x0000003736377220 */ /* 0x000fe20000410000 */
[----:B------:R-:W-:Y:S01]  /*1080*/  FMUL.FTZ R49, R51, R52 ;  /* 0x0000003433317220 */ /* 0x000fe20000410000 */
[----:B------:R-:W-:Y:S01]  /*1090*/  FFMA.FTZ R57, R0, R5, RZ ;  /* 0x0000000500397223 */ /* 0x000fe200000100ff */
[----:B------:R-:W-:Y:S01]  /*10a0*/  FMUL.FTZ R44, R43, R44 ;  /* 0x0000002c2b2c7220 */ /* 0x000fe20000410000 */
[----:B-1----:R-:W-:Y:S01]  /*10b0*/  FADD.FTZ R47, R42, 1 ;  /* 0x3f8000002a2f7421 */ /* 0x002fe20000010000 */
[----:B------:R-:W-:Y:S02]  /*10c0*/  HADD2.F32 R42, -RZ, R35.H1_H1 ;  /* 0x30000023ff2a7230 */ /* 0x000fe40000004100 */
[----:B------:R-:W1:Y:S01]  /*10d0*/  MUFU.EX2 R28, R28 ;  /* 0x0000001c001c7308 */ /* 0x000e620000000800 */
[----:B------:R-:W-:Y:S01]  /*10e0*/  FFMA.FTZ R56, R0, R48, RZ ;  /* 0x0000003000387223 */ /* 0x000fe200000100ff */
[----:B------:R-:W-:Y:S01]  /*10f0*/  FFMA.FTZ R57, R2, R49, R57 ;  /* 0x0000003102397223 */ /* 0x000fe20000010039 */
[----:B------:R-:W-:Y:S01]  /*1100*/  FMUL.FTZ R43, R42, R55 ;  /* 0x000000372a2b7220 */ /* 0x000fe20000410000 */
[----:B------:R-:W-:Y:S01]  /*1110*/  FADD.FTZ R55, RZ, R48 ;  /* 0x00000030ff377221 */ /* 0x000fe20000010000 */
[----:B------:R-:W-:-:S03]  /*1120*/  FMUL.FTZ R48, R50, R37 ;  /* 0x0000002532307220 */ /* 0x000fc60000410000 */
[----:B------:R2:W-:Y:S01]  /*1130*/  MUFU.RCP R35, R47 ;  /* 0x0000002f00237308 */ /* 0x0005e20000001000 */
[----:B------:R-:W-:Y:S01]  /*1140*/  FFMA.FTZ R57, R3, R48, R57 ;  /* 0x0000003003397223 */ /* 0x000fe20000010039 */
[----:B0-----:R-:W-:Y:S01]  /*1150*/  FADD.FTZ R58, R26, 1 ;  /* 0x3f8000001a3a7421 */ /* 0x001fe20000010000 */
[----:B------:R-:W-:Y:S01]  /*1160*/  FFMA.FTZ R26, R2, R52, RZ ;  /* 0x00000034021a7223 */ /* 0x000fe200000100ff */
[----:B------:R-:W-:Y:S01]  /*1170*/  FFMA.FTZ R56, R7, R46, R56 ;  /* 0x0000002e07387223 */ /* 0x000fe20000010038 */
[----:B------:R-:W-:Y:S01]  /*1180*/  FADD.FTZ R55, R55, R46 ;  /* 0x0000002e37377221 */ /* 0x000fe20000010000 */
[----:B--2---:R-:W-:Y:S01]  /*1190*/  FMUL.FTZ R47, R21, R32 ;  /* 0x00000020152f7220 */ /* 0x004fe20000410000 */
[----:B------:R-:W-:Y:S01]  /*11a0*/  FADD.FTZ R52, RZ, R52 ;  /* 0x00000034ff347221 */ /* 0x000fe20000010000 */
[----:B------:R-:W-:Y:S02]  /*11b0*/  FMUL.FTZ R46, R61, R46 ;  /* 0x0000002e3d2e7220 */ /* 0x000fe40000410000 */
[----:B------:R-:W-:Y:S01]  /*11c0*/  FFMA.FTZ R57, R4, R47, R57 ;  /* 0x0000002f04397223 */ /* 0x000fe20000010039 */
[----:B-1----:R-:W-:Y:S01]  /*11d0*/  FADD.FTZ R28, R28, 1 ;  /* 0x3f8000001c1c7421 */ /* 0x002fe20000010000 */
[-C--:B------:R-:W-:Y:S01]  /*11e0*/  FFMA.FTZ R26, R8, R45.reuse, R26 ;  /* 0x0000002d081a7223 */ /* 0x080fe2000001001a */
[----:B------:R-:W-:Y:S01]  /*11f0*/  FADD.FTZ R52, R52, R45 ;  /* 0x0000002d34347221 */ /* 0x000fe20000010000 */
[----:B------:R-:W-:Y:S01]  /*1200*/  FFMA.FTZ R57, R7, R46, R57 ;  /* 0x0000002e07397223 */ /* 0x000fe20000010039 */
[----:B------:R-:W-:Y:S01]  /*1210*/  FMUL.FTZ R53, R34, -1.4426950216293334961 ;  /* 0xbfb8aa3b22357820 */ /* 0x000fe20000410000 */
[----:B------:R-:W-:Y:S01]  /*1220*/  FMUL.FTZ R45, R51, R45 ;  /* 0x0000002d332d7220 */ /* 0x000fe20000410000 */
[----:B------:R0:W1:Y:S01]  /*1230*/  MUFU.RCP R54, R28 ;  /* 0x0000001c00367308 */ /* 0x0000620000001000 */
[----:B------:R2:W-:Y:S07]  /*1240*/  STL [R1+0x4], R21 ;  /* 0x0000041501007387 */ /* 0x0005ee0000100800 */
[----:B------:R3:W4:Y:S01]  /*1250*/  MUFU.RCP R42, R58 ;  /* 0x0000003a002a7308 */ /* 0x0007220000001000 */
[----:B0-----:R-:W-:Y:S01]  /*1260*/  FFMA.FTZ R28, R3, R37, RZ ;  /* 0x00000025031c7223 */ /* 0x001fe200000100ff */
[----:B------:R-:W-:Y:S01]  /*1270*/  FADD.FTZ R37, RZ, R37 ;  /* 0x00000025ff257221 */ /* 0x000fe20000010000 */
[----:B--2---:R-:W2:Y:S01]  /*1280*/  LDL.LU R21, [R1+0x10] ;  /* 0x0000100001157983 */ /* 0x004ea20000300800 */
[----:B---3--:R-:W-:-:S04]  /*1290*/  FFMA.FTZ R58, R8, R45, R57 ;  /* 0x0000002d083a7223 */ /* 0x008fc80000010039 */
[----:B------:R0:W-:Y:S01]  /*12a0*/  MUFU.EX2 R57, R53 ;  /* 0x0000003500397308 */ /* 0x0001e20000000800 */
[-C--:B------:R-:W-:Y:S01]  /*12b0*/  FFMA.FTZ R28, R25, R44.reuse, R28 ;  /* 0x0000002c191c7223 */ /* 0x080fe2000001001c */
[----:B------:R-:W-:Y:S01]  /*12c0*/  FADD.FTZ R37, R37, R44 ;  /* 0x0000002c25257221 */ /* 0x000fe20000010000 */
[----:B0-----:R-:W0:Y:S01]  /*12d0*/  S2R R53, SR_CgaCtaId ;  /* 0x0000000000357919 */ /* 0x001e220000008800 */
[----:B------:R-:W-:-:S04]  /*12e0*/  FMUL.FTZ R44, R50, R44 ;  /* 0x0000002c322c7220 */ /* 0x000fc80000410000 */
[----:B------:R-:W-:Y:S01]  /*12f0*/  FFMA.FTZ R25, R25, R44, R58 ;  /* 0x0000002c19197223 */ /* 0x000fe2000001003a */
[----:B-1----:R-:W-:-:S04]  /*1300*/  FADD.FTZ R58, -R54, 1 ;  /* 0x3f800000363a7421 */ /* 0x002fc80000010100 */
[----:B------:R-:W-:Y:S01]  /*1310*/  FFMA.FTZ R58, R33, R58, 1 ;  /* 0x3f800000213a7423 */ /* 0x000fe2000001003a */
[----:B------:R-:W-:Y:S01]  /*1320*/  FADD.FTZ R33, R36, 1 ;  /* 0x3f80000024217421 */ /* 0x000fe20000010000 */
[----:B------:R-:W-:-:S04]  /*1330*/  FADD.FTZ R36, -R35, 1 ;  /* 0x3f80000023247421 */ /* 0x000fc80000010100 */
[----:B------:R-:W-:-:S04]  /*1340*/  FFMA.FTZ R36, R24, R36, 1 ;  /* 0x3f80000018247423 */ /* 0x000fc80000010024 */
[----:B------:R-:W-:Y:S01]  /*1350*/  FMUL.FTZ R36, R35, R36 ;  /* 0x0000002423247220 */ /* 0x000fe20000410000 */
[----:B------:R-:W-:-:S04]  /*1360*/  MOV R35, 0x400 ;  /* 0x0000040000237802 */ /* 0x000fc80000000f00 */
[----:B0-----:R-:W-:Y:S02]  /*1370*/  LEA R35, R53, R35, 0x18 ;  /* 0x0000002335237211 */ /* 0x001fe400078ec0ff */
[----:B------:R-:W3:Y:S01]  /*1380*/  LDL.LU R53, [R1+0x4] ;  /* 0x0000040001357983 */ /* 0x000ee20000300800 */
[C---:B------:R-:W-:Y:S01]  /*1390*/  FADD.FTZ R18, -R10.reuse, R18 ;  /* 0x000000120a127221 */ /* 0x040fe20000010100 */
[----:B------:R-:W-:-:S03]  /*13a0*/  FADD.FTZ R16, -R10, R16 ;  /* 0x000000100a107221 */ /* 0x000fc60000010100 */
[C---:B------:R-:W-:Y:S01]  /*13b0*/  FMUL.FTZ R18, R6.reuse, R18 ;  /* 0x0000001206127220 */ /* 0x040fe20000410000 */
[----:B------:R-:W-:Y:S01]  /*13c0*/  FMUL.FTZ R16, R6, R16 ;  /* 0x0000001006107220 */ /* 0x000fe20000410000 */
[----:B------:R-:W-:Y:S02]  /*13d0*/  FMUL.FTZ R24, R54, R58 ;  /* 0x0000003a36187220 */ /* 0x000fe40000410000 */
[----:B------:R-:W-:Y:S01]  /*13e0*/  FFMA.FTZ R31, R50, R18, R31 ;  /* 0x00000012321f7223 */ /* 0x000fe2000001001f */
[----:B------:R-:W0:Y:S01]  /*13f0*/  S2R R58, SR_TID.X ;  /* 0x00000000003a7919 */ /* 0x000e220000002100 */
[----:B------:R-:W-:Y:S02]  /*1400*/  FFMA.FTZ R27, R61, R16, R27 ;  /* 0x000000103d1b7223 */ /* 0x000fe4000001001b */
[----:B------:R-:W-:Y:S02]  /*1410*/  FMUL.FTZ R59, R31, -1.4426950216293334961 ;  /* 0xbfb8aa3b1f3b7820 */ /* 0x000fe40000410000 */
[----:B------:R-:W-:-:S02]  /*1420*/  FMUL.FTZ R39, R27, -1.4426950216293334961 ;  /* 0xbfb8aa3b1b277820 */ /* 0x000fc40000410000 */
[----:B------:R1:W4:Y:S08]  /*1430*/  MUFU.EX2 R40, R59 ;  /* 0x0000003b00287308 */ /* 0x0003300000000800 */
[----:B------:R-:W0:Y:S01]  /*1440*/  MUFU.EX2 R39, R39 ;  /* 0x0000002700277308 */ /* 0x000e220000000800 */
[----:B-1----:R-:W-:-:S04]  /*1450*/  FADD.FTZ R59, -R41, 1 ;  /* 0x3f800000293b7421 */ /* 0x002fc80000010100 */
[----:B------:R-:W-:Y:S01]  /*1460*/  FFMA.FTZ R30, R30, R59, 1 ;  /* 0x3f8000001e1e7423 */ /* 0x000fe2000001003b */
[----:B----4-:R-:W-:-:S04]  /*1470*/  FADD.FTZ R59, -R42, 1 ;  /* 0x3f8000002a3b7421 */ /* 0x010fc80000010100 */
[----:B------:R-:W-:Y:S01]  /*1480*/  FFMA.FTZ R59, R38, R59, 1 ;  /* 0x3f800000263b7423 */ /* 0x000fe2000001003b */
[----:B------:R-:W-:Y:S01]  /*1490*/  FADD.FTZ R38, R40, 1 ;  /* 0x3f80000028267421 */ /* 0x000fe20000010000 */
[----:B------:R-:W-:Y:S01]  /*14a0*/  FADD.FTZ R40, R57, 1 ;  /* 0x3f80000039287421 */ /* 0x000fe20000010000 */
[----:B------:R-:W-:Y:S01]  /*14b0*/  FMUL.FTZ R30, R41, R30 ;  /* 0x0000001e291e7220 */ /* 0x000fe20000410000 */
[----:B------:R-:W-:Y:S01]  /*14c0*/  MUFU.RCP R33, R33 ;  /* 0x0000002100217308 */ /* 0x000fe20000001000 */
[----:B0-----:R-:W-:Y:S01]  /*14d0*/  FADD.FTZ R39, R39, 1 ;  /* 0x3f80000027277421 */ /* 0x001fe20000010000 */
[----:B------:R-:W-:-:S06]  /*14e0*/  SHF.R.U32.HI R41, RZ, 0x4, R58 ;  /* 0x00000004ff297819 */ /* 0x000fcc000001163a */
[----:B------:R-:W0:Y:S01]  /*14f0*/  MUFU.RCP R38, R38 ;  /* 0x0000002600267308 */ /* 0x000e220000001000 */
[----:B------:R-:W-:Y:S02]  /*1500*/  LOP3.LUT R41, R41, R58, RZ, 0x3c, !PT ;  /* 0x0000003a29297212 */ /* 0x000fe400078e3cff */
[----:B------:R-:W-:Y:S01]  /*1510*/  SHF.L.U32 R54, R58, 0x3, RZ ;  /* 0x000000033a367819 */ /* 0x000fe200000006ff */
[----:B------:R-:W-:-:S04]  /*1520*/  FMUL.FTZ R59, R42, R59 ;  /* 0x0000003b2a3b7220 */ /* 0x000fc80000410000 */
[----:B------:R-:W1:Y:S01]  /*1530*/  MUFU.RCP R40, R40 ;  /* 0x0000002800287308 */ /* 0x000e620000001000 */
[----:B------:R-:W-:Y:S01]  /*1540*/  HADD2.F32 R42, -RZ, R20.H0_H0 ;  /* 0x20000014ff2a7230 */ /* 0x000fe20000004100 */
[----:B------:R-:W-:-:S06]  /*1550*/  SHF.L.U32 R41, R41, 0x3, RZ ;  /* 0x0000000329297819 */ /* 0x000fcc00000006ff */
[----:B------:R-:W4:Y:S01]  /*1560*/  MUFU.RCP R39, R39 ;  /* 0x0000002700277308 */ /* 0x000f220000001000 */
[----:B------:R-:W-:Y:S01]  /*1570*/  LOP3.LUT R57, R54, 0x1fe0, RZ, 0xc0, !PT ;  /* 0x00001fe036397812 */ /* 0x000fe200078ec0ff */
[----:B------:R-:W-:Y:S02]  /*1580*/  HADD2.F32 R54, -RZ, R20.H1_H1 ;  /* 0x30000014ff367230 */ /* 0x000fe40000004100 */
[----:B------:R-:W-:Y:S01]  /*1590*/  FMUL.FTZ R42, R42, R30 ;  /* 0x0000001e2a2a7220 */ /* 0x000fe20000410000 */
[----:B------:R-:W-:Y:S02]  /*15a0*/  LOP3.LUT R41, R41, 0x18, RZ, 0xc0, !PT ;  /* 0x0000001829297812 */ /* 0x000fe400078ec0ff */
[----:B------:R-:W-:Y:S01]  /*15b0*/  FMUL.FTZ R24, R54, R24 ;  /* 0x0000001836187220 */ /* 0x000fe20000410000 */
[----:B0-----:R-:W-:Y:S01]  /*15c0*/  FADD.FTZ R54, -R38, 1 ;  /* 0x3f80000026367421 */ /* 0x001fe20000010100 */
[----:B------:R-:W-:Y:S01]  /*15d0*/  IADD3 R20, PT, PT, R57, R35, R41 ;  /* 0x0000002339147210 */ /* 0x000fe20007ffe029 */
[----:B------:R-:W-:Y:S01]  /*15e0*/  FADD.FTZ R41, -R33, 1 ;  /* 0x3f80000021297421 */ /* 0x000fe20000010100 */
[----:B-1----:R-:W-:Y:S01]  /*15f0*/  FADD.FTZ R57, -R40, 1 ;  /* 0x3f80000028397421 */ /* 0x002fe20000010100 */
[----:B------:R-:W-:Y:S01]  /*1600*/  FFMA.FTZ R54, R31, R54, 1 ;  /* 0x3f8000001f367423 */ /* 0x000fe20000010036 */
[----:B------:R-:W-:Y:S01]  /*1610*/  FADD.FTZ R31, RZ, R5 ;  /* 0x00000005ff1f7221 */ /* 0x000fe20000010000 */
[----:B------:R-:W-:Y:S01]  /*1620*/  FFMA.FTZ R41, R29, R41, 1 ;  /* 0x3f8000001d297423 */ /* 0x000fe20000010029 */
[----:B------:R-:W-:Y:S01]  /*1630*/  FFMA.FTZ R57, R34, R57, 1 ;  /* 0x3f80000022397423 */ /* 0x000fe20000010039 */
[----:B------:R-:W-:Y:S01]  /*1640*/  FMUL.FTZ R29, R38, R54 ;  /* 0x00000036261d7220 */ /* 0x000fe20000410000 */
[----:B------:R-:W-:Y:S01]  /*1650*/  FADD.FTZ R34, R31, R49 ;  /* 0x000000311f227221 */ /* 0x000fe20000010000 */
[----:B------:R-:W-:-:S02]  /*1660*/  HADD2.F32 R54, -RZ, R22.H0_H0 ;  /* 0x20000016ff367230 */ /* 0x000fc40000004100 */
[----:B------:R-:W-:Y:S02]  /*1670*/  HADD2.F32 R31, -RZ, R23.H1_H1 ;  /* 0x30000017ff1f7230 */ /* 0x000fe40000004100 */
[----:B------:R-:W-:Y:S01]  /*1680*/  FMUL.FTZ R57, R40, R57 ;  /* 0x0000003928397220 */ /* 0x000fe20000410000 */
[----:B------:R-:W-:-:S03]  /*1690*/  LEA R35, R58, R35, 0x5 ;  /* 0x000000233a237211 */ /* 0x000fc600078e28ff */
[----:B------:R-:W-:Y:S01]  /*16a0*/  FMUL.FTZ R31, R31, R57 ;  /* 0x000000391f1f7220 */ /* 0x000fe20000410000 */
[----:B------:R-:W-:-:S04]  /*16b0*/  FADD.FTZ R57, RZ, R32 ;  /* 0x00000020ff397221 */ /* 0x000fc80000010000 */
[----:B------:R-:W-:Y:S01]  /*16c0*/  FADD.FTZ R57, R57, R43 ;  /* 0x0000002b39397221 */ /* 0x000fe20000010000 */
[-C--:B------:R-:W-:Y:S01]  /*16d0*/  FFMA.FTZ R56, R12, R42.reuse, R56 ;  /* 0x0000002a0c387223 */ /* 0x080fe20000010038 */
[----:B------:R-:W-:Y:S01]  /*16e0*/  FADD.FTZ R55, R55, R42 ;  /* 0x0000002a37377221 */ /* 0x000fe20000010000 */
[----:B------:R-:W-:Y:S01]  /*16f0*/  FMUL.FTZ R42, R61, R42 ;  /* 0x0000002a3d2a7220 */ /* 0x000fe20000410000 */
[--C-:B--2---:R-:W-:Y:S02]  /*1700*/  HADD2.F32 R30, -RZ, R21.reuse.H0_H0 ;  /* 0x20000015ff1e7230 */ /* 0x104fe40000004100 */
[----:B------:R-:W-:-:S03]  /*1710*/  HADD2.F32 R21, -RZ, R21.H1_H1 ;  /* 0x30000015ff157230 */ /* 0x000fc60000004100 */
[----:B------:R-:W-:Y:S02]  /*1720*/  FMUL.FTZ R30, R30, R36 ;  /* 0x000000241e1e7220 */ /* 0x000fe40000410000 */
[----:B------:R-:W-:Y:S01]  /*1730*/  FMUL.FTZ R36, R21, R59 ;  /* 0x0000003b15247220 */ /* 0x000fe20000410000 */
[----:B----4-:R-:W-:-:S04]  /*1740*/  FADD.FTZ R21, -R39, 1 ;  /* 0x3f80000027157421 */ /* 0x010fc80000010100 */
[----:B------:R-:W-:Y:S01]  /*1750*/  FFMA.FTZ R21, R27, R21, 1 ;  /* 0x3f8000001b157423 */ /* 0x000fe20000010015 */
[----:B------:R-:W-:Y:S01]  /*1760*/  FMUL.FTZ R27, R33, R41 ;  /* 0x00000029211b7220 */ /* 0x000fe20000410000 */
[----:B------:R-:W-:Y:S02]  /*1770*/  HADD2.F32 R33, -RZ, R22.H1_H1 ;  /* 0x30000016ff217230 */ /* 0x000fe40000004100 */
[----:B------:R-:W-:Y:S02]  /*1780*/  HADD2.F32 R22, -RZ, R23.H0_H0 ;  /* 0x20000017ff167230 */ /* 0x000fe40000004100 */
[----:B------:R-:W-:Y:S01]  /*1790*/  FADD.FTZ R23, R34, R48 ;  /* 0x0000003022177221 */ /* 0x000fe20000010000 */
[----:B------:R-:W-:-:S03]  /*17a0*/  FMUL.FTZ R21, R39, R21 ;  /* 0x0000001527157220 */ /* 0x000fc60000410000 */
[----:B------:R-:W-:Y:S01]  /*17b0*/  FADD.FTZ R23, R23, R47 ;  /* 0x0000002f17177221 */ /* 0x000fe20000010000 */
[----:B------:R-:W-:Y:S01]  /*17c0*/  FMUL.FTZ R54, R54, R21 ;  /* 0x0000001536367220 */ /* 0x000fe20000410000 */
[----:B------:R-:W-:Y:S02]  /*17d0*/  FMUL.FTZ R29, R22, R29 ;  /* 0x0000001d161d7220 */ /* 0x000fe40000410000 */
[----:B------:R-:W-:Y:S01]  /*17e0*/  FADD.FTZ R21, R23, R46 ;  /* 0x0000002e17157221 */ /* 0x000fe20000010000 */
[----:B------:R-:W-:Y:S01]  /*17f0*/  SHF.L.U32 R22, R58, 0x1, RZ ;  /* 0x000000013a167819 */ /* 0x000fe200000006ff */
[----:B------:R-:W-:Y:S02]  /*1800*/  FFMA.FTZ R58, R4, R32, RZ ;  /* 0x00000020043a7223 */ /* 0x000fe400000100ff */
[----:B------:R-:W-:Y:S02]  /*1810*/  FADD.FTZ R21, R21, R45 ;  /* 0x0000002d15157221 */ /* 0x000fe40000010000 */
[----:B------:R-:W-:-:S02]  /*1820*/  FFMA.FTZ R58, R11, R43, R58 ;  /* 0x0000002b0b3a7223 */ /* 0x000fc4000001003a */
[----:B------:R-:W-:Y:S01]  /*1830*/  FADD.FTZ R21, R21, R44 ;  /* 0x0000002c15157221 */ /* 0x000fe20000010000 */
[----:B------:R-:W-:Y:S01]  /*1840*/  FMUL.FTZ R27, R33, R27 ;  /* 0x0000001b211b7220 */ /* 0x000fe20000410000 */
[C---:B------:R-:W-:Y:S01]  /*1850*/  LOP3.LUT R34, R22.reuse, 0x18, RZ, 0xc0, !PT ;  /* 0x0000001816227812 */ /* 0x040fe200078ec0ff */
[----:B------:R-:W-:Y:S01]  /*1860*/  FMUL.FTZ R41, R51, R24 ;  /* 0x0000001833297220 */ /* 0x000fe20000410000 */
[----:B------:R-:W-:Y:S01]  /*1870*/  LOP3.LUT R23, R22, 0x18, RZ, 0xc, !PT ;  /* 0x0000001816177812 */ /* 0x000fe200078e0cff */
[C---:B------:R-:W-:Y:S01]  /*1880*/  FMUL.FTZ R40, R50.reuse, R30 ;  /* 0x0000001e32287220 */ /* 0x040fe20000410000 */
[----:B------:R-:W-:Y:S01]  /*1890*/  FMUL.FTZ R22, R50, R29 ;  /* 0x0000001d32167220 */ /* 0x000fe20000410000 */
[----:B---3--:R-:W-:-:S04]  /*18a0*/  FMUL.FTZ R43, R53, R43 ;  /* 0x0000002b352b7220 */ /* 0x008fc80000410000 */
[----:B------:R-:W-:-:S04]  /*18b0*/  FADD.FTZ R21, R21, R43 ;  /* 0x0000002b15157221 */ /* 0x000fc80000010000 */
[----:B------:R-:W-:Y:S01]  /*18c0*/  FADD.FTZ R59, R21, R42 ;  /* 0x0000002a153b7221 */ /* 0x000fe20000010000 */
[----:B------:R-:W-:Y:S02]  /*18d0*/  FMUL.FTZ R21, R51, R27 ;  /* 0x0000001b33157220 */ /* 0x000fe40000410000 */
[----:B------:R0:W5:Y:S04]  /*18e0*/  LDL.LU R51, [R1+0xc] ;  /* 0x00000c0001337983 */ /* 0x0001680000300800 */
[----:B------:R0:W5:Y:S01]  /*18f0*/  LDL.LU R50, [R1+0x8] ;  /* 0x0000080001327983 */ /* 0x0001620000300800 */
[----:B------:R-:W-:-:S04]  /*1900*/  FFMA.FTZ R25, R11, R43, R25 ;  /* 0x0000002b0b197223 */ /* 0x000fc80000010019 */
[----:B------:R-:W-:Y:S01]  /*1910*/  FFMA.FTZ R25, R12, R42, R25 ;  /* 0x0000002a0c197223 */ /* 0x000fe20000010019 */
[----:B------:R-:W-:-:S03]  /*1920*/  FADD.FTZ R59, R59, R41 ;  /* 0x000000293b3b7221 */ /* 0x000fc60000010000 */
[----:B------:R-:W-:Y:S01]  /*1930*/  FFMA.FTZ R25, R13, R41, R25 ;  /* 0x000000290d197223 */ /* 0x000fe20000010019 */
[----:B------:R-:W-:Y:S01]  /*1940*/  FMUL.FTZ R39, R53, R36 ;  /* 0x0000002435277220 */ /* 0x000fe20000410000 */
[----:B------:R-:W-:Y:S02]  /*1950*/  FADD.FTZ R59, R59, R40 ;  /* 0x000000283b3b7221 */ /* 0x000fe40000010000 */
[----:B------:R-:W-:Y:S01]  /*1960*/  FFMA.FTZ R25, R14, R40, R25 ;  /* 0x000000280e197223 */ /* 0x000fe20000010019 */
[----:B------:R-:W-:Y:S01]  /*1970*/  FMUL.FTZ R38, R61, R54 ;  /* 0x000000363d267220 */ /* 0x000fe20000410000 */
[----:B------:R-:W-:Y:S02]  /*1980*/  FADD.FTZ R59, R59, R39 ;  /* 0x000000273b3b7221 */ /* 0x000fe40000010000 */
[----:B------:R-:W-:Y:S01]  /*1990*/  FFMA.FTZ R25, R15, R39, R25 ;  /* 0x000000270f197223 */ /* 0x000fe20000010019 */
[----:B------:R-:W-:Y:S01]  /*19a0*/  LOP3.LUT R33, R34, 0x8, RZ, 0x3c, !PT ;  /* 0x0000000822217812 */ /* 0x000fe200078e3cff */
[----:B------:R-:W-:Y:S01]  /*19b0*/  FADD.FTZ R59, R59, R38 ;  /* 0x000000263b3b7221 */ /* 0x000fe20000010000 */
[----:B------:R-:W-:Y:S01]  /*19c0*/  IADD3 R32, PT, PT, R35, R34, RZ ;  /* 0x0000002223207210 */ /* 0x000fe20007ffe0ff */
[----:B------:R-:W-:Y:S01]  /*19d0*/  FFMA.FTZ R25, R16, R38, R25 ;  /* 0x0000002610197223 */ /* 0x000fe20000010019 */
[----:B------:R-:W-:Y:S01]  /*19e0*/  LOP3.LUT R34, R34, 0x10, RZ, 0x3c, !PT ;  /* 0x0000001022227812 */ /* 0x000fe200078e3cff */
[----:B------:R-:W-:-:S02]  /*19f0*/  FADD.FTZ R59, R59, R21 ;  /* 0x000000153b3b7221 */ /* 0x000fc40000010000 */
[----:B------:R-:W-:Y:S01]  /*1a00*/  FFMA.FTZ R25, R17, R21, R25 ;  /* 0x0000001511197223 */ /* 0x000fe20000010019 */
[C---:B------:R-:W-:Y:S02]  /*1a10*/  IADD3 R33, PT, PT, R35.reuse, R33, RZ ;  /* 0x0000002123217210 */ /* 0x040fe40007ffe0ff */
[----:B------:R-:W-:Y:S01]  /*1a20*/  IADD3 R34, PT, PT, R35, R34, RZ ;  /* 0x0000002223227210 */ /* 0x000fe20007ffe0ff */
[----:B------:R-:W-:Y:S01]  /*1a30*/  FADD.FTZ R59, R59, R22 ;  /* 0x000000163b3b7221 */ /* 0x000fe20000010000 */
[----:B------:R-:W-:Y:S01]  /*1a40*/  IADD3 R35, PT, PT, R35, R23, RZ ;  /* 0x0000001723237210 */ /* 0x000fe20007ffe0ff */
[----:B------:R-:W-:Y:S01]  /*1a50*/  FMUL.FTZ R23, R53, R31 ;  /* 0x0000001f35177220 */ /* 0x000fe20000410000 */
[----:B------:R-:W-:Y:S01]  /*1a60*/  FFMA.FTZ R25, R18, R22, R25 ;  /* 0x0000001612197223 */ /* 0x000fe20000010019 */
[----:B------:R-:W-:Y:S01]  /*1a70*/  FFMA.FTZ R26, R13, R24, R26 ;  /* 0x000000180d1a7223 */ /* 0x000fe2000001001a */
[----:B------:R-:W-:Y:S01]  /*1a80*/  FADD.FTZ R52, R52, R24 ;  /* 0x0000001834347221 */ /* 0x000fe20000010000 */
[----:B------:R-:W-:Y:S01]  /*1a90*/  FADD.FTZ R24, R59, R23 ;  /* 0x000000173b187221 */ /* 0x000fe20000010000 */
[----:B------:R-:W-:-:S05]  /*1aa0*/  FFMA.FTZ R25, R19, R23, R25 ;  /* 0x0000001713197223 */ /* 0x000fca0000010019 */
[----:B------:R1:W-:Y:S01]  /*1ab0*/  STS.64 [R60], R24 ;  /* 0x000000183c007388 */ /* 0x0003e20000000a00 */
        /* <DEDUP_REMOVED lines=9> */
[----:B-1----:R-:W-:Y:S01]  /*1b50*/  FFMA.FTZ R24, R16, R54, R56 ;  /* 0x0000003610187223 */ /* 0x002fe20000010038 */
[----:B------:R-:W-:Y:S01]  /*1b60*/  FADD.FTZ R25, R55, R54 ;  /* 0x0000003637197221 */ /* 0x000fe20000010000 */
[----:B------:R-:W-:Y:S01]  /*1b70*/  BAR.SYNC.DEFER_BLOCKING 0x0 ;  /* 0x0000000000007b1d */ /* 0x000fe20000010000 */
[----:B------:R-:W-:-:S05]  /*1b80*/  FADD.FTZ R31, R36, R31 ;  /* 0x0000001f241f7221 */ /* 0x000fca0000010000 */
[----:B------:R-:W1:Y:S01]  /*1b90*/  S2R R61, SR_TID.X ;  /* 0x00000000003d7919 */ /* 0x000e620000002100 */
[----:B------:R1:W-:Y:S04]  /*1ba0*/  STS.64 [R32], R24 ;  /* 0x0000001820007388 */ /* 0x0003e80000000a00 */
[----:B------:R2:W-:Y:S04]  /*1bb0*/  STS.64 [R33], R26 ;  /* 0x0000001a21007388 */ /* 0x0005e80000000a00 */
[----:B------:R-:W-:Y:S04]  /*1bc0*/  STS.64 [R34], R28 ;  /* 0x0000001c22007388 */ /* 0x000fe80000000a00 */
[----:B------:R3:W-:Y:S01]  /*1bd0*/  STS.64 [R35], R30 ;  /* 0x0000001e23007388 */ /* 0x0007e20000000a00 */
[----:B------:R-:W-:Y:S06]  /*1be0*/  BAR.SYNC.DEFER_BLOCKING 0x0 ;  /* 0x0000000000007b1d */ /* 0x000fec0000010000 */
[----:B------:R-:W4:Y:S01]  /*1bf0*/  S2R R59, SR_TID.X ;  /* 0x00000000003b7919 */ /* 0x000f220000002100 */
[----:B------:R-:W-:-:S04]  /*1c00*/  USHF.L.U32 UR6, UR7, 0x6, URZ ;  /* 0x0000000607067899 */ /* 0x000fc800080006ff */
[----:B------:R-:W-:Y:S01]  /*1c10*/  ULOP3.LUT UR6, UR6, UR13, URZ, 0xfc, !UPT ;  /* 0x0000000d06067292 */ /* 0x000fe2000f8efcff */
[----:B------:R0:W0:Y:S04]  /*1c20*/  LDS.64 R26, [R20] ;  /* 0x00000000141a7984 */ /* 0x0000280000000a00 */
[----:B------:R0:W0:Y:S01]  /*1c30*/  LDS.64 R28, [R20+0xa00] ;  /* 0x000a0000141c7984 */ /* 0x0000220000000a00 */
[----:B------:R-:W-:Y:S01]  /*1c40*/  USHF.L.U64.HI UR7, UR7, 0x6, UR8 ;  /* 0x0000000607077899 */ /* 0x000fe20008010208 */
[----:B-1----:R-:W-:Y:S02]  /*1c50*/  IADD3 R24, PT, PT, R61, UR10, RZ ;  /* 0x0000000a3d187c10 */ /* 0x002fe4000fffe0ff */
[----:B--2---:R-:W-:Y:S01]  /*1c60*/  MOV R33, UR6 ;  /* 0x0000000600217c02 */ /* 0x004fe20008000f00 */
[----:B------:R-:W1:Y:S01]  /*1c70*/  S2R R53, SR_CgaCtaId ;  /* 0x0000000000357919 */ /* 0x000e620000008800 */
[----:B------:R-:W-:Y:S01]  /*1c80*/  MOV R25, RZ ;  /* 0x000000ff00197202 */ /* 0x000fe20000000f00 */
[----:B------:R-:W-:-:S02]  /*1c90*/  UIMAD UR7, UR7, 0x500, URZ ;  /* 0x00000500070778a4 */ /* 0x000fc4000f8e02ff */
[----:B------:R-:W-:Y:S01]  /*1ca0*/  IMAD.WIDE.U32 R24, R33, 0x500, R24 ;  /* 0x0000050021187825 */ /* 0x000fe200078e0018 */
[----:B----4-:R-:W-:-:S04]  /*1cb0*/  ISETP.GT.U32.AND P0, PT, R59, 0xf, PT ;  /* 0x0000000f3b00780c */ /* 0x010fc80003f04070 */
[----:B------:R-:W-:Y:S01]  /*1cc0*/  IADD3 R25, PT, PT, R25, UR7, RZ ;  /* 0x0000000719197c10 */ /* 0x000fe2000fffe0ff */
[----:B------:R-:W-:Y:S01]  /*1cd0*/  UIADD3 UR7, UP0, UPT, UR11, 0x5, URZ ;  /* 0x000000050b077890 */ /* 0x000fe2000ff1e0ff */
[C---:B---3--:R-:W-:Y:S01]  /*1ce0*/  LEA R30, P1, R24.reuse, UR16, 0x3 ;  /* 0x00000010181e7c11 */ /* 0x048fe2000f8218ff */
[----:B------:R-:W-:Y:S01]  /*1cf0*/  USHF.L.U32 UR6, UR11, 0x2, URZ ;  /* 0x000000020b067899 */ /* 0x000fe200080006ff */
[----:B------:R-:W-:Y:S01]  /*1d00*/  BSSY.RECONVERGENT B0, `(.L_x_849) ;  /* 0x000009c000007945 */ /* 0x000fe20003800200 */
[----:B------:R-:W-:Y:S01]  /*1d10*/  UIADD3.X UR5, UPT, UPT, URZ, UR5, URZ, UP0, !UPT ;  /* 0x00000005ff057290 */ /* 0x000fe200087fe4ff */
[----:B------:R-:W-:Y:S01]  /*1d20*/  LEA.HI.X R31, R24, UR17, R25, 0x3, P1 ;  /* 0x00000011181f7c11 */ /* 0x000fe200088f1c19 */
[----:B------:R-:W-:Y:S01]  /*1d30*/  ULOP3.LUT UR12, UR6, 0xc, URZ, 0xc0, !UPT ;  /* 0x0000000c060c7892 */ /* 0x000fe2000f8ec0ff */
[----:B------:R-:W-:Y:S01]  /*1d40*/  HFMA2 R54, -RZ, RZ, 0, 0 ;  /* 0x00000000ff367431 */ /* 0x000fe200000001ff */
[----:B------:R-:W-:Y:S01]  /*1d50*/  UMOV UR11, UR7 ;  /* 0x00000007000b7c82 */ /* 0x000fe20008000000 */
[----:B------:R-:W-:Y:S01]  /*1d60*/  MOV R56, RZ ;  /* 0x000000ff00387202 */ /* 0x000fe20000000f00 */
[----:B------:R-:W-:Y:S08]  /*1d70*/  @P0 BRA `(.L_x_850) ;  /* 0x0000000800500947 */ /* 0x000ff00003800000 */
[----:B------:R-:W-:Y:S02]  /*1d80*/  MOV R59, 0x400 ;  /* 0x00000400003b7802 */ /* 0x000fe40000000f00 */
[----:B------:R-:W-:Y:S02]  /*1d90*/  LEA.HI R24, R61, UR12, RZ, 0x1e ;  /* 0x0000000c3d187c11 */ /* 0x000fe4000f8ff0ff */
[----:B------:R-:W-:Y:S02]  /*1da0*/  IADD3 R32, PT, PT, R59, 0x2800, RZ ;  /* 0x000028003b207810 */ /* 0x000fe40007ffe0ff */
[----:B------:R-:W2:Y:S01]  /*1db0*/  S2R R59, SR_TID.X ;  /* 0x00000000003b7919 */ /* 0x000ea20000002100 */
[----:B------:R-:W-:-:S05]  /*1dc0*/  MOV R25, 0x50 ;  /* 0x0000005000197802 */ /* 0x000fca0000000f00 */
[----:B------:R-:W-:Y:S01]  /*1dd0*/  IMAD R24, R24, R25, -UR10 ;  /* 0x8000000a18187e24 */ /* 0x000fe2000f8e0219 */
[----:B-1----:R-:W-:-:S04]  /*1de0*/  LEA R25, R53, R32, 0x18 ;  /* 0x0000002035197211 */ /* 0x002fc800078ec0ff */
[----:B------:R-:W-:Y:S02]  /*1df0*/  SHF.R.U32.HI R32, RZ, 0x2, R24 ;  /* 0x00000002ff207819 */ /* 0x000fe40000011618 */
[C---:B------:R-:W-:Y:S02]  /*1e00*/  IADD3 R33, PT, PT, R24.reuse, 0x4, RZ ;  /* 0x0000000418217810 */ /* 0x040fe40007ffe0ff */
[----:B------:R-:W-:Y:S02]  /*1e10*/  IADD3 R54, PT, PT, R24, 0xc, RZ ;  /* 0x0000000c18367810 */ /* 0x000fe40007ffe0ff */
[----:B------:R-:W-:Y:S01]  /*1e20*/  SHF.R.U32.HI R34, RZ, 0x2, R33 ;  /* 0x00000002ff227819 */ /* 0x000fe20000011621 */
[--C-:B------:R-:W-:Y:S01]  /*1e30*/  IMAD R33, R32, 0x28, R25.reuse ;  /* 0x0000002820217824 */ /* 0x100fe200078e0219 */
[----:B------:R-:W-:Y:S02]  /*1e40*/  IADD3 R32, PT, PT, R24, 0x8, RZ ;  /* 0x0000000818207810 */ /* 0x000fe40007ffe0ff */
[----:B------:R-:W-:Y:S01]  /*1e50*/  SHF.R.U32.HI R54, RZ, 0x2, R54 ;  /* 0x00000002ff367819 */ /* 0x000fe20000011636 */
[----:B------:R-:W-:Y:S01]  /*1e60*/  IMAD R35, R34, 0x28, R25 ;  /* 0x0000002822237824 */ /* 0x000fe200078e0219 */
[----:B------:R-:W-:-:S03]  /*1e70*/  SHF.R.U32.HI R32, RZ, 0x2, R32 ;  /* 0x00000002ff207819 */ /* 0x000fc60000011620 */
[----:B------:R-:W-:Y:S01]  /*1e80*/  IMAD R57, R54, 0x28, R25 ;  /* 0x0000002836397824 */ /* 0x000fe200078e0219 */
[----:B--2---:R-:W-:-:S04]  /*1e90*/  SHF.L.U32 R59, R59, 0x3, RZ ;  /* 0x000000033b3b7819 */ /* 0x004fc800000006ff */
[----:B------:R-:W-:-:S04]  /*1ea0*/  LOP3.LUT R52, R59, 0x18, RZ, 0xc0, !PT ;  /* 0x000000183b347812 */ /* 0x000fc800078ec0ff */
[----:B------:R-:W-:Y:S01]  /*1eb0*/  IADD3 R34, PT, PT, R33, R52, RZ ;  /* 0x0000003421227210 */ /* 0x000fe20007ffe0ff */
[----:B------:R-:W-:Y:S01]  /*1ec0*/  IMAD R33, R32, 0x28, R25 ;  /* 0x0000002820217824 */ /* 0x000fe200078e0219 */
[----:B------:R-:W-:-:S04]  /*1ed0*/  IADD3 R36, PT, PT, R52, R35, RZ ;  /* 0x0000002334247210 */ /* 0x000fc80007ffe0ff */
[----:B------:R-:W1:Y:S01]  /*1ee0*/  LDS.64 R34, [R34] ;  /* 0x0000000022227984 */ /* 0x000e620000000a00 */
[----:B------:R-:W-:-:S03]  /*1ef0*/  IADD3 R33, PT, PT, R52, R33, RZ ;  /* 0x0000002134217210 */ /* 0x000fc60007ffe0ff */
[----:B------:R-:W2:Y:S04]  /*1f00*/  LDS.64 R36, [R36] ;  /* 0x0000000024247984 */ /* 0x000ea80000000a00 */
[----:B------:R-:W3:Y:S01]  /*1f10*/  LDS.64 R32, [R33] ;  /* 0x0000000021207984 */ /* 0x000ee20000000a00 */
[----:B-1----:R-:W-:Y:S01]  /*1f20*/  FADD.FTZ R55, RZ, R34 ;  /* 0x00000022ff377221 */ /* 0x002fe20000010000 */
[----:B------:R-:W-:Y:S01]  /*1f30*/  FADD.FTZ R34, RZ, R35 ;  /* 0x00000023ff227221 */ /* 0x000fe20000010000 */
[----:B------:R-:W-:Y:S02]  /*1f40*/  IADD3 R35, PT, PT, R52, R57, RZ ;  /* 0x0000003934237210 */ /* 0x000fe40007ffe0ff */
[----:B--2---:R-:W-:Y:S01]  /*1f50*/  FADD.FTZ R55, R55, R36 ;  /* 0x0000002437377221 */ /* 0x004fe20000010000 */
[----:B------:R-:W-:Y:S01]  /*1f60*/  FADD.FTZ R36, R34, R37 ;  /* 0x0000002522247221 */ /* 0x000fe20000010000 */
[----:B------:R-:W-:-:S02]  /*1f70*/  IADD3 R37, PT, PT, R24, 0x10, RZ ;  /* 0x0000001018257810 */ /* 0x000fc40007ffe0ff */
[----:B------:R-:W1:Y:S01]  /*1f80*/  LDS.64 R34, [R35] ;  /* 0x0000000023227984 */ /* 0x000e620000000a00 */
[----:B---3--:R-:W-:Y:S01]  /*1f90*/  FADD.FTZ R55, R55, R32 ;  /* 0x0000002037377221 */ /* 0x008fe20000010000 */
[----:B------:R-:W-:Y:S01]  /*1fa0*/  SHF.R.U32.HI R54, RZ, 0x2, R37 ;  /* 0x00000002ff367819 */ /* 0x000fe20000011625 */
[----:B------:R-:W-:-:S04]  /*1fb0*/  FADD.FTZ R36, R36, R33 ;  /* 0x0000002124247221 */ /* 0x000fc80000010000 */
[----:B------:R-:W-:Y:S01]  /*1fc0*/  IMAD R37, R54, 0x28, R25 ;  /* 0x0000002836257824 */ /* 0x000fe200078e0219 */
[----:B------:R-:W-:-:S04]  /*1fd0*/  IADD3 R54, PT, PT, R24, 0x14, RZ ;  /* 0x0000001418367810 */ /* 0x000fc80007ffe0ff */
[----:B------:R-:W-:Y:S02]  /*1fe0*/  IADD3 R37, PT, PT, R52, R37, RZ ;  /* 0x0000002534257210 */ /* 0x000fe40007ffe0ff */
[----:B------:R-:W-:-:S03]  /*1ff0*/  SHF.R.U32.HI R54, RZ, 0x2, R54 ;  /* 0x00000002ff367819 */ /* 0x000fc60000011636 */
[----:B------:R2:W3:Y:S02]  /*2000*/  LDS.64 R32, [R37] ;  /* 0x0000000025207984 */ /* 0x0004e40000000a00 */
[----:B------:R-:W-:Y:S01]  /*2010*/  IMAD R57, R54, 0x28, R25 ;  /* 0x0000002836397824 */ /* 0x000fe200078e0219 */
[----:B------:R-:W-:-:S04]  /*2020*/  IADD3 R54, PT, PT, R24, 0x18, RZ ;  /* 0x0000001818367810 */ /* 0x000fc80007ffe0ff */
[----:B------:R-:W-:Y:S02]  /*2030*/  SHF.R.U32.HI R54, RZ, 0x2, R54 ;  /* 0x00000002ff367819 */ /* 0x000fe40000011636 */
[----:B------:R-:W-:Y:S02]  /*2040*/  IADD3 R57, PT, PT, R52, R57, RZ ;  /* 0x0000003934397210 */ /* 0x000fe40007ffe0ff */
[----:B--2---:R-:W-:Y:S01]  /*2050*/  IADD3 R37, PT, PT, R24, 0x1c, RZ ;  /* 0x0000001c18257810 */ /* 0x004fe20007ffe0ff */
[----:B------:R-:W-:-:S03]  /*2060*/  IMAD R59, R54, 0x28, R25 ;  /* 0x00000028363b7824 */ /* 0x000fc600078e0219 */
[----:B------:R-:W-:Y:S02]  /*2070*/  SHF.R.U32.HI R54, RZ, 0x2, R37 ;  /* 0x00000002ff367819 */ /* 0x000fe40000011625 */
[----:B------:R-:W-:-:S03]  /*2080*/  IADD3 R59, PT, PT, R52, R59, RZ ;  /* 0x0000003b343b7210 */ /* 0x000fc60007ffe0ff */
[----:B------:R-:W-:Y:S01]  /*2090*/  IMAD R37, R54, 0x28, R25 ;  /* 0x0000002836257824 */ /* 0x000fe200078e0219 */
[----:B------:R-:W-:Y:S01]  /*20a0*/  IADD3 R54, PT, PT, R24, 0x20, RZ ;  /* 0x0000002018367810 */ /* 0x000fe20007ffe0ff */
[----:B-1----:R-:W-:Y:S01]  /*20b0*/  FADD.FTZ R55, R55, R34 ;  /* 0x0000002237377221 */ /* 0x002fe20000010000 */
[----:B------:R-:W-:Y:S02]  /*20c0*/  FADD.FTZ R36, R36, R35 ;  /* 0x0000002324247221 */ /* 0x000fe40000010000 */
[----:B------:R-:W-:Y:S01]  /*20d0*/  SHF.R.U32.HI R54, RZ, 0x2, R54 ;  /* 0x00000002ff367819 */ /* 0x000fe20000011636 */
[----:B------:R1:W2:Y:S01]  /*20e0*/  LDS.64 R34, [R57] ;  /* 0x0000000039227984 */ /* 0x0002a20000000a00 */
[----:B------:R-:W-:-:S03]  /*20f0*/  IADD3 R37, PT, PT, R52, R37, RZ ;  /* 0x0000002534257210 */ /* 0x000fc60007ffe0ff */
[----:B-1----:R-:W-:Y:S01]  /*2100*/  IMAD R57, R54, 0x28, R25 ;  /* 0x0000002836397824 */ /* 0x002fe200078e0219 */
[----:B------:R-:W-:-:S04]  /*2110*/  IADD3 R54, PT, PT, R24, 0x24, RZ ;  /* 0x0000002418367810 */ /* 0x000fc80007ffe0ff */
[----:B------:R-:W-:Y:S01]  /*2120*/  IADD3 R57, PT, PT, R52, R57, RZ ;  /* 0x0000003934397210 */ /* 0x000fe20007ffe0ff */
[----:B---3--:R-:W-:Y:S01]  /*2130*/  FADD.FTZ R55, R55, R32 ;  /* 0x0000002037377221 */ /* 0x008fe20000010000 */
[----:B------:R-:W-:Y:S01]  /*2140*/  FADD.FTZ R36, R36, R33 ;  /* 0x0000002124247221 */ /* 0x000fe20000010000 */
[----:B------:R-:W-:Y:S01]  /*2150*/  SHF.R.U32.HI R54, RZ, 0x2, R54 ;  /* 0x00000002ff367819 */ /* 0x000fe20000011636 */
[----:B------:R1:W3:Y:S04]  /*2160*/  LDS.64 R32, [R59] ;  /* 0x000000003b207984 */ /* 0x0002e80000000a00 */
[----:B-1----:R-:W-:-:S05]  /*2170*/  IMAD R59, R54, 0x28, R25 ;  /* 0x00000028363b7824 */ /* 0x002fca00078e0219 */
[----:B------:R-:W-:Y:S01]  /*2180*/  IADD3 R59, PT, PT, R52, R59, RZ ;  /* 0x0000003b343b7210 */ /* 0x000fe20007ffe0ff */
[----:B--2---:R-:W-:Y:S01]  /*2190*/  FADD.FTZ R55, R55, R34 ;  /* 0x0000002237377221 */ /* 0x004fe20000010000 */
[----:B------:R-:W-:Y:S02]  /*21a0*/  FADD.FTZ R36, R36, R35 ;  /* 0x0000002324247221 */ /* 0x000fe40000010000 */
[----:B------:R1:W2:Y:S02]  /*21b0*/  LDS.64 R34, [R37] ;  /* 0x0000000025227984 */ /* 0x0002a40000000a00 */
[----:B-1----:R-:W-:-:S04]  /*21c0*/  IADD3 R37, PT, PT, R24, 0x28, RZ ;  /* 0x0000002818257810 */ /* 0x002fc80007ffe0ff */
[----:B------:R-:W-:Y:S01]  /*21d0*/  SHF.R.U32.HI R54, RZ, 0x2, R37 ;  /* 0x00000002ff367819 */ /* 0x000fe20000011625 */
[----:B---3--:R-:W-:Y:S01]  /*21e0*/  FADD.FTZ R55, R55, R32 ;  /* 0x0000002037377221 */ /* 0x008fe20000010000 */
[----:B------:R-:W-:Y:S02]  /*21f0*/  FADD.FTZ R36, R36, R33 ;  /* 0x0000002124247221 */ /* 0x000fe40000010000 */
[----:B------:R1:W3:Y:S01]  /*2200*/  LDS.64 R32, [R57] ;  /* 0x0000000039207984 */ /* 0x0002e20000000a00 */
[----:B------:R-:W-:Y:S01]  /*2210*/  IMAD R37, R54, 0x28, R25 ;  /* 0x0000002836257824 */ /* 0x000fe200078e0219 */
[----:B------:R-:W-:-:S04]  /*2220*/  IADD3 R54, PT, PT, R24, 0x2c, RZ ;  /* 0x0000002c18367810 */ /* 0x000fc80007ffe0ff */
[----:B------:R-:W-:Y:S02]  /*2230*/  IADD3 R37, PT, PT, R52, R37, RZ ;  /* 0x0000002534257210 */ /* 0x000fe40007ffe0ff */
[----:B------:R-:W-:-:S05]  /*2240*/  SHF.R.U32.HI R54, RZ, 0x2, R54 ;  /* 0x00000002ff367819 */ /* 0x000fca0000011636 */
[----:B-1----:R-:W-:Y:S01]  /*2250*/  IMAD R57, R54, 0x28, R25 ;  /* 0x0000002836397824 */ /* 0x002fe200078e0219 */
[----:B------:R-:W-:-:S04]  /*2260*/  IADD3 R54, PT, PT, R24, 0x30, RZ ;  /* 0x0000003018367810 */ /* 0x000fc80007ffe0ff */
[----:B------:R-:W-:Y:S02]  /*2270*/  SHF.R.U32.HI R54, RZ, 0x2, R54 ;  /* 0x00000002ff367819 */ /* 0x000fe40000011636 */
[----:B------:R-:W-:Y:S01]  /*2280*/  IADD3 R57, PT, PT, R52, R57, RZ ;  /* 0x0000003934397210 */ /* 0x000fe20007ffe0ff */
[----:B--2---:R-:W-:Y:S01]  /*2290*/  FADD.FTZ R55, R55, R34 ;  /* 0x0000002237377221 */ /* 0x004fe20000010000 */
[----:B------:R-:W-:Y:S02]  /*22a0*/  FADD.FTZ R36, R36, R35 ;  /* 0x0000002324247221 */ /* 0x000fe40000010000 */
[----:B------:R1:W2:Y:S02]  /*22b0*/  LDS.64 R34, [R59] ;  /* 0x000000003b227984 */ /* 0x0002a40000000a00 */
[----:B-1----:R-:W-:-:S05]  /*22c0*/  IMAD R59, R54, 0x28, R25 ;  /* 0x00000028363b7824 */ /* 0x002fca00078e0219 */
[----:B------:R-:W-:Y:S01]  /*22d0*/  IADD3 R59, PT, PT, R52, R59, RZ ;  /* 0x0000003b343b7210 */ /* 0x000fe20007ffe0ff */
[----:B---3--:R-:W-:Y:S01]  /*22e0*/  FADD.FTZ R55, R55, R32 ;  /* 0x0000002037377221 */ /* 0x008fe20000010000 */
[----:B------:R-:W-:Y:S02]  /*22f0*/  FADD.FTZ R36, R36, R33 ;  /* 0x0000002124247221 */ /* 0x000fe40000010000 */
[----:B------:R1:W3:Y:S02]  /*2300*/  LDS.64 R32, [R37] ;  /* 0x0000000025207984 */ /* 0x0002e40000000a00 */
[----:B-1----:R-:W-:-:S04]  /*2310*/  IADD3 R37, PT, PT, R24, 0x34, RZ ;  /* 0x0000003418257810 */ /* 0x002fc80007ffe0ff */
[----:B------:R-:W-:-:S05]  /*2320*/  SHF.R.U32.HI R54, RZ, 0x2, R37 ;  /* 0x00000002ff367819 */ /* 0x000fca0000011625 */
[----:B------:R-:W-:Y:S01]  /*2330*/  IMAD R37, R54, 0x28, R25 ;  /* 0x0000002836257824 */ /* 0x000fe200078e0219 */
[----:B------:R-:W-:-:S04]  /*2340*/  IADD3 R54, PT, PT, R24, 0x38, RZ ;  /* 0x0000003818367810 */ /* 0x000fc80007ffe0ff */
[----:B------:R-:W-:Y:S01]  /*2350*/  SHF.R.U32.HI R54, RZ, 0x2, R54 ;  /* 0x00000002ff367819 */ /* 0x000fe20000011636 */
[----:B--2---:R-:W-:Y:S01]  /*2360*/  FADD.FTZ R55, R55, R34 ;  /* 0x0000002237377221 */ /* 0x004fe20000010000 */
[----:B------:R-:W-:Y:S01]  /*2370*/  FADD.FTZ R36, R36, R35 ;  /* 0x0000002324247221 */ /* 0x000fe20000010000 */
[----:B------:R-:W-:Y:S01]  /*2380*/  IADD3 R37, PT, PT, R52, R37, RZ ;  /* 0x0000002534257210 */ /* 0x000fe20007ffe0ff */
[----:B------:R1:W2:Y:S02]  /*2390*/  LDS.64 R34, [R57] ;  /* 0x0000000039227984 */ /* 0x0002a40000000a00 */
[----:B-1----:R-:W-:-:S05]  /*23a0*/  IMAD R57, R54, 0x28, R25 ;  /* 0x0000002836397824 */ /* 0x002fca00078e0219 */
[----:B------:R-:W-:Y:S01]  /*23b0*/  IADD3 R57, PT, PT, R52, R57, RZ ;  /* 0x0000003934397210 */ /* 0x000fe20007ffe0ff */
[----:B---3--:R-:W-:Y:S01]  /*23c0*/  FADD.FTZ R55, R55, R32 ;  /* 0x0000002037377221 */ /* 0x008fe20000010000 */
[----:B------:R-:W-:Y:S02]  /*23d0*/  FADD.FTZ R36, R36, R33 ;  /* 0x0000002124247221 */ /* 0x000fe40000010000 */
[----:B------:R-:W1:Y:S01]  /*23e0*/  LDS.64 R32, [R59] ;  /* 0x000000003b207984 */ /* 0x000e620000000a00 */
[----:B--2---:R-:W-:Y:S01]  /*23f0*/  FADD.FTZ R55, R55, R34 ;  /* 0x0000002237377221 */ /* 0x004fe20000010000 */
[----:B------:R-:W-:Y:S02]  /*2400*/  FADD.FTZ R36, R36, R35 ;  /* 0x0000002324247221 */ /* 0x000fe40000010000 */
[----:B------:R-:W2:Y:S01]  /*2410*/  LDS.64 R34, [R37] ;  /* 0x0000000025227984 */ /* 0x000ea20000000a00 */
[----:B-1----:R-:W-:Y:S01]  /*2420*/  FADD.FTZ R55, R55, R32 ;  /* 0x0000002037377221 */ /* 0x002fe20000010000 */
[----:B------:R-:W-:Y:S01]  /*2430*/  FADD.FTZ R54, R36, R33 ;  /* 0x0000002124367221 */ /* 0x000fe20000010000 */
[----:B------:R-:W-:Y:S01]  /*2440*/  IADD3 R36, PT, PT, R24, 0x3c, RZ ;  /* 0x0000003c18247810 */ /* 0x000fe20007ffe0ff */
[----:B------:R1:W3:Y:S03]  /*2450*/  LDS.64 R32, [R57] ;  /* 0x0000000039207984 */ /* 0x0002e60000000a00 */
[----:B------:R-:W-:-:S05]  /*2460*/  SHF.R.U32.HI R36, RZ, 0x2, R36 ;  /* 0x00000002ff247819 */ /* 0x000fca0000011624 */
[----:B------:R-:W-:-:S05]  /*2470*/  IMAD R59, R36, 0x28, R25 ;  /* 0x00000028243b7824 */ /* 0x000fca00078e0219 */
[----:B------:R-:W-:-:S06]  /*2480*/  IADD3 R36, PT, PT, R52, R59, RZ ;  /* 0x0000003b34247210 */ /* 0x000fcc0007ffe0ff */
[----:B------:R-:W4:Y:S01]  /*2490*/  LDS.64 R36, [R36] ;  /* 0x0000000024247984 */ /* 0x000f220000000a00 */
[----:B--2---:R-:W-:Y:S01]  /*24a0*/  FADD.FTZ R55, R55, R34 ;  /* 0x0000002237377221 */ /* 0x004fe20000010000 */
[----:B------:R-:W-:Y:S01]  /*24b0*/  FADD.FTZ R54, R54, R35 ;  /* 0x0000002336367221 */ /* 0x000fe20000010000 */
[C---:B------:R-:W-:Y:S02]  /*24c0*/  IADD3 R34, PT, PT, R24.reuse, 0x48, RZ ;  /* 0x0000004818227810 */ /* 0x040fe40007ffe0ff */
[----:B------:R-:W-:Y:S02]  /*24d0*/  IADD3 R35, PT, PT, R24, 0x4c, RZ ;  /* 0x0000004c18237810 */ /* 0x000fe40007ffe0ff */
[----:B------:R-:W-:Y:S02]  /*24e0*/  SHF.R.U32.HI R34, RZ, 0x2, R34 ;  /* 0x00000002ff227819 */ /* 0x000fe40000011622 */
[----:B------:R-:W-:-:S03]  /*24f0*/  SHF.R.U32.HI R56, RZ, 0x2, R35 ;  /* 0x00000002ff387819 */ /* 0x000fc60000011623 */
[----:B-1----:R-:W-:-:S05]  /*2500*/  IMAD R57, R34, 0x28, R25 ;  /* 0x0000002822397824 */ /* 0x002fca00078e0219 */
[----:B------:R-:W-:Y:S01]  /*2510*/  IADD3 R34, PT, PT, R52, R57, RZ ;  /* 0x0000003934227210 */ /* 0x000fe20007ffe0ff */
[----:B---3--:R-:W-:Y:S01]  /*2520*/  FADD.FTZ R55, R55, R32 ;  /* 0x0000002037377221 */ /* 0x008fe20000010000 */
[----:B------:R-:W-:Y:S01]  /*2530*/  IADD3 R32, PT, PT, R24, 0x40, RZ ;  /* 0x0000004018207810 */ /* 0x000fe20007ffe0ff */
[----:B------:R-:W-:Y:S01]  /*2540*/  FADD.FTZ R54, R54, R33 ;  /* 0x0000002136367221 */ /* 0x000fe20000010000 */
[----:B------:R-:W-:Y:S02]  /*2550*/  IADD3 R33, PT, PT, R24, 0x44, RZ ;  /* 0x0000004418217810 */ /* 0x000fe40007ffe0ff */
[----:B------:R-:W-:Y:S02]  /*2560*/  SHF.R.U32.HI R32, RZ, 0x2, R32 ;  /* 0x00000002ff207819 */ /* 0x000fe40000011620 */
[----:B------:R-:W-:-:S03]  /*2570*/  SHF.R.U32.HI R24, RZ, 0x2, R33 ;  /* 0x00000002ff187819 */ /* 0x000fc60000011621 */
[--C-:B------:R-:W-:Y:S02]  /*2580*/  IMAD R33, R32, 0x28, R25.reuse ;  /* 0x0000002820217824 */ /* 0x100fe400078e0219 */
[--C-:B------:R-:W-:Y:S02]  /*2590*/  IMAD R35, R24, 0x28, R25.reuse ;  /* 0x0000002818237824 */ /* 0x100fe400078e0219 */
[----:B------:R-:W-:Y:S01]  /*25a0*/  IMAD R25, R56, 0x28, R25 ;  /* 0x0000002838197824 */ /* 0x000fe200078e0219 */
[C---:B------:R-:W-:Y:S02]  /*25b0*/  IADD3 R24, PT, PT, R52.reuse, R33, RZ ;  /* 0x0000002134187210 */ /* 0x040fe40007ffe0ff */
[C---:B------:R-:W-:Y:S02]  /*25c0*/  IADD3 R32, PT, PT, R52.reuse, R35, RZ ;  /* 0x0000002334207210 */ /* 0x040fe40007ffe0ff */
[----:B------:R-:W-:Y:S01]  /*25d0*/  IADD3 R52, PT, PT, R52, R25, RZ ;  /* 0x0000001934347210 */ /* 0x000fe20007ffe0ff */
[----:B------:R-:W-:Y:S01]  /*25e0*/  LDS.64 R34, [R34] ;  /* 0x0000000022227984 */ /* 0x000fe20000000a00 */
[----:B----4-:R-:W-:Y:S01]  /*25f0*/  FADD.FTZ R55, R55, R36 ;  /* 0x0000002437377221 */ /* 0x010fe20000010000 */
[----:B------:R-:W-:-:S02]  /*2600*/  FADD.FTZ R54, R54, R37 ;  /* 0x0000002536367221 */ /* 0x000fc40000010000 */
[----:B------:R-:W1:Y:S04]  /*2610*/  LDS.64 R24, [R24] ;  /* 0x0000000018187984 */ /* 0x000e680000000a00 */
[----:B------:R-:W2:Y:S04]  /*2620*/  LDS.64 R32, [R32] ;  /* 0x0000000020207984 */ /* 0x000ea80000000a00 */
[----:B------:R-:W3:Y:S01]  /*2630*/  LDS.64 R36, [R52] ;  /* 0x0000000034247984 */ /* 0x000ee20000000a00 */
[----:B-1----:R-:W-:Y:S01]  /*2640*/  FADD.FTZ R55, R55, R24 ;  /* 0x0000001837377221 */ /* 0x002fe20000010000 */
[----:B------:R-:W-:-:S03]  /*2650*/  FADD.FTZ R54, R54, R25 ;  /* 0x0000001936367221 */ /* 0x000fc60000010000 */
[----:B--2---:R-:W-:Y:S01]  /*2660*/  FADD.FTZ R55, R55, R32 ;  /* 0x0000002037377221 */ /* 0x004fe20000010000 */
[----:B------:R-:W-:-:S03]  /*2670*/  FADD.FTZ R54, R54, R33 ;  /* 0x0000002136367221 */ /* 0x000fc60000010000 */
[----:B------:R-:W-:Y:S01]  /*2680*/  FADD.FTZ R55, R55, R34 ;  /* 0x0000002237377221 */ /* 0x000fe20000010000 */
[----:B------:R-:W-:-:S03]  /*2690*/  FADD.FTZ R54, R54, R35 ;  /* 0x0000002336367221 */ /* 0x000fc60000010000 */
[----:B---3--:R-:W-:Y:S01]  /*26a0*/  FADD.FTZ R56, R55, R36 ;  /* 0x0000002437387221 */ /* 0x008fe20000010000 */
[----:B------:R-:W-:-:S07]  /*26b0*/  FADD.FTZ R54, R54, R37 ;  /* 0x0000002536367221 */ /* 0x000fce0000010000 */
.L_x_850:
[----:B------:R-:W-:Y:S05]  /*26c0*/  BSYNC.RECONVERGENT B0 ;  /* 0x0000000000007941 */ /* 0x000fea0003800200 */
.L_x_849:
[----:B------:R-:W-:Y:S01]  /*26d0*/  LDS.64 R24, [R20+0x1400] ;  /* 0x0014000014187984 */ /* 0x000fe20000000a00 */
[----:B0-----:R-:W-:Y:S01]  /*26e0*/  FADD.FTZ R55, RZ, R26 ;  /* 0x0000001aff377221 */ /* 0x001fe20000010000 */
[----:B------:R-:W-:Y:S01]  /*26f0*/  FADD.FTZ R26, RZ, R27 ;  /* 0x0000001bff1a7221 */ /* 0x000fe20000010000 */
[----:B------:R-:W-:Y:S01]  /*2700*/  LOP3.LUT P0, RZ, R61, 0x3f3, RZ, 0xc0, !PT ;  /* 0x000003f33dff7812 */ /* 0x000fe2000780c0ff */
[----:B------:R-:W-:Y:S01]  /*2710*/  LDS.64 R32, [R20+0x1e00] ;  /* 0x001e000014207984 */ /* 0x000fe20000000a00 */
[----:B------:R-:W-:Y:S01]  /*2720*/  FADD.FTZ R55, R55, R28 ;  /* 0x0000001c37377221 */ /* 0x000fe20000010000 */
[----:B------:R-:W-:Y:S01]  /*2730*/  FADD.FTZ R26, R26, R29 ;  /* 0x0000001d1a1a7221 */ /* 0x000fe20000010000 */
[----:B------:R-:W0:Y:S01]  /*2740*/  S2UR UR9, SR_CTAID.X ;  /* 0x00000000000979c3 */ /* 0x000e220000002500 */
[----:B------:R-:W2:Y:S01]  /*2750*/  SHFL.BFLY PT, R35, R56, 0x2, 0x1f ;  /* 0x0c401f0038237f89 */ /* 0x000ea200000e0000 */
[----:B------:R-:W3:Y:S01]  /*2760*/  LDCU.64 UR18, c[0x0][0x3c8] ;  /* 0x00007900ff1277ac */ /* 0x000ee20008000a00 */
[----:B------:R-:W-:Y:S02]  /*2770*/  BSSY.RECONVERGENT B0, `(.L_x_851) ;  /* 0x000001a000007945 */ /* 0x000fe40003800200 */
[----:B------:R-:W4:Y:S03]  /*2780*/  SHFL.BFLY PT, R37, R54, 0x2, 0x1f ;  /* 0x0c401f0036257f89 */ /* 0x000f2600000e0000 */
[----:B------:R-:W0:Y:S01]  /*2790*/  S2UR UR10, SR_CTAID.Y ;  /* 0x00000000000a79c3 */ /* 0x000e220000002600 */
[----:B--2---:R-:W-:Y:S01]  /*27a0*/  FADD.FTZ R36, R35, R56 ;  /* 0x0000003823247221 */ /* 0x004fe20000010000 */
[----:B----4-:R-:W-:-:S04]  /*27b0*/  FADD.FTZ R35, R37, R54 ;  /* 0x0000003625237221 */ /* 0x010fc80000010000 */
[----:B------:R-:W2:Y:S01]  /*27c0*/  SHFL.BFLY PT, R37, R36, 0x1, 0x1f ;  /* 0x0c201f0024257f89 */ /* 0x000ea200000e0000 */
[----:B------:R-:W-:Y:S01]  /*27d0*/  FADD.FTZ R55, R55, R24 ;  /* 0x0000001837377221 */ /* 0x000fe20000010000 */
[----:B------:R-:W-:Y:S02]  /*27e0*/  FADD.FTZ R26, R26, R25 ;  /* 0x000000191a1a7221 */ /* 0x000fe40000010000 */
[----:B------:R-:W4:Y:S01]  /*27f0*/  SHFL.BFLY PT, R34, R35, 0x1, 0x1f ;  /* 0x0c201f0023227f89 */ /* 0x000f2200000e0000 */
[----:B------:R-:W-:Y:S01]  /*2800*/  FADD.FTZ R32, R55, R32 ;  /* 0x0000002037207221 */ /* 0x000fe20000010000 */
[----:B------:R-:W-:-:S05]  /*2810*/  FADD.FTZ R33, R26, R33 ;  /* 0x000000211a217221 */ /* 0x000fca0000010000 */
[----:B------:R0:W-:Y:S01]  /*2820*/  STG.E.64 desc[UR14][R30.64+0x5000], R32 ;  /* 0x005000201e007986 */ /* 0x0001e2000c101b0e */
[----:B--2---:R-:W-:Y:S01]  /*2830*/  FADD.FTZ R24, R36, R37 ;  /* 0x0000002524187221 */ /* 0x004fe20000010000 */
[----:B----4-:R-:W-:Y:S01]  /*2840*/  FADD.FTZ R25, R35, R34 ;  /* 0x0000002223197221 */ /* 0x010fe20000010000 */
[----:B0--3--:R-:W-:Y:S06]  /*2850*/  @P0 BRA `(.L_x_852) ;  /* 0x00000000002c0947 */ /* 0x009fec0003800000 */
[----:B------:R-:W0:Y:S01]  /*2860*/  S2UR UR7, SR_CTAID.X ;  /* 0x00000000000779c3 */ /* 0x000e220000002500 */
[----:B------:R-:W2:Y:S07]  /*2870*/  LDCU UR6, c[0x0][0x374] ;  /* 0x00006e80ff0677ac */ /* 0x000eae0008000800 */
[----:B------:R-:W3:Y:S01]  /*2880*/  LDC.64 R26, c[0x0][0x3d0] ;  /* 0x0000f400ff1a7b82 */ /* 0x000ee20000000a00 */
[----:B--2---:R-:W-:Y:S02]  /*2890*/  UIMAD UR6, UR6, UR4, UR10 ;  /* 0x00000004060672a4 */ /* 0x004fe4000f8e020a */
[----:B0-----:R-:W-:-:S04]  /*28a0*/  USHF.L.U32 UR7, UR7, 0x1, URZ ;  /* 0x0000000107077899 */ /* 0x001fc800080006ff */
[----:B------:R-:W-:Y:S01]  /*28b0*/  MOV R29, UR6 ;  /* 0x00000006001d7c02 */ /* 0x000fe20008000f00 */
[----:B------:R-:W-:-:S06]  /*28c0*/  ULOP3.LUT UR7, UR7, 0x7e, URZ, 0xc0, !UPT ;  /* 0x0000007e07077892 */ /* 0x000fcc000f8ec0ff */
[----:B------:R-:W-:-:S04]  /*28d0*/  LEA R20, R61, UR7, 0x5 ;  /* 0x000000073d147c11 */ /* 0x000fc8000f8e28ff */
[----:B------:R-:W-:-:S05]  /*28e0*/  LEA R29, R29, R20, 0x9 ;  /* 0x000000141d1d7211 */ /* 0x000fca00078e48ff */
[----:B---3--:R-:W-:-:S05]  /*28f0*/  IMAD.WIDE.U32 R26, R29, 0x4, R26 ;  /* 0x000000041d1a7825 */ /* 0x008fca00078e001a */
[----:B------:R0:W-:Y:S02]  /*2900*/  STG.E.64 desc[UR14][R26.64], R24 ;  /* 0x000000181a007986 */ /* 0x0001e4000c101b0e */
.L_x_852:
[----:B------:R-:W-:Y:S05]  /*2910*/  BSYNC.RECONVERGENT B0 ;  /* 0x0000000000007941 */ /* 0x000fea0003800200 */
.L_x_851:
        /* <DEDUP_REMOVED lines=8> */
[----:B------:R-:W2:Y:S01]  /*29a0*/  LDCU.64 UR16, c[0x0][0x3d8] ;  /* 0x00007b00ff1077ac */ /* 0x000ea20008000a00 */
[----:B------:R-:W-:Y:S01]  /*29b0*/  UMOV UR6, 0x14 ;  /* 0x0000001400067882 */ /* 0x000fe20000000000 */
[----:B------:R-:W-:Y:S01]  /*29c0*/  UMOV UR7, 0x0 ;  /* 0x0000000000077882 */ /* 0x000fe20000000000 */
[----:B------:R-:W-:Y:S01]  /*29d0*/  ULOP3.LUT UP1, URZ, UR9, UR10, URZ, 0xfc, !UPT ;  /* 0x0000000a09ff7292 */ /* 0x000fe2000f82fcff */
[----:B------:R-:W-:-:S03]  /*29e0*/  UMOV UR8, 0x7ffffec1 ;  /* 0x7ffffec100087882 */ /* 0x000fc60000000000 */
[----:B------:R-:W-:-:S06]  /*29f0*/  USEL UR8, UR8, 0x1, !UP1 ;  /* 0x0000000108087887 */ /* 0x000fcc000c800000 */
[----:B0-----:R-:W-:Y:S01]  /*2a00*/  MOV R27, UR8 ;  /* 0x00000008001b7c02 */ /* 0x001fe20008000f00 */
[----:B--2---:R-:W-:-:S04]  /*2a10*/  UIMAD.WIDE.U32 UR6, UR16, 0x1, UR6 ;  /* 0x00000001100678a5 */ /* 0x004fc8000f8e0006 */
        /* <DEDUP_REMOVED lines=8> */
.L_x_855:
[----:B0-----:R-:W2:Y:S04]  /*2aa0*/  LD.E.STRONG.GPU R27, desc[UR14][R24.64] ;  /* 0x0000000e181b7980 */ /* 0x001ea8000c10f900 */
[----:B--2---:R-:W-:Y:S01]  /*2ab0*/  CCTL.IVALL ;  /* 0x00000000ff00798f */ /* 0x004fe20002000000 */
[----:B------:R-:W-:Y:S05]  /*2ac0*/  YIELD ;  /* 0x0000000000007946 */ /* 0x000fea0003800000 */
[----:B-----5:R-:W-:-:S04]  /*2ad0*/  LOP3.LUT R27, R27, R20, RZ, 0x3c, !PT ;  /* 0x000000141b1b7212 */ /* 0x020fc800078e3cff */
[----:B------:R-:W-:-:S13]  /*2ae0*/  ISETP.GT.AND P0, PT, R27, -0x1, PT ;  /* 0xffffffff1b00780c */ /* 0x000fda0003f04270 */
[----:B------:R-:W-:Y:S05]  /*2af0*/  @P0 BRA `(.L_x_855) ;  /* 0xfffffffc00e80947 */ /* 0x000fea000383ffff */
.L_x_854:
[----:B------:R-:W-:Y:S05]  /*2b00*/  WARPSYNC.ALL ;  /* 0x0000000000007948 */ /* 0x000fea0003800000 */
[----:B------:R-:W-:Y:S06]  /*2b10*/  BAR.SYNC.DEFER_BLOCKING 0x0 ;  /* 0x0000000000007b1d */ /* 0x000fec0000010000 */
[----:B------:R-:W-:Y:S05]  /*2b20*/  BRA `(.L_x_856) ;  /* 0x0000000000607947 */ /* 0x000fea0003800000 */
.L_x_853:
[----:B------:R-:W2:Y:S01]  /*2b30*/  S2R R20, SR_TID.X ;  /* 0x0000000000147919 */ /* 0x000ea20000002100 */
[----:B------:R-:W-:Y:S01]  /*2b40*/  BAR.SYNC.DEFER_BLOCKING 0x0 ;  /* 0x0000000000007b1d */ /* 0x000fe20000010000 */
[----:B--2---:R-:W-:-:S13]  /*2b50*/  ISETP.NE.AND P0, PT, R20, RZ, PT ;  /* 0x000000ff1400720c */ /* 0x004fda0003f05270 */
[----:B------:R-:W-:Y:S05]  /*2b60*/  @P0 BRA `(.L_x_857) ;  /* 0x0000000000480947 */ /* 0x000fea0003800000 */
[----:B------:R-:W2:Y:S01]  /*2b70*/  LDCU.64 UR6, c[0x0][0x3d8] ;  /* 0x00007b00ff0677ac */ /* 0x000ea20008000a00 */
[----:B------:R-:W-:Y:S02]  /*2b80*/  ISETP.NE.AND P0, PT, RZ, UR9, PT ;  /* 0x00000009ff007c0c */ /* 0x000fe4000bf05270 */
[----:B0-----:R-:W-:-:S04]  /*2b90*/  MOV R27, 0x7fffffc1 ;  /* 0x7fffffc1001b7802 */ /* 0x001fc80000000f00 */
[----:B------:R-:W-:Y:S01]  /*2ba0*/  SEL R27, R27, 0x1, !P0 ;  /* 0x000000011b1b7807 */ /* 0x000fe20004000000 */
[----:B--2---:R-:W-:-:S04]  /*2bb0*/  ULEA UR6, UP1, UR10, UR6, 0x2 ;  /* 0x000000060a067291 */ /* 0x004fc8000f8210ff */
[----:B------:R-:W-:Y:S02]  /*2bc0*/  ULEA.HI.X UR7, UR10, UR7, URZ, 0x2, UP1 ;  /* 0x000000070a077291 */ /* 0x000fe400088f14ff */
[----:B------:R-:W-:-:S04]  /*2bd0*/  MOV R24, UR6 ;  /* 0x0000000600187c02 */ /* 0x000fc80008000f00 */
[----:B------:R-:W-:Y:S01]  /*2be0*/  MOV R25, UR7 ;  /* 0x0000000700197c02 */ /* 0x000fe20008000f00 */
[----:B------:R-:W-:Y:S06]  /*2bf0*/  MEMBAR.ALL.GPU ;  /* 0x0000000000007992 */ /* 0x000fec000000a000 */
[----:B------:R-:W-:-:S00]  /*2c00*/  ERRBAR ;  /* 0x00000000000079ab */ /* 0x000fc00000000000 */
[----:B------:R-:W-:Y:S06]  /*2c10*/  CGAERRBAR ;  /* 0x00000000000075ab */ /* 0x000fec0000000000 */
[----:B------:R0:W5:Y:S02]  /*2c20*/  ATOM.E.ADD.STRONG.GPU PT, R27, desc[UR14][R24.64], R27 ;  /* 0x8000001b181b798a */ /* 0x00016400081ef10e */
.L_x_858:
[----:B------:R-:W2:Y:S04]  /*2c30*/  LD.E.STRONG.GPU R20, desc[UR14][R24.64] ;  /* 0x0000000e18147980 */ /* 0x000ea8000c10f900 */
[----:B--2---:R-:W-:Y:S01]  /*2c40*/  CCTL.IVALL ;  /* 0x00000000ff00798f */ /* 0x004fe20002000000 */
[----:B------:R-:W-:Y:S05]  /*2c50*/  YIELD ;  /* 0x0000000000007946 */ /* 0x000fea0003800000 */
[----:B-----5:R-:W-:-:S04]  /*2c60*/  LOP3.LUT R20, R20, R27, RZ, 0x3c, !PT ;  /* 0x0000001b14147212 */ /* 0x020fc800078e3cff */
[----:B------:R-:W-:-:S13]  /*2c70*/  ISETP.GT.AND P0, PT, R20, -0x1, PT ;  /* 0xffffffff1400780c */ /* 0x000fda0003f04270 */
[----:B------:R-:W-:Y:S05]  /*2c80*/  @P0 BRA `(.L_x_858) ;  /* 0xfffffffc00e80947 */ /* 0x000fea000383ffff */
.L_x_857:
[----:B------:R-:W-:Y:S05]  /*2c90*/  WARPSYNC.ALL ;  /* 0x0000000000007948 */ /* 0x000fea0003800000 */
[----:B------:R-:W-:Y:S06]  /*2ca0*/  BAR.SYNC.DEFER_BLOCKING 0x0 ;  /* 0x0000000000007b1d */ /* 0x000fec0000010000 */
.L_x_856:
[----:B------:R-:W2:Y:S01]  /*2cb0*/  S2R R32, SR_TID.X ;  /* 0x0000000000207919 */ /* 0x000ea20000002100 */
[----:B0-----:R-:W-:Y:S01]  /*2cc0*/  MOV R27, UR4 ;  /* 0x00000004001b7c02 */ /* 0x001fe20008000f00 */
[----:B------:R-:W0:Y:S01]  /*2cd0*/  S2R R24, SR_TID.X ;  /* 0x0000000000187919 */ /* 0x000e220000002100 */
[----:B------:R-:W3:Y:S01]  /*2ce0*/  LDL.LU R33, [R1] ;  /* 0x0000000001217983 */ /* 0x000ee20000300800 */
[----:B------:R-:W-:Y:S01]  /*2cf0*/  HFMA2 R28, -RZ, RZ, 0, 0 ;  /* 0x00000000ff1c7431 */ /* 0x000fe200000001ff */
[----:B------:R-:W-:Y:S01]  /*2d00*/  MOV R34, 0x400 ;  /* 0x0000040000227802 */ /* 0x000fe20000000f00 */
[----:B------:R-:W-:Y:S01]  /*2d10*/  HADD2.F32 R9, -RZ, R9.H0_H0 ;  /* 0x20000009ff097230 */ /* 0x000fe20000004100 */
[----:B------:R-:W4:Y:S01]  /*2d20*/  LDCU.64 UR6, c[0x0][0x380] ;  /* 0x00007000ff0677ac */ /* 0x000f220008000a00 */
[----:B--2---:R-:W-:Y:S02]  /*2d30*/  ISETP.GT.U32.AND P0, PT, R32, 0x7f, PT ;  /* 0x0000007f2000780c */ /* 0x004fe40003f04070 */
[----:B0-----:R-:W-:-:S11]  /*2d40*/  SHF.L.U32 R26, R24, 0x1, RZ ;  /* 0x00000001181a7819 */ /* 0x001fd600000006ff */
[----:B------:R-:W0:Y:S08]  /*2d50*/  @!P0 LDC R20, c[0x0][0x374] ;  /* 0x0000dd00ff148b82 */ /* 0x000e300000000800 */
[----:B------:R-:W2:Y:S01]  /*2d60*/  @!P0 LDC.64 R24, c[0x0][0x3d0] ;  /* 0x0000f400ff188b82 */ /* 0x000ea20000000a00 */
[----:B------:R-:W-:Y:S01]  /*2d70*/  @!P0 LOP3.LUT R29, R32, 0x1f, RZ, 0xc0, !PT ;  /* 0x0000001f201d8812 */ /* 0x000fe200078ec0ff */
[----:B0-----:R-:W-:Y:S01]  /*2d80*/  @!P0 IMAD R20, R20, R27, UR10 ;  /* 0x0000000a14148e24 */ /* 0x001fe2000f8e021b */
        /* <DEDUP_REMOVED lines=8> */
[----:B------:R-:W4:Y:S01]  /*2e10*/  @!P0 LDG.E.64 R24, desc[UR14][R24.64] ;  /* 0x0000000e18188981 */ /* 0x000f22000c1e1b00 */
[----:B------:R-:W-:Y:S01]  /*2e20*/  MOV R20, RZ ;  /* 0x000000ff00147202 */ /* 0x000fe20000000f00 */
[----:B------:R-:W-:-:S04]  /*2e30*/  FADD.FTZ R9, -R10, R9 ;  /* 0x000000090a097221 */ /* 0x000fc80000010100 */
[----:B------:R-:W-:Y:S01]  /*2e40*/  FMUL.FTZ R9, R6, R9 ;  /* 0x0000000906097220 */ /* 0x000fe20000410000 */
[----:B------:R-:W-:Y:S01]  /*2e50*/  ULOP3.LUT UR4, UR4, 0x1, URZ, 0x3c, !UPT ;  /* 0x0000000104047892 */ /* 0x000fe2000f8e3cff */
[----:B--2---:R-:W-:Y:S01]  /*2e60*/  @!P0 FADD.FTZ R29, RZ, R26 ;  /* 0x0000001aff1d8221 */ /* 0x004fe20000010000 */
[----:B------:R-:W-:-:S03]  /*2e70*/  @!P0 FADD.FTZ R30, RZ, R27 ;  /* 0x0000001bff1e8221 */ /* 0x000fc60000010000 */
[----:B----4-:R-:W-:Y:S01]  /*2e80*/  @!P0 FADD.FTZ R28, R24, R29 ;  /* 0x0000001d181c8221 */ /* 0x010fe20000010000 */
[----:B------:R-:W-:-:S04]  /*2e90*/  @!P0 FADD.FTZ R20, R25, R30 ;  /* 0x0000001e19148221 */ /* 0x000fc80000010000 */
        /* <DEDUP_REMOVED lines=18> */
[----:B------:R-:W-:Y:S02]  /*2fc0*/  LOP3.LUT P0, RZ, R32, 0x39f, RZ, 0xc0, !PT ;  /* 0x0000039f20ff7812 */ /* 0x000fe4000780c0ff */
[----:B------:R-:W-:-:S04]  /*2fd0*/  IADD3 R24, PT, PT, R34, 0x3480, RZ ;  /* 0x0000348022187810 */ /* 0x000fc80007ffe0ff */
[----:B-1----:R-:W-:-:S07]  /*2fe0*/  LEA R53, R53, R24, 0x18 ;  /* 0x0000001835357211 */ /* 0x002fce00078ec0ff */
[----:B------:R-:W-:Y:S01]  /*2ff0*/  @!P0 LEA.HI R26, R32, R53, RZ, 0x1e ;  /* 0x00000035201a8211 */ /* 0x000fe200078ff0ff */
[----:B0-----:R-:W-:Y:S01]  /*3000*/  FADD.FTZ R24, R20, R29 ;  /* 0x0000001d14187221 */ /* 0x001fe20000010000 */
[----:B--2---:R-:W-:-:S03]  /*3010*/  FADD.FTZ R31, R28, R31 ;  /* 0x0000001f1c1f7221 */ /* 0x004fc60000010000 */
[----:B------:R-:W-:Y:S01]  /*3020*/  @!P0 FMUL.FTZ R24, R24, 1.2207031431898940355e-05 ;  /* 0x374ccccd18188820 */ /* 0x000fe20000410000 */
[----:B------:R-:W-:-:S05]  /*3030*/  @!P0 FMUL.FTZ R25, R31, 1.2207031431898940355e-05 ;  /* 0x374ccccd1f198820 */ /* 0x000fca0000410000 */
[----:B------:R-:W-:Y:S01]  /*3040*/  @!P0 STS.64 [R26], R24 ;  /* 0x000000181a008388 */ /* 0x000fe20000000a00 */
[----:B---3--:R-:W-:-:S04]  /*3050*/  IADD3 R30, PT, PT, R33, -UR12, RZ ;  /* 0x8000000c211e7c10 */ /* 0x008fc8000fffe0ff */
[----:B------:R-:W-:Y:S01]  /*3060*/  LEA R30, R30, R53, 0x3 ;  /* 0x000000351e1e7211 */ /* 0x000fe200078e18ff */
[----:B------:R-:W-:Y:S06]  /*3070*/  BAR.SYNC.DEFER_BLOCKING 0x0 ;  /* 0x0000000000007b1d */ /* 0x000fec0000010000 */
[----:B------:R-:W0:Y:S01]  /*3080*/  LDS.64 R24, [R30] ;  /* 0x000000001e187984 */ /* 0x000e220000000a00 */
[----:B-----5:R-:W-:-:S04]  /*3090*/  IADD3 R50, P0, PT, R50, UR6, RZ ;  /* 0x0000000632327c10 */ /* 0x020fc8000ff1e0ff */
[----:B------:R-:W-:Y:S01]  /*30a0*/  IADD3.X R51, PT, PT, R51, UR7, RZ, P0, !PT ;  /* 0x0000000733337c10 */ /* 0x000fe200087fe4ff */
        /* <DEDUP_REMOVED lines=59> */
[----:B------:R0:W-:Y:S01]  /*3460*/  STG.E.64 desc[UR14][R50.64+0x7800], R14 ;  /* 0x0078000e32007986 */ /* 0x0001e2000c101b0e */
[----:B------:R-:W-:Y:S05]  /*3470*/  BRA.U !UP0, `(.L_x_859) ;  /* 0xffffffcd08907547 */ /* 0x000fea000b83ffff */
.L_x_848:
        /* <DEDUP_REMOVED lines=23> */
[C---:B------:R-:W-:Y:S02]  /*35f0*/  LOP3.LUT R44, R33.reuse, 0xf, RZ, 0xc0, !PT ;  /* 0x0000000f212c7812 */ /* 0x040fe400078ec0ff */
[----:B------:R-:W-:Y:S01]  /*3600*/  SHF.L.U32 R30, R33, 0x1, RZ ;  /* 0x00000001211e7819 */ /* 0x000fe200000006ff */
[----:B------:R-:W-:-:S04]  /*3610*/  IMAD.WIDE.U32 R2, R25, -0x33333333, RZ ;  /* 0xcccccccd19027825 */ /* 0x000fc800078e00ff */
[----:B0-----:R-:W-:-:S04]  /*3620*/  IMAD.WIDE.U32 R4, P0, R24, -0x33333334, R2 ;  /* 0xcccccccc18047825 */ /* 0x001fc80007800002 */
        /* <DEDUP_REMOVED lines=23> */
.L_x_871:
        /* <DEDUP_REMOVED lines=26> */
.L_x_864:
        /* <DEDUP_REMOVED lines=33> */
.L_x_863:
[----:B------:R-:W-:Y:S05]  /*3b50*/  BSYNC.RECONVERGENT B1 ;  /* 0x0000000000017941 */ /* 0x000fea0003800200 */
.L_x_862:
        /* <DEDUP_REMOVED lines=25> */
.L_x_866:
[----:B------:R-:W-:Y:S05]  /*3cf0*/  BSYNC.RECONVERGENT B1 ;  /* 0x0000000000017941 */ /* 0x000fea0003800200 */
.L_x_865:
        /* <DEDUP_REMOVED lines=28> */
.L_x_861:
[----:B------:R-:W-:Y:S05]  /*3ec0*/  BSYNC.RECONVERGENT B0 ;  /* 0x0000000000007941 */ /* 0x000fea0003800200 */
.L_x_860:
[----:B------:R0:W-:Y:S01]  /*3ed0*/  STS [R27], R35 ;  /* 0x000000231b007388 */ /* 0x0001e20000000800 */
[----:B------:R-:W1:Y:S01]  /*3ee0*/  LDC.64 R6, c[0x0][0x388] ;  /* 0x0000e200ff067b82 */ /* 0x000e620000000a00 */
[----:B------:R-:W-:Y:S02]  /*3ef0*/  ISETP.GT.U32.AND P1, PT, R44, 0x9, PT ;  /* 0x000000092c00780c */ /* 0x000fe40003f24070 */
[----:B------:R0:W-:Y:S01]  /*3f00*/  STS [R27+0x500], R36 ;  /* 0x000500241b007388 */ /* 0x0001e20000000800 */
[----:B------:R-:W-:-:S04]  /*3f10*/  MOV R9, R26 ;  /* 0x0000001a00097202 */ /* 0x000fc80000000f00 */
[----:B------:R-:W2:Y:S08]  /*3f20*/  LDC.64 R4, c[0x0][0x390] ;  /* 0x0000e400ff047b82 */ /* 0x000eb00000000a00 */
[----:B0-----:R-:W-:Y:S06]  /*3f30*/  BAR.SYNC.DEFER_BLOCKING 0x0 ;  /* 0x0000000000007b1d */ /* 0x001fec0000010000 */
.L_x_870:
        /* <DEDUP_REMOVED lines=32> */
.L_x_881:
        /* <DEDUP_REMOVED lines=10> */
.L_x_869:
[----:B------:R-:W-:Y:S05]  /*41e0*/  BSYNC.RECONVERGENT B0 ;  /* 0x0000000000007941 */ /* 0x000fea0003800200 */
.L_x_868:
        /* <DEDUP_REMOVED lines=9> */
.L_x_867:
        /* <DEDUP_REMOVED lines=8> */
.L_x_873:
[----:B------:R-:W-:Y:S05]  /*4300*/  BSYNC B0 ;  /* 0x0000000000007941 */ /* 0x000fea0003800000 */
.L_x_872:
        /* <DEDUP_REMOVED lines=8> */
.L_x_874:
[----:B------:R-:W-:Y:S01]  /*4390*/  FADD.FTZ R11, R11, R8 ;  /* 0x000000080b0b7221 */ /* 0x000fe20000010000 */
[----:B------:R-:W-:-:S04]  /*43a0*/  HFMA2 R20, -RZ, RZ, 0, 2.384185791015625e-07 ;  /* 0x00000004ff147431 */ /* 0x000fc800000001ff */
[----:B------:R-:W-:Y:S02]  /*43b0*/  MOV R19, R11 ;  /* 0x0000000b00137202 */ /* 0x000fe40000000f00 */
[----:B------:R-:W-:-:S07]  /*43c0*/  MOV R13, R18 ;  /* 0x00000012000d7202 */ /* 0x000fce0000000f00 */
[----:B------:R-:W-:Y:S05]  /*43d0*/  WARPSYNC.COLLECTIVE R16, `(.L_x_875) ;  /* 0x0000000010087348 */ /* 0x000fea0003c00000 */
[----:B------:R0:W1:Y:S02]  /*43e0*/  SHFL.BFLY P3, R18, R19, R20, R21 ;  /* 0x0c00001413127389 */ /* 0x0000640000060015 */
[----:B01----:R-:W-:Y:S05]  /*43f0*/  ENDCOLLECTIVE ;  /* 0x000000000000791b */ /* 0x003fea0003800000 */
.L_x_875:
[----:B------:R-:W-:-:S05]  /*4400*/  FADD.FTZ R13, R13, R10 ;  /* 0x0000000a0d0d7221 */ /* 0x000fca0000010000 */
[----:B------:R-:W-:Y:S02]  /*4410*/  MOV R19, R13 ;  /* 0x0000000d00137202 */ /* 0x000fe40000000f00 */
[----:B------:R-:W-:-:S07]  /*4420*/  MOV R12, R18 ;  /* 0x00000012000c7202 */ /* 0x000fce0000000f00 */
[----:B------:R-:W-:Y:S05]  /*4430*/  WARPSYNC.COLLECTIVE R16, `(.L_x_876) ;  /* 0x0000000010087348 */ /* 0x000fea0003c00000 */
[----:B------:R0:W1:Y:S02]  /*4440*/  SHFL.BFLY P3, R18, R19, R20, R21 ;  /* 0x0c00001413127389 */ /* 0x0000640000060015 */
[----:B01----:R-:W-:Y:S05]  /*4450*/  ENDCOLLECTIVE ;  /* 0x000000000000791b */ /* 0x003fea0003800000 */
.L_x_876:
[----:B------:R-:W-:Y:S01]  /*4460*/  FADD.FTZ R12, R11, R12 ;  /* 0x0000000c0b0c7221 */ /* 0x000fe20000010000 */
[----:B------:R-:W-:-:S04]  /*4470*/  HFMA2 R20, -RZ, RZ, 0, 1.1920928955078125e-07 ;  /* 0x00000002ff147431 */ /* 0x000fc800000001ff */
[----:B------:R-:W-:Y:S02]  /*4480*/  MOV R19, R12 ;  /* 0x0000000c00137202 */ /* 0x000fe40000000f00 */
[----:B------:R-:W-:-:S07]  /*4490*/  MOV R14, R18 ;  /* 0x00000012000e7202 */ /* 0x000fce0000000f00 */
[----:B------:R-:W-:Y:S05]  /*44a0*/  WARPSYNC.COLLECTIVE R16, `(.L_x_877) ;  /* 0x0000000010087348 */ /* 0x000fea0003c00000 */
[----:B------:R0:W1:Y:S02]  /*44b0*/  SHFL.BFLY P3, R18, R19, R20, R21 ;  /* 0x0c00001413127389 */ /* 0x0000640000060015 */
[----:B01----:R-:W-:Y:S05]  /*44c0*/  ENDCOLLECTIVE ;  /* 0x000000000000791b */ /* 0x003fea0003800000 */
.L_x_877:
[----:B------:R-:W-:-:S05]  /*44d0*/  FADD.FTZ R14, R13, R14 ;  /* 0x0000000e0d0e7221 */ /* 0x000fca0000010000 */
[----:B------:R-:W-:Y:S02]  /*44e0*/  MOV R19, R14 ;  /* 0x0000000e00137202 */ /* 0x000fe40000000f00 */
[----:B------:R-:W-:-:S07]  /*44f0*/  MOV R15, R18 ;  /* 0x00000012000f7202 */ /* 0x000fce0000000f00 */
[----:B------:R-:W-:Y:S05]  /*4500*/  WARPSYNC.COLLECTIVE R16, `(.L_x_878) ;  /* 0x0000000010087348 */ /* 0x000fea0003c00000 */
[----:B------:R0:W1:Y:S02]  /*4510*/  SHFL.BFLY P3, R18, R19, R20, R21 ;  /* 0x0c00001413127389 */ /* 0x0000640000060015 */
[----:B01----:R-:W-:Y:S05]  /*4520*/  ENDCOLLECTIVE ;  /* 0x000000000000791b */ /* 0x003fea0003800000 */
.L_x_878:
[----:B------:R-:W-:Y:S01]  /*4530*/  FADD.FTZ R15, R12, R15 ;  /* 0x0000000f0c0f7221 */ /* 0x000fe20000010000 */
[----:B------:R-:W-:-:S04]  /*4540*/  HFMA2 R20, -RZ, RZ, 0, 5.9604644775390625e-08 ;  /* 0x00000001ff147431 */ /* 0x000fc800000001ff */
[----:B------:R-:W-:Y:S02]  /*4550*/  MOV R19, R15 ;  /* 0x0000000f00137202 */ /* 0x000fe40000000f00 */
[----:B------:R-:W-:-:S07]  /*4560*/  MOV R17, R18 ;  /* 0x0000001200117202 */ /* 0x000fce0000000f00 */
[----:B------:R-:W-:Y:S05]  /*4570*/  WARPSYNC.COLLECTIVE R16, `(.L_x_879) ;  /* 0x0000000010087348 */ /* 0x000fea0003c00000 */
[----:B------:R0:W1:Y:S02]  /*4580*/  SHFL.BFLY P3, R18, R19, R20, R21 ;  /* 0x0c00001413127389 */ /* 0x0000640000060015 */
[----:B01----:R-:W-:Y:S05]  /*4590*/  ENDCOLLECTIVE ;  /* 0x000000000000791b */ /* 0x003fea0003800000 */
.L_x_879:
[----:B------:R-:W-:-:S05]  /*45a0*/  FADD.FTZ R17, R14, R17 ;  /* 0x000000110e117221 */ /* 0x000fca0000010000 */
[----:B------:R-:W-:Y:S02]  /*45b0*/  MOV R19, R17 ;  /* 0x0000001100137202 */ /* 0x000fe40000000f00 */
[----:B------:R-:W-:-:S07]  /*45c0*/  MOV R8, R18 ;  /* 0x0000001200087202 */ /* 0x000fce0000000f00 */
[----:B------:R-:W-:Y:S05]  /*45d0*/  WARPSYNC.COLLECTIVE R16, `(.L_x_880) ;  /* 0x0000000010087348 */ /* 0x000fea0003c00000 */
[----:B------:R0:W1:Y:S02]  /*45e0*/  SHFL.BFLY P3, R18, R19, R20, R21 ;  /* 0x0c00001413127389 */ /* 0x0000640000060015 */
[----:B01----:R-:W-:Y:S05]  /*45f0*/  ENDCOLLECTIVE ;  /* 0x000000000000791b */ /* 0x003fea0003800000 */
.L_x_880:
[----:B------:R-:W-:Y:S01]  /*4600*/  FADD.FTZ R8, R15, R8 ;  /* 0x000000080f087221 */ /* 0x000fe20000010000 */
[----:B------:R-:W-:Y:S01]  /*4610*/  MOV R10, R18 ;  /* 0x00000012000a7202 */ /* 0x000fe20000000f00 */
[----:B------:R-:W-:Y:S06]  /*4620*/  BRA `(.L_x_881) ;  /* 0xfffffff800c47947 */ /* 0x000fec000383ffff */
.L_x_882:
        /* <DEDUP_REMOVED lines=13> */
.L_x_1262:


//--------------------- .text._ZN13group_norm_v218gn_bwd_cuda_kernelI6__halfLi320ELi1ELi16ELi80ELi1024ELb1ELb1ELi32ELi320ELi320ELi4ELb1ELi4ELb0ELb0ELNS_15WgradSyncMethodE3ENS_16CompileConditionILi1000EEEEEvPT_S6_S6_PKS5_S8_S8_S8_PKfflPfPj --------------------------
	.section	.text._ZN13group_norm_v218gn_bwd_cuda_kernelI6__halfLi320ELi1ELi16ELi80ELi1024ELb1ELb1ELi32ELi320ELi320ELi4ELb1ELi4ELb0ELb0ELNS_15WgradSyncMethodE3ENS_16CompileConditionILi1000EEEEEvPT_S6_S6_PKS5_S8_S8_S8_PKfflPfPj,"ax",@progbits
	.align	128
        .global         _ZN13group_norm_v218gn_bwd_cuda_kernelI6__halfLi320ELi1ELi16ELi80ELi1024ELb1ELb1ELi32ELi320ELi320ELi4ELb1ELi4ELb0ELb0ELNS_15WgradSyncMethodE3ENS_16CompileConditionILi1000EEEEEvPT_S6_S6_PKS5_S8_S8_S8_PKfflPfPj
        .type           _ZN13group_norm_v218gn_bwd_cuda_kernelI6__halfLi320ELi1ELi16ELi80ELi1024ELb1ELb1ELi32ELi320ELi320ELi4ELb1ELi4ELb0ELb0ELNS_15WgradSyncMethodE3ENS_16CompileConditionILi1000EEEEEvPT_S6_S6_PKS5_S8_S8_S8_PKfflPfPj,@function
        .size           _ZN13group_norm_v218gn_bwd_cuda_kernelI6__halfLi320ELi1ELi16ELi80ELi1024ELb1ELb1ELi32ELi320ELi320ELi4ELb1ELi4ELb0ELb0ELNS_15WgradSyncMethodE3ENS_16CompileConditionILi1000EEEEEvPT_S6_S6_PKS5_S8_S8_S8_PKfflPfPj,(.L_x_1263 - _ZN13group_norm_v218gn_bwd_cuda_kernelI6__halfLi320ELi1ELi16ELi80ELi1024ELb1ELb1ELi32ELi320ELi320ELi4ELb1ELi4ELb0ELb0ELNS_15WgradSyncMethodE3ENS_16CompileConditionILi1000EEEEEvPT_S6_S6_PKS5_S8_S8_S8_PKfflPfPj)
        .other          _ZN13group_norm_v218gn_bwd_cuda_kernelI6__halfLi320ELi1ELi16ELi80ELi1024ELb1ELb1ELi32ELi320ELi320ELi4ELb1ELi4ELb0ELb0ELNS_15WgradSyncMethodE3ENS_16CompileConditionILi1000EEEEEvPT_S6_S6_PKS5_S8_S8_S8_PKfflPfPj,@"STO_CUDA_ENTRY STV_DEFAULT"
_ZN13group_norm_v218gn_bwd_cuda_kernelI6__halfLi320ELi1ELi16ELi80ELi1024ELb1ELb1ELi32ELi320ELi320ELi4ELb1ELi4ELb0ELb0ELNS_15WgradSyncMethodE3ENS_16CompileConditionILi1000EEEEEvPT_S6_S6_PKS5_S8_S8_S8_PKfflPfPj:
.text._ZN13group_norm_v218gn_bwd_cuda_kernelI6__halfLi320ELi1ELi16ELi80ELi1024ELb1ELb1ELi32ELi320ELi320ELi4ELb1ELi4ELb0ELb0ELNS_15WgradSyncMethodE3ENS_16CompileConditionILi1000EEEEEvPT_S6_S6_PKS5_S8_S8_S8_PKfflPfPj:
        /* <DEDUP_REMOVED lines=26> */
.L_x_885:
[----:B------:R-:W2:Y:S04]  /*01a0*/  LD.E.STRONG.GPU R8, desc[UR10][R6.64+0x10] ;  /* 0x0000100a06087980 */ /* 0x000ea8000c10f900 */
[----:B--2---:R-:W-:Y:S01]  /*01b0*/  CCTL.IVALL ;  /* 0x00000000ff00798f */ /* 0x004fe20002000000 */
[----:B------:R-:W-:Y:S05]  /*01c0*/  YIELD ;  /* 0x0000000000007946 */ /* 0x000fea0003800000 */
[----:B-----5:R-:W-:-:S04]  /*01d0*/  LOP3.LUT R8, R8, R3, RZ, 0x3c, !PT ;  /* 0x0000000308087212 */ /* 0x020fc800078e3cff */
[----:B------:R-:W-:-:S13]  /*01e0*/  ISETP.GT.AND P0, PT, R8, -0x1, PT ;  /* 0xffffffff0800780c */ /* 0x000fda0003f04270 */
[----:B------:R-:W-:Y:S05]  /*01f0*/  @P0 BRA `(.L_x_885) ;  /* 0xfffffffc00e80947 */ /* 0x000fea000383ffff */
.L_x_884:
[----:B------:R-:W-:Y:S05]  /*0200*/  WARPSYNC.ALL ;  /* 0x0000000000007948 */ /* 0x000fea0003800000 */
[----:B------:R-:W-:Y:S06]  /*0210*/  BAR.SYNC.DEFER_BLOCKING 0x0 ;  /* 0x0000000000007b1d */ /* 0x000fec0000010000 */
[----:B------:R-:W-:Y:S05]  /*0220*/  BRA `(.L_x_886) ;  /* 0x0000004400187947 */ /* 0x000fea0003800000 */
.L_x_883:
        /* <DEDUP_REMOVED lines=24> */
[----:B------:R-:W-:Y:S02]  /*03b0*/  LOP3.LUT P1, RZ, R7, R2, RZ, 0xfc, !PT ;  /* 0x0000000207ff7212 */ /* 0x000fe4000782fcff */
[----:B------:R-:W-:Y:S01]  /*03c0*/  SHF.R.U32.HI R7, RZ, 0x2, R5 ;  /* 0x00000002ff077819 */ /* 0x000fe20000011605 */
[----:B---3--:R-:W-:Y:S01]  /*03d0*/  ULEA UR8, UR6, UR4, 0x18 ;  /* 0x0000000406087291 */ /* 0x008fe2000f8ec0ff */
[----:B------:R-:W-:-:S02]  /*03e0*/  SHF.L.U32 R3, R0, 0x3, RZ ;  /* 0x0000000300037819 */ /* 0x000fc400000006ff */
[----:B------:R-:W-:Y:S02]  /*03f0*/  LEA R13, R4, R7, 0x2 ;  /* 0x00000007040d7211 */ /* 0x000fe400078e10ff */
[----:B------:R-:W-:Y:S01]  /*0400*/  SHF.L.U32 R47, R5, 0x1, RZ ;  /* 0x00000001052f7819 */ /* 0x000fe200000006ff */
[----:B------:R-:W-:Y:S01]  /*0410*/  UIADD3 UR5, UPT, UPT, UR4, 0x2800, URZ ;  /* 0x0000280004057890 */ /* 0x000fe2000fffe0ff */
[----:B------:R-:W-:Y:S01]  /*0420*/  LOP3.LUT R3, R3, 0x7ffe0, RZ, 0xc0, !PT ;  /* 0x0007ffe003037812 */ /* 0x000fe200078ec0ff */
[----:B------:R-:W-:Y:S01]  /*0430*/  IMAD R13, R13, 0x50, -R12 ;  /* 0x000000500d0d7824 */ /* 0x000fe200078e0a0c */
[----:B------:R-:W-:Y:S02]  /*0440*/  LOP3.LUT R14, R47, 0x18, RZ, 0xc0, !PT ;  /* 0x000000182f0e7812 */ /* 0x000fe400078ec0ff */
[----:B------:R-:W-:Y:S01]  /*0450*/  LEA R11, R5, UR8, 0x5 ;  /* 0x00000008050b7c11 */ /* 0x000fe2000f8e28ff */
[----:B------:R-:W-:Y:S01]  /*0460*/  ULEA UR5, UR6, UR5, 0x18 ;  /* 0x0000000506057291 */ /* 0x000fe2000f8ec0ff */
[----:B------:R-:W-:-:S02]  /*0470*/  LOP3.LUT R10, R3, 0x1f, R2, 0xf8, !PT ;  /* 0x0000001f030a7812 */ /* 0x000fc400078ef802 */
[----:B------:R-:W-:Y:S02]  /*0480*/  LOP3.LUT R18, R47, 0x18, RZ, 0xc, !PT ;  /* 0x000000182f127812 */ /* 0x000fe400078e0cff */
[C---:B------:R-:W-:Y:S02]  /*0490*/  LOP3.LUT R16, R14.reuse, 0x8, RZ, 0x3c, !PT ;  /* 0x000000080e107812 */ /* 0x040fe400078e3cff */
[----:B------:R-:W-:Y:S02]  /*04a0*/  IADD3 R8, PT, PT, R11, R14, RZ ;  /* 0x0000000e0b087210 */ /* 0x000fe40007ffe0ff */
[C---:B------:R-:W-:Y:S02]  /*04b0*/  IADD3 R28, PT, PT, R13.reuse, 0x24, RZ ;  /* 0x000000240d1c7810 */ /* 0x040fe40007ffe0ff */
[----:B------:R-:W-:Y:S02]  /*04c0*/  IADD3 R30, PT, PT, R13, 0x28, RZ ;  /* 0x000000280d1e7810 */ /* 0x000fe40007ffe0ff */
[----:B------:R-:W-:Y:S01]  /*04d0*/  LOP3.LUT R14, R14, 0x10, RZ, 0x3c, !PT ;  /* 0x000000100e0e7812 */ /* 0x000fe200078e3cff */
[----:B------:R-:W-:Y:S01]  /*04e0*/  IMAD R3, R10, 0x500, R5 ;  /* 0x000005000a037824 */ /* 0x000fe200078e0205 */
[----:B------:R-:W-:-:S02]  /*04f0*/  IADD3 R9, PT, PT, R11, R18, RZ ;  /* 0x000000120b097210 */ /* 0x000fc40007ffe0ff */
[----:B------:R-:W-:Y:S02]  /*0500*/  IADD3 R10, PT, PT, R11, R16, RZ ;  /* 0x000000100b0a7210 */ /* 0x000fe40007ffe0ff */
[----:B------:R-:W-:Y:S02]  /*0510*/  MOV R62, UR5 ;  /* 0x00000005003e7c02 */ /* 0x000fe40008000f00 */
[C---:B------:R-:W-:Y:S02]  /*0520*/  IADD3 R20, PT, PT, R13.reuse, 0x14, RZ ;  /* 0x000000140d147810 */ /* 0x040fe40007ffe0ff */
[C---:B------:R-:W-:Y:S02]  /*0530*/  IADD3 R38, PT, PT, R13.reuse, 0x38, RZ ;  /* 0x000000380d267810 */ /* 0x040fe40007ffe0ff */
[----:B------:R-:W-:Y:S02]  /*0540*/  IADD3 R40, PT, PT, R13, 0x3c, RZ ;  /* 0x0000003c0d287810 */ /* 0x000fe40007ffe0ff */
[----:B------:R-:W-:-:S02]  /*0550*/  SHF.R.U32.HI R29, RZ, 0x2, R28 ;  /* 0x00000002ff1d7819 */ /* 0x000fc4000001161c */
[----:B------:R-:W-:Y:S02]  /*0560*/  SHF.R.U32.HI R31, RZ, 0x2, R30 ;  /* 0x00000002ff1f7819 */ /* 0x000fe4000001161e */
[----:B------:R-:W-:Y:S02]  /*0570*/  IADD3 R11, PT, PT, R11, R14, RZ ;  /* 0x0000000e0b0b7210 */ /* 0x000fe40007ffe0ff */
[----:B------:R-:W-:Y:S02]  /*0580*/  SHF.L.U32 R14, R5, 0x3, RZ ;  /* 0x00000003050e7819 */ /* 0x000fe400000006ff */
[C---:B------:R-:W-:Y:S02]  /*0590*/  IADD3 R44, PT, PT, R13.reuse, 0x40, RZ ;  /* 0x000000400d2c7810 */ /* 0x040fe40007ffe0ff */
[----:B------:R-:W-:Y:S02]  /*05a0*/  IADD3 R24, PT, PT, R13, 0x1c, RZ ;  /* 0x0000001c0d187810 */ /* 0x000fe40007ffe0ff */
[----:B------:R-:W-:-:S02]  /*05b0*/  SHF.R.U32.HI R21, RZ, 0x2, R20 ;  /* 0x00000002ff157819 */ /* 0x000fc40000011614 */
[----:B------:R-:W-:Y:S01]  /*05c0*/  SHF.R.U32.HI R39, RZ, 0x2, R38 ;  /* 0x00000002ff277819 */ /* 0x000fe20000011626 */
[----:B------:R-:W-:Y:S01]  /*05d0*/  IMAD R38, R29, 0x28, R62 ;  /* 0x000000281d267824 */ /* 0x000fe200078e023e */
[----:B------:R-:W-:Y:S01]  /*05e0*/  SHF.R.U32.HI R41, RZ, 0x2, R40 ;  /* 0x00000002ff297819 */ /* 0x000fe20000011628 */
[----:B------:R-:W-:Y:S01]  /*05f0*/  IMAD R40, R31, 0x28, R62 ;  /* 0x000000281f287824 */ /* 0x000fe200078e023e */
[----:B------:R-:W-:Y:S02]  /*0600*/  IADD3 R50, PT, PT, R13, 0x4c, RZ ;  /* 0x0000004c0d327810 */ /* 0x000fe40007ffe0ff */
[----:B------:R-:W-:Y:S02]  /*0610*/  LOP3.LUT R31, R14, 0x18, RZ, 0xc0, !PT ;  /* 0x000000180e1f7812 */ /* 0x000fe400078ec0ff */
[----:B------:R-:W-:Y:S02]  /*0620*/  SHF.R.U32.HI R45, RZ, 0x2, R44 ;  /* 0x00000002ff2d7819 */ /* 0x000fe4000001162c */
[----:B------:R-:W-:Y:S01]  /*0630*/  SHF.R.U32.HI R25, RZ, 0x2, R24 ;  /* 0x00000002ff197819 */ /* 0x000fe20000011618 */
[----:B------:R-:W-:Y:S01]  /*0640*/  IMAD R24, R21, 0x28, R62 ;  /* 0x0000002815187824 */ /* 0x000fe200078e023e */
[----:B------:R-:W-:Y:S01]  /*0650*/  SHF.R.U32.HI R53, RZ, 0x2, R50 ;  /* 0x00000002ff357819 */ /* 0x000fe20000011632 */
[--C-:B------:R-:W-:Y:S01]  /*0660*/  IMAD R50, R39, 0x28, R62.reuse ;  /* 0x0000002827327824 */ /* 0x100fe200078e023e */
[----:B------:R-:W-:Y:S01]  /*0670*/  IADD3 R21, PT, PT, R31, R38, RZ ;  /* 0x000000261f157210 */ /* 0x000fe20007ffe0ff */
[----:B------:R-:W-:Y:S01]  /*0680*/  IMAD R54, R45, 0x28, R62 ;  /* 0x000000282d367824 */ /* 0x000fe200078e023e */
[----:B------:R-:W-:-:S02]  /*0690*/  IADD3 R35, PT, PT, R13, 0x34, RZ ;  /* 0x000000340d237810 */ /* 0x000fc40007ffe0ff */
[----:B------:R-:W-:Y:S02]  /*06a0*/  IADD3 R3, PT, PT, R3, R12, RZ ;  /* 0x0000000c03037210 */ /* 0x000fe40007ffe0ff */
[----:B------:R-:W-:Y:S02]  /*06b0*/  LOP3.LUT R45, R6, 0xffff, RZ, 0xc0, !PT ;  /* 0x0000ffff062d7812 */ /* 0x000fe400078ec0ff */
[C---:B------:R-:W-:Y:S02]  /*06c0*/  LOP3.LUT R15, R13.reuse, 0x4, RZ, 0xfc, !PT ;  /* 0x000000040d0f7812 */ /* 0x040fe400078efcff */
[C---:B------:R-:W-:Y:S02]  /*06d0*/  LOP3.LUT R16, R13.reuse, 0x8, RZ, 0xfc, !PT ;  /* 0x000000080d107812 */ /* 0x040fe400078efcff */
[C---:B------:R-:W-:Y:S02]  /*06e0*/  IADD3 R32, PT, PT, R13.reuse, 0x2c, RZ ;  /* 0x0000002c0d207810 */ /* 0x040fe40007ffe0ff */
[----:B------:R-:W-:-:S02]  /*06f0*/  IADD3 R34, PT, PT, R13, 0x30, RZ ;  /* 0x000000300d227810 */ /* 0x000fc40007ffe0ff */
[C---:B------:R-:W-:Y:S02]  /*0700*/  LOP3.LUT R17, R13.reuse, 0xc, RZ, 0xfc, !PT ;  /* 0x0000000c0d117812 */ /* 0x040fe400078efcff */
[C---:B------:R-:W-:Y:S02]  /*0710*/  IADD3 R18, PT, PT, R13.reuse, 0x10, RZ ;  /* 0x000000100d127810 */ /* 0x040fe40007ffe0ff */
[C---:B------:R-:W-:Y:S02]  /*0720*/  IADD3 R22, PT, PT, R13.reuse, 0x18, RZ ;  /* 0x000000180d167810 */ /* 0x040fe40007ffe0ff */
[----:B------:R-:W-:Y:S02]  /*0730*/  IADD3 R48, PT, PT, R13, 0x48, RZ ;  /* 0x000000480d307810 */ /* 0x000fe40007ffe0ff */
[----:B------:R-:W-:Y:S01]  /*0740*/  SHF.R.U32.HI R35, RZ, 0x2, R35 ;  /* 0x00000002ff237819 */ /* 0x000fe20000011623 */
[----:B------:R-:W-:Y:S01]  /*0750*/  IMAD R45, R45, 0x667, RZ ;  /* 0x000006672d2d7824 */ /* 0x000fe200078e02ff */
[----:B------:R-:W-:-:S02]  /*0760*/  IADD3 R26, PT, PT, R13, 0x20, RZ ;  /* 0x000000200d1a7810 */ /* 0x000fc40007ffe0ff */
[----:B------:R-:W-:Y:S02]  /*0770*/  SHF.L.U32 R3, R3, 0x1, RZ ;  /* 0x0000000103037819 */ /* 0x000fe400000006ff */
[----:B------:R-:W-:Y:S02]  /*0780*/  IADD3 R46, PT, PT, R13, 0x44, RZ ;  /* 0x000000440d2e7810 */ /* 0x000fe40007ffe0ff */
[----:B------:R-:W-:Y:S02]  /*0790*/  SHF.R.U32.HI R12, RZ, 0x2, R13 ;  /* 0x00000002ff0c7819 */ /* 0x000fe4000001160d */
[----:B------:R-:W-:Y:S02]  /*07a0*/  SHF.R.U32.HI R15, RZ, 0x2, R15 ;  /* 0x00000002ff0f7819 */ /* 0x000fe4000001160f */
[----:B------:R-:W-:Y:S02]  /*07b0*/  SHF.R.U32.HI R13, RZ, 0x2, R16 ;  /* 0x00000002ff0d7819 */ /* 0x000fe40000011610 */
[----:B------:R-:W-:-:S02]  /*07c0*/  SHF.R.U32.HI R32, RZ, 0x2, R32 ;  /* 0x00000002ff207819 */ /* 0x000fc40000011620 */
[----:B------:R-:W-:Y:S02]  /*07d0*/  SHF.R.U32.HI R34, RZ, 0x2, R34 ;  /* 0x00000002ff227819 */ /* 0x000fe40000011622 */
[----:B------:R-:W-:Y:S02]  /*07e0*/  SHF.R.U32.HI R17, RZ, 0x2, R17 ;  /* 0x00000002ff117819 */ /* 0x000fe40000011611 */
[----:B------:R-:W-:Y:S02]  /*07f0*/  SHF.R.U32.HI R19, RZ, 0x2, R18 ;  /* 0x00000002ff137819 */ /* 0x000fe40000011612 */
[----:B------:R-:W-:Y:S02]  /*0800*/  SHF.R.U32.HI R23, RZ, 0x2, R22 ;  /* 0x00000002ff177819 */ /* 0x000fe40000011616 */
[----:B------:R-:W-:Y:S01]  /*0810*/  SHF.R.U32.HI R51, RZ, 0x2, R48 ;  /* 0x00000002ff337819 */ /* 0x000fe20000011630 */
[----:B------:R-:W-:Y:S01]  /*0820*/  IMAD R48, R35, 0x28, R62 ;  /* 0x0000002823307824 */ /* 0x000fe200078e023e */
[----:B------:R-:W-:Y:S01]  /*0830*/  SHF.R.U32.HI R27, RZ, 0x2, R26 ;  /* 0x00000002ff1b7819 */ /* 0x000fe2000001161a */
[----:B----4-:R-:W-:Y:S01]  /*0840*/  IMAD.WIDE.U32 R152, R3, 0x4, R152 ;  /* 0x0000000403987825 */ /* 0x010fe200078e0098 */
[----:B------:R-:W-:Y:S01]  /*0850*/  SHF.R.U32.HI R49, RZ, 0x2, R46 ;  /* 0x00000002ff317819 */ /* 0x000fe2000001162e */
[----:B------:R-:W-:Y:S01]  /*0860*/  UIADD3 UR4, UPT, UPT, UR4, 0x3480, URZ ;  /* 0x0000348004047890 */ /* 0x000fe2000fffe0ff */
[----:B0-----:R-:W-:Y:S01]  /*0870*/  LEA R154, P0, R0, R154, 0x2 ;  /* 0x0000009a009a7211 */ /* 0x001fe200078010ff */
[--C-:B------:R-:W-:Y:S01]  /*0880*/  IMAD R16, R15, 0x28, R62.reuse ;  /* 0x000000280f107824 */ /* 0x100fe200078e023e */
[----:B------:R-:W-:Y:S01]  /*0890*/  SHF.L.U32 R3, R2, 0x1, RZ ;  /* 0x0000000102037819 */ /* 0x000fe200000006ff */
[--C-:B------:R-:W-:Y:S01]  /*08a0*/  IMAD R18, R13, 0x28, R62.reuse ;  /* 0x000000280d127824 */ /* 0x100fe200078e023e */
[----:B------:R-:W-:Y:S01]  /*08b0*/  SHF.R.U32.HI R45, RZ, 0x11, R45 ;  /* 0x00000011ff2d7819 */ /* 0x000fe2000001162d */
[--C-:B------:R-:W-:Y:S01]  /*08c0*/  IMAD R44, R32, 0x28, R62.reuse ;  /* 0x00000028202c7824 */ /* 0x100fe200078e023e */
[----:B------:R-:W-:Y:S01]  /*08d0*/  SHF.L.U32 R32, R2, 0x5, RZ ;  /* 0x0000000502207819 */ /* 0x000fe200000006ff */
[----:B------:R-:W-:-:S02]  /*08e0*/  IMAD R46, R34, 0x28, R62 ;  /* 0x00000028222e7824 */ /* 0x000fc400078e023e */
[--C-:B------:R-:W-:Y:S02]  /*08f0*/  IMAD R20, R17, 0x28, R62.reuse ;  /* 0x0000002811147824 */ /* 0x100fe400078e023e */
[--C-:B------:R-:W-:Y:S02]  /*0900*/  IMAD R22, R19, 0x28, R62.reuse ;  /* 0x0000002813167824 */ /* 0x100fe400078e023e */
[--C-:B------:R-:W-:Y:S02]  /*0910*/  IMAD R26, R23, 0x28, R62.reuse ;  /* 0x00000028171a7824 */ /* 0x100fe400078e023e */
[--C-:B------:R-:W-:Y:S01]  /*0920*/  IMAD R28, R25, 0x28, R62.reuse ;  /* 0x00000028191c7824 */ /* 0x100fe200078e023e */
[----:B------:R-:W-:Y:S01]  /*0930*/  IADD3 R25, PT, PT, R31, R48, RZ ;  /* 0x000000301f197210 */ /* 0x000fe20007ffe0ff */
[--C-:B------:R-:W-:Y:S01]  /*0940*/  IMAD R34, R55, 0x28, R62.reuse ;  /* 0x0000002837227824 */ /* 0x100fe200078e023e */
[----:B------:R-:W-:Y:S01]  /*0950*/  LEA.HI.X R155, R0, R155, RZ, 0x2, P0 ;  /* 0x0000009b009b7211 */ /* 0x000fe200000f14ff */
[--C-:B------:R-:W-:Y:S01]  /*0960*/  IMAD R30, R27, 0x28, R62.reuse ;  /* 0x000000281b1e7824 */ /* 0x100fe200078e023e */
[----:B------:R-:W-:Y:S01]  /*0970*/  LOP3.LUT R48, R3, 0x3e, RZ, 0xc0, !PT ;  /* 0x0000003e03307812 */ /* 0x000fe200078ec0ff */
[--C-:B------:R-:W-:Y:S01]  /*0980*/  IMAD R12, R12, 0x28, R62.reuse ;  /* 0x000000280c0c7824 */ /* 0x100fe200078e023e */
[----:B------:R-:W-:Y:S01]  /*0990*/  ULEA UR4, UR6, UR4, 0x18 ;  /* 0x0000000406047291 */ /* 0x000fe2000f8ec0ff */
[--C-:B------:R-:W-:Y:S01]  /*09a0*/  IMAD R52, R41, 0x28, R62.reuse ;  /* 0x0000002829347824 */ /* 0x100fe200078e023e */
[----:B------:R-:W-:Y:S01]  /*09b0*/  ISETP.NE.AND P0, PT, R2, RZ, PT ;  /* 0x000000ff0200720c */ /* 0x000fe20003f05270 */
[--C-:B------:R-:W-:Y:S01]  /*09c0*/  IMAD R56, R49, 0x28, R62.reuse ;  /* 0x0000002831387824 */ /* 0x100fe200078e023e */
[----:B------:R-:W-:Y:S01]  /*09d0*/  MOV R49, 0x7fffffe1 ;  /* 0x7fffffe100317802 */ /* 0x000fe20000000f00 */
[--C-:B------:R-:W-:Y:S01]  /*09e0*/  IMAD R58, R51, 0x28, R62.reuse ;  /* 0x00000028333a7824 */ /* 0x100fe200078e023e */
[----:B------:R-:W-:Y:S01]  /*09f0*/  IADD3 R13, PT, PT, R31, R16, RZ ;  /* 0x000000101f0d7210 */ /* 0x000fe20007ffe0ff */
[----:B------:R-:W-:Y:S01]  /*0a00*/  IMAD R60, R53, 0x28, R62 ;  /* 0x00000028353c7824 */ /* 0x000fe200078e023e */
[----:B------:R-:W-:Y:S01]  /*0a10*/  IADD3 R14, PT, PT, R31, R18, RZ ;  /* 0x000000121f0e7210 */ /* 0x000fe20007ffe0ff */
[----:B------:R-:W-:Y:S01]  /*0a20*/  IMAD R3, R4, -0x4, R45 ;  /* 0xfffffffc04037824 */ /* 0x000fe200078e022d */
[----:B------:R-:W-:Y:S01]  /*0a30*/  LOP3.LUT R32, R33, 0x3e0, R32, 0xf8, !PT ;  /* 0x000003e021207812 */ /* 0x000fe200078ef820 */
[----:B------:R-:W-:Y:S01]  /*0a40*/  HFMA2 R51, -RZ, RZ, 0, 0 ;  /* 0x00000000ff337431 */ /* 0x000fe200000001ff */
[----:B------:R-:W-:-:S02]  /*0a50*/  IADD3 R15, PT, PT, R31, R20, RZ ;  /* 0x000000141f0f7210 */ /* 0x000fc40007ffe0ff */
[C---:B------:R-:W-:Y:S02]  /*0a60*/  IADD3 R16, PT, PT, R31.reuse, R22, RZ ;  /* 0x000000161f107210 */ /* 0x040fe40007ffe0ff */
[C---:B------:R-:W-:Y:S02]  /*0a70*/  IADD3 R17, PT, PT, R31.reuse, R24, RZ ;  /* 0x000000181f117210 */ /* 0x040fe40007ffe0ff */
[C---:B------:R-:W-:Y:S02]  /*0a80*/  IADD3 R18, PT, PT, R31.reuse, R26, RZ ;  /* 0x0000001a1f127210 */ /* 0x040fe40007ffe0ff */
[----:B------:R-:W-:Y:S01]  /*0a90*/  IADD3 R23, PT, PT, R31, R44, RZ ;  /* 0x0000002c1f177210 */ /* 0x000fe20007ffe0ff */
[----:B------:R-:W-:Y:S01]  /*0aa0*/  HFMA2 R44, -RZ, RZ, 0, 0 ;  /* 0x00000000ff2c7431 */ /* 0x000fe200000001ff */
[----:B------:R-:W-:Y:S02]  /*0ab0*/  LEA R33, R33, R34, 0x3 ;  /* 0x0000002221217211 */ /* 0x000fe400078e18ff */
[----:B------:R-:W-:-:S02]  /*0ac0*/  IADD3 R19, PT, PT, R31, R28, RZ ;  /* 0x0000001c1f137210 */ /* 0x000fc40007ffe0ff */
[C---:B------:R-:W-:Y:S02]  /*0ad0*/  IADD3 R20, PT, PT, R31.reuse, R30, RZ ;  /* 0x0000001e1f147210 */ /* 0x040fe40007ffe0ff */
[C---:B------:R-:W-:Y:S02]  /*0ae0*/  IADD3 R22, PT, PT, R31.reuse, R40, RZ ;  /* 0x000000281f167210 */ /* 0x040fe40007ffe0ff */
[C---:B------:R-:W-:Y:S02]  /*0af0*/  IADD3 R24, PT, PT, R31.reuse, R46, RZ ;  /* 0x0000002e1f187210 */ /* 0x040fe40007ffe0ff */
[----:B------:R-:W-:Y:S02]  /*0b00*/  IADD3 R26, PT, PT, R31, R50, RZ ;  /* 0x000000321f1a7210 */ /* 0x000fe40007ffe0ff */
[----:B------:R-:W-:Y:S02]  /*0b10*/  CS2R R84, SRZ ;  /* 0x0000000000547805 */ /* 0x000fe4000001ff00 */
[----:B------:R-:W-:-:S02]  /*0b20*/  IADD3 R12, PT, PT, R12, R31, RZ ;  /* 0x0000001f0c0c7210 */ /* 0x000fc40007ffe0ff */
[----:B------:R-:W-:Y:S02]  /*0b30*/  CS2R R86, SRZ ;  /* 0x0000000000567805 */ /* 0x000fe4000001ff00 */
[C---:B------:R-:W-:Y:S02]  /*0b40*/  IADD3 R27, PT, PT, R31.reuse, R52, RZ ;  /* 0x000000341f1b7210 */ /* 0x040fe40007ffe0ff */
[----:B------:R-:W-:Y:S02]  /*0b50*/  CS2R R88, SRZ ;  /* 0x0000000000587805 */ /* 0x000fe4000001ff00 */
[C---:B------:R-:W-:Y:S02]  /*0b60*/  IADD3 R28, PT, PT, R31.reuse, R54, RZ ;  /* 0x000000361f1c7210 */ /* 0x040fe40007ffe0ff */
[----:B------:R-:W-:Y:S02]  /*0b70*/  CS2R R90, SRZ ;  /* 0x00000000005a7805 */ /* 0x000fe4000001ff00 */
[C---:B------:R-:W-:Y:S01]  /*0b80*/  IADD3 R29, PT, PT, R31.reuse, R56, RZ ;  /* 0x000000381f1d7210 */ /* 0x040fe20007ffe0ff */
[----:B-----5:R-:W-:Y:S01]  /*0b90*/  IMAD.WIDE.U32 R150, R4, 0x4, R150 ;  /* 0x0000000404967825 */ /* 0x020fe200078e0096 */
[----:B------:R-:W-:-:S02]  /*0ba0*/  IADD3 R30, PT, PT, R31, R58, RZ ;  /* 0x0000003a1f1e7210 */ /* 0x000fc40007ffe0ff */
[----:B------:R-:W-:Y:S02]  /*0bb0*/  SEL R46, R49, 0x1, !P0 ;  /* 0x00000001312e7807 */ /* 0x000fe40004000000 */
[----:B------:R-:W-:Y:S02]  /*0bc0*/  IADD3 R31, PT, PT, R31, R60, RZ ;  /* 0x0000003c1f1f7210 */ /* 0x000fe40007ffe0ff */
[----:B------:R-:W-:Y:S02]  /*0bd0*/  LOP3.LUT R47, R47, 0xfe, RZ, 0xc0, !PT ;  /* 0x000000fe2f2f7812 */ /* 0x000fe400078ec0ff */
[----:B------:R-:W-:Y:S02]  /*0be0*/  LEA R48, R5, R48, 0x4 ;  /* 0x0000003005307211 */ /* 0x000fe400078e20ff */
[----:B------:R-:W-:Y:S01]  /*0bf0*/  SEL R49, R49, 0x1, !P1 ;  /* 0x0000000131317807 */ /* 0x000fe20004800000 */
[----:B------:R-:W0:Y:S01]  /*0c00*/  LDCU UR5, c[0x0][0x374] ;  /* 0x00006e80ff0577ac */ /* 0x000e220008000800 */
[----:B--2---:R-:W-:-:S02]  /*0c10*/  HADD2.F32 R39, -RZ, R42.H0_H0 ;  /* 0x2000002aff277230 */ /* 0x004fc40000004100 */
[----:B------:R-:W-:Y:S01]  /*0c20*/  HADD2.F32 R38, -RZ, R42.H1_H1 ;  /* 0x3000002aff267230 */ /* 0x000fe20000004100 */
[----:B------:R-:W-:-:S04]  /*0c30*/  SHF.R.U32.HI R42, RZ, 0x4, R5 ;  /* 0x00000004ff2a7819 */ /* 0x000fc80000011605 */
[----:B------:R-:W-:-:S04]  /*0c40*/  LOP3.LUT R42, R42, R5, RZ, 0x3c, !PT ;  /* 0x000000052a2a7212 */ /* 0x000fc800078e3cff */
[----:B------:R-:W-:-:S04]  /*0c50*/  SHF.L.U32 R42, R42, 0x3, RZ ;  /* 0x000000032a2a7819 */ /* 0x000fc800000006ff */
[----:B------:R-:W-:Y:S01]  /*0c60*/  LOP3.LUT R42, R42, 0x18, RZ, 0xc0, !PT ;  /* 0x000000182a2a7812 */ /* 0x000fe200078ec0ff */
[----:B------:R-:W-:-:S03]  /*0c70*/  HADD2.F32 R34, -RZ, R36.H0_H0 ;  /* 0x20000024ff227230 */ /* 0x000fc60000004100 */
[----:B------:R-:W-:Y:S01]  /*0c80*/  IADD3 R42, PT, PT, R42, UR8, RZ ;  /* 0x000000082a2a7c10 */ /* 0x000fe2000fffe0ff */
[----:B------:R-:W-:Y:S02]  /*0c90*/  HADD2.F32 R35, -RZ, R36.H1_H1 ;  /* 0x30000024ff237230 */ /* 0x000fe40000004100 */
[----:B------:R-:W-:Y:S01]  /*0ca0*/  HADD2.F32 R36, -RZ, R37.H0_H0 ;  /* 0x20000025ff247230 */ /* 0x000fe20000004100 */
[----:B------:R-:W-:Y:S01]  /*0cb0*/  LEA R50, R7, R42, 0x5 ;  /* 0x0000002a07327211 */ /* 0x000fe200078e28ff */
[--C-:B------:R-:W-:Y:S01]  /*0cc0*/  HADD2.F32 R41, -RZ, R43.reuse.H0_H0 ;  /* 0x2000002bff297230 */ /* 0x100fe20000004100 */
[----:B------:R-:W-:Y:S01]  /*0cd0*/  LEA R42, R3, UR4, 0x3 ;  /* 0x00000004032a7c11 */ /* 0x000fe2000f8e18ff */
[----:B------:R-:W-:Y:S01]  /*0ce0*/  HADD2.F32 R40, -RZ, R43.H1_H1 ;  /* 0x3000002bff287230 */ /* 0x000fe20000004100 */
[----:B------:R-:W-:Y:S01]  /*0cf0*/  MOV R43, R0 ;  /* 0x00000000002b7202 */ /* 0x000fe20000000f00 */
[----:B0-----:R-:W-:-:S07]  /*0d00*/  HADD2.F32 R37, -RZ, R37.H1_H1 ;  /* 0x30000025ff257230 */ /* 0x001fce0000004100 */
.L_x_898:
        /* <DEDUP_REMOVED lines=35> */
[----:B------:R3:W5:Y:S04]  /*0f40*/  LDG.E.64.CONSTANT R104, desc[UR10][R66.64+0x11800] ;  /* 0x0118000a42687981 */ /* 0x000768000c1e9b00 */
[----:B------:R-:W5:Y:S01]  /*0f50*/  LDG.E.64.CONSTANT R98, desc[UR10][R122.64+0x7800] ;  /* 0x0078000a7a627981 */ /* 0x000f62000c1e9b00 */
[----:B--2---:R-:W-:-:S06]  /*0f60*/  FADD.FTZ R54, R107, UR6 ;  /* 0x000000066b367e21 */ /* 0x004fcc0008010000 */
[----:B------:R-:W0:Y:S01]  /*0f70*/  MUFU.RSQ R54, R54 ;  /* 0x0000003600367308 */ /* 0x000e220000001400 */
[----:B---3--:R-:W-:-:S05]  /*0f80*/  HADD2.F32 R67, -RZ, R64.H0_H0 ;  /* 0x20000040ff437230 */ /* 0x008fca0000004100 */
[----:B------:R-:W-:Y:S01]  /*0f90*/  FADD.FTZ R67, -R106, R67 ;  /* 0x000000436a437221 */ /* 0x000fe20000010100 */
[----:B----4-:R-:W-:-:S03]  /*0fa0*/  HADD2.F32 R3, -RZ, R56.H0_H0 ;  /* 0x20000038ff037230 */ /* 0x010fc60000004100 */
[----:B0-----:R-:W-:Y:S01]  /*0fb0*/  FMUL.FTZ R80, R54, R67 ;  /* 0x0000004336507220 */ /* 0x001fe20000410000 */
[----:B------:R-:W-:Y:S02]  /*0fc0*/  HADD2.F32 R67, -RZ, R65.H0_H0 ;  /* 0x20000041ff437230 */ /* 0x000fe40000004100 */
[----:B------:R-:W-:Y:S02]  /*0fd0*/  HADD2.F32 R55, -RZ, R56.H1_H1 ;  /* 0x30000038ff377230 */ /* 0x000fe40000004100 */
[C---:B------:R-:W-:Y:S01]  /*0fe0*/  FADD.FTZ R3, -R106.reuse, R3 ;  /* 0x000000036a037221 */ /* 0x040fe20000010100 */
[C---:B------:R-:W-:Y:S01]  /*0ff0*/  FADD.FTZ R67, -R106.reuse, R67 ;  /* 0x000000436a437221 */ /* 0x040fe20000010100 */
[----:B------:R-:W-:Y:S02]  /*1000*/  HADD2.F32 R69, -RZ, R57.H0_H0 ;  /* 0x20000039ff457230 */ /* 0x000fe40000004100 */
[----:B------:R-:W-:Y:S01]  /*1010*/  FADD.FTZ R55, -R106, R55 ;  /* 0x000000376a377221 */ /* 0x000fe20000010100 */
[C---:B------:R-:W-:Y:S01]  /*1020*/  FMUL.FTZ R3, R54.reuse, R3 ;  /* 0x0000000336037220 */ /* 0x040fe20000410000 */
[----:B------:R-:W-:Y:S01]  /*1030*/  FMUL.FTZ R76, R54, R67 ;  /* 0x00000043364c7220 */ /* 0x000fe20000410000 */
[----:B-----5:R-:W-:-:S02]  /*1040*/  HADD2.F32 R67, -RZ, R62.H0_H0 ;  /* 0x2000003eff437230 */ /* 0x020fc40000004100 */
[----:B------:R-:W-:Y:S01]  /*1050*/  FMUL.FTZ R59, R54, R55 ;  /* 0x00000037363b7220 */ /* 0x000fe20000410000 */
[----:B------:R-:W-:Y:S01]  /*1060*/  FADD.FTZ R69, -R106, R69 ;  /* 0x000000456a457221 */ /* 0x000fe20000010100 */
[----:B------:R-:W-:Y:S02]  /*1070*/  HADD2.F32 R55, -RZ, R57.H1_H1 ;  /* 0x30000039ff377230 */ /* 0x000fe40000004100 */
[----:B------:R-:W-:Y:S01]  /*1080*/  FFMA.FTZ R94, R34, R3, R39 ;  /* 0x00000003225e7223 */ /* 0x000fe20000010027 */
[----:B------:R-:W-:Y:S01]  /*1090*/  FADD.FTZ R67, -R106, R67 ;  /* 0x000000436a437221 */ /* 0x000fe20000010100 */
[----:B------:R-:W-:Y:S01]  /*10a0*/  FMUL.FTZ R57, R54, R69 ;  /* 0x0000004536397220 */ /* 0x000fe20000410000 */
[----:B------:R-:W-:Y:S01]  /*10b0*/  FFMA.FTZ R75, R35, R59, R38 ;  /* 0x0000003b234b7223 */ /* 0x000fe20000010026 */
[----:B------:R-:W-:Y:S01]  /*10c0*/  FMUL.FTZ R56, R94, -1.4426950216293334961 ;  /* 0xbfb8aa3b5e387820 */ /* 0x000fe20000410000 */
[----:B------:R-:W-:Y:S01]  /*10d0*/  FADD.FTZ R55, -R106, R55 ;  /* 0x000000376a377221 */ /* 0x000fe20000010100 */
[----:B------:R-:W-:Y:S01]  /*10e0*/  FMUL.FTZ R72, R54, R67 ;  /* 0x0000004336487220 */ /* 0x000fe20000410000 */
[----:B------:R-:W-:-:S02]  /*10f0*/  HADD2.F32 R67, -RZ, R63.H0_H0 ;  /* 0x2000003fff437230 */ /* 0x000fc40000004100 */
[----:B------:R-:W-:Y:S01]  /*1100*/  FFMA.FTZ R79, R36, R57, R41 ;  /* 0x00000039244f7223 */ /* 0x000fe20000010029 */
[----:B------:R-:W-:Y:S02]  /*1110*/  HADD2.F32 R63, -RZ, R63.H1_H1 ;  /* 0x3000003fff3f7230 */ /* 0x000fe40000004100 */
[----:B------:R-:W-:Y:S01]  /*1120*/  FMUL.FTZ R112, R75, -1.4426950216293334961 ;  /* 0xbfb8aa3b4b707820 */ /* 0x000fe20000410000 */
[----:B------:R-:W-:Y:S01]  /*1130*/  FMUL.FTZ R55, R54, R55 ;  /* 0x0000003736377220 */ /* 0x000fe20000410000 */
[----:B------:R-:W0:Y:S01]  /*1140*/  MUFU.EX2 R56, R56 ;  /* 0x0000003800387308 */ /* 0x000e220000000800 */
[----:B------:R-:W-:Y:S01]  /*1150*/  FMUL.FTZ R114, R79, -1.4426950216293334961 ;  /* 0xbfb8aa3b4f727820 */ /* 0x000fe20000410000 */
[----:B------:R-:W-:Y:S01]  /*1160*/  FADD.FTZ R63, -R106, R63 ;  /* 0x0000003f6a3f7221 */ /* 0x000fe20000010100 */
[----:B------:R-:W-:Y:S01]  /*1170*/  FFMA.FTZ R81, R37, R55, R40 ;  /* 0x0000003725517223 */ /* 0x000fe20000010028 */
[----:B------:R-:W-:Y:S02]  /*1180*/  HADD2.F32 R65, -RZ, R65.H1_H1 ;  /* 0x30000041ff417230 */ /* 0x000fe40000004100 */
[----:B------:R-:W-:-:S02]  /*1190*/  FMUL.FTZ R66, R54, R63 ;  /* 0x0000003f36427220 */ /* 0x000fc40000410000 */
[----:B------:R-:W1:Y:S01]  /*11a0*/  MUFU.EX2 R112, R112 ;  /* 0x0000007000707308 */ /* 0x000e620000000800 */
[----:B------:R-:W-:Y:S01]  /*11b0*/  FMUL.FTZ R129, R81, -1.4426950216293334961 ;  /* 0xbfb8aa3b51817820 */ /* 0x000fe20000410000 */
[----:B------:R-:W-:Y:S02]  /*11c0*/  HADD2.F32 R63, -RZ, R60.H1_H1 ;  /* 0x3000003cff3f7230 */ /* 0x000fe40000004100 */
[----:B------:R-:W-:Y:S01]  /*11d0*/  FADD.FTZ R65, -R106, R65 ;  /* 0x000000416a417221 */ /* 0x000fe20000010100 */
[----:B------:R-:W-:-:S03]  /*11e0*/  HADD2.F32 R69, -RZ, R64.H1_H1 ;  /* 0x30000040ff457230 */ /* 0x000fc60000004100 */
[----:B------:R-:W2:Y:S01]  /*11f0*/  MUFU.EX2 R114, R114 ;  /* 0x0000007200727308 */ /* 0x000ea20000000800 */
[----:B------:R-:W-:Y:S01]  /*1200*/  FADD.FTZ R63, -R106, R63 ;  /* 0x0000003f6a3f7221 */ /* 0x000fe20000010100 */
[----:B------:R-:W-:Y:S01]  /*1210*/  FMUL.FTZ R74, R54, R65 ;  /* 0x00000041364a7220 */ /* 0x000fe20000410000 */
[----:B------:R-:W-:Y:S01]  /*1220*/  FADD.FTZ R69, -R106, R69 ;  /* 0x000000456a457221 */ /* 0x000fe20000010100 */
[----:B------:R-:W-:Y:S01]  /*1230*/  FFMA.FTZ R107, R34, R80, R39 ;  /* 0x00000050226b7223 */ /* 0x000fe20000010027 */
[----:B------:R-:W-:-:S03]  /*1240*/  HADD2.F32 R65, -RZ, R62.H1_H1 ;  /* 0x3000003eff417230 */ /* 0x000fc60000004100 */
[----:B------:R-:W3:Y:S01]  /*1250*/  MUFU.EX2 R129, R129 ;  /* 0x0000008100817308 */ /* 0x000ee20000000800 */
[----:B------:R-:W-:Y:S01]  /*1260*/  FMUL.FTZ R62, R54, R63 ;  /* 0x0000003f363e7220 */ /* 0x000fe20000410000 */
[----:B0-----:R-:W-:Y:S01]  /*1270*/  FADD.FTZ R63, R56, 1 ;  /* 0x3f800000383f7421 */ /* 0x001fe20000010000 */
[----:B------:R-:W-:Y:S01]  /*1280*/  FMUL.FTZ R78, R54, R69 ;  /* 0x00000045364e7220 */ /* 0x000fe20000410000 */
[----:B------:R-:W-:Y:S01]  /*1290*/  FMUL.FTZ R95, R107, -1.4426950216293334961 ;  /* 0xbfb8aa3b6b5f7820 */ /* 0x000fe20000410000 */
[----:B-1----:R-:W-:-:S03]  /*12a0*/  FADD.FTZ R112, R112, 1 ;  /* 0x3f80000070707421 */ /* 0x002fc60000010000 */
[----:B------:R-:W0:Y:S01]  /*12b0*/  MUFU.RCP R131, R63 ;  /* 0x0000003f00837308 */ /* 0x000e220000001000 */
[----:B------:R-:W-:Y:S01]  /*12c0*/  FFMA.FTZ R118, R35, R78, R38 ;  /* 0x0000004e23767223 */ /* 0x000fe20000010026 */
[----:B--2---:R-:W-:Y:S01]  /*12d0*/  FADD.FTZ R114, R114, 1 ;  /* 0x3f80000072727421 */ /* 0x004fe20000010000 */
[----:B------:R-:W-:Y:S01]  /*12e0*/  FFMA.FTZ R124, R36, R76, R41 ;  /* 0x0000004c247c7223 */ /* 0x000fe20000010029 */
[----:B------:R-:W-:Y:S01]  /*12f0*/  FFMA.FTZ R125, R37, R74, R40 ;  /* 0x0000004a257d7223 */ /* 0x000fe20000010028 */
[----:B------:R-:W-:-:S03]  /*1300*/  FMUL.FTZ R111, R118, -1.4426950216293334961 ;  /* 0xbfb8aa3b766f7820 */ /* 0x000fc60000410000 */
[----:B------:R-:W1:Y:S01]  /*1310*/  MUFU.EX2 R95, R95 ;  /* 0x0000005f005f7308 */ /* 0x000e620000000800 */
[----:B---3--:R-:W-:Y:S01]  /*1320*/  FADD.FTZ R135, R129, 1 ;  /* 0x3f80000081877421 */ /* 0x008fe20000010000 */
[----:B------:R-:W-:-:S06]  /*1330*/  FADD.FTZ R65, -R106, R65 ;  /* 0x000000416a417221 */ /* 0x000fcc0000010100 */
[----:B------:R2:W3:Y:S01]  /*1340*/  MUFU.RCP R132, R112 ;  /* 0x0000007000847308 */ /* 0x0004e20000001000 */
[----:B------:R-:W-:Y:S01]  /*1350*/  FMUL.FTZ R110, R124, -1.4426950216293334961 ;  /* 0xbfb8aa3b7c6e7820 */ /* 0x000fe20000410000 */
[----:B------:R-:W-:-:S06]  /*1360*/  FMUL.FTZ R77, R125, -1.4426950216293334961 ;  /* 0xbfb8aa3b7d4d7820 */ /* 0x000fcc0000410000 */
[----:B------:R3:W4:Y:S01]  /*1370*/  MUFU.RCP R133, R114 ;  /* 0x0000007200857308 */ /* 0x0007220000001000 */
[----:B------:R-:W-:Y:S01]  /*1380*/  FMUL.FTZ R70, R54, R65 ;  /* 0x0000004136467220 */ /* 0x000fe20000410000 */
[----:B------:R-:W-:Y:S02]  /*1390*/  HADD2.F32 R65, -RZ, R60.H0_H0 ;  /* 0x2000003cff417230 */ /* 0x000fe40000004100 */
[----:B0-----:R-:W-:-:S04]  /*13a0*/  FADD.FTZ R129, -R131, 1 ;  /* 0x3f80000083817421 */ /* 0x001fc80000010100 */
[----:B------:R-:W0:Y:S01]  /*13b0*/  MUFU.EX2 R111, R111 ;  /* 0x0000006f006f7308 */ /* 0x000e220000000800 */
[----:B------:R-:W-:-:S07]  /*13c0*/  FADD.FTZ R65, -R106, R65 ;  /* 0x000000416a417221 */ /* 0x000fce0000010100 */
[----:B------:R-:W5:Y:S01]  /*13d0*/  MUFU.RCP R135, R135 ;  /* 0x0000008700877308 */ /* 0x000f620000001000 */
[----:B-1----:R-:W-:Y:S01]  /*13e0*/  FADD.FTZ R137, R95, 1 ;  /* 0x3f8000005f897421 */ /* 0x002fe20000010000 */
[----:B--2---:R-:W-:Y:S01]  /*13f0*/  FFMA.FTZ R112, R94, R129, 1 ;  /* 0x3f8000005e707423 */ /* 0x004fe20000010081 */
[----:B---3--:R-:W-:Y:S01]  /*1400*/  FADD.FTZ R114, -R132, 1 ;  /* 0x3f80000084727421 */ /* 0x008fe20000010100 */
[----:B------:R-:W2:Y:S04]  /*1410*/  LDG.E.64.CONSTANT R94, desc[UR10][R122.64+0xa000] ;  /* 0x00a0000a7a5e7981 */ /* 0x000ea8000c1e9b00 */
[----:B------:R-:W1:Y:S01]  /*1420*/  MUFU.EX2 R110, R110 ;  /* 0x0000006e006e7308 */ /* 0x000e620000000800 */
[----:B------:R-:W-:-:S07]  /*1430*/  FMUL.FTZ R64, R54, R65 ;  /* 0x0000004136407220 */ /* 0x000fce0000410000 */
[----:B------:R-:W3:Y:S01]  /*1440*/  MUFU.EX2 R77, R77 ;  /* 0x0000004d004d7308 */ /* 0x000ee20000000800 */
[----:B----4-:R-:W-:Y:S01]  /*1450*/  FADD.FTZ R130, -R133, 1 ;  /* 0x3f80000085827421 */ /* 0x010fe20000010100 */
[--C-:B------:R-:W-:Y:S02]  /*1460*/  HADD2.F32 R65, -RZ, R61.reuse.H0_H0 ;  /* 0x2000003dff417230 */ /* 0x100fe40000004100 */
[----:B------:R-:W-:Y:S01]  /*1470*/  FFMA.FTZ R75, R75, R114, 1 ;  /* 0x3f8000004b4b7423 */ /* 0x000fe20000010072 */
[----:B------:R-:W-:Y:S02]  /*1480*/  HADD2.F32 R61, -RZ, R61.H1_H1 ;  /* 0x3000003dff3d7230 */ /* 0x000fe40000004100 */
[----:B------:R-:W-:Y:S01]  /*1490*/  FFMA.FTZ R114, R79, R130, 1 ;  /* 0x3f8000004f727423 */ /* 0x000fe20000010082 */
[----:B0-----:R-:W-:Y:S01]  /*14a0*/  FADD.FTZ R111, R111, 1 ;  /* 0x3f8000006f6f7421 */ /* 0x001fe20000010000 */
[----:B------:R-:W-:Y:S01]  /*14b0*/  FMUL.FTZ R79, R132, R75 ;  /* 0x0000004b844f7220 */ /* 0x000fe20000410000 */
[----:B------:R-:W-:-:S02]  /*14c0*/  HADD2.F32 R75, -RZ, R109.H0_H0 ;  /* 0x2000006dff4b7230 */ /* 0x000fc40000004100 */
[----:B------:R-:W-:Y:S01]  /*14d0*/  FADD.FTZ R61, -R106, R61 ;  /* 0x0000003d6a3d7221 */ /* 0x000fe20000010100 */
[----:B------:R-:W-:Y:S02]  /*14e0*/  HADD2.F32 R140, -RZ, R82.H1_H1 ;  /* 0x30000052ff8c7230 */ /* 0x000fe40000004100 */
[----:B-----5:R-:W-:Y:S01]  /*14f0*/  FADD.FTZ R136, -R135, 1 ;  /* 0x3f80000087887421 */ /* 0x020fe20000010100 */
[----:B------:R-:W-:Y:S01]  /*1500*/  HADD2.F32 R109, -RZ, R109.H1_H1 ;  /* 0x3000006dff6d7230 */ /* 0x000fe20000004100 */
[----:B------:R3:W0:Y:S01]  /*1510*/  MUFU.RCP R130, R111 ;  /* 0x0000006f00827308 */ /* 0x0006220000001000 */
[----:B------:R-:W-:Y:S01]  /*1520*/  FMUL.FTZ R112, R131, R112 ;  /* 0x0000007083707220 */ /* 0x000fe20000410000 */
[----:B-1----:R-:W-:Y:S01]  /*1530*/  FADD.FTZ R131, R110, 1 ;  /* 0x3f8000006e837421 */ /* 0x002fe20000010000 */
[----:B------:R-:W-:Y:S01]  /*1540*/  FMUL.FTZ R58, R54, R61 ;  /* 0x0000003d363a7220 */ /* 0x000fe20000410000 */
[----:B------:R-:W-:Y:S01]  /*1550*/  FFMA.FTZ R136, R81, R136, 1 ;  /* 0x3f80000051887423 */ /* 0x000fe20000010088 */
[----:B------:R-:W-:Y:S01]  /*1560*/  FMUL.FTZ R140, R140, R79 ;  /* 0x0000004f8c8c7220 */ /* 0x000fe20000410000 */
[----:B------:R-:W-:-:S02]  /*1570*/  HADD2.F32 R61, -RZ, R108.H0_H0 ;  /* 0x2000006cff3d7230 */ /* 0x000fc40000004100 */
[----:B------:R-:W-:Y:S01]  /*1580*/  FADD.FTZ R79, -R106, R109 ;  /* 0x0000006d6a4f7221 */ /* 0x000fe20000010100 */
[----:B---3--:R-:W-:Y:S01]  /*1590*/  FADD.FTZ R111, R77, 1 ;  /* 0x3f8000004d6f7421 */ /* 0x008fe20000010000 */
[----:B------:R-:W-:Y:S02]  /*15a0*/  HADD2.F32 R81, -RZ, R108.H1_H1 ;  /* 0x3000006cff517230 */ /* 0x000fe40000004100 */
[----:B------:R-:W-:Y:S01]  /*15b0*/  HADD2.F32 R141, -RZ, R82.H0_H0 ;  /* 0x20000052ff8d7230 */ /* 0x000fe20000004100 */
[----:B------:R-:W3:Y:S01]  /*15c0*/  LDG.E.64.CONSTANT R108, desc[UR10][R122.64+0xc800] ;  /* 0x00c8000a7a6c7981 */ /* 0x000ee2000c1e9b00 */
[----:B------:R-:W1:Y:S08]  /*15d0*/  MUFU.RCP R82, R111 ;  /* 0x0000006f00527308 */ /* 0x000e700000001000 */
[----:B------:R-:W4:Y:S01]  /*15e0*/  MUFU.RCP R131, R131 ;  /* 0x0000008300837308 */ /* 0x000f220000001000 */
[----:B------:R-:W-:-:S02]  /*15f0*/  HADD2.F32 R139, -RZ, R83.H0_H0 ;  /* 0x20000053ff8b7230 */ /* 0x000fc40000004100 */
[----:B------:R-:W-:Y:S01]  /*1600*/  FMUL.FTZ R132, R133, R114 ;  /* 0x0000007285847220 */ /* 0x000fe20000410000 */
[----:B------:R-:W-:Y:S02]  /*1610*/  HADD2.F32 R142, -RZ, R83.H1_H1 ;  /* 0x30000053ff8e7230 */ /* 0x000fe40000004100 */
[----:B0-----:R-:W-:Y:S01]  /*1620*/  FADD.FTZ R83, -R130, 1 ;  /* 0x3f80000082537421 */ /* 0x001fe20000010100 */
[----:B------:R-:W-:Y:S01]  /*1630*/  FMUL.FTZ R139, R139, R132 ;  /* 0x000000848b8b7220 */ /* 0x000fe20000410000 */
[----:B------:R-:W-:Y:S01]  /*1640*/  FMUL.FTZ R135, R135, R136 ;  /* 0x0000008887877220 */ /* 0x000fe20000410000 */
[----:B-1----:R-:W-:Y:S01]  /*1650*/  FADD.FTZ R132, -R82, 1 ;  /* 0x3f80000052847421 */ /* 0x002fe20000010100 */
[----:B------:R-:W-:Y:S02]  /*1660*/  FFMA.FTZ R83, R118, R83, 1 ;  /* 0x3f80000076537423 */ /* 0x000fe40000010053 */
[----:B------:R-:W-:Y:S01]  /*1670*/  FMUL.FTZ R142, R142, R135 ;  /* 0x000000878e8e7220 */ /* 0x000fe20000410000 */
[----:B------:R-:W-:Y:S01]  /*1680*/  FFMA.FTZ R125, R125, R132, 1 ;  /* 0x3f8000007d7d7423 */ /* 0x000fe20000010084 */
[----:B----4-:R-:W-:Y:S01]  /*1690*/  FADD.FTZ R133, -R131, 1 ;  /* 0x3f80000083857421 */ /* 0x010fe20000010100 */
[----:B------:R-:W-:-:S02]  /*16a0*/  HADD2.F32 R135, -RZ, R100.H0_H0 ;  /* 0x20000064ff877230 */ /* 0x000fc40000004100 */
[----:B------:R-:W-:Y:S01]  /*16b0*/  FMUL.FTZ R130, R130, R83 ;  /* 0x0000005382827220 */ /* 0x000fe20000410000 */
[----:B------:R-:W-:Y:S01]  /*16c0*/  FFMA.FTZ R118, R124, R133, 1 ;  /* 0x3f8000007c767423 */ /* 0x000fe20000010085 */
[----:B------:R-:W-:Y:S02]  /*16d0*/  HADD2.F32 R133, -RZ, R100.H1_H1 ;  /* 0x30000064ff857230 */ /* 0x000fe40000004100 */
[----:B------:R-:W-:Y:S02]  /*16e0*/  FMUL.FTZ R100, R82, R125 ;  /* 0x0000007d52647220 */ /* 0x000fe40000410000 */
[----:B------:R-:W4:Y:S01]  /*16f0*/  LDG.E.64.CONSTANT R82, desc[UR10][R122.64+0xf000] ;  /* 0x00f0000a7a527981 */ /* 0x000f22000c1e9b00 */
[----:B------:R-:W0:Y:S01]  /*1700*/  MUFU.RCP R129, R137 ;  /* 0x0000008900817308 */ /* 0x000e220000001000 */
[----:B------:R-:W-:Y:S01]  /*1710*/  FMUL.FTZ R118, R131, R118 ;  /* 0x0000007683767220 */ /* 0x000fe20000410000 */
[----:B------:R-:W-:Y:S02]  /*1720*/  HADD2.F32 R131, -RZ, R101.H0_H0 ;  /* 0x20000065ff837230 */ /* 0x000fe40000004100 */
[----:B------:R-:W-:-:S02]  /*1730*/  HADD2.F32 R143, -RZ, R97.H0_H0 ;  /* 0x20000061ff8f7230 */ /* 0x000fc40000004100 */
[----:B------:R-:W-:Y:S02]  /*1740*/  HADD2.F32 R147, -RZ, R97.H1_H1 ;  /* 0x30000061ff937230 */ /* 0x000fe40000004100 */
[----:B0-----:R-:W-:-:S04]  /*1750*/  FADD.FTZ R136, -R129, 1 ;  /* 0x3f80000081887421 */ /* 0x001fc80000010100 */
[----:B------:R-:W-:Y:S01]  /*1760*/  FFMA.FTZ R136, R107, R136, 1 ;  /* 0x3f8000006b887423 */ /* 0x000fe20000010088 */
[----:B------:R-:W-:-:S03]  /*1770*/  HADD2.F32 R137, -RZ, R96.H1_H1 ;  /* 0x30000060ff897230 */ /* 0x000fc60000004100 */
[----:B------:R-:W-:Y:S01]  /*1780*/  FMUL.FTZ R136, R129, R136 ;  /* 0x0000008881887220 */ /* 0x000fe20000410000 */
[----:B------:R-:W-:Y:S02]  /*1790*/  HADD2.F32 R129, -RZ, R101.H1_H1 ;  /* 0x30000065ff817230 */ /* 0x000fe40000004100 */
[----:B------:R-:W-:Y:S02]  /*17a0*/  HADD2.F32 R101, -RZ, R96.H0_H0 ;  /* 0x20000060ff657230 */ /* 0x000fe40000004100 */
[----:B------:R0:W5:Y:S01]  /*17b0*/  LDG.E.64.CONSTANT R96, desc[UR10][R122.64+0x11800] ;  /* 0x0118000a7a607981 */ /* 0x000162000c1e9b00 */
[----:B------:R-:W-:Y:S01]  /*17c0*/  FADD.FTZ R67, -R106, R67 ;  /* 0x000000436a437221 */ /* 0x000fe20000010100 */
[----:B------:R-:W-:Y:S01]  /*17d0*/  FFMA.FTZ R115, R34, R72, R39 ;  /* 0x0000004822737223 */ /* 0x000fe20000010027 */
[----:B------:R-:W-:Y:S02]  /*17e0*/  FFMA.FTZ R120, R35, R70, R38 ;  /* 0x0000004623787223 */ /* 0x000fe40000010026 */
[----:B------:R-:W-:Y:S01]  /*17f0*/  FMUL.FTZ R68, R54, R67 ;  /* 0x0000004336447220 */ /* 0x000fe20000410000 */
[----:B------:R-:W-:Y:S01]  /*1800*/  FMUL.FTZ R126, R115, -1.4426950216293334961 ;  /* 0xbfb8aa3b737e7820 */ /* 0x000fe20000410000 */
[----:B------:R-:W-:Y:S01]  /*1810*/  FFMA.FTZ R119, R37, R66, R40 ;  /* 0x0000004225777223 */ /* 0x000fe20000010028 */
[----:B------:R-:W-:Y:S01]  /*1820*/  FMUL.FTZ R127, R120, -1.4426950216293334961 ;  /* 0xbfb8aa3b787f7820 */ /* 0x000fe20000410000 */
[----:B------:R-:W-:-:S02]  /*1830*/  FFMA.FTZ R117, R36, R68, R41 ;  /* 0x0000004424757223 */ /* 0x000fc40000010029 */
[----:B------:R-:W-:Y:S01]  /*1840*/  FMUL.FTZ R113, R119, -1.4426950216293334961 ;  /* 0xbfb8aa3b77717820 */ /* 0x000fe20000410000 */
[----:B------:R-:W1:Y:S01]  /*1850*/  MUFU.EX2 R126, R126 ;  /* 0x0000007e007e7308 */ /* 0x000e620000000800 */
[----:B------:R-:W-:Y:S01]  /*1860*/  FMUL.FTZ R116, R117, -1.4426950216293334961 ;  /* 0xbfb8aa3b75747820 */ /* 0x000fe20000410000 */
[----:B------:R-:W-:-:S06]  /*1870*/  FFMA.FTZ R73, R35, R62, R38 ;  /* 0x0000003e23497223 */ /* 0x000fcc0000010026 */
[----:B------:R-:W0:Y:S01]  /*1880*/  MUFU.EX2 R127, R127 ;  /* 0x0000007f007f7308 */ /* 0x000e220000000800 */
[----:B------:R-:W-:-:S07]  /*1890*/  FMUL.FTZ R134, R73, -1.4426950216293334961 ;  /* 0xbfb8aa3b49867820 */ /* 0x000fce0000410000 */
[----:B------:R-:W0:Y:S01]  /*18a0*/  MUFU.EX2 R113, R113 ;  /* 0x0000007100717308 */ /* 0x000e220000000800 */
[----:B------:R-:W-:-:S07]  /*18b0*/  FFMA.FTZ R128, R34, R64, R39 ;  /* 0x0000004022807223 */ /* 0x000fce0000010027 */
[----:B------:R-:W0:Y:S01]  /*18c0*/  MUFU.EX2 R116, R116 ;  /* 0x0000007400747308 */ /* 0x000e220000000800 */
[----:B------:R-:W-:Y:S01]  /*18d0*/  FMUL.FTZ R121, R128, -1.4426950216293334961 ;  /* 0xbfb8aa3b80797820 */ /* 0x000fe20000410000 */
[----:B-1----:R-:W-:Y:S01]  /*18e0*/  FADD.FTZ R124, R126, 1 ;  /* 0x3f8000007e7c7421 */ /* 0x002fe20000010000 */
[----:B0-----:R-:W-:-:S05]  /*18f0*/  FADD.FTZ R125, R127, 1 ;  /* 0x3f8000007f7d7421 */ /* 0x001fca0000010000 */
[----:B------:R-:W0:Y:S01]  /*1900*/  MUFU.EX2 R134, R134 ;  /* 0x0000008600867308 */ /* 0x000e220000000800 */
[----:B------:R-:W-:Y:S01]  /*1910*/  FADD.FTZ R127, R113, 1 ;  /* 0x3f800000717f7421 */ /* 0x000fe20000010000 */
[----:B------:R-:W-:-:S06]  /*1920*/  FADD.FTZ R65, -R106, R65 ;  /* 0x000000416a417221 */ /* 0x000fcc0000010100 */
[----:B------:R-:W-:Y:S01]  /*1930*/  MUFU.EX2 R121, R121 ;  /* 0x0000007900797308 */ /* 0x000fe20000000800 */
[----:B------:R-:W-:Y:S01]  /*1940*/  FADD.FTZ R126, R116, 1 ;  /* 0x3f800000747e7421 */ /* 0x000fe20000010000 */
[----:B------:R-:W-:-:S06]  /*1950*/  FMUL.FTZ R60, R54, R65 ;  /* 0x00000041363c7220 */ /* 0x000fcc0000410000 */
[----:B------:R-:W1:Y:S01]  /*1960*/  MUFU.RCP R124, R124 ;  /* 0x0000007c007c7308 */ /* 0x000e620000001000 */
[----:B------:R-:W-:-:S07]  /*1970*/  FFMA.FTZ R67, R36, R60, R41 ;  /* 0x0000003c24437223 */ /* 0x000fce0000010029 */
[----:B------:R-:W1:Y:S01]  /*1980*/  MUFU.RCP R125, R125 ;  /* 0x0000007d007d7308 */ /* 0x000e620000001000 */
[----:B0-----:R-:W-:Y:S01]  /*1990*/  FADD.FTZ R138, R134, 1 ;  /* 0x3f800000868a7421 */ /* 0x001fe20000010000 */
[----:B------:R-:W-:-:S06]  /*19a0*/  FFMA.FTZ R65, R37, R58, R40 ;  /* 0x0000003a25417223 */ /* 0x000fcc0000010028 */
[----:B------:R-:W0:Y:S01]  /*19b0*/  MUFU.RCP R127, R127 ;  /* 0x0000007f007f7308 */ /* 0x000e220000001000 */
[----:B------:R-:W-:-:S07]  /*19c0*/  FMUL.FTZ R69, R67, -1.4426950216293334961 ;  /* 0xbfb8aa3b43457820 */ /* 0x000fce0000410000 */
[----:B------:R-:W0:Y:S01]  /*19d0*/  MUFU.RCP R126, R126 ;  /* 0x0000007e007e7308 */ /* 0x000e220000001000 */
[C---:B------:R-:W-:Y:S01]  /*19e0*/  FADD.FTZ R137, -R106.reuse, R137 ;  /* 0x000000896a897221 */ /* 0x040fe20000010100 */
[----:B------:R-:W-:Y:S01]  /*19f0*/  FMUL.FTZ R71, R65, -1.4426950216293334961 ;  /* 0xbfb8aa3b41477820 */ /* 0x000fe20000410000 */
[----:B------:R-:W-:Y:S01]  /*1a00*/  FMUL.FTZ R133, R133, R130 ;  /* 0x0000008285857220 */ /* 0x000fe20000410000 */
[----:B------:R-:W-:Y:S01]  /*1a10*/  FADD.FTZ R101, -R106, R101 ;  /* 0x000000656a657221 */ /* 0x000fe20000010100 */
[----:B------:R-:W-:Y:S01]  /*1a20*/  FMUL.FTZ R131, R131, R118 ;  /* 0x0000007683837220 */ /* 0x000fe20000410000 */
[----:B-1----:R-:W-:Y:S01]  /*1a30*/  FADD.FTZ R130, -R124, 1 ;  /* 0x3f8000007c827421 */ /* 0x002fe20000010100 */
[----:B------:R-:W-:Y:S01]  /*1a40*/  FADD.FTZ R159, R121, 1 ;  /* 0x3f800000799f7421 */ /* 0x000fe20000010000 */
[----:B------:R-:W1:Y:S01]  /*1a50*/  MUFU.RCP R138, R138 ;  /* 0x0000008a008a7308 */ /* 0x000e620000001000 */
[----:B------:R-:W-:Y:S01]  /*1a60*/  FMUL.FTZ R118, R54, R137 ;  /* 0x0000008936767220 */ /* 0x000fe20000410000 */
[----:B------:R-:W-:Y:S01]  /*1a70*/  FADD.FTZ R137, -R125, 1 ;  /* 0x3f8000007d897421 */ /* 0x000fe20000010100 */
[----:B------:R-:W-:Y:S01]  /*1a80*/  FADD.FTZ R61, -R106, R61 ;  /* 0x0000003d6a3d7221 */ /* 0x000fe20000010100 */
[----:B------:R-:W-:Y:S01]  /*1a90*/  FMUL.FTZ R116, R54, R101 ;  /* 0x0000006536747220 */ /* 0x000fe20000410000 */
[----:B------:R-:W-:-:S03]  /*1aa0*/  FADD.FTZ R145, -R106, R143 ;  /* 0x0000008f6a917221 */ /* 0x000fc60000010100 */
[----:B------:R-:W1:Y:S01]  /*1ab0*/  MUFU.EX2 R69, R69 ;  /* 0x0000004500457308 */ /* 0x000e620000000800 */
[----:B------:R-:W-:Y:S01]  /*1ac0*/  FFMA.FTZ R101, R115, R130, 1 ;  /* 0x3f80000073657423 */ /* 0x000fe20000010082 */
[----:B0-----:R-:W-:Y:S01]  /*1ad0*/  FADD.FTZ R132, -R127, 1 ;  /* 0x3f8000007f847421 */ /* 0x001fe20000010100 */
[----:B------:R-:W-:Y:S01]  /*1ae0*/  FFMA.FTZ R130, R120, R137, 1 ;  /* 0x3f80000078827423 */ /* 0x000fe20000010089 */
[C---:B------:R-:W-:Y:S01]  /*1af0*/  FMUL.FTZ R56, R54.reuse, R61 ;  /* 0x0000003d36387220 */ /* 0x040fe20000410000 */
[----:B------:R-:W-:-:S03]  /*1b00*/  FMUL.FTZ R120, R54, R145 ;  /* 0x0000009136787220 */ /* 0x000fc60000410000 */
[----:B------:R-:W0:Y:S01]  /*1b10*/  MUFU.EX2 R71, R71 ;  /* 0x0000004700477308 */ /* 0x000e220000000800 */
[----:B------:R-:W-:Y:S01]  /*1b20*/  FADD.FTZ R122, -R126, 1 ;  /* 0x3f8000007e7a7421 */ /* 0x000fe20000010100 */
[----:B------:R-:W-:Y:S01]  /*1b30*/  FMUL.FTZ R135, R135, R136 ;  /* 0x0000008887877220 */ /* 0x000fe20000410000 */
[----:B------:R-:W-:Y:S01]  /*1b40*/  FADD.FTZ R147, -R106, R147 ;  /* 0x000000936a937221 */ /* 0x000fe20000010100 */
[----:B------:R-:W-:Y:S01]  /*1b50*/  FMUL.FTZ R145, R124, R101 ;  /* 0x000000657c917220 */ /* 0x000fe20000410000 */
[----:B------:R-:W-:-:S03]  /*1b60*/  FFMA.FTZ R136, R119, R132, 1 ;  /* 0x3f80000077887423 */ /* 0x000fc60000010084 */
[----:B------:R-:W0:Y:S01]  /*1b70*/  MUFU.RCP R159, R159 ;  /* 0x0000009f009f7308 */ /* 0x000e220000001000 */
[----:B------:R-:W-:Y:S02]  /*1b80*/  HADD2.F32 R124, -RZ, R92.H0_H0 ;  /* 0x2000005cff7c7230 */ /* 0x000fe40000004100 */
[----:B------:R-:W-:Y:S01]  /*1b90*/  FFMA.FTZ R61, R34, R56, R39 ;  /* 0x00000038223d7223 */ /* 0x000fe20000010027 */
[----:B------:R-:W-:Y:S02]  /*1ba0*/  HADD2.F32 R121, -RZ, R103.H0_H0 ;  /* 0x20000067ff797230 */ /* 0x000fe40000004100 */
[----:B------:R-:W-:Y:S01]  /*1bb0*/  FFMA.FTZ R123, R117, R122, 1 ;  /* 0x3f800000757b7423 */ /* 0x000fe2000001007a */
[----:B------:R-:W-:Y:S01]  /*1bc0*/  FADD.FTZ R81, -R106, R81 ;  /* 0x000000516a517221 */ /* 0x000fe20000010100 */
[----:B------:R-:W-:Y:S01]  /*1bd0*/  FMUL.FTZ R122, R54, R147 ;  /* 0x00000093367a7220 */ /* 0x000fe20000410000 */
[----:B------:R-:W-:Y:S01]  /*1be0*/  FMUL.FTZ R132, R125, R130 ;  /* 0x000000827d847220 */ /* 0x000fe20000410000 */
[----:B------:R-:W-:Y:S01]  /*1bf0*/  FMUL.FTZ R130, R127, R136 ;  /* 0x000000887f827220 */ /* 0x000fe20000410000 */
[----:B------:R-:W-:-:S02]  /*1c00*/  HADD2.F32 R147, -RZ, R102.H1_H1 ;  /* 0x30000066ff937230 */ /* 0x000fc40000004100 */
[----:B------:R-:W-:Y:S01]  /*1c10*/  FMUL.FTZ R127, R124, R145 ;  /* 0x000000917c7f7220 */ /* 0x000fe20000410000 */
[----:B------:R-:W-:Y:S02]  /*1c20*/  HADD2.F32 R103, -RZ, R103.H1_H1 ;  /* 0x30000067ff677230 */ /* 0x000fe40000004100 */
[----:B------:R-:W-:Y:S01]  /*1c30*/  FMUL.FTZ R63, R61, -1.4426950216293334961 ;  /* 0xbfb8aa3b3d3f7820 */ /* 0x000fe20000410000 */
[----:B------:R-:W-:Y:S01]  /*1c40*/  FADD.FTZ R145, -R106, R121 ;  /* 0x000000796a917221 */ /* 0x000fe20000010100 */
[----:B------:R-:W-:Y:S01]  /*1c50*/  FMUL.FTZ R110, R54, R81 ;  /* 0x00000051366e7220 */ /* 0x000fe20000410000 */
[----:B------:R-:W-:Y:S02]  /*1c60*/  HADD2.F32 R121, -RZ, R93.H1_H1 ;  /* 0x3000005dff797230 */ /* 0x000fe40000004100 */
[----:B-1----:R-:W-:Y:S01]  /*1c70*/  FADD.FTZ R160, -R138, 1 ;  /* 0x3f8000008aa07421 */ /* 0x002fe20000010100 */
[C---:B------:R-:W-:Y:S01]  /*1c80*/  FADD.FTZ R147, -R106.reuse, R147 ;  /* 0x000000936a937221 */ /* 0x040fe20000010100 */
[C---:B------:R-:W-:Y:S01]  /*1c90*/  FADD.FTZ R103, -R106.reuse, R103 ;  /* 0x000000676a677221 */ /* 0x040fe20000010100 */
[----:B------:R-:W-:Y:S01]  /*1ca0*/  FADD.FTZ R162, R69, 1 ;  /* 0x3f80000045a27421 */ /* 0x000fe20000010000 */
[----:B------:R-:W-:Y:S01]  /*1cb0*/  FADD.FTZ R77, -R106, R75 ;  /* 0x0000004b6a4d7221 */ /* 0x000fe20000010100 */
[----:B------:R-:W-:Y:S01]  /*1cc0*/  FFMA.FTZ R75, R35, R110, R38 ;  /* 0x0000006e234b7223 */ /* 0x000fe20000010026 */
[----:B------:R-:W1:Y:S01]  /*1cd0*/  MUFU.EX2 R63, R63 ;  /* 0x0000003f003f7308 */ /* 0x000e620000000800 */
[----:B------:R-:W-:Y:S01]  /*1ce0*/  FMUL.FTZ R123, R126, R123 ;  /* 0x0000007b7e7b7220 */ /* 0x000fe20000410000 */
[----:B------:R-:W-:Y:S01]  /*1cf0*/  FMUL.FTZ R121, R121, R130 ;  /* 0x0000008279797220 */ /* 0x000fe20000410000 */
[----:B------:R-:W-:Y:S01]  /*1d00*/  FFMA.FTZ R69, R73, R160, 1 ;  /* 0x3f80000049457423 */ /* 0x000fe200000100a0 */
[----:B0-----:R-:W-:Y:S01]  /*1d10*/  FADD.FTZ R161, R71, 1 ;  /* 0x3f80000047a17421 */ /* 0x001fe20000010000 */
[C---:B------:R-:W-:Y:S01]  /*1d20*/  FMUL.FTZ R126, R54.reuse, R147 ;  /* 0x00000093367e7220 */ /* 0x040fe20000410000 */
[----:B------:R-:W-:Y:S01]  /*1d30*/  FMUL.FTZ R130, R54, R103 ;  /* 0x0000006736827220 */ /* 0x000fe20000410000 */
[----:B------:R-:W-:Y:S01]  /*1d40*/  FADD.FTZ R103, -R159, 1 ;  /* 0x3f8000009f677421 */ /* 0x000fe20000010100 */
[----:B------:R-:W0:Y:S01]  /*1d50*/  MUFU.RCP R160, R162 ;  /* 0x000000a200a07308 */ /* 0x000e220000001000 */
[----:B------:R-:W-:-:S02]  /*1d60*/  HADD2.F32 R147, -RZ, R104.H0_H0 ;  /* 0x20000068ff937230 */ /* 0x000fc40000004100 */
[----:B------:R-:W-:Y:S01]  /*1d70*/  FMUL.FTZ R81, R75, -1.4426950216293334961 ;  /* 0xbfb8aa3b4b517820 */ /* 0x000fe20000410000 */
[----:B------:R-:W-:Y:S01]  /*1d80*/  FMUL.FTZ R114, R54, R77 ;  /* 0x0000004d36727220 */ /* 0x000fe20000410000 */
[----:B------:R-:W-:Y:S01]  /*1d90*/  FMUL.FTZ R141, R141, R112 ;  /* 0x000000708d8d7220 */ /* 0x000fe20000410000 */
[----:B------:R-:W-:Y:S01]  /*1da0*/  FFMA.FTZ R128, R128, R103, 1 ;  /* 0x3f80000080807423 */ /* 0x000fe20000010067 */
[----:B------:R-:W-:Y:S01]  /*1db0*/  FMUL.FTZ R112, R54, R79 ;  /* 0x0000004f36707220 */ /* 0x000fe20000410000 */
[----:B------:R-:W-:Y:S01]  /*1dc0*/  FADD.FTZ R147, -R106, R147 ;  /* 0x000000936a937221 */ /* 0x000fe20000010100 */
[----:B------:R-:W0:Y:S01]  /*1dd0*/  MUFU.RCP R161, R161 ;  /* 0x000000a100a17308 */ /* 0x000e220000001000 */
[----:B------:R-:W-:Y:S01]  /*1de0*/  FFMA.FTZ R77, R36, R114, R41 ;  /* 0x00000072244d7223 */ /* 0x000fe20000010029 */
[----:B------:R-:W-:Y:S01]  /*1df0*/  FMUL.FTZ R159, R159, R128 ;  /* 0x000000809f9f7220 */ /* 0x000fe20000410000 */
[----:B------:R-:W-:Y:S01]  /*1e00*/  FFMA.FTZ R79, R37, R112, R40 ;  /* 0x00000070254f7223 */ /* 0x000fe20000010028 */
[----:B------:R-:W-:Y:S01]  /*1e10*/  FMUL.FTZ R128, R54, R147 ;  /* 0x0000009336807220 */ /* 0x000fe20000410000 */
[----:B------:R-:W-:-:S03]  /*1e20*/  HADD2.F32 R149, -RZ, R105.H0_H0 ;  /* 0x20000069ff957230 */ /* 0x000fc60000004100 */
[----:B------:R-:W2:Y:S01]  /*1e30*/  MUFU.EX2 R81, R81 ;  /* 0x0000005100517308 */ /* 0x000ea20000000800 */
[----:B------:R-:W-:Y:S01]  /*1e40*/  FMUL.FTZ R111, R77, -1.4426950216293334961 ;  /* 0xbfb8aa3b4d6f7820 */ /* 0x000fe20000410000 */
[----:B------:R-:W-:Y:S02]  /*1e50*/  HADD2.F32 R125, -RZ, R102.H0_H0 ;  /* 0x20000066ff7d7230 */ /* 0x000fe40000004100 */
[----:B------:R-:W-:Y:S02]  /*1e60*/  HADD2.F32 R147, -RZ, R104.H1_H1 ;  /* 0x30000068ff937230 */ /* 0x000fe40000004100 */
[----:B------:R-:W-:Y:S02]  /*1e70*/  HADD2.F32 R105, -RZ, R105.H1_H1 ;  /* 0x30000069ff697230 */ /* 0x000fe40000004100 */
[----:B------:R-:W-:Y:S01]  /*1e80*/  FMUL.FTZ R107, R79, -1.4426950216293334961 ;  /* 0xbfb8aa3b4f6b7820 */ /* 0x000fe20000410000 */
[C---:B------:R-:W-:Y:S01]  /*1e90*/  FADD.FTZ R125, -R106.reuse, R125 ;  /* 0x0000007d6a7d7221 */ /* 0x040fe20000010100 */
[C---:B------:R-:W-:Y:S01]  /*1ea0*/  FADD.FTZ R147, -R106.reuse, R147 ;  /* 0x000000936a937221 */ /* 0x040fe20000010100 */
[C---:B------:R-:W-:Y:S01]  /*1eb0*/  FADD.FTZ R149, -R106.reuse, R149 ;  /* 0x000000956a957221 */ /* 0x040fe20000010100 */
[----:B------:R-:W-:Y:S01]  /*1ec0*/  FADD.FTZ R105, -R106, R105 ;  /* 0x000000696a697221 */ /* 0x000fe20000010100 */
[----:B-1----:R-:W-:Y:S01]  /*1ed0*/  FADD.FTZ R73, R63, 1 ;  /* 0x3f8000003f497421 */ /* 0x002fe20000010000 */
[----:B------:R-:W1:Y:S01]  /*1ee0*/  MUFU.EX2 R111, R111 ;  /* 0x0000006f006f7308 */ /* 0x000e620000000800 */
[----:B0-----:R-:W-:Y:S01]  /*1ef0*/  FADD.FTZ R106, -R160, 1 ;  /* 0x3f800000a06a7421 */ /* 0x001fe20000010100 */
[----:B------:R-:W-:Y:S01]  /*1f00*/  FMUL.FTZ R129, R129, R100 ;  /* 0x0000006481817220 */ /* 0x000fe20000410000 */
[----:B------:R-:W-:-:S02]  /*1f10*/  FFMA.FTZ R100, R34, R116, R39 ;  /* 0x0000007422647223 */ /* 0x000fc40000010027 */
[----:B------:R-:W-:Y:S01]  /*1f20*/  FFMA.FTZ R67, R67, R106, 1 ;  /* 0x3f80000043437423 */ /* 0x000fe2000001006a */
[----:B------:R-:W-:Y:S02]  /*1f30*/  FADD.FTZ R106, -R161, 1 ;  /* 0x3f800000a16a7421 */ /* 0x000fe40000010100 */
[----:B------:R-:W0:Y:S01]  /*1f40*/  MUFU.EX2 R107, R107 ;  /* 0x0000006b006b7308 */ /* 0x000e220000000800 */
[----:B------:R-:W-:Y:S01]  /*1f50*/  FMUL.FTZ R124, R54, R125 ;  /* 0x0000007d367c7220 */ /* 0x000fe20000410000 */
[----:B------:R-:W-:Y:S01]  /*1f60*/  FMUL.FTZ R143, R100, -1.4426950216293334961 ;  /* 0xbfb8aa3b648f7820 */ /* 0x000fe20000410000 */
[----:B--2---:R-:W-:Y:S01]  /*1f70*/  FADD.FTZ R81, R81, 1 ;  /* 0x3f80000051517421 */ /* 0x004fe20000010000 */
[----:B------:R-:W-:-:S04]  /*1f80*/  FFMA.FTZ R113, R35, R118, R38 ;  /* 0x0000007623717223 */ /* 0x000fc80000010026 */
[----:B------:R-:W2:Y:S01]  /*1f90*/  MUFU.RCP R73, R73 ;  /* 0x0000004900497308 */ /* 0x000ea20000001000 */
[----:B------:R-:W-:Y:S01]  /*1fa0*/  FFMA.FTZ R101, R37, R122, R40 ;  /* 0x0000007a25657223 */ /* 0x000fe20000010028 */
[----:B------:R-:W-:Y:S02]  /*1fb0*/  HADD2.F32 R125, -RZ, R92.H1_H1 ;  /* 0x3000005cff7d7230 */ /* 0x000fe40000004100 */
[----:B------:R-:W-:Y:S01]  /*1fc0*/  FFMA.FTZ R106, R65, R106, 1 ;  /* 0x3f800000416a7423 */ /* 0x000fe2000001006a */
[----:B------:R-:W-:Y:S01]  /*1fd0*/  FFMA.FTZ R92, R34, R124, R39 ;  /* 0x0000007c225c7223 */ /* 0x000fe20000010027 */
[----:B------:R-:W-:Y:S02]  /*1fe0*/  HADD2.F32 R65, -RZ, R99.H0_H0 ;  /* 0x20000063ff417230 */ /* 0x000fe40000004100 */
[----:B------:R-:W-:Y:S01]  /*1ff0*/  FMUL.FTZ R160, R160, R67 ;  /* 0x00000043a0a07220 */ /* 0x000fe20000410000 */
[----:B------:R-:W-:Y:S01]  /*2000*/  FMUL.FTZ R137, R113, -1.4426950216293334961 ;  /* 0xbfb8aa3b71897820 */ /* 0x000fe20000410000 */
[----:B------:R-:W-:Y:S01]  /*2010*/  FMUL.FTZ R119, R101, -1.4426950216293334961 ;  /* 0xbfb8aa3b65777820 */ /* 0x000fe20000410000 */
[----:B------:R-:W-:Y:S01]  /*2020*/  FMUL.FTZ R161, R161, R106 ;  /* 0x0000006aa1a17220 */ /* 0x000fe20000410000 */
[----:B------:R-:W3:Y:S01]  /*2030*/  MUFU.EX2 R143, R143 ;  /* 0x0000008f008f7308 */ /* 0x000ee20000000800 */
[----:B------:R-:W-:Y:S01]  /*2040*/  FMUL.FTZ R144, R92, -1.4426950216293334961 ;  /* 0xbfb8aa3b5c907820 */ /* 0x000fe20000410000 */
[----:B------:R-:W-:-:S02]  /*2050*/  HADD2.F32 R106, -RZ, R98.H0_H0 ;  /* 0x20000062ff6a7230 */ /* 0x000fc40000004100 */
[----:B------:R-:W-:Y:S01]  /*2060*/  FMUL.FTZ R65, R65, R160 ;  /* 0x000000a041417220 */ /* 0x000fe20000410000 */
[----:B------:R-:W-:Y:S02]  /*2070*/  HADD2.F32 R98, -RZ, R98.H1_H1 ;  /* 0x30000062ff627230 */ /* 0x000fe40000004100 */
[----:B------:R-:W-:Y:S01]  /*2080*/  FMUL.FTZ R69, R138, R69 ;  /* 0x000000458a457220 */ /* 0x000fe20000410000 */
[----:B------:R-:W-:Y:S01]  /*2090*/  HADD2.F32 R160, -RZ, R99.H1_H1 ;  /* 0x30000063ffa07230 */ /* 0x000fe20000004100 */
[----:B------:R-:W3:Y:S01]  /*20a0*/  MUFU.RCP R81, R81 ;  /* 0x0000005100517308 */ /* 0x000ee20000001000 */
[----:B-1----:R-:W-:Y:S01]  /*20b0*/  FADD.FTZ R111, R111, 1 ;  /* 0x3f8000006f6f7421 */ /* 0x002fe20000010000 */
[----:B------:R-:W-:Y:S01]  /*20c0*/  FMUL.FTZ R63, R106, R159 ;  /* 0x0000009f6a3f7220 */ /* 0x000fe20000410000 */
[----:B0-----:R-:W-:Y:S01]  /*20d0*/  FADD.FTZ R107, R107, 1 ;  /* 0x3f8000006b6b7421 */ /* 0x001fe20000010000 */
[----:B------:R-:W-:Y:S01]  /*20e0*/  FMUL.FTZ R67, R98, R69 ;  /* 0x0000004562437220 */ /* 0x000fe20000410000 */
[----:B------:R-:W-:-:S03]  /*20f0*/  FMUL.FTZ R69, R160, R161 ;  /* 0x000000a1a0457220 */ /* 0x000fc60000410000 */
[----:B------:R-:W0:Y:S01]  /*2100*/  MUFU.EX2 R137, R137 ;  /* 0x0000008900897308 */ /* 0x000e220000000800 */
[----:B--2---:R-:W-:Y:S01]  /*2110*/  FADD.FTZ R160, -R73, 1 ;  /* 0x3f80000049a07421 */ /* 0x004fe20000010100 */
[----:B------:R-:W-:-:S06]  /*2120*/  FMUL.FTZ R125, R125, R132 ;  /* 0x000000847d7d7220 */ /* 0x000fcc0000410000 */
[----:B------:R-:W1:Y:S01]  /*2130*/  MUFU.EX2 R119, R119 ;  /* 0x0000007700777308 */ /* 0x000e620000000800 */
[----:B------:R-:W-:Y:S01]  /*2140*/  FMUL.FTZ R132, R54, R145 ;  /* 0x0000009136847220 */ /* 0x000fe20000410000 */
[----:B------:R-:W-:-:S06]  /*2150*/  FFMA.FTZ R160, R61, R160, 1 ;  /* 0x3f8000003da07423 */ /* 0x000fcc00000100a0 */
[----:B------:R-:W2:Y:S01]  /*2160*/  MUFU.EX2 R144, R144 ;  /* 0x0000009000907308 */ /* 0x000ea20000000800 */
[----:B------:R-:W-:-:S07]  /*2170*/  FFMA.FTZ R102, R35, R126, R38 ;  /* 0x0000007e23667223 */ /* 0x000fce0000010026 */
[----:B------:R3:W4:Y:S01]  /*2180*/  MUFU.RCP R106, R111 ;  /* 0x0000006f006a7308 */ /* 0x0007220000001000 */
[----:B------:R-:W-:Y:S02]  /*2190*/  HADD2.F32 R136, -RZ, R93.H0_H0 ;  /* 0x2000005dff887230 */ /* 0x000fe40000004100 */
[----:B------:R-:W-:Y:S01]  /*21a0*/  FFMA.FTZ R145, R37, R130, R40 ;  /* 0x0000008225917223 */ /* 0x000fe20000010028 */
[----:B------:R-:W-:-:S04]  /*21b0*/  FFMA.FTZ R93, R36, R132, R41 ;  /* 0x00000084245d7223 */ /* 0x000fc80000010029 */
[----:B------:R-:W4:Y:S01]  /*21c0*/  MUFU.RCP R107, R107 ;  /* 0x0000006b006b7308 */ /* 0x000f220000001000 */
[----:B---3--:R-:W-:Y:S01]  /*21d0*/  FMUL.FTZ R111, R73, R160 ;  /* 0x000000a0496f7220 */ /* 0x008fe20000410000 */
[----:B------:R-:W-:Y:S01]  /*21e0*/  FMUL.FTZ R157, R102, -1.4426950216293334961 ;  /* 0xbfb8aa3b669d7820 */ /* 0x000fe20000410000 */
[----:B------:R-:W-:Y:S01]  /*21f0*/  FMUL.FTZ R134, R54, R149 ;  /* 0x0000009536867220 */ /* 0x000fe20000410000 */
[----:B------:R-:W-:Y:S01]  /*2200*/  FADD.FTZ R98, R143, 1 ;  /* 0x3f8000008f627421 */ /* 0x000fe20000010000 */
[----:B------:R-:W-:Y:S01]  /*2210*/  FADD.FTZ R160, -R81, 1 ;  /* 0x3f80000051a07421 */ /* 0x000fe20000010100 */
[----:B------:R-:W-:Y:S01]  /*2220*/  FMUL.FTZ R103, R145, -1.4426950216293334961 ;  /* 0xbfb8aa3b91677820 */ /* 0x000fe20000410000 */
[----:B------:R-:W-:Y:S01]  /*2230*/  FMUL.FTZ R158, R93, -1.4426950216293334961 ;  /* 0xbfb8aa3b5d9e7820 */ /* 0x000fe20000410000 */
[----:B------:R-:W-:Y:S01]  /*2240*/  FFMA.FTZ R146, R34, R128, R39 ;  /* 0x0000008022927223 */ /* 0x000fe20000010027 */
[----:B------:R-:W-:Y:S01]  /*2250*/  FFMA.FTZ R149, R36, R134, R41 ;  /* 0x0000008624957223 */ /* 0x000fe20000010029 */
[----:B------:R-:W-:Y:S01]  /*2260*/  FFMA.FTZ R160, R75, R160, 1 ;  /* 0x3f8000004ba07423 */ /* 0x000fe200000100a0 */
[----:B0-----:R-:W-:Y:S01]  /*2270*/  FADD.FTZ R99, R137, 1 ;  /* 0x3f80000089637421 */ /* 0x001fe20000010000 */
[----:B-1----:R-:W-:Y:S01]  /*2280*/  FADD.FTZ R73, R119, 1 ;  /* 0x3f80000077497421 */ /* 0x002fe20000010000 */
[----:B------:R-:W0:Y:S01]  /*2290*/  MUFU.EX2 R157, R157 ;  /* 0x0000009d009d7308 */ /* 0x000e220000000800 */
[----:B--2---:R-:W-:Y:S01]  /*22a0*/  FADD.FTZ R119, R144, 1 ;  /* 0x3f80000090777421 */ /* 0x004fe20000010000 */
[----:B------:R-:W-:Y:S01]  /*22b0*/  FMUL.FTZ R138, R54, R105 ;  /* 0x00000069368a7220 */ /* 0x000fe20000410000 */
[----:B----4-:R-:W-:Y:S01]  /*22c0*/  FADD.FTZ R144, -R106, 1 ;  /* 0x3f8000006a907421 */ /* 0x010fe20000010100 */
[----:B------:R-:W-:Y:S01]  /*22d0*/  FMUL.FTZ R104, R146, -1.4426950216293334961 ;  /* 0xbfb8aa3b92687820 */ /* 0x000fe20000410000 */
[----:B------:R-:W-:Y:S01]  /*22e0*/  FMUL.FTZ R148, R149, -1.4426950216293334961 ;  /* 0xbfb8aa3b95947820 */ /* 0x000fe20000410000 */
[----:B------:R-:W-:-:S02]  /*22f0*/  FMUL.FTZ R61, R81, R160 ;  /* 0x000000a0513d7220 */ /* 0x000fc40000410000 */
[----:B------:R-:W1:Y:S01]  /*2300*/  MUFU.RCP R98, R98 ;  /* 0x0000006200627308 */ /* 0x000e620000001000 */
[----:B------:R-:W-:Y:S01]  /*2310*/  FFMA.FTZ R71, R37, R138, R40 ;  /* 0x0000008a25477223 */ /* 0x000fe20000010028 */
[----:B------:R-:W-:Y:S01]  /*2320*/  FFMA.FTZ R77, R77, R144, 1 ;  /* 0x3f8000004d4d7423 */ /* 0x000fe20000010090 */
[----:B------:R-:W-:-:S05]  /*2330*/  FADD.FTZ R144, -R107, 1 ;  /* 0x3f8000006b907421 */ /* 0x000fca0000010100 */
[----:B------:R-:W2:Y:S01]  /*2340*/  MUFU.EX2 R103, R103 ;  /* 0x0000006700677308 */ /* 0x000ea20000000800 */
[----:B------:R-:W-:-:S07]  /*2350*/  FMUL.FTZ R105, R71, -1.4426950216293334961 ;  /* 0xbfb8aa3b47697820 */ /* 0x000fce0000410000 */
[----:B------:R-:W3:Y:S01]  /*2360*/  MUFU.EX2 R158, R158 ;  /* 0x0000009e009e7308 */ /* 0x000ee20000000800 */
[----:B------:R-:W-:-:S07]  /*2370*/  FFMA.FTZ R144, R79, R144, 1 ;  /* 0x3f8000004f907423 */ /* 0x000fce0000010090 */
[----:B------:R-:W4:Y:S01]  /*2380*/  MUFU.RCP R81, R73 ;  /* 0x0000004900517308 */ /* 0x000f220000001000 */
[----:B------:R-:W-:-:S07]  /*2390*/  FMUL.FTZ R123, R136, R123 ;  /* 0x0000007b887b7220 */ /* 0x000fce0000410000 */
[----:B------:R-:W5:Y:S01]  /*23a0*/  MUFU.RCP R99, R99 ;  /* 0x0000006300637308 */ /* 0x000f620000001000 */
[----:B------:R-:W-:Y:S01]  /*23b0*/  FMUL.FTZ R136, R54, R147 ;  /* 0x0000009336887220 */ /* 0x000fe20000410000 */
[----:B------:R-:W-:-:S06]  /*23c0*/  FMUL.FTZ R162, R107, R144 ;  /* 0x000000906ba27220 */ /* 0x000fcc0000410000 */
[----:B------:R-:W5:Y:S01]  /*23d0*/  MUFU.EX2 R104, R104 ;  /* 0x0000006800687308 */ /* 0x000f620000000800 */
[----:B------:R-:W-:-:S07]  /*23e0*/  HADD2.F32 R144, -RZ, R94.H0_H0 ;  /* 0x2000005eff907230 */ /* 0x000fce0000004100 */
[----:B------:R-:W5:Y:S01]  /*23f0*/  MUFU.EX2 R148, R148 ;  /* 0x0000009400947308 */ /* 0x000f620000000800 */
[----:B------:R-:W-:Y:S01]  /*2400*/  FFMA.FTZ R156, R35, R136, R38 ;  /* 0x00000088239c7223 */ /* 0x000fe20000010026 */
[----:B------:R-:W-:Y:S01]  /*2410*/  FMUL.FTZ R160, R106, R77 ;  /* 0x0000004d6aa07220 */ /* 0x000fe20000410000 */
[----:B------:R-:W-:Y:S02]  /*2420*/  HADD2.F32 R94, -RZ, R94.H1_H1 ;  /* 0x3000005eff5e7230 */ /* 0x000fe40000004100 */
[----:B0-----:R-:W-:Y:S01]  /*2430*/  FADD.FTZ R157, R157, 1 ;  /* 0x3f8000009d9d7421 */ /* 0x001fe20000010000 */
[----:B-1----:R-:W-:Y:S02]  /*2440*/  FADD.FTZ R77, -R98, 1 ;  /* 0x3f800000624d7421 */ /* 0x002fe40000010100 */
[----:B------:R-:W0:Y:S01]  /*2450*/  MUFU.EX2 R105, R105 ;  /* 0x0000006900697308 */ /* 0x000e220000000800 */
[----:B--2---:R-:W-:Y:S01]  /*2460*/  FADD.FTZ R79, R103, 1 ;  /* 0x3f800000674f7421 */ /* 0x004fe20000010000 */
[----:B---3--:R-:W-:Y:S01]  /*2470*/  FADD.FTZ R107, R158, 1 ;  /* 0x3f8000009e6b7421 */ /* 0x008fe20000010000 */
[----:B------:R-:W-:Y:S01]  /*2480*/  FMUL.FTZ R147, R156, -1.4426950216293334961 ;  /* 0xbfb8aa3b9c937820 */ /* 0x000fe20000410000 */
[----:B----4-:R-:W-:Y:S01]  /*2490*/  FADD.FTZ R158, -R81, 1 ;  /* 0x3f800000519e7421 */ /* 0x010fe20000010100 */
[----:B------:R-:W-:Y:S01]  /*24a0*/  FMUL.FTZ R61, R94, R61 ;  /* 0x0000003d5e3d7220 */ /* 0x000fe20000410000 */
[----:B------:R-:W-:Y:S01]  /*24b0*/  FFMA.FTZ R77, R100, R77, 1 ;  /* 0x3f800000644d7423 */ /* 0x000fe2000001004d */
[----:B-----5:R-:W-:Y:S01]  /*24c0*/  FADD.FTZ R100, -R99, 1 ;  /* 0x3f80000063647421 */ /* 0x020fe20000010100 */
[----:B------:R-:W1:Y:S01]  /*24d0*/  MUFU.RCP R106, R157 ;  /* 0x0000009d006a7308 */ /* 0x000e620000001000 */
[----:B------:R-:W-:Y:S01]  /*24e0*/  FFMA.FTZ R158, R101, R158, 1 ;  /* 0x3f800000659e7423 */ /* 0x000fe2000001009e */
[----:B------:R-:W-:Y:S01]  /*24f0*/  FADD.FTZ R103, R104, 1 ;  /* 0x3f80000068677421 */ /* 0x000fe20000010000 */
[----:B------:R-:W-:Y:S01]  /*2500*/  FADD.FTZ R101, R148, 1 ;  /* 0x3f80000094657421 */ /* 0x000fe20000010000 */
[----:B------:R-:W-:-:S04]  /*2510*/  FFMA.FTZ R104, R113, R100, 1 ;  /* 0x3f80000071687423 */ /* 0x000fc80000010064 */
[----:B------:R2:W3:Y:S01]  /*2520*/  MUFU.RCP R94, R79 ;  /* 0x0000004f005e7308 */ /* 0x0004e20000001000 */
[----:B------:R-:W-:Y:S01]  /*2530*/  FMUL.FTZ R158, R81, R158 ;  /* 0x0000009e519e7220 */ /* 0x000fe20000410000 */
[----:B------:R-:W-:Y:S01]  /*2540*/  FMUL.FTZ R98, R98, R77 ;  /* 0x0000004d62627220 */ /* 0x000fe20000410000 */
[----:B------:R-:W-:Y:S01]  /*2550*/  FMUL.FTZ R104, R99, R104 ;  /* 0x0000006863687220 */ /* 0x000fe20000410000 */
[----:B------:R-:W-:-:S04]  /*2560*/  HADD2.F32 R81, -RZ, R108.H1_H1 ;  /* 0x3000006cff517230 */ /* 0x000fc80000004100 */
[----:B------:R-:W4:Y:S01]  /*2570*/  MUFU.EX2 R147, R147 ;  /* 0x0000009300937308 */ /* 0x000f220000000800 */
[--C-:B--2---:R-:W-:Y:S02]  /*2580*/  HADD2.F32 R79, -RZ, R109.reuse.H0_H0 ;  /* 0x2000006dff4f7230 */ /* 0x104fe40000004100 */
[----:B------:R-:W-:Y:S02]  /*2590*/  HADD2.F32 R77, -RZ, R109.H1_H1 ;  /* 0x3000006dff4d7230 */ /* 0x000fe40000004100 */
[----:B0-----:R-:W-:-:S03]  /*25a0*/  FADD.FTZ R109, R105, 1 ;  /* 0x3f800000696d7421 */ /* 0x001fc60000010000 */
[----:B------:R-:W0:Y:S01]  /*25b0*/  MUFU.RCP R107, R107 ;  /* 0x0000006b006b7308 */ /* 0x000e220000001000 */
[----:B------:R-:W-:Y:S01]  /*25c0*/  FMUL.FTZ R81, R81, R104 ;  /* 0x0000006851517220 */ /* 0x000fe20000410000 */
[----:B------:R-:W-:-:S06]  /*25d0*/  HADD2.F32 R73, -RZ, R95.H0_H0 ;  /* 0x2000005fff497230 */ /* 0x000fcc0000004100 */
[----:B------:R-:W2:Y:S01]  /*25e0*/  MUFU.RCP R101, R101 ;  /* 0x0000006500657308 */ /* 0x000ea20000001000 */
[----:B------:R-:W-:Y:S02]  /*25f0*/  HADD2.F32 R75, -RZ, R95.H1_H1 ;  /* 0x3000005fff4b7230 */ /* 0x000fe40000004100 */
[----:B-1----:R-:W-:Y:S01]  /*2600*/  FADD.FTZ R105, -R106, 1 ;  /* 0x3f8000006a697421 */ /* 0x002fe20000010100 */
[----:B------:R-:W-:-:S04]  /*2610*/  HADD2.F32 R95, -RZ, R108.H0_H0 ;  /* 0x2000006cff5f7230 */ /* 0x000fc80000004100 */
[----:B------:R-:W1:Y:S01]  /*2620*/  MUFU.RCP R119, R119 ;  /* 0x0000007700777308 */ /* 0x000e620000001000 */
[----:B---3--:R-:W-:Y:S01]  /*2630*/  FADD.FTZ R108, -R94, 1 ;  /* 0x3f8000005e6c7421 */ /* 0x008fe20000010100 */
[----:B------:R-:W-:-:S06]  /*2640*/  FFMA.FTZ R105, R102, R105, 1 ;  /* 0x3f80000066697423 */ /* 0x000fcc0000010069 */
[----:B------:R-:W3:Y:S01]  /*2650*/  MUFU.RCP R104, R109 ;  /* 0x0000006d00687308 */ /* 0x000ee20000001000 */
[----:B----4-:R-:W-:Y:S01]  /*2660*/  FADD.FTZ R147, R147, 1 ;  /* 0x3f80000093937421 */ /* 0x010fe20000010000 */
[----:B------:R-:W-:Y:S01]  /*2670*/  FFMA.FTZ R145, R145, R108, 1 ;  /* 0x3f80000091917423 */ /* 0x000fe2000001006c */
[----:B------:R-:W-:-:S05]  /*2680*/  FMUL.FTZ R105, R106, R105 ;  /* 0x000000696a697220 */ /* 0x000fca0000410000 */
[----:B------:R-:W4:Y:S01]  /*2690*/  MUFU.RCP R103, R103 ;  /* 0x0000006700677308 */ /* 0x000f220000001000 */
[----:B------:R-:W-:Y:S01]  /*26a0*/  FMUL.FTZ R95, R95, R98 ;  /* 0x000000625f5f7220 */ /* 0x000fe20000410000 */
[----:B------:R-:W-:Y:S01]  /*26b0*/  FMUL.FTZ R106, R94, R145 ;  /* 0x000000915e6a7220 */ /* 0x000fe20000410000 */
[----:B0-----:R-:W-:Y:S01]  /*26c0*/  FADD.FTZ R98, -R107, 1 ;  /* 0x3f8000006b627421 */ /* 0x001fe20000010100 */
[----:B--2---:R-:W-:Y:S01]  /*26d0*/  FADD.FTZ R94, -R101, 1 ;  /* 0x3f800000655e7421 */ /* 0x004fe20000010100 */
[----:B-1----:R-:W-:-:S03]  /*26e0*/  FADD.FTZ R99, -R119, 1 ;  /* 0x3f80000077637421 */ /* 0x002fc60000010100 */
[----:B------:R-:W0:Y:S01]  /*26f0*/  MUFU.RCP R100, R147 ;  /* 0x0000009300647308 */ /* 0x000e220000001000 */
[----:B------:R-:W-:Y:S01]  /*2700*/  FFMA.FTZ R98, R93, R98, 1 ;  /* 0x3f8000005d627423 */ /* 0x000fe20000010062 */
[----:B------:R-:W-:Y:S01]  /*2710*/  FFMA.FTZ R94, R149, R94, 1 ;  /* 0x3f800000955e7423 */ /* 0x000fe2000001005e */
[----:B---3--:R-:W-:Y:S01]  /*2720*/  FADD.FTZ R108, -R104, 1 ;  /* 0x3f800000686c7421 */ /* 0x008fe20000010100 */
[----:B------:R-:W-:Y:S01]  /*2730*/  FFMA.FTZ R92, R92, R99, 1 ;  /* 0x3f8000005c5c7423 */ /* 0x000fe20000010063 */
[----:B------:R-:W-:Y:S01]  /*2740*/  FMUL.FTZ R102, R107, R98 ;  /* 0x000000626b667220 */ /* 0x000fe20000410000 */
[----:B------:R-:W-:Y:S01]  /*2750*/  FMUL.FTZ R94, R101, R94 ;  /* 0x0000005e655e7220 */ /* 0x000fe20000410000 */
[----:B------:R-:W-:Y:S01]  /*2760*/  FFMA.FTZ R107, R71, R108, 1 ;  /* 0x3f800000476b7423 */ /* 0x000fe2000001006c */
[----:B------:R-:W-:Y:S02]  /*2770*/  HADD2.F32 R101, -RZ, R82.H0_H0 ;  /* 0x20000052ff657230 */ /* 0x000fe40000004100 */
[----:B------:R-:W-:Y:S01]  /*2780*/  FMUL.FTZ R92, R119, R92 ;  /* 0x0000005c775c7220 */ /* 0x000fe20000410000 */
[----:B----4-:R-:W-:Y:S01]  /*2790*/  FADD.FTZ R93, -R103, 1 ;  /* 0x3f800000675d7421 */ /* 0x010fe20000010100 */
[----:B------:R-:W-:-:S02]  /*27a0*/  HADD2.F32 R71, -RZ, R83.H1_H1 ;  /* 0x30000053ff477230 */ /* 0x000fc40000004100 */
[----:B------:R-:W-:Y:S01]  /*27b0*/  FFMA.FTZ R115, R36, R120, R41 ;  /* 0x0000007824737223 */ /* 0x000fe20000010029 */
[----:B------:R-:W-:Y:S01]  /*27c0*/  FMUL.FTZ R101, R101, R92 ;  /* 0x0000005c65657220 */ /* 0x000fe20000410000 */
[----:B------:R-:W-:Y:S01]  /*27d0*/  FFMA.FTZ R98, R146, R93, 1 ;  /* 0x3f80000092627423 */ /* 0x000fe2000001005d */
[----:B------:R-:W-:Y:S01]  /*27e0*/  FMUL.FTZ R92, R71, R106 ;  /* 0x0000006a475c7220 */ /* 0x000fe20000410000 */
[----:B0-----:R-:W-:Y:S01]  /*27f0*/  FADD.FTZ R99, -R100, 1 ;  /* 0x3f80000064637421 */ /* 0x001fe20000010100 */
[----:B------:R-:W-:Y:S01]  /*2800*/  FFMA.FTZ R71, R3, R141, R84 ;  /* 0x0000008d03477223 */ /* 0x000fe20000010054 */
[----:B------:R-:W-:Y:S01]  /*2810*/  FADD.FTZ R84, R141, R85 ;  /* 0x000000558d547221 */ /* 0x000fe20000010000 */
[----:B------:R-:W-:Y:S01]  /*2820*/  FMUL.FTZ R98, R103, R98 ;  /* 0x0000006267627220 */ /* 0x000fe20000410000 */
[----:B------:R-:W-:Y:S01]  /*2830*/  FMUL.FTZ R117, R115, -1.4426950216293334961 ;  /* 0xbfb8aa3b73757820 */ /* 0x000fe20000410000 */
[----:B------:R-:W-:Y:S01]  /*2840*/  FFMA.FTZ R103, R59, R140, R86 ;  /* 0x0000008c3b677223 */ /* 0x000fe20000010056 */
[----:B------:R-:W-:Y:S01]  /*2850*/  FFMA.FTZ R99, R156, R99, 1 ;  /* 0x3f8000009c637423 */ /* 0x000fe20000010063 */
[----:B------:R-:W-:Y:S01]  /*2860*/  FADD.FTZ R86, R140, R87 ;  /* 0x000000578c567221 */ /* 0x000fe20000010000 */
[----:B------:R-:W-:Y:S01]  /*2870*/  FFMA.FTZ R87, R57, R139, R88 ;  /* 0x0000008b39577223 */ /* 0x000fe20000010058 */
[----:B------:R-:W-:Y:S01]  /*2880*/  FFMA.FTZ R71, R80, R135, R71 ;  /* 0x0000008750477223 */ /* 0x000fe20000010047 */
[----:B------:R-:W-:Y:S01]  /*2890*/  FADD.FTZ R84, R84, R135 ;  /* 0x0000008754547221 */ /* 0x000fe20000010000 */
[----:B------:R-:W-:Y:S01]  /*28a0*/  FADD.FTZ R88, R139, R89 ;  /* 0x000000598b587221 */ /* 0x000fe20000010000 */
[----:B------:R-:W-:Y:S01]  /*28b0*/  FMUL.FTZ R141, R34, R141 ;  /* 0x0000008d228d7220 */ /* 0x000fe20000410000 */
[----:B------:R-:W-:-:S02]  /*28c0*/  HADD2.F32 R93, -RZ, R83.H0_H0 ;  /* 0x20000053ff5d7230 */ /* 0x000fc40000004100 */
[----:B------:R-:W-:Y:S01]  /*28d0*/  FFMA.FTZ R89, R55, R142, R90 ;  /* 0x0000008e37597223 */ /* 0x000fe2000001005a */
[----:B------:R-:W-:Y:S01]  /*28e0*/  FMUL.FTZ R99, R100, R99 ;  /* 0x0000006364637220 */ /* 0x000fe20000410000 */
[----:B------:R-:W-:Y:S01]  /*28f0*/  FADD.FTZ R90, R142, R91 ;  /* 0x0000005b8e5a7221 */ /* 0x000fe20000010000 */
[----:B------:R-:W0:Y:S01]  /*2900*/  MUFU.EX2 R117, R117 ;  /* 0x0000007500757308 */ /* 0x000e220000000800 */
[----:B------:R-:W-:Y:S01]  /*2910*/  FADD.FTZ R86, R86, R133 ;  /* 0x0000008556567221 */ /* 0x000fe20000010000 */
[----:B------:R-:W-:Y:S01]  /*2920*/  FFMA.FTZ R91, R72, R127, R71 ;  /* 0x0000007f485b7223 */ /* 0x000fe20000010047 */
[----:B------:R-:W-:Y:S01]  /*2930*/  FADD.FTZ R100, R84, R127 ;  /* 0x0000007f54647221 */ /* 0x000fe20000010000 */
[----:B------:R-:W-:Y:S01]  /*2940*/  FMUL.FTZ R140, R35, R140 ;  /* 0x0000008c238c7220 */ /* 0x000fe20000410000 */
[----:B------:R-:W-:Y:S01]  /*2950*/  FADD.FTZ R71, RZ, R141 ;  /* 0x0000008dff477221 */ /* 0x000fe20000010000 */
[----:B------:R-:W-:Y:S01]  /*2960*/  FFMA.FTZ R84, R3, R141, RZ ;  /* 0x0000008d03547223 */ /* 0x000fe200000100ff */
[----:B------:R-:W-:Y:S01]  /*2970*/  FMUL.FTZ R93, R93, R102 ;  /* 0x000000665d5d7220 */ /* 0x000fe20000410000 */
        /* <DEDUP_REMOVED lines=10> */
[-C--:B------:R-:W-:Y:S01]  /*2a20*/  FFMA.FTZ R103, R78, R133.reuse, R103 ;  /* 0x000000854e677223 */ /* 0x080fe20000010067 */
[----:B0-----:R-:W-:Y:S01]  /*2a30*/  FADD.FTZ R117, R117, 1 ;  /* 0x3f80000075757421 */ /* 0x001fe20000010000 */
        /* <DEDUP_REMOVED lines=8> */
[----:B------:R-:W0:Y:S01]  /*2ac0*/  MUFU.RCP R117, R117 ;  /* 0x0000007500757308 */ /* 0x000e220000001000 */
        /* <DEDUP_REMOVED lines=17> */
[----:B------:R-:W-:Y:S01]  /*2be0*/  FMUL.FTZ R111, R144, R111 ;  /* 0x0000006f906f7220 */ /* 0x000fe20000410000 */
[----:B0-----:R-:W-:Y:S01]  /*2bf0*/  FADD.FTZ R144, -R117, 1 ;  /* 0x3f80000075907421 */ /* 0x001fe20000010100 */
[-C--:B------:R-:W-:Y:S01]  /*2c00*/  FFMA.FTZ R89, R66, R121.reuse, R89 ;  /* 0x0000007942597223 */ /* 0x080fe20000010059 */
[----:B------:R-:W-:Y:S01]  /*2c10*/  FADD.FTZ R90, R90, R121 ;  /* 0x000000795a5a7221 */ /* 0x000fe20000010000 */
[----:B------:R-:W-:Y:S01]  /*2c20*/  FMUL.FTZ R121, R37, R121 ;  /* 0x0000007925797220 */ /* 0x000fe20000410000 */
[----:B------:R-:W-:Y:S01]  /*2c30*/  FADD.FTZ R86, R86, R123 ;  /* 0x0000007b56567221 */ /* 0x000fe20000010000 */
[----:B------:R-:W-:Y:S01]  /*2c40*/  FFMA.FTZ R71, R68, R123, R71 ;  /* 0x0000007b44477223 */ /* 0x000fe20000010047 */
[----:B------:R-:W-:Y:S01]  /*2c50*/  FFMA.FTZ R144, R115, R144, 1 ;  /* 0x3f80000073907423 */ /* 0x000fe20000010090 */
        /* <DEDUP_REMOVED lines=33> */
[----:B------:R-:W-:Y:S01]  /*2e70*/  FFMA.FTZ R87, R60, R65, R87 ;  /* 0x000000413c577223 */ /* 0x000fe20000010057 */
[----:B------:R-:W-:Y:S01]  /*2e80*/  FADD.FTZ R88, R88, R65 ;  /* 0x0000004158587221 */ /* 0x000fe20000010000 */
[----:B------:R-:W-:Y:S01]  /*2e90*/  FMUL.FTZ R65, R37, R75 ;  /* 0x0000004b25417220 */ /* 0x000fe20000410000 */
[----:B------:R-:W-:Y:S01]  /*2ea0*/  FADD.FTZ R86, R86, R63 ;  /* 0x0000003f56567221 */ /* 0x000fe20000010000 */
[----:B------:R-:W-:Y:S01]  /*2eb0*/  FFMA.FTZ R71, R114, R63, R71 ;  /* 0x0000003f72477223 */ /* 0x000fe20000010047 */
[----:B------:R-:W-:Y:S01]  /*2ec0*/  FMUL.FTZ R82, R82, R105 ;  /* 0x0000006952527220 */ /* 0x000fe20000410000 */
[----:B------:R-:W-:Y:S01]  /*2ed0*/  FFMA.FTZ R105, R114, R73, R87 ;  /* 0x0000004972697223 */ /* 0x000fe20000010057 */
[----:B------:R-:W-:Y:S01]  /*2ee0*/  FADD.FTZ R84, R88, R73 ;  /* 0x0000004958547221 */ /* 0x000fe20000010000 */
[----:B------:R-:W-:Y:S01]  /*2ef0*/  FMUL.FTZ R67, R34, R95 ;  /* 0x0000005f22437220 */ /* 0x000fe20000410000 */
[----:B------:R-:W-:Y:S01]  /*2f00*/  FADD.FTZ R86, R86, R65 ;  /* 0x0000004156567221 */ /* 0x000fe20000010000 */
[----:B------:R-:W-:Y:S01]  /*2f10*/  FFMA.FTZ R73, R112, R65, R71 ;  /* 0x0000004170497223 */ /* 0x000fe20000010047 */
[----:B------:R-:W-:Y:S01]  /*2f20*/  FFMA.FTZ R89, R58, R69, R89 ;  /* 0x000000453a597223 */ /* 0x000fe20000010059 */
[----:B------:R-:W-:Y:S01]  /*2f30*/  FADD.FTZ R90, R90, R69 ;  /* 0x000000455a5a7221 */ /* 0x000fe20000010000 */
[----:B------:R-:W-:Y:S01]  /*2f40*/  FMUL.FTZ R79, R79, R144 ;  /* 0x000000904f4f7220 */ /* 0x000fe20000410000 */
[----:B------:R-:W-:Y:S01]  /*2f50*/  FMUL.FTZ R83, R104, R107 ;  /* 0x0000006b68537220 */ /* 0x000fe20000410000 */
[----:B------:R-:W-:Y:S01]  /*2f60*/  FMUL.FTZ R69, R35, R81 ;  /* 0x0000005123457220 */ /* 0x000fe20000410000 */
[----:B------:R-:W-:Y:S01]  /*2f70*/  FADD.FTZ R86, R86, R67 ;  /* 0x0000004356567221 */ /* 0x000fe20000010000 */
[----:B------:R-:W-:Y:S01]  /*2f80*/  FFMA.FTZ R73, R116, R67, R73 ;  /* 0x0000004374497223 */ /* 0x000fe20000010049 */
[----:B------:R-:W-:Y:S01]  /*2f90*/  FFMA.FTZ R107, R112, R75, R89 ;  /* 0x0000004b706b7223 */ /* 0x000fe20000010059 */
[----:B------:R-:W-:Y:S01]  /*2fa0*/  FADD.FTZ R90, R90, R75 ;  /* 0x0000004b5a5a7221 */ /* 0x000fe20000010000 */
[----:B------:R-:W-:Y:S01]  /*2fb0*/  FFMA.FTZ R75, R116, R95, R91 ;  /* 0x0000005f744b7223 */ /* 0x000fe2000001005b */
[-C--:B------:R-:W-:Y:S01]  /*2fc0*/  FFMA.FTZ R91, R120, R79.reuse, R105 ;  /* 0x0000004f785b7223 */ /* 0x080fe20000010069 */
[----:B------:R-:W-:Y:S01]  /*2fd0*/  FADD.FTZ R84, R84, R79 ;  /* 0x0000004f54547221 */ /* 0x000fe20000010000 */
[----:B------:R-:W-:Y:S01]  /*2fe0*/  FMUL.FTZ R71, R36, R79 ;  /* 0x0000004f24477220 */ /* 0x000fe20000410000 */
[----:B------:R-:W-:Y:S01]  /*2ff0*/  FMUL.FTZ R77, R77, R158 ;  /* 0x0000009e4d4d7220 */ /* 0x000fe20000410000 */
[----:B------:R-:W-:Y:S01]  /*3000*/  FADD.FTZ R86, R86, R69 ;  /* 0x0000004556567221 */ /* 0x000fe20000010000 */
[----:B------:R-:W-:-:S02]  /*3010*/  FFMA.FTZ R79, R118, R69, R73 ;  /* 0x00000045764f7223 */ /* 0x000fc40000010049 */
[----:B------:R-:W-:Y:S01]  /*3020*/  FMUL.FTZ R73, R37, R77 ;  /* 0x0000004d25497220 */ /* 0x000fe20000410000 */
[----:B------:R-:W-:Y:S01]  /*3030*/  FADD.FTZ R88, R86, R71 ;  /* 0x0000004756587221 */ /* 0x000fe20000010000 */
[----:B------:R-:W-:Y:S01]  /*3040*/  FFMA.FTZ R79, R120, R71, R79 ;  /* 0x00000047784f7223 */ /* 0x000fe2000001004f */
[-C--:B------:R-:W-:Y:S01]  /*3050*/  FFMA.FTZ R105, R124, R101.reuse, R75 ;  /* 0x000000657c697223 */ /* 0x080fe2000001004b */
[----:B------:R-:W-:Y:S01]  /*3060*/  FMUL.FTZ R75, R34, R101 ;  /* 0x00000065224b7220 */ /* 0x000fe20000410000 */
[----:B------:R-:W-:Y:S01]  /*3070*/  FADD.FTZ R88, R88, R73 ;  /* 0x0000004958587221 */ /* 0x000fe20000010000 */
[----:B------:R-:W-:Y:S01]  /*3080*/  FFMA.FTZ R79, R122, R73, R79 ;  /* 0x000000497a4f7223 */ /* 0x000fe2000001004f */
[--C-:B------:R-:W-:Y:S02]  /*3090*/  HADD2.F32 R85, -RZ, R96.reuse.H0_H0 ;  /* 0x20000060ff557230 */ /* 0x100fe40000004100 */
[----:B------:R-:W-:Y:S01]  /*30a0*/  FADD.FTZ R100, R100, R95 ;  /* 0x0000005f64647221 */ /* 0x000fe20000010000 */
[----:B------:R-:W-:-:S02]  /*30b0*/  HADD2.F32 R96, -RZ, R96.H1_H1 ;  /* 0x30000060ff607230 */ /* 0x000fc40000004100 */
[----:B------:R-:W-:Y:S01]  /*30c0*/  FFMA.FTZ R87, R118, R81, R103 ;  /* 0x0000005176577223 */ /* 0x000fe20000010067 */
[----:B------:R-:W-:Y:S01]  /*30d0*/  FADD.FTZ R89, R102, R81 ;  /* 0x0000005166597221 */ /* 0x000fe20000010000 */
[----:B------:R-:W-:Y:S01]  /*30e0*/  FFMA.FTZ R95, R122, R77, R107 ;  /* 0x0000004d7a5f7223 */ /* 0x000fe2000001006b */
        /* <DEDUP_REMOVED lines=13> */
[----:B------:R-:W-:-:S02]  /*31c0*/  HADD2.F32 R101, -RZ, R97.H0_H0 ;  /* 0x20000061ff657230 */ /* 0x000fc40000004100 */
[----:B------:R-:W-:Y:S01]  /*31d0*/  FMUL.FTZ R149, R34, R85 ;  /* 0x0000005522957220 */ /* 0x000fe20000410000 */
[----:B------:R-:W-:Y:S01]  /*31e0*/  FADD.FTZ R88, R88, R81 ;  /* 0x0000005158587221 */ /* 0x000fe20000010000 */
[----:B------:R-:W-:Y:S01]  /*31f0*/  FFMA.FTZ R99, R130, R81, R99 ;  /* 0x0000005182637223 */ /* 0x000fe20000010063 */
[----:B------:R-:W-:Y:S01]  /*3200*/  IADD3 R43, P1, PT, R43, 0x4, RZ ;  /* 0x000000042b2b7810 */ /* 0x000fe20007f3e0ff */
[----:B------:R-:W-:Y:S02]  /*3210*/  HADD2.F32 R90, -RZ, R97.H1_H1 ;  /* 0x30000061ff5a7230 */ /* 0x000fe40000004100 */
[----:B------:R-:W-:Y:S01]  /*3220*/  FMUL.FTZ R94, R101, R94 ;  /* 0x0000005e655e7220 */ /* 0x000fe20000410000 */
        /* <DEDUP_REMOVED lines=21> */
[----:B------:R0:W-:Y:S01]  /*3380*/  STS.64 [R33], R82 ;  /* 0x0000005221007388 */ /* 0x0001e20000000a00 */
        /* <DEDUP_REMOVED lines=9> */
[----:B------:R-:W-:Y:S01]  /*3420*/  FADD.FTZ R91, R103, R98 ;  /* 0x00000062675b7221 */ /* 0x000fe20000010000 */
[----:B------:R-:W-:Y:S01]  /*3430*/  CS2R R100, SRZ ;  /* 0x0000000000647805 */ /* 0x000fe2000001ff00 */
[----:B0-----:R-:W-:Y:S08]  /*3440*/  @!P0 BRA `(.L_x_887) ;  /* 0x0000000000488947 */ /* 0x001ff00003800000 */
        /* <DEDUP_REMOVED lines=18> */
.L_x_887:
        /* <DEDUP_REMOVED lines=62> */
.L_x_889:
[----:B------:R-:W-:Y:S05]  /*3950*/  BSYNC.RECONVERGENT B0 ;  /* 0x0000000000007941 */ /* 0x000fea0003800200 */
.L_x_888:
        /* <DEDUP_REMOVED lines=24> */
.L_x_892:
[----:B------:R-:W2:Y:S04]  /*3ae0*/  LD.E.STRONG.GPU R83, desc[UR10][R150.64+0x10] ;  /* 0x0000100a96537980 */ /* 0x000ea8000c10f900 */
[----:B--2---:R-:W-:Y:S01]  /*3af0*/  CCTL.IVALL ;  /* 0x00000000ff00798f */ /* 0x004fe20002000000 */
[----:B------:R-:W-:Y:S05]  /*3b00*/  YIELD ;  /* 0x0000000000007946 */ /* 0x000fea0003800000 */
[----:B-----5:R-:W-:-:S04]  /*3b10*/  LOP3.LUT R83, R83, R82, RZ, 0x3c, !PT ;  /* 0x0000005253537212 */ /* 0x020fc800078e3cff */
[----:B------:R-:W-:-:S13]  /*3b20*/  ISETP.GT.AND P1, PT, R83, -0x1, PT ;  /* 0xffffffff5300780c */ /* 0x000fda0003f24270 */
[----:B------:R-:W-:Y:S05]  /*3b30*/  @P1 BRA `(.L_x_892) ;  /* 0xfffffffc00e81947 */ /* 0x000fea000383ffff */
.L_x_891:
[----:B------:R-:W-:Y:S05]  /*3b40*/  WARPSYNC.ALL ;  /* 0x0000000000007948 */ /* 0x000fea0003800000 */
[----:B------:R-:W-:Y:S06]  /*3b50*/  BAR.SYNC.DEFER_BLOCKING 0x0 ;  /* 0x0000000000007b1d */ /* 0x000fec0000010000 */
[----:B------:R-:W-:Y:S05]  /*3b60*/  BRA `(.L_x_893) ;  /* 0x00000000003c7947 */ /* 0x000fea0003800000 */
.L_x_890:
[----:B------:R-:W-:Y:S01]  /*3b70*/  BAR.SYNC.DEFER_BLOCKING 0x0 ;  /* 0x0000000000007b1d */ /* 0x000fe20000010000 */
[----:B------:R-:W-:-:S13]  /*3b80*/  ISETP.NE.AND P1, PT, R5, RZ, PT ;  /* 0x000000ff0500720c */ /* 0x000fda0003f25270 */
[----:B------:R-:W-:Y:S05]  /*3b90*/  @P1 BRA `(.L_x_894) ;  /* 0x0000000000281947 */ /* 0x000fea0003800000 */
[----:B------:R-:W-:Y:S06]  /*3ba0*/  MEMBAR.ALL.GPU ;  /* 0x0000000000007992 */ /* 0x000fec000000a000 */
[----:B------:R-:W-:-:S00]  /*3bb0*/  ERRBAR ;  /* 0x00000000000079ab */ /* 0x000fc00000000000 */
[----:B------:R-:W-:Y:S06]  /*3bc0*/  CGAERRBAR ;  /* 0x00000000000075ab */ /* 0x000fec0000000000 */
[----:B------:R0:W5:Y:S02]  /*3bd0*/  ATOM.E.ADD.STRONG.GPU PT, R82, desc[UR10][R154.64], R46 ;  /* 0x8000002e9a52798a */ /* 0x00016400081ef10a */
.L_x_895:
[----:B------:R-:W2:Y:S04]  /*3be0*/  LD.E.STRONG.GPU R83, desc[UR10][R154.64] ;  /* 0x0000000a9a537980 */ /* 0x000ea8000c10f900 */
[----:B--2---:R-:W-:Y:S01]  /*3bf0*/  CCTL.IVALL ;  /* 0x00000000ff00798f */ /* 0x004fe20002000000 */
[----:B------:R-:W-:Y:S05]  /*3c00*/  YIELD ;  /* 0x0000000000007946 */ /* 0x000fea0003800000 */
[----:B-----5:R-:W-:-:S04]  /*3c10*/  LOP3.LUT R83, R83, R82, RZ, 0x3c, !PT ;  /* 0x0000005253537212 */ /* 0x020fc800078e3cff */
[----:B------:R-:W-:-:S13]  /*3c20*/  ISETP.GT.AND P1, PT, R83, -0x1, PT ;  /* 0xffffffff5300780c */ /* 0x000fda0003f24270 */
[----:B------:R-:W-:Y:S05]  /*3c30*/  @P1 BRA `(.L_x_895) ;  /* 0xfffffffc00e81947 */ /* 0x000fea000383ffff */
.L_x_894:
[----:B------:R-:W-:Y:S05]  /*3c40*/  WARPSYNC.ALL ;  /* 0x0000000000007948 */ /* 0x000fea0003800000 */
[----:B------:R-:W-:Y:S06]  /*3c50*/  BAR.SYNC.DEFER_BLOCKING 0x0 ;  /* 0x0000000000007b1d */ /* 0x000fec0000010000 */
.L_x_893:
        /* <DEDUP_REMOVED lines=11> */
.L_x_897:
[----:B------:R-:W-:Y:S05]  /*3d10*/  BSYNC.RECONVERGENT B0 ;  /* 0x0000000000007941 */ /* 0x000fea0003800200 */
.L_x_896:
        /* <DEDUP_REMOVED lines=73> */
[-C--:B------:R-:W-:Y:S01]  /*41b0*/  FFMA.FTZ R115, R60, -R93.reuse, R115 ;  /* 0x8000005d3c737223 */ /* 0x080fe20000010073 */
        /* <DEDUP_REMOVED lines=77> */
.L_x_886:
        /* <DEDUP_REMOVED lines=57> */
.L_x_910:
        /* <DEDUP_REMOVED lines=25> */
.L_x_903:
        /* <DEDUP_REMOVED lines=33> */
.L_x_902:
[----:B------:R-:W-:Y:S05]  /*4dc0*/  BSYNC.RECONVERGENT B1 ;  /* 0x0000000000017941 */ /* 0x000fea0003800200 */
.L_x_901:
        /* <DEDUP_REMOVED lines=25> */
.L_x_905:
[----:B------:R-:W-:Y:S05]  /*4f60*/  BSYNC.RECONVERGENT B1 ;  /* 0x0000000000017941 */ /* 0x000fea0003800200 */
.L_x_904:
        /* <DEDUP_REMOVED lines=30> */
.L_x_900:
[----:B------:R-:W-:Y:S05]  /*5150*/  BSYNC.RECONVERGENT B0 ;  /* 0x0000000000007941 */ /* 0x000fea0003800200 */
.L_x_899:
[----:B------:R0:W-:Y:S01]  /*5160*/  STS [R10], R23 ;  /* 0x000000170a007388 */ /* 0x0001e20000000800 */
[----:B------:R-:W2:Y:S01]  /*5170*/  LDC.64 R16, c[0x0][0x388] ;  /* 0x0000e200ff107b82 */ /* 0x000ea20000000a00 */
[----:B------:R-:W-:Y:S02]  /*5180*/  ISETP.GT.U32.AND P1, PT, R48, 0x9, PT ;  /* 0x000000093000780c */ /* 0x000fe40003f24070 */
[----:B------:R0:W-:Y:S01]  /*5190*/  STS [R10+0x500], R22 ;  /* 0x000500160a007388 */ /* 0x0001e20000000800 */
[----:B------:R-:W-:-:S04]  /*51a0*/  MOV R24, R9 ;  /* 0x0000000900187202 */ /* 0x000fc80000000f00 */
[----:B------:R-:W3:Y:S08]  /*51b0*/  LDC.64 R18, c[0x0][0x390] ;  /* 0x0000e400ff127b82 */ /* 0x000ef00000000a00 */
[----:B0-----:R-:W-:Y:S06]  /*51c0*/  BAR.SYNC.DEFER_BLOCKING 0x0 ;  /* 0x0000000000007b1d */ /* 0x001fec0000010000 */
.L_x_909:
        /* <DEDUP_REMOVED lines=31> */
.L_x_920:
[----:B------:R-:W-:Y:S01]  /*53c0*/  BSSY.RECONVERGENT B0, `(.L_x_907) ;  /* 0x000000b000007945 */ /* 0x000fe20003800200 */
[----:B-1----:R-:W-:-:S03]  /*53d0*/  FADD.FTZ R13, R12, R13 ;  /* 0x0000000d0c0d7221 */ /* 0x002fc60000010000 */
[----:B------:R-:W-:Y:S05]  /*53e0*/  @P2 BRA `(.L_x_908) ;  /* 0x0000000000202947 */ /* 0x000fea0003800000 */
[----:B------:R-:W-:Y:S02]  /*53f0*/  F2FP.F16.F32.PACK_AB R12, R13, R26 ;  /* 0x0000001a0d0c723e */ /* 0x000fe400000000ff */
[----:B------:R-:W-:Y:S02]  /*5400*/  IADD3 R15, PT, PT, R24, R11, RZ ;  /* 0x0000000b180f7210 */ /* 0x000fe40007ffe0ff */
[C---:B------:R-:W-:Y:S02]  /*5410*/  PRMT R22, R12.reuse, 0x7610, R22 ;  /* 0x000076100c167816 */ /* 0x040fe40000000016 */
[----:B------:R-:W-:Y:S01]  /*5420*/  PRMT R23, R12, 0x7632, R23 ;  /* 0x000076320c177816 */ /* 0x000fe20000000017 */
[----:B--2---:R-:W-:-:S04]  /*5430*/  IMAD.WIDE R12, R15, 0x2, R16 ;  /* 0x000000020f0c7825 */ /* 0x004fc800078e0210 */
[----:B---3--:R-:W-:Y:S01]  /*5440*/  IMAD.WIDE R14, R15, 0x2, R18 ;  /* 0x000000020f0e7825 */ /* 0x008fe200078e0212 */
[----:B------:R0:W-:Y:S04]  /*5450*/  STG.E.U16 desc[UR10][R12.64], R22 ;  /* 0x000000160c007986 */ /* 0x0001e8000c10150a */
[----:B------:R0:W-:Y:S02]  /*5460*/  STG.E.U16 desc[UR10][R14.64], R23 ;  /* 0x000000170e007986 */ /* 0x0001e4000c10150a */
.L_x_908:
[----:B------:R-:W-:Y:S05]  /*5470*/  BSYNC.RECONVERGENT B0 ;  /* 0x0000000000007941 */ /* 0x000fea0003800200 */
.L_x_907:
        /* <DEDUP_REMOVED lines=9> */
.L_x_906:
        /* <DEDUP_REMOVED lines=8> */
.L_x_912:
[----:B------:R-:W-:Y:S05]  /*5590*/  BSYNC B0 ;  /* 0x0000000000007941 */ /* 0x000fea0003800000 */
.L_x_911:
        /* <DEDUP_REMOVED lines=8> */
.L_x_913:
[----:B------:R-:W-:Y:S01]  /*5620*/  FADD.FTZ R15, R15, R12 ;  /* 0x0000000c0f0f7221 */ /* 0x000fe20000010000 */
[----:B------:R-:W-:-:S04]  /*5630*/  HFMA2 R29, -RZ, RZ, 0, 2.384185791015625e-07 ;  /* 0x00000004ff1d7431 */ /* 0x000fc800000001ff */
[----:B------:R-:W-:Y:S02]  /*5640*/  MOV R30, R15 ;  /* 0x0000000f001e7202 */ /* 0x000fe40000000f00 */
[----:B------:R-:W-:-:S07]  /*5650*/  MOV R14, R28 ;  /* 0x0000001c000e7202 */ /* 0x000fce0000000f00 */
[----:B------:R-:W-:Y:S05]  /*5660*/  WARPSYNC.COLLECTIVE R27, `(.L_x_914) ;  /* 0x000000001b087348 */ /* 0x000fea0003c00000 */
[----:B------:R0:W1:Y:S02]  /*5670*/  SHFL.BFLY P3, R28, R30, R29, R32 ;  /* 0x0c00001d1e1c7389 */ /* 0x0000640000060020 */
[----:B01----:R-:W-:Y:S05]  /*5680*/  ENDCOLLECTIVE ;  /* 0x000000000000791b */ /* 0x003fea0003800000 */
.L_x_914:
[----:B------:R-:W-:-:S05]  /*5690*/  FADD.FTZ R14, R14, R13 ;  /* 0x0000000d0e0e7221 */ /* 0x000fca0000010000 */
[----:B------:R-:W-:Y:S02]  /*56a0*/  MOV R30, R14 ;  /* 0x0000000e001e7202 */ /* 0x000fe40000000f00 */
[----:B------:R-:W-:-:S07]  /*56b0*/  MOV R22, R28 ;  /* 0x0000001c00167202 */ /* 0x000fce0000000f00 */
[----:B------:R-:W-:Y:S05]  /*56c0*/  WARPSYNC.COLLECTIVE R27, `(.L_x_915) ;  /* 0x000000001b087348 */ /* 0x000fea0003c00000 */
[----:B------:R0:W1:Y:S02]  /*56d0*/  SHFL.BFLY P3, R28, R30, R29, R32 ;  /* 0x0c00001d1e1c7389 */ /* 0x0000640000060020 */
[----:B01----:R-:W-:Y:S05]  /*56e0*/  ENDCOLLECTIVE ;  /* 0x000000000000791b */ /* 0x003fea0003800000 */
.L_x_915:
[----:B------:R-:W-:Y:S01]  /*56f0*/  FADD.FTZ R22, R15, R22 ;  /* 0x000000160f167221 */ /* 0x000fe20000010000 */
[----:B------:R-:W-:-:S04]  /*5700*/  HFMA2 R29, -RZ, RZ, 0, 1.1920928955078125e-07 ;  /* 0x00000002ff1d7431 */ /* 0x000fc800000001ff */
[----:B------:R-:W-:Y:S02]  /*5710*/  MOV R30, R22 ;  /* 0x00000016001e7202 */ /* 0x000fe40000000f00 */
[----:B------:R-:W-:-:S07]  /*5720*/  MOV R23, R28 ;  /* 0x0000001c00177202 */ /* 0x000fce0000000f00 */
[----:B------:R-:W-:Y:S05]  /*5730*/  WARPSYNC.COLLECTIVE R27, `(.L_x_916) ;  /* 0x000000001b087348 */ /* 0x000fea0003c00000 */
[----:B------:R0:W1:Y:S02]  /*5740*/  SHFL.BFLY P3, R28, R30, R29, R32 ;  /* 0x0c00001d1e1c7389 */ /* 0x0000640000060020 */
[----:B01----:R-:W-:Y:S05]  /*5750*/  ENDCOLLECTIVE ;  /* 0x000000000000791b */ /* 0x003fea0003800000 */
.L_x_916:
[----:B------:R-:W-:-:S05]  /*5760*/  FADD.FTZ R23, R14, R23 ;  /* 0x000000170e177221 */ /* 0x000fca0000010000 */
[----:B------:R-:W-:Y:S02]  /*5770*/  MOV R30, R23 ;  /* 0x00000017001e7202 */ /* 0x000fe40000000f00 */
[----:B------:R-:W-:-:S07]  /*5780*/  MOV R25, R28 ;  /* 0x0000001c00197202 */ /* 0x000fce0000000f00 */
[----:B------:R-:W-:Y:S05]  /*5790*/  WARPSYNC.COLLECTIVE R27, `(.L_x_917) ;  /* 0x000000001b087348 */ /* 0x000fea0003c00000 */
[----:B------:R0:W1:Y:S02]  /*57a0*/  SHFL.BFLY P3, R28, R30, R29, R32 ;  /* 0x0c00001d1e1c7389 */ /* 0x0000640000060020 */
[----:B01----:R-:W-:Y:S05]  /*57b0*/  ENDCOLLECTIVE ;  /* 0x000000000000791b */ /* 0x003fea0003800000 */
.L_x_917:
[----:B------:R-:W-:Y:S01]  /*57c0*/  FADD.FTZ R25, R22, R25 ;  /* 0x0000001916197221 */ /* 0x000fe20000010000 */
[----:B------:R-:W-:-:S04]  /*57d0*/  HFMA2 R29, -RZ, RZ, 0, 5.9604644775390625e-08 ;  /* 0x00000001ff1d7431 */ /* 0x000fc800000001ff */
[----:B------:R-:W-:Y:S02]  /*57e0*/  MOV R30, R25 ;  /* 0x00000019001e7202 */ /* 0x000fe40000000f00 */
[----:B------:R-:W-:-:S07]  /*57f0*/  MOV R12, R28 ;  /* 0x0000001c000c7202 */ /* 0x000fce0000000f00 */
[----:B------:R-:W-:Y:S05]  /*5800*/  WARPSYNC.COLLECTIVE R27, `(.L_x_918) ;  /* 0x000000001b087348 */ /* 0x000fea0003c00000 */
[----:B------:R0:W1:Y:S02]  /*5810*/  SHFL.BFLY P3, R28, R30, R29, R32 ;  /* 0x0c00001d1e1c7389 */ /* 0x0000640000060020 */
[----:B01----:R-:W-:Y:S05]  /*5820*/  ENDCOLLECTIVE ;  /* 0x000000000000791b */ /* 0x003fea0003800000 */
.L_x_918:
[----:B------:R-:W-:-:S05]  /*5830*/  FADD.FTZ R12, R23, R12 ;  /* 0x0000000c170c7221 */ /* 0x000fca0000010000 */
[----:B------:R-:W-:Y:S02]  /*5840*/  MOV R30, R12 ;  /* 0x0000000c001e7202 */ /* 0x000fe40000000f00 */
[----:B------:R-:W-:-:S07]  /*5850*/  MOV R26, R28 ;  /* 0x0000001c001a7202 */ /* 0x000fce0000000f00 */
[----:B------:R-:W-:Y:S05]  /*5860*/  WARPSYNC.COLLECTIVE R27, `(.L_x_919) ;  /* 0x000000001b087348 */ /* 0x000fea0003c00000 */
[----:B------:R0:W1:Y:S02]  /*5870*/  SHFL.BFLY P3, R28, R30, R29, R32 ;  /* 0x0c00001d1e1c7389 */ /* 0x0000640000060020 */
[----:B01----:R-:W-:Y:S05]  /*5880*/  ENDCOLLECTIVE ;  /* 0x000000000000791b */ /* 0x003fea0003800000 */
.L_x_919:
[----:B------:R-:W-:Y:S01]  /*5890*/  FADD.FTZ R26, R25, R26 ;  /* 0x0000001a191a7221 */ /* 0x000fe20000010000 */
[----:B------:R-:W-:Y:S01]  /*58a0*/  MOV R13, R28 ;  /* 0x0000001c000d7202 */ /* 0x000fe20000000f00 */
[----:B------:R-:W-:Y:S06]  /*58b0*/  BRA `(.L_x_920) ;  /* 0xfffffff800c07947 */ /* 0x000fec000383ffff */
.L_x_921:
        /* <DEDUP_REMOVED lines=12> */
.L_x_1263:


//--------------------- .text._ZN13group_norm_v218gn_bwd_cuda_kernelI6__halfLi320ELi1ELi16ELi80ELi1024ELb1ELb1ELi64ELi320ELi320ELi4ELb1ELi8ELb0ELb0ELNS_15WgradSyncMethodE3ENS_16CompileConditionILi1000EEEEEvPT_S6_S6_PKS5_S8_S8_S8_PKfflPfPj --------------------------
	.section	.text._ZN13group_norm_v218gn_bwd_cuda_kernelI6__halfLi320ELi1ELi16ELi80ELi1024ELb1ELb1ELi64ELi320ELi320ELi4ELb1ELi8ELb0ELb0ELNS_15WgradSyncMethodE3ENS_16CompileConditionILi1000EEEEEvPT_S6_S6_PKS5_S8_S8_S8_PKfflPfPj,"ax",@progbits
	.align	128
        .global         _ZN13group_norm_v218gn_bwd_cuda_kernelI6__halfLi320ELi1ELi16ELi80ELi1024ELb1ELb1ELi64ELi320ELi320ELi4ELb1ELi8ELb0ELb0ELNS_15WgradSyncMethodE3ENS_16CompileConditionILi1000EEEEEvPT_S6_S6_PKS5_S8_S8_S8_PKfflPfPj
        .type           _ZN13group_norm_v218gn_bwd_cuda_kernelI6__halfLi320ELi1ELi16ELi80ELi1024ELb1ELb1ELi64ELi320ELi320ELi4ELb1ELi8ELb0ELb0ELNS_15WgradSyncMethodE3ENS_16CompileConditionILi1000EEEEEvPT_S6_S6_PKS5_S8_S8_S8_PKfflPfPj,@function
        .size           _ZN13group_norm_v218gn_bwd_cuda_kernelI6__halfLi320ELi1ELi16ELi80ELi1024ELb1ELb1ELi64ELi320ELi320ELi4ELb1ELi8ELb0ELb0ELNS_15WgradSyncMethodE3ENS_16CompileConditionILi1000EEEEEvPT_S6_S6_PKS5_S8_S8_S8_PKfflPfPj,(.L_x_1264 - _ZN13group_norm_v218gn_bwd_cuda_kernelI6__halfLi320ELi1ELi16ELi80ELi1024ELb1ELb1ELi64ELi320ELi320ELi4ELb1ELi8ELb0ELb0ELNS_15WgradSyncMethodE3ENS_16CompileConditionILi1000EEEEEvPT_S6_S6_PKS5_S8_S8_S8_PKfflPfPj)
        .other          _ZN13group_norm_v218gn_bwd_cuda_kernelI6__halfLi320ELi1ELi16ELi80ELi1024ELb1ELb1ELi64ELi320ELi320ELi4ELb1ELi8ELb0ELb0ELNS_15WgradSyncMethodE3ENS_16CompileConditionILi1000EEEEEvPT_S6_S6_PKS5_S8_S8_S8_PKfflPfPj,@"STO_CUDA_ENTRY STV_DEFAULT"
_ZN13group_norm_v218gn_bwd_cuda_kernelI6__halfLi320ELi1ELi16ELi80ELi1024ELb1ELb1ELi64ELi320ELi320ELi4ELb1ELi8ELb0ELb0ELNS_15WgradSyncMethodE3ENS_16CompileConditionILi1000EEEEEvPT_S6_S6_PKS5_S8_S8_S8_PKfflPfPj:
.text._ZN13group_norm_v218gn_bwd_cuda_kernelI6__halfLi320ELi1ELi16ELi80ELi1024ELb1ELb1ELi64ELi320ELi320ELi4ELb1ELi8ELb0ELb0ELNS_15WgradSyncMethodE3ENS_16CompileConditionILi1000EEEEEvPT_S6_S6_PKS5_S8_S8_S8_PKfflPfPj:
        /* <DEDUP_REMOVED lines=28> */
.L_x_924:
[----:B0-----:R-:W2:Y:S04]  /*01c0*/  LD.E.STRONG.GPU R5, desc[UR16][R2.64+0x20] ;  /* 0x0000201002057980 */ /* 0x001ea8000c10f900 */
[----:B--2---:R-:W-:Y:S01]  /*01d0*/  CCTL.IVALL ;  /* 0x00000000ff00798f */ /* 0x004fe20002000000 */
[----:B------:R-:W-:Y:S05]  /*01e0*/  YIELD ;  /* 0x0000000000007946 */ /* 0x000fea0003800000 */
[----:B-----5:R-:W-:-:S04]  /*01f0*/  LOP3.LUT R5, R5, R0, RZ, 0x3c, !PT ;  /* 0x0000000005057212 */ /* 0x020fc800078e3cff */
[----:B------:R-:W-:-:S13]  /*0200*/  ISETP.GT.AND P0, PT, R5, -0x1, PT ;  /* 0xffffffff0500780c */ /* 0x000fda0003f04270 */
[----:B------:R-:W-:Y:S05]  /*0210*/  @P0 BRA `(.L_x_924) ;  /* 0xfffffffc00e80947 */ /* 0x000fea000383ffff */
.L_x_923:
[----:B------:R-:W-:Y:S05]  /*0220*/  WARPSYNC.ALL ;  /* 0x0000000000007948 */ /* 0x000fea0003800000 */
[----:B------:R-:W-:Y:S06]  /*0230*/  BAR.SYNC.DEFER_BLOCKING 0x0 ;  /* 0x0000000000007b1d */ /* 0x000fec0000010000 */
[----:B------:R-:W-:Y:S05]  /*0240*/  BRA `(.L_x_925) ;  /* 0x0000007400787947 */ /* 0x000fea0003800000 */
.L_x_922:
[----:B------:R-:W0:Y:S01]  /*0250*/  S2R R156, SR_TID.X ;  /* 0x00000000009c7919 */ /* 0x000e220000002100 */
[----:B------:R-:W1:Y:S01]  /*0260*/  LDC.64 R2, c[0x0][0x3a8] ;  /* 0x0000ea00ff027b82 */ /* 0x000e620000000a00 */
[----:B------:R-:W-:-:S07]  /*0270*/  UIMAD UR5, UR15, 0x140, URZ ;  /* 0x000001400f0578a4 */ /* 0x000fce000f8e02ff */
[----:B------:R-:W2:Y:S01]  /*0280*/  LDC.64 R10, c[0x0][0x3b0] ;  /* 0x0000ec00ff0a7b82 */ /* 0x000ea20000000a00 */
[----:B------:R-:W4:Y:S01]  /*0290*/  S2R R7, SR_CgaCtaId ;  /* 0x0000000000077919 */ /* 0x000f220000008800 */
[----:B------:R-:W-:Y:S01]  /*02a0*/  USHF.L.U32 UR4, UR11, 0x2, URZ ;  /* 0x000000020b047899 */ /* 0x000fe200080006ff */
        /* <DEDUP_REMOVED lines=17> */
[----:B------:R-:W-:Y:S01]  /*03c0*/  MOV R5, UR15 ;  /* 0x0000000f00057c02 */ /* 0x000fe20008000f00 */
[----:B---3--:R-:W-:Y:S01]  /*03d0*/  ULEA UR6, UP0, UR11, UR6, 0x2 ;  /* 0x000000060b067291 */ /* 0x008fe2000f8010ff */
[----:B------:R-:W-:Y:S01]  /*03e0*/  SHF.R.U32.HI R4, RZ, 0x2, R156 ;  /* 0x00000002ff047819 */ /* 0x000fe2000001169c */
[----:B------:R-:W-:Y:S01]  /*03f0*/  ULOP3.LUT UR4, UR4, 0xf, UR19, 0xf8, !UPT ;  /* 0x0000000f04047892 */ /* 0x000fe2000f8ef813 */
[----:B------:R-:W-:-:S02]  /*0400*/  MOV R0, 0x400 ;  /* 0x0000040000007802 */ /* 0x000fc40000000f00 */
[----:B------:R-:W-:Y:S02]  /*0410*/  CS2R R76, SRZ ;  /* 0x00000000004c7805 */ /* 0x000fe4000001ff00 */
[----:B------:R-:W-:Y:S02]  /*0420*/  LEA R4, R5, R4, 0x2 ;  /* 0x0000000405047211 */ /* 0x000fe400078e10ff */
[----:B------:R-:W-:Y:S02]  /*0430*/  CS2R R78, SRZ ;  /* 0x00000000004e7805 */ /* 0x000fe4000001ff00 */
[----:B------:R-:W-:Y:S02]  /*0440*/  MOV R5, UR5 ;  /* 0x0000000500057c02 */ /* 0x000fe40008000f00 */
[----:B------:R-:W-:Y:S02]  /*0450*/  CS2R R80, SRZ ;  /* 0x0000000000507805 */ /* 0x000fe4000001ff00 */
[----:B------:R-:W-:-:S02]  /*0460*/  MOV R9, UR4 ;  /* 0x0000000400097c02 */ /* 0x000fc40008000f00 */
[----:B------:R-:W-:Y:S02]  /*0470*/  CS2R R82, SRZ ;  /* 0x0000000000527805 */ /* 0x000fe4000001ff00 */
[----:B------:R-:W-:Y:S01]  /*0480*/  IADD3 R0, PT, PT, R0, 0x2800, RZ ;  /* 0x0000280000007810 */ /* 0x000fe20007ffe0ff */
[----:B------:R-:W-:Y:S01]  /*0490*/  IMAD R5, R4, 0x50, -R5 ;  /* 0x0000005004057824 */ /* 0x000fe200078e0a05 */
[----:B------:R-:W-:Y:S01]  /*04a0*/  SHF.L.U32 R6, R156, 0x3, RZ ;  /* 0x000000039c067819 */ /* 0x000fe200000006ff */
[----:B------:R-:W-:Y:S01]  /*04b0*/  IMAD R4, R9, 0x500, R156 ;  /* 0x0000050009047824 */ /* 0x000fe200078e029c */
[----:B----4-:R-:W-:Y:S01]  /*04c0*/  LEA R0, R7, R0, 0x18 ;  /* 0x0000000007007211 */ /* 0x010fe200078ec0ff */
[----:B-----5:R-:W-:Y:S01]  /*04d0*/  UIMAD.WIDE.U32 UR8, UR15, 0x4, UR26 ;  /* 0x000000040f0878a5 */ /* 0x020fe2000f8e001a */
[C---:B------:R-:W-:Y:S01]  /*04e0*/  LOP3.LUT R8, R5.reuse, 0x4, RZ, 0xfc, !PT ;  /* 0x0000000405087812 */ /* 0x040fe200078efcff */
        /* <DEDUP_REMOVED lines=21> */
[----:B------:R-:W-:Y:S02]  /*0640*/  SHF.R.U32.HI R7, RZ, 0x2, R5 ;  /* 0x00000002ff077819 */ /* 0x000fe40000011605 */
        /* <DEDUP_REMOVED lines=41> */
[----:B------:R-:W-:Y:S01]  /*08e0*/  IMAD R49, R49, 0x28, R0 ;  /* 0x0000002831317824 */ /* 0x000fe200078e0200 */
[----:B------:R-:W-:Y:S01]  /*08f0*/  IADD3 R0, PT, PT, R7, R6, RZ ;  /* 0x0000000607007210 */ /* 0x000fe20007ffe0ff */
[----:B------:R-:W-:Y:S01]  /*0900*/  UMOV UR5, URZ ;  /* 0x000000ff00057c82 */ /* 0x000fe20008000000 */
[----:B------:R-:W-:-:S02]  /*0910*/  SHF.L.U32 R5, R4, 0x1, RZ ;  /* 0x0000000104057819 */ /* 0x000fc400000006ff */
[C---:B------:R-:W-:Y:S01]  /*0920*/  IADD3 R7, PT, PT, R6.reuse, R9, RZ ;  /* 0x0000000906077210 */ /* 0x040fe20007ffe0ff */
[----:B------:R1:W-:Y:S01]  /*0930*/  STL [R1+0x48], R0 ;  /* 0x0000480001007387 */ /* 0x0003e20000100800 */
[C---:B------:R-:W-:Y:S02]  /*0940*/  IADD3 R4, PT, PT, R6.reuse, R15, RZ ;  /* 0x0000000f06047210 */ /* 0x040fe40007ffe0ff */
[----:B------:R-:W-:Y:S01]  /*0950*/  LOP3.LUT R13, R13, 0xffff, RZ, 0xc0, !PT ;  /* 0x0000ffff0d0d7812 */ /* 0x000fe200078ec0ff */
[----:B------:R3:W-:Y:S01]  /*0960*/  STL [R1+0x44], R7 ;  /* 0x0000440701007387 */ /* 0x0007e20000100800 */
[----:B------:R-:W-:Y:S02]  /*0970*/  MOV R158, UR24 ;  /* 0x00000018009e7c02 */ /* 0x000fe40008000f00 */
[----:B------:R-:W-:Y:S01]  /*0980*/  MOV R159, UR25 ;  /* 0x00000019009f7c02 */ /* 0x000fe20008000f00 */
[----:B------:R4:W-:Y:S01]  /*0990*/  STL [R1+0x40], R4 ;  /* 0x0000400401007387 */ /* 0x0009e20000100800 */
[----:B------:R-:W-:Y:S01]  /*09a0*/  IMAD R13, R13, 0x667, RZ ;  /* 0x000006670d0d7824 */ /* 0x000fe200078e02ff */
[----:B-1----:R-:W-:-:S02]  /*09b0*/  IADD3 R0, PT, PT, R6, R17, RZ ;  /* 0x0000001106007210 */ /* 0x002fc40007ffe0ff */
[C---:B------:R-:W-:Y:S01]  /*09c0*/  IADD3 R165, PT, PT, R6.reuse, R49, RZ ;  /* 0x0000003106a57210 */ /* 0x040fe20007ffe0ff */
[----:B------:R-:W-:Y:S01]  /*09d0*/  IMAD.WIDE.U32 R158, R5, 0x4, R158 ;  /* 0x00000004059e7825 */ /* 0x000fe200078e009e */
[C---:B---3--:R-:W-:Y:S01]  /*09e0*/  IADD3 R7, PT, PT, R6.reuse, R19, RZ ;  /* 0x0000001306077210 */ /* 0x048fe20007ffe0ff */
[----:B------:R1:W-:Y:S01]  /*09f0*/  STL [R1+0x3c], R0 ;  /* 0x00003c0001007387 */ /* 0x0003e20000100800 */
[----:B------:R-:W-:Y:S02]  /*0a00*/  SHF.R.U32.HI R155, RZ, 0x11, R13 ;  /* 0x00000011ff9b7819 */ /* 0x000fe4000001160d */
[C---:B----4-:R-:W-:Y:S01]  /*0a10*/  IADD3 R4, PT, PT, R6.reuse, R21, RZ ;  /* 0x0000001506047210 */ /* 0x050fe20007ffe0ff */
[----:B------:R3:W-:Y:S04]  /*0a20*/  STL [R1+0x38], R7 ;  /* 0x0000380701007387 */ /* 0x0007e80000100800 */
[----:B------:R4:W-:Y:S01]  /*0a30*/  STL [R1+0x34], R4 ;  /* 0x0000340401007387 */ /* 0x0009e20000100800 */
[----:B-1----:R-:W-:-:S02]  /*0a40*/  IADD3 R0, PT, PT, R6, R23, RZ ;  /* 0x0000001706007210 */ /* 0x002fc40007ffe0ff */
        /* <DEDUP_REMOVED lines=23> */
[----:B-1----:R-:W-:-:S05]  /*0bc0*/  IADD3 R0, PT, PT, R6, R47, RZ ;  /* 0x0000002f06007210 */ /* 0x002fca0007ffe0ff */
[----:B------:R1:W-:Y:S01]  /*0bd0*/  STL [R1], R0 ;  /* 0x0000000001007387 */ /* 0x0003e20000100800 */
[--C-:B--2---:R-:W-:Y:S02]  /*0be0*/  HADD2.F32 R9, -RZ, R2.reuse.H0_H0 ;  /* 0x20000002ff097230 */ /* 0x104fe40000004100 */
[----:B------:R-:W-:Y:S02]  /*0bf0*/  HADD2.F32 R8, -RZ, R2.H1_H1 ;  /* 0x30000002ff087230 */ /* 0x000fe40000004100 */
[--C-:B---3--:R-:W-:Y:S02]  /*0c00*/  HADD2.F32 R7, -RZ, R3.reuse.H0_H0 ;  /* 0x20000003ff077230 */ /* 0x108fe40000004100 */
[----:B------:R-:W-:Y:S02]  /*0c10*/  HADD2.F32 R6, -RZ, R3.H1_H1 ;  /* 0x30000003ff067230 */ /* 0x000fe40000004100 */
[--C-:B------:R-:W-:Y:S02]  /*0c20*/  HADD2.F32 R5, -RZ, R10.reuse.H0_H0 ;  /* 0x2000000aff057230 */ /* 0x100fe40000004100 */
[----:B----4-:R-:W-:-:S02]  /*0c30*/  HADD2.F32 R4, -RZ, R10.H1_H1 ;  /* 0x3000000aff047230 */ /* 0x010fc40000004100 */
[--C-:B------:R-:W-:Y:S02]  /*0c40*/  HADD2.F32 R3, -RZ, R11.reuse.H0_H0 ;  /* 0x2000000bff037230 */ /* 0x100fe40000004100 */
[----:B01----:R-:W-:-:S07]  /*0c50*/  HADD2.F32 R2, -RZ, R11.H1_H1 ;  /* 0x3000000bff027230 */ /* 0x003fce0000004100 */
.L_x_935:
[----:B------:R-:W-:Y:S01]  /*0c60*/  LOP3.LUT R0, R156, 0xffff, RZ, 0xc0, !PT ;  /* 0x0000ffff9c007812 */ /* 0x000fe200078ec0ff */
[----:B------:R-:W-:Y:S02]  /*0c70*/  USHF.R.U64 UR22, UR12, 0x2, UR5 ;  /* 0x000000020c167899 */ /* 0x000fe40008001205 */
[----:B------:R-:W-:Y:S02]  /*0c80*/  USHF.R.U32.HI UR10, URZ, 0x2, UR5 ;  /* 0x00000002ff0a7899 */ /* 0x000fe40008011605 */
[----:B------:R-:W-:Y:S01]  /*0c90*/  IMAD R0, R0, 0x334, RZ ;  /* 0x0000033400007824 */ /* 0x000fe200078e02ff */
[----:B------:R-:W-:Y:S01]  /*0ca0*/  USHF.L.U32 UR14, UR19, 0x6, URZ ;  /* 0x00000006130e7899 */ /* 0x000fe200080006ff */
[----:B--2---:R-:W-:Y:S01]  /*0cb0*/  MOV R15, UR22 ;  /* 0x00000016000f7c02 */ /* 0x004fe20008000f00 */
[----:B------:R-:W0:Y:S02]  /*0cc0*/  LDCU.64 UR24, c[0x0][0x3b8] ;  /* 0x00007700ff1877ac */ /* 0x000e240008000a00 */
[----:B------:R-:W-:Y:S01]  /*0cd0*/  SHF.R.U32.HI R154, RZ, 0x10, R0 ;  /* 0x00000010ff9a7819 */ /* 0x000fe20000011600 */
[----:B------:R-:W-:Y:S01]  /*0ce0*/  USHF.L.U64.HI UR21, UR22, 0x5, UR10 ;  /* 0x0000000516157899 */ /* 0x000fe2000801020a */
[----:B------:R-:W-:Y:S01]  /*0cf0*/  MOV R13, UR14 ;  /* 0x0000000e000d7c02 */ /* 0x000fe20008000f00 */
[----:B------:R-:W-:Y:S01]  /*0d00*/  USHF.L.U32 UR18, UR22, 0x5, URZ ;  /* 0x0000000516127899 */ /* 0x000fe200080006ff */
[----:B------:R-:W-:Y:S01]  /*0d10*/  PRMT R0, R154, 0x9910, RZ ;  /* 0x000099109a007816 */ /* 0x000fe200000000ff */
[----:B------:R-:W-:Y:S01]  /*0d20*/  UIMAD UR28, UR15, 0x140, URZ ;  /* 0x000001400f1c78a4 */ /* 0x000fe2000f8e02ff */
[----:B------:R-:W1:Y:S03]  /*0d30*/  LDCU.64 UR26, c[0x0][0x3a0] ;  /* 0x00007400ff1a77ac */ /* 0x000e660008000a00 */
[----:B------:R-:W-:Y:S01]  /*0d40*/  IMAD R0, R0, 0x50, RZ ;  /* 0x0000005000007824 */ /* 0x000fe200078e02ff */
[----:B------:R-:W-:Y:S01]  /*0d50*/  MOV R10, UR18 ;  /* 0x00000012000a7c02 */ /* 0x000fe20008000f00 */
[----:B------:R-:W-:-:S03]  /*0d60*/  UIMAD UR10, UR10, 0x140000, URZ ;  /* 0x001400000a0a78a4 */ /* 0x000fc6000f8e02ff */
[----:B------:R-:W-:-:S04]  /*0d70*/  IADD3 R0, PT, PT, RZ, -R0, RZ ;  /* 0x80000000ff007210 */ /* 0x000fc80007ffe0ff */
[----:B------:R-:W-:Y:S02]  /*0d80*/  PRMT R11, R0, 0x7710, RZ ;  /* 0x00007710000b7816 */ /* 0x000fe400000000ff */
[----:B------:R-:W-:Y:S01]  /*0d90*/  LOP3.LUT R0, R154, 0x3c0, R13, 0xf8, !PT ;  /* 0x000003c09a007812 */ /* 0x000fe200078ef80d */
[----:B------:R-:W-:Y:S01]  /*0da0*/  HFMA2 R13, -RZ, RZ, 0, 0 ;  /* 0x00000000ff0d7431 */ /* 0x000fe200000001ff */
[----:B------:R-:W-:-:S04]  /*0db0*/  IADD3 R11, PT, PT, R11, R156, RZ ;  /* 0x0000009c0b0b7210 */ /* 0x000fc80007ffe0ff */
[----:B------:R-:W-:Y:S02]  /*0dc0*/  LOP3.LUT R53, R11, 0xffff, RZ, 0xc0, !PT ;  /* 0x0000ffff0b357812 */ /* 0x000fe400078ec0ff */
[----:B------:R-:W-:Y:S02]  /*0dd0*/  MOV R11, UR21 ;  /* 0x00000015000b7c02 */ /* 0x000fe40008000f00 */
[----:B------:R-:W-:Y:S01]  /*0de0*/  LEA R12, R53, UR28, 0x2 ;  /* 0x0000001c350c7c11 */ /* 0x000fe2000f8e10ff */
        /* <DEDUP_REMOVED lines=8> */
[----:B------:R-:W-:Y:S01]  /*0e70*/  IADD3.X R13, PT, PT, R13, UR10, RZ, P1, !PT ;  /* 0x0000000a0d0d7c10 */ /* 0x000fe20008ffe4ff */
[----:B------:R-:W2:Y:S01]  /*0e80*/  LDCU UR10, c[0x0][0x3c0] ;  /* 0x00007800ff0a77ac */ /* 0x000ea20008000800 */
        /* <DEDUP_REMOVED lines=12> */
[----:B------:R-:W5:Y:S01]  /*0f50*/  LDG.E.64.CONSTANT R10, desc[UR16][R48.64+0x14000] ;  /* 0x01400010300a7981 */ /* 0x000f62000c1e9b00 */
[----:B0-----:R-:W-:-:S03]  /*0f60*/  IADD3 R50, P0, PT, R151, UR24, RZ ;  /* 0x0000001897327c10 */ /* 0x001fc6000ff1e0ff */
[----:B------:R-:W5:Y:S01]  /*0f70*/  LDG.E.64.CONSTANT R86, desc[UR16][R48.64+0x16800] ;  /* 0x0168001030567981 */ /* 0x000f62000c1e9b00 */
[----:B------:R-:W-:-:S05]  /*0f80*/  IADD3.X R51, PT, PT, R152, UR25, RZ, P0, !PT ;  /* 0x0000001998337c10 */ /* 0x000fca00087fe4ff */
[----:B------:R-:W5:Y:S04]  /*0f90*/  LDG.E.64.CONSTANT R60, desc[UR16][R50.64] ;  /* 0x00000010323c7981 */ /* 0x000f68000c1e9b00 */
[----:B------:R-:W5:Y:S04]  /*0fa0*/  LDG.E.64.CONSTANT R70, desc[UR16][R50.64+0x2800] ;  /* 0x0028001032467981 */ /* 0x000f68000c1e9b00 */
[----:B------:R-:W5:Y:S04]  /*0fb0*/  LDG.E.64.CONSTANT R68, desc[UR16][R50.64+0x5000] ;  /* 0x0050001032447981 */ /* 0x000f68000c1e9b00 */
[----:B------:R-:W5:Y:S04]  /*0fc0*/  LDG.E.64.CONSTANT R66, desc[UR16][R50.64+0x7800] ;  /* 0x0078001032427981 */ /* 0x000f68000c1e9b00 */
[----:B------:R-:W5:Y:S04]  /*0fd0*/  LDG.E.64.CONSTANT R58, desc[UR16][R50.64+0xa000] ;  /* 0x00a00010323a7981 */ /* 0x000f68000c1e9b00 */
[----:B------:R-:W5:Y:S01]  /*0fe0*/  LDG.E.64.CONSTANT R56, desc[UR16][R50.64+0xc800] ;  /* 0x00c8001032387981 */ /* 0x000f62000c1e9b00 */
[----:B--2---:R-:W-:-:S06]  /*0ff0*/  FADD.FTZ R46, R85, UR10 ;  /* 0x0000000a552e7e21 */ /* 0x004fcc0008010000 */
[----:B------:R-:W0:Y:S01]  /*1000*/  MUFU.RSQ R46, R46 ;  /* 0x0000002e002e7308 */ /* 0x000e220000001400 */
[----:B---3--:R-:W-:-:S05]  /*1010*/  HADD2.F32 R27, -RZ, R30.H0_H0 ;  /* 0x2000001eff1b7230 */ /* 0x008fca0000004100 */
[----:B------:R-:W-:-:S04]  /*1020*/  FADD.FTZ R27, -R84, R27 ;  /* 0x0000001b541b7221 */ /* 0x000fc80000010100 */
[----:B0-----:R-:W-:Y:S01]  /*1030*/  FMUL.FTZ R0, R46, R27 ;  /* 0x0000001b2e007220 */ /* 0x001fe20000410000 */
[----:B------:R-:W-:-:S05]  /*1040*/  HADD2.F32 R27, -RZ, R31.H0_H0 ;  /* 0x2000001fff1b7230 */ /* 0x000fca0000004100 */
[----:B------:R-:W-:-:S04]  /*1050*/  FADD.FTZ R27, -R84, R27 ;  /* 0x0000001b541b7221 */ /* 0x000fc80000010100 */
[----:B------:R-:W-:Y:S01]  /*1060*/  FMUL.FTZ R44, R46, R27 ;  /* 0x0000001b2e2c7220 */ /* 0x000fe20000410000 */
[----:B----4-:R-:W-:-:S05]  /*1070*/  HADD2.F32 R27, -RZ, R24.H0_H0 ;  /* 0x20000018ff1b7230 */ /* 0x010fca0000004100 */
[----:B------:R-:W-:-:S04]  /*1080*/  FADD.FTZ R27, -R84, R27 ;  /* 0x0000001b541b7221 */ /* 0x000fc80000010100 */
[----:B------:R-:W-:Y:S01]  /*1090*/  FMUL.FTZ R42, R46, R27 ;  /* 0x0000001b2e2a7220 */ /* 0x000fe20000410000 */
[----:B------:R-:W-:-:S05]  /*10a0*/  HADD2.F32 R27, -RZ, R25.H0_H0 ;  /* 0x20000019ff1b7230 */ /* 0x000fca0000004100 */
[----:B------:R-:W-:Y:S01]  /*10b0*/  FADD.FTZ R27, -R84, R27 ;  /* 0x0000001b541b7221 */ /* 0x000fe20000010100 */
[----:B------:R-:W-:-:S03]  /*10c0*/  HADD2.F32 R25, -RZ, R25.H1_H1 ;  /* 0x30000019ff197230 */ /* 0x000fc60000004100 */
[----:B------:R-:W-:Y:S01]  /*10d0*/  FMUL.FTZ R40, R46, R27 ;  /* 0x0000001b2e287220 */ /* 0x000fe20000410000 */
[----:B-----5:R-:W-:Y:S02]  /*10e0*/  HADD2.F32 R27, -RZ, R22.H0_H0 ;  /* 0x20000016ff1b7230 */ /* 0x020fe40000004100 */
[----:B------:R-:W-:-:S03]  /*10f0*/  FADD.FTZ R25, -R84, R25 ;  /* 0x0000001954197221 */ /* 0x000fc60000010100 */
[----:B------:R-:W-:Y:S01]  /*1100*/  FADD.FTZ R27, -R84, R27 ;  /* 0x0000001b541b7221 */ /* 0x000fe20000010100 */
[C---:B------:R-:W-:Y:S01]  /*1110*/  FMUL.FTZ R39, R46.reuse, R25 ;  /* 0x000000192e277220 */ /* 0x040fe20000410000 */
[----:B------:R-:W-:Y:S02]  /*1120*/  HADD2.F32 R25, -RZ, R22.H1_H1 ;  /* 0x30000016ff197230 */ /* 0x000fe40000004100 */
[----:B------:R-:W-:Y:S01]  /*1130*/  FMUL.FTZ R38, R46, R27 ;  /* 0x0000001b2e267220 */ /* 0x000fe20000410000 */
[--C-:B------:R-:W-:Y:S02]  /*1140*/  HADD2.F32 R27, -RZ, R23.reuse.H0_H0 ;  /* 0x20000017ff1b7230 */ /* 0x100fe40000004100 */
[----:B------:R-:W-:Y:S02]  /*1150*/  HADD2.F32 R23, -RZ, R23.H1_H1 ;  /* 0x30000017ff177230 */ /* 0x000fe40000004100 */
[----:B------:R-:W-:-:S03]  /*1160*/  FADD.FTZ R25, -R84, R25 ;  /* 0x0000001954197221 */ /* 0x000fc60000010100 */
[----:B------:R-:W-:Y:S01]  /*1170*/  FADD.FTZ R23, -R84, R23 ;  /* 0x0000001754177221 */ /* 0x000fe20000010100 */
[C---:B------:R-:W-:Y:S01]  /*1180*/  FMUL.FTZ R37, R46.reuse, R25 ;  /* 0x000000192e257220 */ /* 0x040fe20000410000 */
[----:B------:R-:W-:Y:S02]  /*1190*/  HADD2.F32 R29, -RZ, R30.H1_H1 ;  /* 0x3000001eff1d7230 */ /* 0x000fe40000004100 */
[----:B------:R-:W-:Y:S01]  /*11a0*/  FMUL.FTZ R35, R46, R23 ;  /* 0x000000172e237220 */ /* 0x000fe20000410000 */
[--C-:B------:R-:W-:Y:S02]  /*11b0*/  HADD2.F32 R25, -RZ, R20.reuse.H0_H0 ;  /* 0x20000014ff197230 */ /* 0x100fe40000004100 */
[----:B------:R-:W-:Y:S02]  /*11c0*/  HADD2.F32 R23, -RZ, R20.H1_H1 ;  /* 0x30000014ff177230 */ /* 0x000fe40000004100 */
[C---:B------:R-:W-:Y:S01]  /*11d0*/  FADD.FTZ R29, -R84.reuse, R29 ;  /* 0x0000001d541d7221 */ /* 0x040fe20000010100 */
[----:B------:R-:W-:-:S02]  /*11e0*/  FADD.FTZ R25, -R84, R25 ;  /* 0x0000001954197221 */ /* 0x000fc40000010100 */
[----:B------:R-:W-:Y:S01]  /*11f0*/  FADD.FTZ R23, -R84, R23 ;  /* 0x0000001754177221 */ /* 0x000fe20000010100 */
[C---:B------:R-:W-:Y:S01]  /*1200*/  FMUL.FTZ R45, R46.reuse, R29 ;  /* 0x0000001d2e2d7220 */ /* 0x040fe20000410000 */
[C---:B------:R-:W-:Y:S01]  /*1210*/  FMUL.FTZ R34, R46.reuse, R25 ;  /* 0x000000192e227220 */ /* 0x040fe20000410000 */
[----:B------:R-:W-:Y:S02]  /*1220*/  HADD2.F32 R29, -RZ, R31.H1_H1 ;  /* 0x3000001fff1d7230 */ /* 0x000fe40000004100 */
[----:B------:R-:W-:Y:S01]  /*1230*/  FMUL.FTZ R33, R46, R23 ;  /* 0x000000172e217220 */ /* 0x000fe20000410000 */
[--C-:B------:R-:W-:Y:S02]  /*1240*/  HADD2.F32 R25, -RZ, R21.reuse.H0_H0 ;  /* 0x20000015ff197230 */ /* 0x100fe40000004100 */
[----:B------:R-:W-:Y:S02]  /*1250*/  HADD2.F32 R23, -RZ, R18.H0_H0 ;  /* 0x20000012ff177230 */ /* 0x000fe40000004100 */
[----:B------:R-:W-:-:S02]  /*1260*/  HADD2.F32 R21, -RZ, R21.H1_H1 ;  /* 0x30000015ff157230 */ /* 0x000fc40000004100 */
[C---:B------:R-:W-:Y:S01]  /*1270*/  FADD.FTZ R29, -R84.reuse, R29 ;  /* 0x0000001d541d7221 */ /* 0x040fe20000010100 */
[C---:B------:R-:W-:Y:S02]  /*1280*/  FADD.FTZ R23, -R84.reuse, R23 ;  /* 0x0000001754177221 */ /* 0x040fe40000010100 */
[----:B------:R-:W-:Y:S01]  /*1290*/  FADD.FTZ R21, -R84, R21 ;  /* 0x0000001554157221 */ /* 0x000fe20000010100 */
[C---:B------:R-:W-:Y:S01]  /*12a0*/  FMUL.FTZ R43, R46.reuse, R29 ;  /* 0x0000001d2e2b7220 */ /* 0x040fe20000410000 */
[C---:B------:R-:W-:Y:S01]  /*12b0*/  FMUL.FTZ R30, R46.reuse, R23 ;  /* 0x000000172e1e7220 */ /* 0x040fe20000410000 */
[----:B------:R-:W-:Y:S02]  /*12c0*/  HADD2.F32 R29, -RZ, R24.H1_H1 ;  /* 0x30000018ff1d7230 */ /* 0x000fe40000004100 */
[----:B------:R-:W-:Y:S01]  /*12d0*/  FMUL.FTZ R31, R46, R21 ;  /* 0x000000152e1f7220 */ /* 0x000fe20000410000 */
[----:B------:R-:W-:Y:S02]  /*12e0*/  HADD2.F32 R23, -RZ, R19.H0_H0 ;  /* 0x20000013ff177230 */ /* 0x000fe40000004100 */
[----:B------:R-:W-:-:S02]  /*12f0*/  HADD2.F32 R21, -RZ, R18.H1_H1 ;  /* 0x30000012ff157230 */ /* 0x000fc40000004100 */
[----:B------:R-:W-:Y:S02]  /*1300*/  HADD2.F32 R19, -RZ, R19.H1_H1 ;  /* 0x30000013ff137230 */ /* 0x000fe40000004100 */
[C---:B------:R-:W-:Y:S01]  /*1310*/  FADD.FTZ R29, -R84.reuse, R29 ;  /* 0x0000001d541d7221 */ /* 0x040fe20000010100 */
[C---:B------:R-:W-:Y:S01]  /*1320*/  FADD.FTZ R27, -R84.reuse, R27 ;  /* 0x0000001b541b7221 */ /* 0x040fe20000010100 */
[C---:B------:R-:W-:Y:S01]  /*1330*/  FADD.FTZ R21, -R84.reuse, R21 ;  /* 0x0000001554157221 */ /* 0x040fe20000010100 */
[----:B------:R-:W-:Y:S01]  /*1340*/  FADD.FTZ R19, -R84, R19 ;  /* 0x0000001354137221 */ /* 0x000fe20000010100 */
[C---:B------:R-:W-:Y:S01]  /*1350*/  FMUL.FTZ R41, R46.reuse, R29 ;  /* 0x0000001d2e297220 */ /* 0x040fe20000410000 */
[C---:B------:R-:W-:Y:S01]  /*1360*/  FMUL.FTZ R36, R46.reuse, R27 ;  /* 0x0000001b2e247220 */ /* 0x040fe20000410000 */
[C---:B------:R-:W-:Y:S01]  /*1370*/  FMUL.FTZ R29, R46.reuse, R21 ;  /* 0x000000152e1d7220 */ /* 0x040fe20000410000 */
[----:B------:R-:W-:Y:S01]  /*1380*/  FMUL.FTZ R27, R46, R19 ;  /* 0x000000132e1b7220 */ /* 0x000fe20000410000 */
[----:B------:R-:W-:-:S02]  /*1390*/  HADD2.F32 R21, -RZ, R16.H0_H0 ;  /* 0x20000010ff157230 */ /* 0x000fc40000004100 */
[----:B------:R-:W-:Y:S02]  /*13a0*/  HADD2.F32 R19, -RZ, R16.H1_H1 ;  /* 0x30000010ff137230 */ /* 0x000fe40000004100 */
[----:B------:R-:W-:Y:S01]  /*13b0*/  FADD.FTZ R25, -R84, R25 ;  /* 0x0000001954197221 */ /* 0x000fe20000010100 */
[----:B------:R-:W-:Y:S01]  /*13c0*/  FFMA.FTZ R52, R9, R0, R5 ;  /* 0x0000000009347223 */ /* 0x000fe20000010005 */
[----:B------:R-:W-:Y:S01]  /*13d0*/  FFMA.FTZ R92, R8, R45, R4 ;  /* 0x0000002d085c7223 */ /* 0x000fe20000010004 */
[C---:B------:R-:W-:Y:S01]  /*13e0*/  FADD.FTZ R21, -R84.reuse, R21 ;  /* 0x0000001554157221 */ /* 0x040fe20000010100 */
[----:B------:R-:W-:Y:S01]  /*13f0*/  FADD.FTZ R19, -R84, R19 ;  /* 0x0000001354137221 */ /* 0x000fe20000010100 */
[----:B------:R-:W-:Y:S01]  /*1400*/  FMUL.FTZ R32, R46, R25 ;  /* 0x000000192e207220 */ /* 0x000fe20000410000 */
[----:B------:R-:W-:Y:S01]  /*1410*/  FMUL.FTZ R55, R52, -1.4426950216293334961 ;  /* 0xbfb8aa3b34377820 */ /* 0x000fe20000410000 */
[----:B------:R-:W-:Y:S01]  /*1420*/  FMUL.FTZ R54, R92, -1.4426950216293334961 ;  /* 0xbfb8aa3b5c367820 */ /* 0x000fe20000410000 */
[C---:B------:R-:W-:Y:S01]  /*1430*/  FMUL.FTZ R26, R46.reuse, R21 ;  /* 0x000000152e1a7220 */ /* 0x040fe20000410000 */
[----:B------:R-:W-:Y:S01]  /*1440*/  FMUL.FTZ R25, R46, R19 ;  /* 0x000000132e197220 */ /* 0x000fe20000410000 */
[----:B------:R-:W-:-:S02]  /*1450*/  HADD2.F32 R21, -RZ, R17.H0_H0 ;  /* 0x20000011ff157230 */ /* 0x000fc40000004100 */
[----:B------:R-:W-:Y:S02]  /*1460*/  HADD2.F32 R19, -RZ, R14.H0_H0 ;  /* 0x2000000eff137230 */ /* 0x000fe40000004100 */
[----:B------:R-:W-:Y:S01]  /*1470*/  HADD2.F32 R17, -RZ, R17.H1_H1 ;  /* 0x30000011ff117230 */ /* 0x000fe20000004100 */
[----:B------:R-:W0:Y:S01]  /*1480*/  MUFU.EX2 R55, R55 ;  /* 0x0000003700377308 */ /* 0x000e220000000800 */
[C---:B------:R-:W-:Y:S01]  /*1490*/  FADD.FTZ R23, -R84.reuse, R23 ;  /* 0x0000001754177221 */ /* 0x040fe20000010100 */
[C---:B------:R-:W-:Y:S02]  /*14a0*/  FADD.FTZ R19, -R84.reuse, R19 ;  /* 0x0000001354137221 */ /* 0x040fe40000010100 */
[----:B------:R-:W-:-:S04]  /*14b0*/  FADD.FTZ R17, -R84, R17 ;  /* 0x0000001154117221 */ /* 0x000fc80000010100 */
[----:B------:R-:W1:Y:S01]  /*14c0*/  MUFU.EX2 R54, R54 ;  /* 0x0000003600367308 */ /* 0x000e620000000800 */
[C---:B------:R-:W-:Y:S01]  /*14d0*/  FMUL.FTZ R28, R46.reuse, R23 ;  /* 0x000000172e1c7220 */ /* 0x040fe20000410000 */
[C---:B------:R-:W-:Y:S01]  /*14e0*/  FMUL.FTZ R22, R46.reuse, R19 ;  /* 0x000000132e167220 */ /* 0x040fe20000410000 */
[----:B------:R-:W-:Y:S01]  /*14f0*/  FMUL.FTZ R23, R46, R17 ;  /* 0x000000112e177220 */ /* 0x000fe20000410000 */
[--C-:B------:R-:W-:Y:S02]  /*1500*/  HADD2.F32 R19, -RZ, R15.reuse.H0_H0 ;  /* 0x2000000fff137230 */ /* 0x100fe40000004100 */
[----:B------:R-:W-:Y:S02]  /*1510*/  HADD2.F32 R17, -RZ, R14.H1_H1 ;  /* 0x3000000eff117230 */ /* 0x000fe40000004100 */
        /* <DEDUP_REMOVED lines=10> */
[----:B0-----:R-:W-:Y:S01]  /*15c0*/  FADD.FTZ R96, R55, 1 ;  /* 0x3f80000037607421 */ /* 0x001fe20000010000 */
[----:B------:R-:W-:Y:S02]  /*15d0*/  HADD2.F32 R15, -RZ, R12.H1_H1 ;  /* 0x3000000cff0f7230 */ /* 0x000fe40000004100 */
[----:B-1----:R-:W-:Y:S02]  /*15e0*/  FADD.FTZ R12, R54, 1 ;  /* 0x3f800000360c7421 */ /* 0x002fe40000010000 */
[----:B------:R-:W2:Y:S01]  /*15f0*/  LDG.E.64.CONSTANT R54, desc[UR16][R50.64+0xf000] ;  /* 0x00f0001032367981 */ /* 0x000ea2000c1e9b00 */
[----:B------:R-:W-:Y:S01]  /*1600*/  FFMA.FTZ R63, R7, R44, R3 ;  /* 0x0000002c073f7223 */ /* 0x000fe20000010003 */
[----:B------:R-:W-:Y:S01]  /*1610*/  FFMA.FTZ R75, R6, R43, R2 ;  /* 0x0000002b064b7223 */ /* 0x000fe20000010002 */
[----:B------:R-:W0:Y:S02]  /*1620*/  S2R R14, SR_CgaCtaId ;  /* 0x00000000000e7919 */ /* 0x000e240000008800 */
[----:B------:R-:W-:Y:S01]  /*1630*/  FMUL.FTZ R94, R63, -1.4426950216293334961 ;  /* 0xbfb8aa3b3f5e7820 */ /* 0x000fe20000410000 */
[----:B------:R-:W-:Y:S01]  /*1640*/  FMUL.FTZ R74, R75, -1.4426950216293334961 ;  /* 0xbfb8aa3b4b4a7820 */ /* 0x000fe20000410000 */
[C---:B------:R-:W-:Y:S01]  /*1650*/  FADD.FTZ R17, -R84.reuse, R17 ;  /* 0x0000001154117221 */ /* 0x040fe20000010100 */
[----:B------:R-:W-:-:S03]  /*1660*/  FADD.FTZ R15, -R84, R15 ;  /* 0x0000000f540f7221 */ /* 0x000fc60000010100 */
[----:B------:R-:W1:Y:S01]  /*1670*/  MUFU.EX2 R94, R94 ;  /* 0x0000005e005e7308 */ /* 0x000e620000000800 */
[C---:B------:R-:W-:Y:S01]  /*1680*/  FMUL.FTZ R18, R46.reuse, R17 ;  /* 0x000000112e127220 */ /* 0x040fe20000410000 */
[----:B------:R-:W-:-:S06]  /*1690*/  FMUL.FTZ R17, R46, R15 ;  /* 0x0000000f2e117220 */ /* 0x000fcc0000410000 */
[----:B------:R-:W3:Y:S01]  /*16a0*/  MUFU.EX2 R74, R74 ;  /* 0x0000004a004a7308 */ /* 0x000ee20000000800 */
[--C-:B------:R-:W-:Y:S02]  /*16b0*/  HADD2.F32 R15, -RZ, R13.reuse.H0_H0 ;  /* 0x2000000dff0f7230 */ /* 0x100fe40000004100 */
[----:B------:R-:W-:Y:S01]  /*16c0*/  FFMA.FTZ R91, R9, R42, R5 ;  /* 0x0000002a095b7223 */ /* 0x000fe20000010005 */
[----:B------:R-:W-:Y:S01]  /*16d0*/  HADD2.F32 R95, -RZ, R13.H1_H1 ;  /* 0x3000000dff5f7230 */ /* 0x000fe20000004100 */
[----:B------:R-:W-:Y:S02]  /*16e0*/  MOV R13, 0x400 ;  /* 0x00000400000d7802 */ /* 0x000fe40000000f00 */
[----:B------:R-:W-:Y:S01]  /*16f0*/  FMUL.FTZ R90, R91, -1.4426950216293334961 ;  /* 0xbfb8aa3b5b5a7820 */ /* 0x000fe20000410000 */
[----:B------:R-:W-:Y:S01]  /*1700*/  FADD.FTZ R15, -R84, R15 ;  /* 0x0000000f540f7221 */ /* 0x000fe20000010100 */
[----:B------:R-:W4:Y:S01]  /*1710*/  MUFU.RCP R96, R96 ;  /* 0x0000006000607308 */ /* 0x000f220000001000 */
[----:B------:R-:W-:Y:S01]  /*1720*/  FFMA.FTZ R72, R8, R41, R4 ;  /* 0x0000002908487223 */ /* 0x000fe20000010004 */
[----:B-1----:R-:W-:Y:S01]  /*1730*/  FADD.FTZ R149, R94, 1 ;  /* 0x3f8000005e957421 */ /* 0x002fe20000010000 */
[----:B------:R-:W-:Y:S01]  /*1740*/  FMUL.FTZ R16, R46, R15 ;  /* 0x0000000f2e107220 */ /* 0x000fe20000410000 */
[----:B------:R-:W-:Y:S01]  /*1750*/  IADD3 R15, PT, PT, R13, 0x2800, RZ ;  /* 0x000028000d0f7810 */ /* 0x000fe20007ffe0ff */
[----:B------:R-:W-:-:S03]  /*1760*/  HADD2.F32 R13, -RZ, R10.H0_H0 ;  /* 0x2000000aff0d7230 */ /* 0x000fc60000004100 */
[----:B------:R-:W1:Y:S01]  /*1770*/  MUFU.RCP R12, R12 ;  /* 0x0000000c000c7308 */ /* 0x000e620000001000 */
[----:B---3--:R-:W-:Y:S01]  /*1780*/  FADD.FTZ R74, R74, 1 ;  /* 0x3f8000004a4a7421 */ /* 0x008fe20000010000 */
[----:B------:R-:W-:Y:S01]  /*1790*/  FMUL.FTZ R62, R72, -1.4426950216293334961 ;  /* 0xbfb8aa3b483e7820 */ /* 0x000fe20000410000 */
[----:B0-----:R-:W-:-:S05]  /*17a0*/  LEA R14, R14, R15, 0x18 ;  /* 0x0000000f0e0e7211 */ /* 0x001fca00078ec0ff */
[----:B------:R-:W0:Y:S01]  /*17b0*/  MUFU.EX2 R90, R90 ;  /* 0x0000005a005a7308 */ /* 0x000e220000000800 */
[----:B------:R-:W-:Y:S01]  /*17c0*/  FADD.FTZ R13, -R84, R13 ;  /* 0x0000000d540d7221 */ /* 0x000fe20000010100 */
[----:B------:R-:W-:-:S06]  /*17d0*/  IMAD R53, R53, 0x28, R14 ;  /* 0x0000002835357824 */ /* 0x000fcc00078e020e */
[----:B------:R-:W3:Y:S01]  /*17e0*/  MUFU.RCP R148, R74 ;  /* 0x0000004a00947308 */ /* 0x000ee20000001000 */
[----:B------:R-:W-:Y:S01]  /*17f0*/  FFMA.FTZ R88, R6, R39, R2 ;  /* 0x0000002706587223 */ /* 0x000fe20000010002 */
[----:B------:R-:W-:Y:S01]  /*1800*/  FMUL.FTZ R14, R46, R13 ;  /* 0x0000000d2e0e7220 */ /* 0x000fe20000410000 */
[----:B----4-:R-:W-:-:S05]  /*1810*/  FADD.FTZ R13, -R96, 1 ;  /* 0x3f800000600d7421 */ /* 0x010fca0000010100 */
[----:B------:R-:W4:Y:S01]  /*1820*/  MUFU.RCP R149, R149 ;  /* 0x0000009500957308 */ /* 0x000f220000001000 */
[----:B------:R-:W-:Y:S01]  /*1830*/  FMUL.FTZ R65, R88, -1.4426950216293334961 ;  /* 0xbfb8aa3b58417820 */ /* 0x000fe20000410000 */
[----:B------:R-:W-:Y:S01]  /*1840*/  FFMA.FTZ R13, R52, R13, 1 ;  /* 0x3f800000340d7423 */ /* 0x000fe2000001000d */
[----:B------:R-:W-:-:S05]  /*1850*/  HADD2.F32 R10, -RZ, R10.H1_H1 ;  /* 0x3000000aff0a7230 */ /* 0x000fca0000004100 */
[----:B------:R-:W5:Y:S01]  /*1860*/  MUFU.EX2 R62, R62 ;  /* 0x0000003e003e7308 */ /* 0x000f620000000800 */
[----:B------:R-:W-:Y:S01]  /*1870*/  FFMA.FTZ R47, R7, R40, R3 ;  /* 0x00000028072f7223 */ /* 0x000fe20000010003 */
[----:B-1----:R-:W-:Y:S01]  /*1880*/  FADD.FTZ R101, -R12, 1 ;  /* 0x3f8000000c657421 */ /* 0x002fe20000010100 */
[----:B0-----:R-:W-:Y:S01]  /*1890*/  FADD.FTZ R147, R90, 1 ;  /* 0x3f8000005a937421 */ /* 0x001fe20000010000 */
[----:B------:R-:W-:Y:S01]  /*18a0*/  LEA R154, R154, R53, 0x3 ;  /* 0x000000359a9a7211 */ /* 0x000fe200078e18ff */
[----:B------:R-:W-:Y:S01]  /*18b0*/  FMUL.FTZ R90, R96, R13 ;  /* 0x0000000d605a7220 */ /* 0x000fe20000410000 */
[----:B------:R-:W-:Y:S01]  /*18c0*/  FMUL.FTZ R85, R47, -1.4426950216293334961 ;  /* 0xbfb8aa3b2f557820 */ /* 0x000fe20000410000 */
[----:B------:R-:W2:Y:S01]  /*18d0*/  LDG.E.64.CONSTANT R52, desc[UR16][R50.64+0x11800] ;  /* 0x0118001032347981 */ /* 0x000ea2000c1e9b00 */
[----:B------:R-:W0:Y:S01]  /*18e0*/  MUFU.EX2 R65, R65 ;  /* 0x0000004100417308 */ /* 0x000e220000000800 */
[----:B------:R-:W-:Y:S01]  /*18f0*/  FFMA.FTZ R92, R92, R101, 1 ;  /* 0x3f8000005c5c7423 */ /* 0x000fe20000010065 */
[----:B------:R-:W-:Y:S01]  /*1900*/  FADD.FTZ R13, -R84, R10 ;  /* 0x0000000a540d7221 */ /* 0x000fe20000010100 */
[----:B---3--:R-:W-:Y:S01]  /*1910*/  FADD.FTZ R101, -R148, 1 ;  /* 0x3f80000094657421 */ /* 0x008fe20000010100 */
[----:B------:R-:W-:-:S02]  /*1920*/  HADD2.F32 R10, -RZ, R60.H0_H0 ;  /* 0x2000003cff0a7230 */ /* 0x000fc40000004100 */
[----:B----4-:R-:W-:Y:S01]  /*1930*/  FADD.FTZ R141, -R149, 1 ;  /* 0x3f800000958d7421 */ /* 0x010fe20000010100 */
[----:B------:R-:W-:Y:S01]  /*1940*/  FFMA.FTZ R75, R75, R101, 1 ;  /* 0x3f8000004b4b7423 */ /* 0x000fe20000010065 */
[----:B------:R-:W1:Y:S01]  /*1950*/  MUFU.EX2 R85, R85 ;  /* 0x0000005500557308 */ /* 0x000e620000000800 */
[----:B------:R-:W-:Y:S01]  /*1960*/  FMUL.FTZ R90, R10, R90 ;  /* 0x0000005a0a5a7220 */ /* 0x000fe20000410000 */
[----:B------:R-:W-:Y:S01]  /*1970*/  FFMA.FTZ R63, R63, R141, 1 ;  /* 0x3f8000003f3f7423 */ /* 0x000fe2000001008d */
[----:B-----5:R-:W-:Y:S01]  /*1980*/  FADD.FTZ R62, R62, 1 ;  /* 0x3f8000003e3e7421 */ /* 0x020fe20000010000 */
[--C-:B------:R-:W-:Y:S02]  /*1990*/  HADD2.F32 R10, -RZ, R61.reuse.H0_H0 ;  /* 0x2000003dff0a7230 */ /* 0x100fe40000004100 */
[----:B------:R-:W-:Y:S01]  /*19a0*/  FMUL.FTZ R148, R148, R75 ;  /* 0x0000004b94947220 */ /* 0x000fe20000410000 */
[----:B------:R-:W-:Y:S02]  /*19b0*/  HADD2.F32 R61, -RZ, R61.H1_H1 ;  /* 0x3000003dff3d7230 */ /* 0x000fe40000004100 */
[----:B------:R-:W-:Y:S01]  /*19c0*/  FMUL.FTZ R149, R149, R63 ;  /* 0x0000003f95957220 */ /* 0x000fe20000410000 */
[----:B------:R3:W4:Y:S01]  /*19d0*/  MUFU.RCP R146, R62 ;  /* 0x0000003e00927308 */ /* 0x0007220000001000 */
[----:B------:R-:W-:-:S02]  /*19e0*/  HADD2.F32 R150, -RZ, R60.H1_H1 ;  /* 0x3000003cff967230 */ /* 0x000fc40000004100 */
[----:B------:R-:W-:Y:S02]  /*19f0*/  FMUL.FTZ R148, R61, R148 ;  /* 0x000000943d947220 */ /* 0x000fe40000410000 */
[----:B------:R-:W5:Y:S01]  /*1a00*/  LDG.E.64.CONSTANT R60, desc[UR16][R48.64+0x19000] ;  /* 0x01900010303c7981 */ /* 0x000f62000c1e9b00 */
[----:B------:R-:W-:-:S03]  /*1a10*/  FFMA.FTZ R128, R8, R37, R4 ;  /* 0x0000002508807223 */ /* 0x000fc60000010004 */
[----:B---3--:R-:W3:Y:S01]  /*1a20*/  LDG.E.64.CONSTANT R62, desc[UR16][R50.64+0x14000] ;  /* 0x01400010323e7981 */ /* 0x008ee2000c1e9b00 */
[----:B0-----:R-:W-:Y:S01]  /*1a30*/  FADD.FTZ R65, R65, 1 ;  /* 0x3f80000041417421 */ /* 0x001fe20000010000 */
[----:B------:R-:W-:Y:S01]  /*1a40*/  FMUL.FTZ R89, R128, -1.4426950216293334961 ;  /* 0xbfb8aa3b80597820 */ /* 0x000fe20000410000 */
[----:B-1----:R-:W-:Y:S02]  /*1a50*/  FADD.FTZ R145, R85, 1 ;  /* 0x3f80000055917421 */ /* 0x002fe40000010000 */
[----:B------:R-:W0:Y:S01]  /*1a60*/  MUFU.RCP R144, R65 ;  /* 0x0000004100907308 */ /* 0x000e220000001000 */
[----:B------:R-:W-:-:S07]  /*1a70*/  FFMA.FTZ R130, R9, R38, R5 ;  /* 0x0000002609827223 */ /* 0x000fce0000010005 */
[----:B------:R-:W1:Y:S01]  /*1a80*/  MUFU.EX2 R89, R89 ;  /* 0x0000005900597308 */ /* 0x000e620000000800 */
[----:B------:R-:W-:Y:S01]  /*1a90*/  FMUL.FTZ R64, R130, -1.4426950216293334961 ;  /* 0xbfb8aa3b82407820 */ /* 0x000fe20000410000 */
[----:B------:R-:W-:-:S06]  /*1aa0*/  FMUL.FTZ R149, R10, R149 ;  /* 0x000000950a957220 */ /* 0x000fcc0000410000 */
[----:B------:R-:W1:Y:S01]  /*1ab0*/  MUFU.RCP R145, R145 ;  /* 0x0000009100917308 */ /* 0x000e620000001000 */
[----:B----4-:R-:W-:Y:S01]  /*1ac0*/  FADD.FTZ R10, -R146, 1 ;  /* 0x3f800000920a7421 */ /* 0x010fe20000010100 */
[----:B0-----:R-:W-:-:S03]  /*1ad0*/  FADD.FTZ R141, -R144, 1 ;  /* 0x3f800000908d7421 */ /* 0x001fc60000010100 */
[----:B------:R-:W-:Y:S01]  /*1ae0*/  FFMA.FTZ R72, R72, R10, 1 ;  /* 0x3f80000048487423 */ /* 0x000fe2000001000a */
[----:B------:R-:W-:Y:S02]  /*1af0*/  HADD2.F32 R10, -RZ, R86.H0_H0 ;  /* 0x20000056ff0a7230 */ /* 0x000fe40000004100 */
[----:B------:R-:W0:Y:S01]  /*1b00*/  MUFU.EX2 R64, R64 ;  /* 0x0000004000407308 */ /* 0x000e220000000800 */
[----:B------:R-:W-:Y:S01]  /*1b10*/  FFMA.FTZ R141, R88, R141, 1 ;  /* 0x3f800000588d7423 */ /* 0x000fe2000001008d */
[----:B-1----:R-:W-:Y:S01]  /*1b20*/  FADD.FTZ R89, R89, 1 ;  /* 0x3f80000059597421 */ /* 0x002fe20000010000 */
[----:B------:R-:W-:Y:S02]  /*1b30*/  FADD.FTZ R153, -R84, R10 ;  /* 0x0000000a54997221 */ /* 0x000fe40000010100 */
[----:B------:R-:W-:Y:S01]  /*1b40*/  FMUL.FTZ R144, R144, R141 ;  /* 0x0000008d90907220 */ /* 0x000fe20000410000 */
[----:B------:R-:W-:Y:S02]  /*1b50*/  FADD.FTZ R10, -R145, 1 ;  /* 0x3f800000910a7421 */ /* 0x000fe40000010100 */
[----:B------:R1:W-:Y:S02]  /*1b60*/  MUFU.RCP R141, R89 ;  /* 0x00000059008d7308 */ /* 0x0003e40000001000 */
[----:B------:R-:W-:Y:S01]  /*1b70*/  FFMA.FTZ R10, R47, R10, 1 ;  /* 0x3f8000002f0a7423 */ /* 0x000fe2000001000a */
[----:B-1----:R-:W4:Y:S03]  /*1b80*/  LDG.E.64.CONSTANT R88, desc[UR16][R50.64+0x16800] ;  /* 0x0168001032587981 */ /* 0x002f26000c1e9b00 */
[----:B------:R-:W-:Y:S01]  /*1b90*/  FMUL.FTZ R145, R145, R10 ;  /* 0x0000000a91917220 */ /* 0x000fe20000410000 */
[----:B0-----:R-:W-:-:S02]  /*1ba0*/  FADD.FTZ R10, R64, 1 ;  /* 0x3f800000400a7421 */ /* 0x001fc40000010000 */
[----:B------:R-:W4:Y:S01]  /*1bb0*/  LDG.E.64.CONSTANT R64, desc[UR16][R48.64+0x1b800] ;  /* 0x01b8001030407981 */ /* 0x000f22000c1e9b00 */
[--C-:B------:R-:W-:Y:S01]  /*1bc0*/  FFMA.FTZ R131, R7, R36, R3.reuse ;  /* 0x0000002407837223 */ /* 0x100fe20000010003 */
[----:B------:R-:W-:Y:S01]  /*1bd0*/  FFMA.FTZ R129, R6, R35, R2 ;  /* 0x0000002306817223 */ /* 0x000fe20000010002 */
[----:B------:R-:W-:Y:S02]  /*1be0*/  FFMA.FTZ R121, R8, R33, R4 ;  /* 0x0000002108797223 */ /* 0x000fe40000010004 */
[----:B------:R-:W-:Y:S01]  /*1bf0*/  FMUL.FTZ R140, R131, -1.4426950216293334961 ;  /* 0xbfb8aa3b838c7820 */ /* 0x000fe20000410000 */
[----:B------:R-:W-:Y:S01]  /*1c00*/  FMUL.FTZ R139, R129, -1.4426950216293334961 ;  /* 0xbfb8aa3b818b7820 */ /* 0x000fe20000410000 */
[----:B------:R-:W-:Y:S01]  /*1c10*/  FMUL.FTZ R137, R121, -1.4426950216293334961 ;  /* 0xbfb8aa3b79897820 */ /* 0x000fe20000410000 */
[----:B------:R-:W-:-:S03]  /*1c20*/  FFMA.FTZ R124, R7, R32, R3 ;  /* 0x00000020077c7223 */ /* 0x000fc60000010003 */
[----:B------:R-:W0:Y:S01]  /*1c30*/  MUFU.EX2 R140, R140 ;  /* 0x0000008c008c7308 */ /* 0x000e220000000800 */
[----:B------:R-:W-:-:S07]  /*1c40*/  FMUL.FTZ R132, R124, -1.4426950216293334961 ;  /* 0xbfb8aa3b7c847820 */ /* 0x000fce0000410000 */
[----:B------:R-:W1:Y:S01]  /*1c50*/  MUFU.EX2 R139, R139 ;  /* 0x0000008b008b7308 */ /* 0x000e620000000800 */
[----:B------:R-:W-:-:S07]  /*1c60*/  FFMA.FTZ R123, R9, R34, R5 ;  /* 0x00000022097b7223 */ /* 0x000fce0000010005 */
[----:B------:R-:W1:Y:S01]  /*1c70*/  MUFU.EX2 R137, R137 ;  /* 0x0000008900897308 */ /* 0x000e620000000800 */
[--C-:B------:R-:W-:Y:S02]  /*1c80*/  HADD2.F32 R142, -RZ, R70.reuse.H0_H0 ;  /* 0x20000046ff8e7230 */ /* 0x100fe40000004100 */
[----:B------:R-:W-:Y:S01]  /*1c90*/  FMUL.FTZ R138, R123, -1.4426950216293334961 ;  /* 0xbfb8aa3b7b8a7820 */ /* 0x000fe20000410000 */
[----:B------:R-:W-:Y:S02]  /*1ca0*/  HADD2.F32 R70, -RZ, R70.H1_H1 ;  /* 0x30000046ff467230 */ /* 0x000fe40000004100 */
[----:B------:R-:W-:Y:S02]  /*1cb0*/  FMUL.FTZ R146, R146, R72 ;  /* 0x0000004892927220 */ /* 0x000fe40000410000 */
[----:B------:R-:W-:Y:S01]  /*1cc0*/  MUFU.RCP R10, R10 ;  /* 0x0000000a000a7308 */ /* 0x000fe20000001000 */
[----:B------:R-:W-:-:S07]  /*1cd0*/  FFMA.FTZ R122, R6, R31, R2 ;  /* 0x0000001f067a7223 */ /* 0x000fce0000010002 */
[----:B------:R-:W1:Y:S01]  /*1ce0*/  MUFU.EX2 R132, R132 ;  /* 0x0000008400847308 */ /* 0x000e620000000800 */
[----:B------:R-:W-:Y:S01]  /*1cf0*/  FMUL.FTZ R146, R70, R146 ;  /* 0x0000009246927220 */ /* 0x000fe20000410000 */
[----:B------:R-:W-:Y:S01]  /*1d00*/  FMUL.FTZ R133, R122, -1.4426950216293334961 ;  /* 0xbfb8aa3b7a857820 */ /* 0x000fe20000410000 */
[----:B0-----:R-:W-:Y:S01]  /*1d10*/  FADD.FTZ R140, R140, 1 ;  /* 0x3f8000008c8c7421 */ /* 0x001fe20000010000 */
[--C-:B------:R-:W-:Y:S02]  /*1d20*/  HADD2.F32 R70, -RZ, R71.reuse.H0_H0 ;  /* 0x20000047ff467230 */ /* 0x100fe40000004100 */
[----:B-1----:R-:W-:Y:S01]  /*1d30*/  FADD.FTZ R139, R139, 1 ;  /* 0x3f8000008b8b7421 */ /* 0x002fe20000010000 */
[----:B------:R-:W-:Y:S01]  /*1d40*/  HADD2.F32 R71, -RZ, R71.H1_H1 ;  /* 0x30000047ff477230 */ /* 0x000fe20000004100 */
[----:B------:R-:W0:Y:S01]  /*1d50*/  MUFU.EX2 R138, R138 ;  /* 0x0000008a008a7308 */ /* 0x000e220000000800 */
[----:B------:R-:W-:Y:S01]  /*1d60*/  FADD.FTZ R137, R137, 1 ;  /* 0x3f80000089897421 */ /* 0x000fe20000010000 */
[----:B------:R-:W-:-:S02]  /*1d70*/  FFMA.FTZ R113, R9, R30, R5 ;  /* 0x0000001e09717223 */ /* 0x000fc40000010005 */
[----:B------:R-:W-:Y:S01]  /*1d80*/  FMUL.FTZ R144, R71, R144 ;  /* 0x0000009047907220 */ /* 0x000fe20000410000 */
[----:B------:R-:W-:Y:S01]  /*1d90*/  FFMA.FTZ R116, R6, R27, R2 ;  /* 0x0000001b06747223 */ /* 0x000fe20000010002 */
[----:B------:R-:W-:Y:S02]  /*1da0*/  FFMA.FTZ R114, R8, R29, R4 ;  /* 0x0000001d08727223 */ /* 0x000fe40000010004 */
[----:B------:R-:W1:Y:S01]  /*1db0*/  MUFU.EX2 R133, R133 ;  /* 0x0000008500857308 */ /* 0x000e620000000800 */
[----:B------:R-:W-:Y:S01]  /*1dc0*/  FMUL.FTZ R134, R113, -1.4426950216293334961 ;  /* 0xbfb8aa3b71867820 */ /* 0x000fe20000410000 */
[----:B------:R-:W-:Y:S01]  /*1dd0*/  FADD.FTZ R132, R132, 1 ;  /* 0x3f80000084847421 */ /* 0x000fe20000010000 */
[----:B------:R-:W-:-:S05]  /*1de0*/  FMUL.FTZ R127, R116, -1.4426950216293334961 ;  /* 0xbfb8aa3b747f7820 */ /* 0x000fca0000410000 */
[----:B------:R-:W1:Y:S01]  /*1df0*/  MUFU.RCP R140, R140 ;  /* 0x0000008c008c7308 */ /* 0x000e620000001000 */
[----:B------:R-:W-:-:S07]  /*1e00*/  FMUL.FTZ R135, R114, -1.4426950216293334961 ;  /* 0xbfb8aa3b72877820 */ /* 0x000fce0000410000 */
[----:B------:R-:W1:Y:S08]  /*1e10*/  MUFU.RCP R139, R139 ;  /* 0x0000008b008b7308 */ /* 0x000e700000001000 */
[----:B------:R0:W-:Y:S01]  /*1e20*/  MUFU.RCP R71, R137 ;  /* 0x0000008900477308 */ /* 0x0001e20000001000 */
[----:B------:R-:W-:Y:S01]  /*1e30*/  FFMA.FTZ R115, R7, R28, R3 ;  /* 0x0000001c07737223 */ /* 0x000fe20000010003 */
[----:B0-----:R-:W-:-:S06]  /*1e40*/  FADD.FTZ R137, -R10, 1 ;  /* 0x3f8000000a897421 */ /* 0x001fcc0000010100 */
[----:B------:R-:W-:Y:S01]  /*1e50*/  MUFU.EX2 R134, R134 ;  /* 0x0000008600867308 */ /* 0x000fe20000000800 */
[----:B------:R-:W-:-:S07]  /*1e60*/  FFMA.FTZ R137, R130, R137, 1 ;  /* 0x3f80000082897423 */ /* 0x000fce0000010089 */
[----:B------:R0:W-:Y:S01]  /*1e70*/  MUFU.RCP R130, R132 ;  /* 0x0000008400827308 */ /* 0x0001e20000001000 */
[----:B------:R-:W-:Y:S01]  /*1e80*/  FADD.FTZ R138, R138, 1 ;  /* 0x3f8000008a8a7421 */ /* 0x000fe20000010000 */
[----:B------:R-:W-:-:S06]  /*1e90*/  FMUL.FTZ R136, R115, -1.4426950216293334961 ;  /* 0xbfb8aa3b73887820 */ /* 0x000fcc0000410000 */
[----:B------:R-:W1:Y:S01]  /*1ea0*/  MUFU.RCP R147, R147 ;  /* 0x0000009300937308 */ /* 0x000e620000001000 */
[----:B0-----:R-:W-:Y:S01]  /*1eb0*/  FADD.FTZ R132, -R141, 1 ;  /* 0x3f8000008d847421 */ /* 0x001fe20000010100 */
[----:B------:R-:W-:-:S03]  /*1ec0*/  FMUL.FTZ R145, R70, R145 ;  /* 0x0000009146917220 */ /* 0x000fc60000410000 */
[----:B------:R-:W-:-:S03]  /*1ed0*/  FFMA.FTZ R132, R128, R132, 1 ;  /* 0x3f80000080847423 */ /* 0x000fc60000010084 */
[----:B------:R-:W0:Y:S01]  /*1ee0*/  MUFU.EX2 R127, R127 ;  /* 0x0000007f007f7308 */ /* 0x000e220000000800 */
[----:B------:R-:W-:Y:S01]  /*1ef0*/  FMUL.FTZ R132, R141, R132 ;  /* 0x000000848d847220 */ /* 0x000fe20000410000 */
[----:B-1----:R-:W-:Y:S01]  /*1f00*/  FADD.FTZ R128, R133, 1 ;  /* 0x3f80000085807421 */ /* 0x002fe20000010000 */
[----:B------:R-:W-:-:S05]  /*1f10*/  FADD.FTZ R141, -R140, 1 ;  /* 0x3f8000008c8d7421 */ /* 0x000fca0000010100 */
[----:B------:R-:W1:Y:S01]  /*1f20*/  MUFU.EX2 R135, R135 ;  /* 0x0000008700877308 */ /* 0x000e620000000800 */
[----:B------:R-:W-:Y:S01]  /*1f30*/  FFMA.FTZ R106, R9, R26, R5 ;  /* 0x0000001a096a7223 */ /* 0x000fe20000010005 */
[----:B------:R-:W-:Y:S01]  /*1f40*/  FADD.FTZ R133, -R139, 1 ;  /* 0x3f8000008b857421 */ /* 0x000fe20000010100 */
[----:B------:R-:W-:-:S05]  /*1f50*/  FFMA.FTZ R108, R7, R24, R3 ;  /* 0x00000018076c7223 */ /* 0x000fca0000010003 */
[----:B------:R-:W1:Y:S01]  /*1f60*/  MUFU.RCP R70, R138 ;  /* 0x0000008a00467308 */ /* 0x000e620000001000 */
[----:B------:R-:W-:Y:S01]  /*1f70*/  FMUL.FTZ R92, R12, R92 ;  /* 0x0000005c0c5c7220 */ /* 0x000fe20000410000 */
[----:B------:R-:W-:Y:S01]  /*1f80*/  FFMA.FTZ R141, R131, R141, 1 ;  /* 0x3f800000838d7423 */ /* 0x000fe2000001008d */
[----:B------:R-:W-:Y:S01]  /*1f90*/  FMUL.FTZ R125, R106, -1.4426950216293334961 ;  /* 0xbfb8aa3b6a7d7820 */ /* 0x000fe20000410000 */
[----:B------:R-:W-:-:S04]  /*1fa0*/  FFMA.FTZ R129, R129, R133, 1 ;  /* 0x3f80000081817423 */ /* 0x000fc80000010085 */
[----:B------:R-:W1:Y:S01]  /*1fb0*/  MUFU.EX2 R136, R136 ;  /* 0x0000008800887308 */ /* 0x000e620000000800 */
[----:B------:R-:W-:Y:S01]  /*1fc0*/  FFMA.FTZ R109, R6, R23, R2 ;  /* 0x00000017066d7223 */ /* 0x000fe20000010002 */
[----:B------:R-:W-:Y:S01]  /*1fd0*/  FFMA.FTZ R107, R8, R25, R4 ;  /* 0x00000019086b7223 */ /* 0x000fe20000010004 */
[----:B------:R-:W-:Y:S01]  /*1fe0*/  FMUL.FTZ R120, R108, -1.4426950216293334961 ;  /* 0xbfb8aa3b6c787820 */ /* 0x000fe20000410000 */
[----:B------:R-:W-:Y:S01]  /*1ff0*/  FMUL.FTZ R150, R150, R92 ;  /* 0x0000005c96967220 */ /* 0x000fe20000410000 */
[----:B------:R-:W-:Y:S01]  /*2000*/  FMUL.FTZ R137, R10, R137 ;  /* 0x000000890a897220 */ /* 0x000fe20000410000 */
[----:B------:R-:W-:Y:S01]  /*2010*/  FMUL.FTZ R141, R140, R141 ;  /* 0x0000008d8c8d7220 */ /* 0x000fe20000410000 */
[----:B------:R-:W-:Y:S01]  /*2020*/  FADD.FTZ R92, -R147, 1 ;  /* 0x3f800000935c7421 */ /* 0x000fe20000010100 */
[----:B------:R-:W-:Y:S01]  /*2030*/  FADD.FTZ R10, R134, 1 ;  /* 0x3f800000860a7421 */ /* 0x000fe20000010000 */
[----:B------:R-:W-:Y:S01]  /*2040*/  FMUL.FTZ R140, R139, R129 ;  /* 0x000000818b8c7220 */ /* 0x000fe20000410000 */
[--C-:B------:R-:W-:Y:S01]  /*2050*/  HADD2.F32 R133, -RZ, R69.reuse.H0_H0 ;  /* 0x20000045ff857230 */ /* 0x100fe20000004100 */
[----:B------:R-:W1:Y:S01]  /*2060*/  MUFU.EX2 R125, R125 ;  /* 0x0000007d007d7308 */ /* 0x000e620000000800 */
[----:B------:R-:W-:-:S02]  /*2070*/  HADD2.F32 R129, -RZ, R69.H1_H1 ;  /* 0x30000045ff817230 */ /* 0x000fc40000004100 */
[----:B------:R-:W-:Y:S01]  /*2080*/  FMUL.FTZ R117, R109, -1.4426950216293334961 ;  /* 0xbfb8aa3b6d757820 */ /* 0x000fe20000410000 */
[----:B0-----:R-:W-:Y:S01]  /*2090*/  FADD.FTZ R69, R127, 1 ;  /* 0x3f8000007f457421 */ /* 0x001fe20000010000 */
[----:B------:R-:W-:Y:S01]  /*20a0*/  FMUL.FTZ R126, R107, -1.4426950216293334961 ;  /* 0xbfb8aa3b6b7e7820 */ /* 0x000fe20000410000 */
[----:B------:R-:W-:Y:S01]  /*20b0*/  FFMA.FTZ R92, R91, R92, 1 ;  /* 0x3f8000005b5c7423 */ /* 0x000fe2000001005c */
[----:B-1----:R-:W-:Y:S01]  /*20c0*/  FADD.FTZ R131, R135, 1 ;  /* 0x3f80000087837421 */ /* 0x002fe20000010000 */
[----:B------:R-:W0:Y:S01]  /*20d0*/  MUFU.EX2 R120, R120 ;  /* 0x0000007800787308 */ /* 0x000e220000000800 */
[----:B------:R-:W-:Y:S01]  /*20e0*/  FADD.FTZ R127, -R70, 1 ;  /* 0x3f800000467f7421 */ /* 0x000fe20000010100 */
[----:B------:R-:W-:Y:S01]  /*20f0*/  FMUL.FTZ R147, R147, R92 ;  /* 0x0000005c93937220 */ /* 0x000fe20000410000 */
[----:B------:R-:W-:-:S05]  /*2100*/  FADD.FTZ R136, R136, 1 ;  /* 0x3f80000088887421 */ /* 0x000fca0000010000 */
[----:B------:R-:W1:Y:S01]  /*2110*/  MUFU.RCP R10, R10 ;  /* 0x0000000a000a7308 */ /* 0x000e620000001000 */
[----:B------:R-:W-:Y:S01]  /*2120*/  FFMA.FTZ R127, R123, R127, 1 ;  /* 0x3f8000007b7f7423 */ /* 0x000fe2000001007f */
[----:B------:R-:W-:Y:S01]  /*2130*/  FMUL.FTZ R147, R142, R147 ;  /* 0x000000938e937220 */ /* 0x000fe20000410000 */
[----:B------:R-:W-:-:S05]  /*2140*/  FADD.FTZ R123, -R71, 1 ;  /* 0x3f800000477b7421 */ /* 0x000fca0000010100 */
[----:B------:R-:W1:Y:S01]  /*2150*/  MUFU.EX2 R117, R117 ;  /* 0x0000007500757308 */ /* 0x000e620000000800 */
[--C-:B------:R-:W-:Y:S02]  /*2160*/  HADD2.F32 R143, -RZ, R68.reuse.H0_H0 ;  /* 0x20000044ff8f7230 */ /* 0x100fe40000004100 */
[----:B------:R-:W-:-:S05]  /*2170*/  HADD2.F32 R142, -RZ, R68.H1_H1 ;  /* 0x30000044ff8e7230 */ /* 0x000fca0000004100 */
[----:B------:R-:W1:Y:S01]  /*2180*/  MUFU.RCP R69, R69 ;  /* 0x0000004500457308 */ /* 0x000e620000001000 */
[----:B------:R-:W-:-:S07]  /*2190*/  FFMA.FTZ R103, R8, R21, R4 ;  /* 0x0000001508677223 */ /* 0x000fce0000010004 */
[----:B------:R-:W2:Y:S01]  /*21a0*/  MUFU.EX2 R126, R126 ;  /* 0x0000007e007e7308 */ /* 0x000ea20000000800 */
[----:B------:R-:W-:-:S07]  /*21b0*/  FFMA.FTZ R123, R121, R123, 1 ;  /* 0x3f800000797b7423 */ /* 0x000fce000001007b */
[----:B------:R-:W2:Y:S01]  /*21c0*/  MUFU.RCP R131, R131 ;  /* 0x0000008300837308 */ /* 0x000ea20000001000 */
[----:B------:R-:W-:Y:S01]  /*21d0*/  FFMA.FTZ R102, R9, R22, R5 ;  /* 0x0000001609667223 */ /* 0x000fe20000010005 */
[----:B------:R-:W-:Y:S01]  /*21e0*/  FMUL.FTZ R142, R142, R132 ;  /* 0x000000848e8e7220 */ /* 0x000fe20000410000 */
[----:B------:R-:W-:-:S05]  /*21f0*/  FADD.FTZ R132, R125, 1 ;  /* 0x3f8000007d847421 */ /* 0x000fca0000010000 */
[----:B------:R1:W2:Y:S01]  /*2200*/  MUFU.RCP R68, R136 ;  /* 0x0000008800447308 */ /* 0x0002a20000001000 */
[--C-:B------:R-:W-:Y:S02]  /*2210*/  HADD2.F32 R138, -RZ, R66.reuse.H1_H1 ;  /* 0x30000042ff8a7230 */ /* 0x100fe40000004100 */
[----:B------:R-:W-:Y:S01]  /*2220*/  FMUL.FTZ R119, R103, -1.4426950216293334961 ;  /* 0xbfb8aa3b67777820 */ /* 0x000fe20000410000 */
[----:B------:R-:W-:Y:S01]  /*2230*/  FMUL.FTZ R123, R71, R123 ;  /* 0x0000007b477b7220 */ /* 0x000fe20000410000 */
[----:B------:R-:W-:Y:S01]  /*2240*/  FMUL.FTZ R118, R102, -1.4426950216293334961 ;  /* 0xbfb8aa3b66767820 */ /* 0x000fe20000410000 */
[----:B------:R-:W-:Y:S01]  /*2250*/  FMUL.FTZ R143, R143, R137 ;  /* 0x000000898f8f7220 */ /* 0x000fe20000410000 */
[----:B------:R-:W-:Y:S02]  /*2260*/  HADD2.F32 R139, -RZ, R66.H0_H0 ;  /* 0x20000042ff8b7230 */ /* 0x000fe40000004100 */
[----:B0-----:R-:W-:Y:S01]  /*2270*/  FADD.FTZ R66, R120, 1 ;  /* 0x3f80000078427421 */ /* 0x001fe20000010000 */
[--C-:B------:R-:W-:Y:S01]  /*2280*/  HADD2.F32 R137, -RZ, R67.reuse.H0_H0 ;  /* 0x20000043ff897230 */ /* 0x100fe20000004100 */
[----:B------:R-:W0:Y:S01]  /*2290*/  MUFU.RCP R121, R132 ;  /* 0x0000008400797308 */ /* 0x000e220000001000 */
[----:B-1----:R-:W-:-:S02]  /*22a0*/  HADD2.F32 R136, -RZ, R67.H1_H1 ;  /* 0x30000043ff887230 */ /* 0x002fc40000004100 */
[----:B------:R-:W-:Y:S01]  /*22b0*/  FADD.FTZ R67, -R10, 1 ;  /* 0x3f8000000a437421 */ /* 0x000fe20000010100 */
[----:B------:R-:W-:Y:S01]  /*22c0*/  FFMA.FTZ R98, R7, R20, R3 ;  /* 0x0000001407627223 */ /* 0x000fe20000010003 */
[----:B------:R-:W-:Y:S01]  /*22d0*/  FFMA.FTZ R99, R6, R19, R2 ;  /* 0x0000001306637223 */ /* 0x000fe20000010002 */
[----:B------:R-:W-:Y:S01]  /*22e0*/  FADD.FTZ R95, -R84, R95 ;  /* 0x0000005f545f7221 */ /* 0x000fe20000010100 */
[----:B------:R-:W-:Y:S01]  /*22f0*/  FMUL.FTZ R138, R138, R123 ;  /* 0x0000007b8a8a7220 */ /* 0x000fe20000410000 */
[----:B------:R-:W-:Y:S01]  /*2300*/  FMUL.FTZ R127, R70, R127 ;  /* 0x0000007f467f7220 */ /* 0x000fe20000410000 */
[----:B------:R-:W-:Y:S01]  /*2310*/  FADD.FTZ R117, R117, 1 ;  /* 0x3f80000075757421 */ /* 0x000fe20000010000 */
[----:B------:R-:W-:Y:S01]  /*2320*/  FADD.FTZ R123, -R69, 1 ;  /* 0x3f800000457b7421 */ /* 0x000fe20000010100 */
[----:B------:R-:W1:Y:S01]  /*2330*/  MUFU.EX2 R119, R119 ;  /* 0x0000007700777308 */ /* 0x000e620000000800 */
[----:B--2---:R-:W-:Y:S01]  /*2340*/  FADD.FTZ R70, R126, 1 ;  /* 0x3f8000007e467421 */ /* 0x004fe20000010000 */
[----:B------:R-:W-:Y:S01]  /*2350*/  FFMA.FTZ R73, R9, R18, R5 ;  /* 0x0000001209497223 */ /* 0x000fe20000010005 */
[----:B------:R-:W-:Y:S01]  /*2360*/  FFMA.FTZ R113, R113, R67, 1 ;  /* 0x3f80000071717423 */ /* 0x000fe20000010043 */
[----:B------:R-:W-:Y:S01]  /*2370*/  FADD.FTZ R71, -R131, 1 ;  /* 0x3f80000083477421 */ /* 0x000fe20000010100 */
[----:B------:R-:W-:Y:S01]  /*2380*/  FMUL.FTZ R112, R98, -1.4426950216293334961 ;  /* 0xbfb8aa3b62707820 */ /* 0x000fe20000410000 */
[----:B------:R-:W-:Y:S01]  /*2390*/  FMUL.FTZ R110, R99, -1.4426950216293334961 ;  /* 0xbfb8aa3b636e7820 */ /* 0x000fe20000410000 */
[----:B------:R-:W-:Y:S01]  /*23a0*/  FMUL.FTZ R15, R46, R95 ;  /* 0x0000005f2e0f7220 */ /* 0x000fe20000410000 */
[----:B------:R-:W-:Y:S01]  /*23b0*/  MUFU.EX2 R118, R118 ;  /* 0x0000007600767308 */ /* 0x000fe20000000800 */
[----:B------:R-:W-:Y:S01]  /*23c0*/  FFMA.FTZ R116, R116, R123, 1 ;  /* 0x3f80000074747423 */ /* 0x000fe2000001007b */
[----:B------:R-:W-:Y:S01]  /*23d0*/  FMUL.FTZ R111, R73, -1.4426950216293334961 ;  /* 0xbfb8aa3b496f7820 */ /* 0x000fe20000410000 */
[----:B------:R-:W-:Y:S01]  /*23e0*/  FADD.FTZ R120, -R68, 1 ;  /* 0x3f80000044787421 */ /* 0x000fe20000010100 */
[----:B------:R-:W-:-:S04]  /*23f0*/  FFMA.FTZ R114, R114, R71, 1 ;  /* 0x3f80000072727423 */ /* 0x000fc80000010047 */
[----:B------:R-:W2:Y:S01]  /*2400*/  MUFU.RCP R128, R128 ;  /* 0x0000008000807308 */ /* 0x000ea20000001000 */
[----:B------:R-:W-:Y:S01]  /*2410*/  FMUL.FTZ R113, R10, R113 ;  /* 0x000000710a717220 */ /* 0x000fe20000410000 */
[----:B------:R-:W-:Y:S01]  /*2420*/  FFMA.FTZ R93, R8, R17, R4 ;  /* 0x00000011085d7223 */ /* 0x000fe20000010004 */
[----:B------:R-:W-:Y:S01]  /*2430*/  FFMA.FTZ R94, R7, R16, R3 ;  /* 0x00000010075e7223 */ /* 0x000fe20000010003 */
[----:B------:R-:W-:-:S04]  /*2440*/  FFMA.FTZ R95, R6, R15, R2 ;  /* 0x0000000f065f7223 */ /* 0x000fc80000010002 */
[----:B------:R-:W5:Y:S01]  /*2450*/  MUFU.RCP R66, R66 ;  /* 0x0000004200427308 */ /* 0x000f620000001000 */
[--C-:B------:R-:W-:Y:S02]  /*2460*/  HADD2.F32 R10, -RZ, R58.reuse.H0_H0 ;  /* 0x2000003aff0a7230 */ /* 0x100fe40000004100 */
[----:B------:R-:W-:Y:S01]  /*2470*/  FMUL.FTZ R116, R69, R116 ;  /* 0x0000007445747220 */ /* 0x000fe20000410000 */
[----:B------:R-:W-:-:S04]  /*2480*/  HADD2.F32 R69, -RZ, R58.H1_H1 ;  /* 0x3000003aff457230 */ /* 0x000fc80000004100 */
[----:B------:R-:W3:Y:S01]  /*2490*/  MUFU.RCP R67, R117 ;  /* 0x0000007500437308 */ /* 0x000ee20000001000 */
[----:B------:R-:W-:Y:S01]  /*24a0*/  FFMA.FTZ R115, R115, R120, 1 ;  /* 0x3f80000073737423 */ /* 0x000fe20000010078 */
[----:B------:R-:W-:Y:S01]  /*24b0*/  FMUL.FTZ R114, R131, R114 ;  /* 0x0000007283727220 */ /* 0x000fe20000410000 */
[----:B------:R-:W-:Y:S01]  /*24c0*/  FMUL.FTZ R105, R93, -1.4426950216293334961 ;  /* 0xbfb8aa3b5d697820 */ /* 0x000fe20000410000 */
[----:B------:R-:W-:-:S04]  /*24d0*/  FMUL.FTZ R104, R94, -1.4426950216293334961 ;  /* 0xbfb8aa3b5e687820 */ /* 0x000fc80000410000 */
[----:B------:R-:W4:Y:S01]  /*24e0*/  MUFU.RCP R70, R70 ;  /* 0x0000004600467308 */ /* 0x000f220000001000 */
[----:B------:R-:W-:Y:S01]  /*24f0*/  FMUL.FTZ R100, R95, -1.4426950216293334961 ;  /* 0xbfb8aa3b5f647820 */ /* 0x000fe20000410000 */
[----:B------:R-:W-:Y:S01]  /*2500*/  FMUL.FTZ R135, R10, R113 ;  /* 0x000000710a877220 */ /* 0x000fe20000410000 */
[----:B------:R-:W-:-:S05]  /*2510*/  HADD2.F32 R10, -RZ, R59.H0_H0 ;  /* 0x2000003bff0a7230 */ /* 0x000fca0000004100 */
[----:B------:R-:W4:Y:S01]  /*2520*/  MUFU.EX2 R112, R112 ;  /* 0x0000007000707308 */ /* 0x000f220000000800 */
[----:B------:R-:W-:Y:S01]  /*2530*/  FMUL.FTZ R115, R68, R115 ;  /* 0x0000007344737220 */ /* 0x000fe20000410000 */
[----:B------:R-:W-:-:S06]  /*2540*/  FMUL.FTZ R134, R69, R114 ;  /* 0x0000007245867220 */ /* 0x000fcc0000410000 */
[----:B------:R-:W4:Y:S01]  /*2550*/  MUFU.EX2 R110, R110 ;  /* 0x0000006e006e7308 */ /* 0x000f220000000800 */
[----:B0-----:R-:W-:Y:S01]  /*2560*/  FADD.FTZ R69, -R121, 1 ;  /* 0x3f80000079457421 */ /* 0x001fe20000010100 */
[----:B------:R-:W-:-:S06]  /*2570*/  FMUL.FTZ R141, R133, R141 ;  /* 0x0000008d858d7220 */ /* 0x000fcc0000410000 */
[----:B------:R-:W0:Y:S01]  /*2580*/  MUFU.EX2 R111, R111 ;  /* 0x0000006f006f7308 */ /* 0x000e220000000800 */
[----:B------:R-:W-:Y:S01]  /*2590*/  FMUL.FTZ R140, R129, R140 ;  /* 0x0000008c818c7220 */ /* 0x000fe20000410000 */
[----:B-1----:R-:W-:Y:S01]  /*25a0*/  FADD.FTZ R119, R119, 1 ;  /* 0x3f80000077777421 */ /* 0x002fe20000010000 */
[----:B------:R-:W-:Y:S01]  /*25b0*/  FMUL.FTZ R133, R10, R115 ;  /* 0x000000730a857220 */ /* 0x000fe20000410000 */
[----:B--2---:R-:W-:Y:S01]  /*25c0*/  FADD.FTZ R129, -R128, 1 ;  /* 0x3f80000080817421 */ /* 0x004fe20000010100 */
[----:B------:R-:W-:Y:S01]  /*25d0*/  FADD.FTZ R71, R118, 1 ;  /* 0x3f80000076477421 */ /* 0x000fe20000010000 */
[----:B------:R-:W-:Y:S02]  /*25e0*/  FFMA.FTZ R10, R106, R69, 1 ;  /* 0x3f8000006a0a7423 */ /* 0x000fe40000010045 */
[----:B------:R-:W1:Y:S01]  /*25f0*/  MUFU.EX2 R105, R105 ;  /* 0x0000006900697308 */ /* 0x000e620000000800 */
[----:B-----5:R-:W-:Y:S01]  /*2600*/  FADD.FTZ R69, -R66, 1 ;  /* 0x3f80000042457421 */ /* 0x020fe20000010100 */
[----:B---3--:R-:W-:-:S06]  /*2610*/  FADD.FTZ R106, -R67, 1 ;  /* 0x3f800000436a7421 */ /* 0x008fcc0000010100 */
[----:B------:R-:W2:Y:S01]  /*2620*/  MUFU.EX2 R104, R104 ;  /* 0x0000006800687308 */ /* 0x000ea20000000800 */
[----:B------:R-:W-:-:S07]  /*2630*/  FFMA.FTZ R129, R122, R129, 1 ;  /* 0x3f8000007a817423 */ /* 0x000fce0000010081 */
[----:B------:R-:W3:Y:S01]  /*2640*/  MUFU.EX2 R100, R100 ;  /* 0x0000006400647308 */ /* 0x000ee20000000800 */
[----:B------:R-:W-:Y:S02]  /*2650*/  HADD2.F32 R59, -RZ, R59.H1_H1 ;  /* 0x3000003bff3b7230 */ /* 0x000fe40000004100 */
[----:B----4-:R-:W-:Y:S01]  /*2660*/  FADD.FTZ R68, -R70, 1 ;  /* 0x3f80000046447421 */ /* 0x010fe20000010100 */
[----:B------:R-:W-:Y:S01]  /*2670*/  FFMA.FTZ R69, R108, R69, 1 ;  /* 0x3f8000006c457423 */ /* 0x000fe20000010045 */
[----:B------:R-:W-:-:S03]  /*2680*/  FFMA.FTZ R108, R109, R106, 1 ;  /* 0x3f8000006d6c7423 */ /* 0x000fc6000001006a */
[----:B------:R-:W4:Y:S01]  /*2690*/  MUFU.RCP R58, R119 ;  /* 0x00000077003a7308 */ /* 0x000f220000001000 */
[----:B------:R-:W-:Y:S01]  /*26a0*/  FADD.FTZ R112, R112, 1 ;  /* 0x3f80000070707421 */ /* 0x000fe20000010000 */
[----:B------:R-:W-:Y:S01]  /*26b0*/  FADD.FTZ R110, R110, 1 ;  /* 0x3f8000006e6e7421 */ /* 0x000fe20000010000 */
[----:B------:R-:W-:Y:S01]  /*26c0*/  FMUL.FTZ R129, R128, R129 ;  /* 0x0000008180817220 */ /* 0x000fe20000410000 */
[----:B------:R-:W-:Y:S01]  /*26d0*/  FFMA.FTZ R107, R107, R68, 1 ;  /* 0x3f8000006b6b7423 */ /* 0x000fe20000010044 */
[----:B------:R-:W-:-:S03]  /*26e0*/  FMUL.FTZ R66, R66, R69 ;  /* 0x0000004542427220 */ /* 0x000fc60000410000 */
[----:B------:R-:W5:Y:S01]  /*26f0*/  MUFU.RCP R71, R71 ;  /* 0x0000004700477308 */ /* 0x000f620000001000 */
[----:B------:R-:W-:Y:S02]  /*2700*/  HADD2.F32 R128, -RZ, R57.H1_H1 ;  /* 0x30000039ff807230 */ /* 0x000fe40000004100 */
[----:B------:R-:W-:Y:S01]  /*2710*/  FMUL.FTZ R132, R59, R116 ;  /* 0x000000743b847220 */ /* 0x000fe20000410000 */
[----:B0-----:R-:W-:Y:S01]  /*2720*/  FADD.FTZ R68, R111, 1 ;  /* 0x3f8000006f447421 */ /* 0x001fe20000010000 */
[----:B------:R-:W-:Y:S01]  /*2730*/  FMUL.FTZ R69, R67, R108 ;  /* 0x0000006c43457220 */ /* 0x000fe20000410000 */
[----:B------:R-:W-:Y:S02]  /*2740*/  FMUL.FTZ R107, R70, R107 ;  /* 0x0000006b466b7220 */ /* 0x000fe40000410000 */
[----:B------:R-:W0:Y:S01]  /*2750*/  MUFU.RCP R59, R112 ;  /* 0x00000070003b7308 */ /* 0x000e220000001000 */
[----:B------:R-:W-:Y:S02]  /*2760*/  HADD2.F32 R131, -RZ, R56.H0_H0 ;  /* 0x20000038ff837230 */ /* 0x000fe40000004100 */
[----:B------:R-:W-:Y:S01]  /*2770*/  FMUL.FTZ R128, R128, R69 ;  /* 0x0000004580807220 */ /* 0x000fe20000410000 */
[----:B------:R-:W-:Y:S01]  /*2780*/  FMUL.FTZ R10, R121, R10 ;  /* 0x0000000a790a7220 */ /* 0x000fe20000410000 */
[----:B-1----:R-:W-:-:S03]  /*2790*/  FADD.FTZ R67, R105, 1 ;  /* 0x3f80000069437421 */ /* 0x002fc60000010000 */
[----:B------:R-:W1:Y:S01]  /*27a0*/  MUFU.RCP R106, R110 ;  /* 0x0000006e006a7308 */ /* 0x000e620000001000 */
[----:B--2---:R-:W-:Y:S01]  /*27b0*/  FADD.FTZ R69, R104, 1 ;  /* 0x3f80000068457421 */ /* 0x004fe20000010000 */
[----:B---3--:R-:W-:Y:S01]  /*27c0*/  FADD.FTZ R70, R100, 1 ;  /* 0x3f80000064467421 */ /* 0x008fe20000010000 */
[----:B------:R-:W-:Y:S02]  /*27d0*/  HADD2.F32 R105, -RZ, R86.H1_H1 ;  /* 0x30000056ff697230 */ /* 0x000fe40000004100 */
[----:B------:R-:W-:Y:S01]  /*27e0*/  FADD.FTZ R125, -R130, 1 ;  /* 0x3f800000827d7421 */ /* 0x000fe20000010100 */
[----:B------:R-:W-:Y:S02]  /*27f0*/  FMUL.FTZ R131, R131, R10 ;  /* 0x0000000a83837220 */ /* 0x000fe40000410000 */
[----:B------:R-:W2:Y:S01]  /*2800*/  MUFU.RCP R68, R68 ;  /* 0x0000004400447308 */ /* 0x000ea20000001000 */
[----:B----4-:R-:W-:Y:S01]  /*2810*/  FADD.FTZ R10, -R58, 1 ;  /* 0x3f8000003a0a7421 */ /* 0x010fe20000010100 */
[----:B------:R-:W-:Y:S01]  /*2820*/  FMUL.FTZ R13, R46, R13 ;  /* 0x0000000d2e0d7220 */ /* 0x000fe20000410000 */
[----:B------:R-:W-:Y:S01]  /*2830*/  FMUL.FTZ R136, R136, R129 ;  /* 0x0000008188887220 */ /* 0x000fe20000410000 */
[----:B------:R-:W-:Y:S01]  /*2840*/  FADD.FTZ R105, -R84, R105 ;  /* 0x0000006954697221 */ /* 0x000fe20000010100 */
[----:B------:R-:W-:Y:S01]  /*2850*/  FFMA.FTZ R125, R124, R125, 1 ;  /* 0x3f8000007c7d7423 */ /* 0x000fe2000001007d */
[----:B------:R-:W-:-:S02]  /*2860*/  HADD2.F32 R129, -RZ, R57.H0_H0 ;  /* 0x20000039ff817230 */ /* 0x000fc40000004100 */
[----:B------:R-:W-:Y:S01]  /*2870*/  MUFU.RCP R69, R69 ;  /* 0x0000004500457308 */ /* 0x000fe20000001000 */
[----:B-----5:R-:W-:Y:S01]  /*2880*/  FADD.FTZ R57, -R71, 1 ;  /* 0x3f80000047397421 */ /* 0x020fe20000010100 */
[----:B------:R-:W-:Y:S01]  /*2890*/  FFMA.FTZ R103, R103, R10, 1 ;  /* 0x3f80000067677423 */ /* 0x000fe2000001000a */
[----:B------:R-:W-:Y:S01]  /*28a0*/  FFMA.FTZ R75, R8, R13, R4 ;  /* 0x0000000d084b7223 */ /* 0x000fe20000010004 */
[----:B------:R-:W-:-:S04]  /*28b0*/  FMUL.FTZ R10, R46, R105 ;  /* 0x000000692e0a7220 */ /* 0x000fc80000410000 */
[----:B------:R-:W3:Y:S01]  /*28c0*/  MUFU.RCP R70, R70 ;  /* 0x0000004600467308 */ /* 0x000ee20000001000 */
[----:B------:R-:W-:Y:S01]  /*28d0*/  FMUL.FTZ R125, R130, R125 ;  /* 0x0000007d827d7220 */ /* 0x000fe20000410000 */
[----:B------:R-:W-:Y:S02]  /*28e0*/  HADD2.F32 R130, -RZ, R56.H1_H1 ;  /* 0x30000038ff827230 */ /* 0x000fe40000004100 */
[----:B------:R-:W-:Y:S01]  /*28f0*/  FFMA.FTZ R102, R102, R57, 1 ;  /* 0x3f80000066667423 */ /* 0x000fe20000010039 */
[----:B------:R-:W-:Y:S01]  /*2900*/  FMUL.FTZ R129, R129, R66 ;  /* 0x0000004281817220 */ /* 0x000fe20000410000 */
[----:B0-----:R-:W-:Y:S01]  /*2910*/  FADD.FTZ R57, -R59, 1 ;  /* 0x3f8000003b397421 */ /* 0x001fe20000010100 */
[----:B-1----:R-:W-:Y:S01]  /*2920*/  FADD.FTZ R56, -R106, 1 ;  /* 0x3f8000006a387421 */ /* 0x002fe20000010100 */
[----:B------:R-:W-:Y:S01]  /*2930*/  FMUL.FTZ R96, R75, -1.4426950216293334961 ;  /* 0xbfb8aa3b4b607820 */ /* 0x000fe20000410000 */
[----:B------:R-:W-:Y:S01]  /*2940*/  FFMA.FTZ R66, R8, R10, R4 ;  /* 0x0000000a08427223 */ /* 0x000fe20000010004 */
[----:B------:R-:W0:Y:S01]  /*2950*/  MUFU.RCP R67, R67 ;  /* 0x0000004300437308 */ /* 0x000e220000001000 */
[----:B------:R-:W-:Y:S01]  /*2960*/  FFMA.FTZ R98, R98, R57, 1 ;  /* 0x3f80000062627423 */ /* 0x000fe20000010039 */
[----:B------:R-:W-:Y:S01]  /*2970*/  FFMA.FTZ R99, R99, R56, 1 ;  /* 0x3f80000063637423 */ /* 0x000fe20000010038 */
[----:B------:R-:W-:Y:S01]  /*2980*/  FMUL.FTZ R57, R66, -1.4426950216293334961 ;  /* 0xbfb8aa3b42397820 */ /* 0x000fe20000410000 */
[----:B--2---:R-:W-:Y:S01]  /*2990*/  FADD.FTZ R56, -R68, 1 ;  /* 0x3f80000044387421 */ /* 0x004fe20000010100 */
[----:B------:R-:W-:Y:S01]  /*29a0*/  FMUL.FTZ R139, R139, R127 ;  /* 0x0000007f8b8b7220 */ /* 0x000fe20000410000 */
[----:B------:R-:W-:Y:S01]  /*29b0*/  FMUL.FTZ R137, R137, R125 ;  /* 0x0000007d89897220 */ /* 0x000fe20000410000 */
[--C-:B------:R-:W-:Y:S01]  /*29c0*/  HADD2.F32 R127, -RZ, R54.reuse.H0_H0 ;  /* 0x20000036ff7f7230 */ /* 0x100fe20000004100 */
[----:B------:R-:W1:Y:S01]  /*29d0*/  MUFU.EX2 R96, R96 ;  /* 0x0000006000607308 */ /* 0x000e620000000800 */
[----:B------:R-:W-:-:S02]  /*29e0*/  HADD2.F32 R126, -RZ, R54.H1_H1 ;  /* 0x30000036ff7e7230 */ /* 0x000fc40000004100 */
[----:B------:R-:W-:Y:S01]  /*29f0*/  FFMA.FTZ R73, R73, R56, 1 ;  /* 0x3f80000049497423 */ /* 0x000fe20000010038 */
[----:B------:R-:W-:Y:S02]  /*2a00*/  HADD2.F32 R125, -RZ, R55.H0_H0 ;  /* 0x20000037ff7d7230 */ /* 0x000fe40000004100 */
[----:B------:R-:W-:Y:S01]  /*2a10*/  FMUL.FTZ R98, R59, R98 ;  /* 0x000000623b627220 */ /* 0x000fe20000410000 */
[----:B---3--:R-:W-:Y:S01]  /*2a20*/  FADD.FTZ R56, -R70, 1 ;  /* 0x3f80000046387421 */ /* 0x008fe20000010100 */
[----:B------:R2:W-:Y:S02]  /*2a30*/  MUFU.EX2 R54, R57 ;  /* 0x0000003900367308 */ /* 0x0005e40000000800 */
[----:B------:R-:W-:Y:S01]  /*2a40*/  FMUL.FTZ R125, R125, R98 ;  /* 0x000000627d7d7220 */ /* 0x000fe20000410000 */
[----:B------:R-:W-:Y:S01]  /*2a50*/  FFMA.FTZ R95, R95, R56, 1 ;  /* 0x3f8000005f5f7423 */ /* 0x000fe20000010038 */
[----:B--2---:R-:W-:-:S04]  /*2a60*/  FADD.FTZ R57, -R69, 1 ;  /* 0x3f80000045397421 */ /* 0x004fc80000010100 */
[----:B------:R-:W-:Y:S02]  /*2a70*/  FFMA.FTZ R98, R94, R57, 1 ;  /* 0x3f8000005e627423 */ /* 0x000fe40000010039 */
[----:B------:R-:W2:Y:S01]  /*2a80*/  LDG.E.64.CONSTANT R56, desc[UR16][R48.64+0x1e000] ;  /* 0x01e0001030387981 */ /* 0x000ea2000c1e9b00 */
[----:B------:R-:W-:Y:S01]  /*2a90*/  FMUL.FTZ R103, R58, R103 ;  /* 0x000000673a677220 */ /* 0x000fe20000410000 */
[----:B0-----:R-:W-:Y:S01]  /*2aa0*/  FADD.FTZ R58, -R67, 1 ;  /* 0x3f800000433a7421 */ /* 0x001fe20000010100 */
[----:B------:R-:W-:Y:S01]  /*2ab0*/  FMUL.FTZ R102, R71, R102 ;  /* 0x0000006647667220 */ /* 0x000fe20000410000 */
[----:B-1----:R-:W-:Y:S02]  /*2ac0*/  FADD.FTZ R71, R96, 1 ;  /* 0x3f80000060477421 */ /* 0x002fe40000010000 */
[----:B------:R-:W-:Y:S02]  /*2ad0*/  FFMA.FTZ R96, R93, R58, 1 ;  /* 0x3f8000005d607423 */ /* 0x000fe4000001003a */
[----:B------:R-:W3:Y:S01]  /*2ae0*/  LDG.E.64.CONSTANT R58, desc[UR16][R50.64+0x19000] ;  /* 0x01900010323a7981 */ /* 0x000ee2000c1e9b00 */
[----:B------:R-:W-:-:S02]  /*2af0*/  HADD2.F32 R12, -RZ, R11.H0_H0 ;  /* 0x2000000bff0c7230 */ /* 0x000fc40000004100 */
[----:B------:R-:W-:Y:S02]  /*2b00*/  HADD2.F32 R11, -RZ, R11.H1_H1 ;  /* 0x3000000bff0b7230 */ /* 0x000fe40000004100 */
[----:B------:R-:W-:-:S03]  /*2b10*/  FFMA.FTZ R74, R9, R14, R5 ;  /* 0x0000000e094a7223 */ /* 0x000fc60000010005 */
[----:B------:R-:W-:Y:S01]  /*2b20*/  FADD.FTZ R11, -R84, R11 ;  /* 0x0000000b540b7221 */ /* 0x000fe20000010100 */
[----:B------:R-:W-:-:S03]  /*2b30*/  FMUL.FTZ R97, R74, -1.4426950216293334961 ;  /* 0xbfb8aa3b4a617820 */ /* 0x000fc60000410000 */
[----:B------:R-:W-:-:S04]  /*2b40*/  FMUL.FTZ R11, R46, R11 ;  /* 0x0000000b2e0b7220 */ /* 0x000fc80000410000 */
[----:B------:R-:W-:Y:S01]  /*2b50*/  FFMA.FTZ R91, R6, R11, R2 ;  /* 0x0000000b065b7223 */ /* 0x000fe20000010002 */
[----:B------:R-:W0:Y:S03]  /*2b60*/  MUFU.EX2 R97, R97 ;  /* 0x0000006100617308 */ /* 0x000e260000000800 */
[----:B------:R-:W-:Y:S01]  /*2b70*/  FMUL.FTZ R92, R91, -1.4426950216293334961 ;  /* 0xbfb8aa3b5b5c7820 */ /* 0x000fe20000410000 */
[----:B------:R-:W-:-:S04]  /*2b80*/  FADD.FTZ R12, -R84, R12 ;  /* 0x0000000c540c7221 */ /* 0x000fc80000010100 */
[----:B------:R-:W1:Y:S01]  /*2b90*/  MUFU.EX2 R72, R92 ;  /* 0x0000005c00487308 */ /* 0x000e620000000800 */
[----:B------:R-:W-:Y:S02]  /*2ba0*/  HADD2.F32 R124, -RZ, R55.H1_H1 ;  /* 0x30000037ff7c7230 */ /* 0x000fe40000004100 */
[----:B------:R-:W-:Y:S01]  /*2bb0*/  FMUL.FTZ R12, R46, R12 ;  /* 0x0000000c2e0c7220 */ /* 0x000fe20000410000 */
[----:B------:R-:W-:-:S03]  /*2bc0*/  FMUL.FTZ R99, R106, R99 ;  /* 0x000000636a637220 */ /* 0x000fc60000410000 */
[----:B------:R-:W-:Y:S01]  /*2bd0*/  FFMA.FTZ R85, R7, R12, R3 ;  /* 0x0000000c07557223 */ /* 0x000fe20000010003 */
[----:B------:R-:W-:Y:S01]  /*2be0*/  FMUL.FTZ R124, R124, R99 ;  /* 0x000000637c7c7220 */ /* 0x000fe20000410000 */
[--C-:B------:R-:W-:Y:S02]  /*2bf0*/  HADD2.F32 R99, -RZ, R87.reuse.H1_H1 ;  /* 0x30000057ff637230 */ /* 0x100fe40000004100 */
[----:B------:R-:W-:Y:S01]  /*2c00*/  FMUL.FTZ R153, R46, R153 ;  /* 0x000000992e997220 */ /* 0x000fe20000410000 */
[----:B0-----:R-:W-:Y:S01]  /*2c10*/  FADD.FTZ R55, R97, 1 ;  /* 0x3f80000061377421 */ /* 0x001fe20000010000 */
[----:B------:R-:W-:Y:S01]  /*2c20*/  FMUL.FTZ R101, R85, -1.4426950216293334961 ;  /* 0xbfb8aa3b55657820 */ /* 0x000fe20000410000 */
[----:B------:R-:W-:Y:S02]  /*2c30*/  HADD2.F32 R97, -RZ, R87.H0_H0 ;  /* 0x20000057ff617230 */ /* 0x000fe40000004100 */
[----:B------:R-:W-:Y:S01]  /*2c40*/  FADD.FTZ R99, -R84, R99 ;  /* 0x0000006354637221 */ /* 0x000fe20000010100 */
[----:B------:R-:W-:Y:S01]  /*2c50*/  FFMA.FTZ R47, R9, R153, R5 ;  /* 0x00000099092f7223 */ /* 0x000fe20000010005 */
[----:B-1----:R-:W-:Y:S01]  /*2c60*/  FADD.FTZ R87, R72, 1 ;  /* 0x3f80000048577421 */ /* 0x002fe20000010000 */
[----:B------:R-:W0:Y:S01]  /*2c70*/  MUFU.RCP R55, R55 ;  /* 0x0000003700377308 */ /* 0x000e220000001000 */
[----:B------:R-:W-:Y:S01]  /*2c80*/  FMUL.FTZ R72, R46, R99 ;  /* 0x000000632e487220 */ /* 0x000fe20000410000 */
[----:B------:R-:W-:Y:S01]  /*2c90*/  FMUL.FTZ R92, R47, -1.4426950216293334961 ;  /* 0xbfb8aa3b2f5c7820 */ /* 0x000fe20000410000 */
[----:B------:R-:W-:Y:S01]  /*2ca0*/  FADD.FTZ R97, -R84, R97 ;  /* 0x0000006154617221 */ /* 0x000fe20000010100 */
[----:B------:R-:W-:-:S04]  /*2cb0*/  FMUL.FTZ R94, R68, R73 ;  /* 0x00000049445e7220 */ /* 0x000fc80000410000 */
[----:B------:R-:W1:Y:S01]  /*2cc0*/  MUFU.EX2 R101, R101 ;  /* 0x0000006500657308 */ /* 0x000e620000000800 */
[----:B------:R-:W-:Y:S01]  /*2cd0*/  FFMA.FTZ R68, R6, R72, R2 ;  /* 0x0000004806447223 */ /* 0x000fe20000010002 */
[----:B------:R-:W-:Y:S01]  /*2ce0*/  FMUL.FTZ R73, R46, R97 ;  /* 0x000000612e497220 */ /* 0x000fe20000410000 */
[----:B------:R-:W-:-:S05]  /*2cf0*/  FMUL.FTZ R98, R69, R98 ;  /* 0x0000006245627220 */ /* 0x000fca0000410000 */
[----:B------:R-:W-:Y:S01]  /*2d00*/  MUFU.RCP R87, R87 ;  /* 0x0000005700577308 */ /* 0x000fe20000001000 */
[----:B------:R-:W-:Y:S01]  /*2d10*/  FMUL.FTZ R69, R68, -1.4426950216293334961 ;  /* 0xbfb8aa3b44457820 */ /* 0x000fe20000410000 */
[----:B------:R-:W-:-:S06]  /*2d20*/  FMUL.FTZ R97, R67, R96 ;  /* 0x0000006043617220 */ /* 0x000fcc0000410000 */
[----:B------:R-:W4:Y:S01]  /*2d30*/  MUFU.RCP R71, R71 ;  /* 0x0000004700477308 */ /* 0x000f220000001000 */
[----:B------:R-:W-:-:S07]  /*2d40*/  FFMA.FTZ R67, R7, R73, R3 ;  /* 0x0000004907437223 */ /* 0x000fce0000010003 */
[----:B------:R-:W5:Y:S01]  /*2d50*/  MUFU.EX2 R92, R92 ;  /* 0x0000005c005c7308 */ /* 0x000f620000000800 */
[----:B------:R-:W-:Y:S01]  /*2d60*/  FMUL.FTZ R96, R67, -1.4426950216293334961 ;  /* 0xbfb8aa3b43607820 */ /* 0x000fe20000410000 */
[--C-:B------:R-:W-:Y:S02]  /*2d70*/  HADD2.F32 R121, -RZ, R53.reuse.H0_H0 ;  /* 0x20000035ff797230 */ /* 0x100fe40000004100 */
[----:B------:R-:W-:Y:S02]  /*2d80*/  HADD2.F32 R120, -RZ, R53.H1_H1 ;  /* 0x30000035ff787230 */ /* 0x000fe40000004100 */
[----:B0-----:R-:W-:Y:S02]  /*2d90*/  FADD.FTZ R53, -R55, 1 ;  /* 0x3f80000037357421 */ /* 0x001fe40000010100 */
[----:B------:R-:W0:Y:S01]  /*2da0*/  MUFU.EX2 R69, R69 ;  /* 0x0000004500457308 */ /* 0x000e220000000800 */
[----:B-1----:R-:W-:Y:S01]  /*2db0*/  FADD.FTZ R93, R101, 1 ;  /* 0x3f800000655d7421 */ /* 0x002fe20000010000 */
[----:B------:R-:W-:-:S02]  /*2dc0*/  HADD2.F32 R123, -RZ, R52.H0_H0 ;  /* 0x20000034ff7b7230 */ /* 0x000fc40000004100 */
[----:B------:R-:W-:Y:S01]  /*2dd0*/  FMUL.FTZ R95, R70, R95 ;  /* 0x0000005f465f7220 */ /* 0x000fe20000410000 */
[----:B------:R-:W-:Y:S02]  /*2de0*/  HADD2.F32 R122, -RZ, R52.H1_H1 ;  /* 0x30000034ff7a7230 */ /* 0x000fe40000004100 */
[----:B------:R-:W-:Y:S01]  /*2df0*/  FFMA.FTZ R70, R74, R53, 1 ;  /* 0x3f8000004a467423 */ /* 0x000fe20000010035 */
[----:B----4-:R-:W-:Y:S01]  /*2e00*/  FADD.FTZ R74, -R71, 1 ;  /* 0x3f800000474a7421 */ /* 0x010fe20000010100 */
[----:B------:R1:W-:Y:S01]  /*2e10*/  MUFU.EX2 R52, R96 ;  /* 0x0000006000347308 */ /* 0x0003e20000000800 */
[----:B-----5:R-:W-:Y:S02]  /*2e20*/  FADD.FTZ R53, R92, 1 ;  /* 0x3f8000005c357421 */ /* 0x020fe40000010000 */
[----:B------:R-:W-:Y:S01]  /*2e30*/  FFMA.FTZ R92, R75, R74, 1 ;  /* 0x3f8000004b5c7423 */ /* 0x000fe2000001004a */
[----:B-1----:R-:W-:-:S04]  /*2e40*/  FADD.FTZ R96, -R87, 1 ;  /* 0x3f80000057607421 */ /* 0x002fc80000010100 */
[----:B------:R-:W1:Y:S01]  /*2e50*/  MUFU.RCP R93, R93 ;  /* 0x0000005d005d7308 */ /* 0x000e620000001000 */
[----:B------:R-:W-:Y:S01]  /*2e60*/  FFMA.FTZ R96, R91, R96, 1 ;  /* 0x3f8000005b607423 */ /* 0x000fe20000010060 */
[----:B------:R-:W-:Y:S01]  /*2e70*/  FADD.FTZ R91, R54, 1 ;  /* 0x3f800000365b7421 */ /* 0x000fe20000010000 */
[----:B------:R-:W-:Y:S02]  /*2e80*/  HADD2.F32 R118, -RZ, R62.H1_H1 ;  /* 0x3000003eff767230 */ /* 0x000fe40000004100 */
[----:B------:R-:W-:Y:S01]  /*2e90*/  FMUL.FTZ R71, R71, R92 ;  /* 0x0000005c47477220 */ /* 0x000fe20000410000 */
[----:B------:R-:W-:Y:S02]  /*2ea0*/  HADD2.F32 R75, -RZ, R60.H0_H0 ;  /* 0x2000003cff4b7230 */ /* 0x000fe40000004100 */
[----:B0-----:R-:W-:Y:S01]  /*2eb0*/  FADD.FTZ R69, R69, 1 ;  /* 0x3f80000045457421 */ /* 0x001fe20000010000 */
[----:B------:R-:W0:Y:S01]  /*2ec0*/  MUFU.RCP R91, R91 ;  /* 0x0000005b005b7308 */ /* 0x000e220000001000 */
[----:B------:R-:W-:Y:S01]  /*2ed0*/  FMUL.FTZ R118, R118, R71 ;  /* 0x0000004776767220 */ /* 0x000fe20000410000 */
[----:B------:R-:W-:Y:S01]  /*2ee0*/  FADD.FTZ R71, -R84, R75 ;  /* 0x0000004b54477221 */ /* 0x000fe20000010100 */
[----:B------:R-:W-:-:S02]  /*2ef0*/  HADD2.F32 R116, -RZ, R63.H1_H1 ;  /* 0x3000003fff747230 */ /* 0x000fc40000004100 */
[----:B------:R-:W-:Y:S01]  /*2f00*/  FMUL.FTZ R87, R87, R96 ;  /* 0x0000006057577220 */ /* 0x000fe20000410000 */
[----:B------:R-:W-:Y:S02]  /*2f10*/  HADD2.F32 R75, -RZ, R60.H1_H1 ;  /* 0x3000003cff4b7230 */ /* 0x000fe40000004100 */
[----:B------:R4:W5:Y:S01]  /*2f20*/  MUFU.RCP R92, R69 ;  /* 0x00000045005c7308 */ /* 0x0009620000001000 */
[----:B------:R-:W-:Y:S02]  /*2f30*/  HADD2.F32 R119, -RZ, R62.H0_H0 ;  /* 0x2000003eff777230 */ /* 0x000fe40000004100 */
[----:B------:R-:W-:Y:S01]  /*2f40*/  FMUL.FTZ R123, R123, R94 ;  /* 0x0000005e7b7b7220 */ /* 0x000fe20000410000 */
[----:B------:R-:W-:Y:S01]  /*2f50*/  FMUL.FTZ R70, R55, R70 ;  /* 0x0000004637467220 */ /* 0x000fe20000410000 */
[----:B-1----:R-:W-:Y:S01]  /*2f60*/  FADD.FTZ R94, -R93, 1 ;  /* 0x3f8000005d5e7421 */ /* 0x002fe20000010100 */
[----:B------:R-:W-:Y:S01]  /*2f70*/  FMUL.FTZ R116, R116, R87 ;  /* 0x0000005774747220 */ /* 0x000fe20000410000 */
[----:B------:R-:W-:Y:S01]  /*2f80*/  FADD.FTZ R75, -R84, R75 ;  /* 0x0000004b544b7221 */ /* 0x000fe20000010100 */
[----:B------:R-:W-:-:S02]  /*2f90*/  HADD2.F32 R87, -RZ, R61.H0_H0 ;  /* 0x2000003dff577230 */ /* 0x000fc40000004100 */
[----:B------:R-:W-:Y:S01]  /*2fa0*/  FMUL.FTZ R119, R119, R70 ;  /* 0x0000004677777220 */ /* 0x000fe20000410000 */
[----:B------:R-:W-:Y:S01]  /*2fb0*/  FFMA.FTZ R94, R85, R94, 1 ;  /* 0x3f800000555e7423 */ /* 0x000fe2000001005e */
[----:B------:R-:W-:Y:S01]  /*2fc0*/  FMUL.FTZ R70, R46, R75 ;  /* 0x0000004b2e467220 */ /* 0x000fe20000410000 */
[----:B------:R-:W-:Y:S01]  /*2fd0*/  FADD.FTZ R85, R52, 1 ;  /* 0x3f80000034557421 */ /* 0x000fe20000010000 */
[----:B----4-:R-:W-:Y:S01]  /*2fe0*/  FADD.FTZ R69, -R84, R87 ;  /* 0x0000005754457221 */ /* 0x010fe20000010100 */
[----:B------:R1:W4:Y:S01]  /*2ff0*/  MUFU.RCP R74, R53 ;  /* 0x00000035004a7308 */ /* 0x0003220000001000 */
[----:B------:R-:W-:Y:S02]  /*3000*/  HADD2.F32 R117, -RZ, R63.H0_H0 ;  /* 0x2000003fff757230 */ /* 0x000fe40000004100 */
[----:B0-----:R-:W-:Y:S01]  /*3010*/  FADD.FTZ R63, -R91, 1 ;  /* 0x3f8000005b3f7421 */ /* 0x001fe20000010100 */
[----:B------:R-:W-:Y:S02]  /*3020*/  HADD2.F32 R61, -RZ, R61.H1_H1 ;  /* 0x3000003dff3d7230 */ /* 0x000fe40000004100 */
[----:B------:R-:W-:Y:S01]  /*3030*/  FFMA.FTZ R75, R8, R70, R4 ;  /* 0x00000046084b7223 */ /* 0x000fe20000010004 */
[----:B------:R-:W-:Y:S01]  /*3040*/  FMUL.FTZ R69, R46, R69 ;  /* 0x000000452e457220 */ /* 0x000fe20000410000 */
[----:B------:R-:W-:Y:S01]  /*3050*/  FMUL.FTZ R120, R120, R95 ;  /* 0x0000005f78787220 */ /* 0x000fe20000410000 */
[----:B------:R-:W-:Y:S01]  /*3060*/  FFMA.FTZ R114, R66, R63, 1 ;  /* 0x3f80000042727423 */ /* 0x000fe2000001003f */
[----:B------:R-:W0:Y:S01]  /*3070*/  MUFU.RCP R85, R85 ;  /* 0x0000005500557308 */ /* 0x000e220000001000 */
[----:B-----5:R-:W-:Y:S01]  /*3080*/  FADD.FTZ R95, -R92, 1 ;  /* 0x3f8000005c5f7421 */ /* 0x020fe20000010100 */
[----:B------:R-:W-:Y:S01]  /*3090*/  FMUL.FTZ R87, R75, -1.4426950216293334961 ;  /* 0xbfb8aa3b4b577820 */ /* 0x000fe20000410000 */
[----:B------:R-:W-:Y:S01]  /*30a0*/  FADD.FTZ R63, -R84, R61 ;  /* 0x0000003d543f7221 */ /* 0x000fe20000010100 */
[----:B-1----:R-:W5:Y:S01]  /*30b0*/  LDG.E.64.CONSTANT R52, desc[UR16][R48.64+0x20800] ;  /* 0x0208001030347981 */ /* 0x002f62000c1e9b00 */
[----:B------:R-:W-:Y:S01]  /*30c0*/  FFMA.FTZ R61, R7, R69, R3 ;  /* 0x00000045073d7223 */ /* 0x000fe20000010003 */
[----:B------:R-:W-:Y:S01]  /*30d0*/  FFMA.FTZ R95, R68, R95, 1 ;  /* 0x3f800000445f7423 */ /* 0x000fe2000001005f */
[----:B------:R-:W-:Y:S01]  /*30e0*/  FMUL.FTZ R68, R46, R63 ;  /* 0x0000003f2e447220 */ /* 0x000fe20000410000 */
[----:B------:R-:W5:Y:S01]  /*30f0*/  LDG.E.64.CONSTANT R54, desc[UR16][R50.64+0x1b800] ;  /* 0x01b8001032367981 */ /* 0x000f62000c1e9b00 */
[----:B------:R-:W1:Y:S01]  /*3100*/  MUFU.EX2 R87, R87 ;  /* 0x0000005700577308 */ /* 0x000e620000000800 */
[----:B------:R-:W-:Y:S01]  /*3110*/  FMUL.FTZ R63, R61, -1.4426950216293334961 ;  /* 0xbfb8aa3b3d3f7820 */ /* 0x000fe20000410000 */
[----:B----4-:R-:W-:Y:S01]  /*3120*/  FADD.FTZ R62, -R74, 1 ;  /* 0x3f8000004a3e7421 */ /* 0x010fe20000010100 */
[----:B------:R-:W-:-:S02]  /*3130*/  HADD2.F32 R112, -RZ, R89.H1_H1 ;  /* 0x30000059ff707230 */ /* 0x000fc40000004100 */
[----:B------:R-:W-:-:S03]  /*3140*/  FMUL.FTZ R95, R92, R95 ;  /* 0x0000005f5c5f7220 */ /* 0x000fc60000410000 */
[----:B------:R-:W4:Y:S01]  /*3150*/  MUFU.EX2 R63, R63 ;  /* 0x0000003f003f7308 */ /* 0x000f220000000800 */
[----:B------:R-:W-:Y:S01]  /*3160*/  FFMA.FTZ R47, R47, R62, 1 ;  /* 0x3f8000002f2f7423 */ /* 0x000fe2000001003e */
[----:B0-----:R-:W-:Y:S01]  /*3170*/  FADD.FTZ R66, -R85, 1 ;  /* 0x3f80000055427421 */ /* 0x001fe20000010100 */
[----:B------:R-:W-:Y:S01]  /*3180*/  FMUL.FTZ R112, R112, R95 ;  /* 0x0000005f70707220 */ /* 0x000fe20000410000 */
[----:B------:R-:W-:Y:S01]  /*3190*/  FADD.FTZ R95, R90, R77 ;  /* 0x0000004d5a5f7221 */ /* 0x000fe20000010000 */
[----:B------:R-:W-:Y:S02]  /*31a0*/  HADD2.F32 R77, -RZ, R65.H0_H0 ;  /* 0x20000041ff4d7230 */ /* 0x000fe40000004100 */
[----:B------:R-:W-:Y:S01]  /*31b0*/  FFMA.FTZ R66, R67, R66, 1 ;  /* 0x3f80000043427423 */ /* 0x000fe20000010042 */
[----:B------:R-:W-:Y:S01]  /*31c0*/  FMUL.FTZ R104, R74, R47 ;  /* 0x0000002f4a687220 */ /* 0x000fe20000410000 */
[--C-:B------:R-:W-:Y:S02]  /*31d0*/  HADD2.F32 R67, -RZ, R64.reuse.H0_H0 ;  /* 0x20000040ff437230 */ /* 0x100fe40000004100 */
[----:B------:R-:W-:-:S02]  /*31e0*/  HADD2.F32 R47, -RZ, R64.H1_H1 ;  /* 0x30000040ff2f7230 */ /* 0x000fc40000004100 */
[----:B------:R-:W-:Y:S01]  /*31f0*/  FMUL.FTZ R94, R93, R94 ;  /* 0x0000005e5d5e7220 */ /* 0x000fe20000410000 */
[----:B------:R-:W-:Y:S02]  /*3200*/  HADD2.F32 R64, -RZ, R89.H0_H0 ;  /* 0x20000059ff407230 */ /* 0x000fe40000004100 */
[----:B-1----:R-:W-:Y:S01]  /*3210*/  FADD.FTZ R89, R87, 1 ;  /* 0x3f80000057597421 */ /* 0x002fe20000010000 */
[----:B------:R-:W-:Y:S02]  /*3220*/  HADD2.F32 R65, -RZ, R65.H1_H1 ;  /* 0x30000041ff417230 */ /* 0x000fe40000004100 */
[----:B------:R-:W-:Y:S01]  /*3230*/  FFMA.FTZ R60, R6, R68, R2 ;  /* 0x00000044063c7223 */ /* 0x000fe20000010002 */
[----:B------:R-:W-:Y:S01]  /*3240*/  FADD.FTZ R87, -R84, R77 ;  /* 0x0000004d54577221 */ /* 0x000fe20000010100 */
[----:B------:R-:W-:Y:S01]  /*3250*/  FMUL.FTZ R122, R122, R97 ;  /* 0x000000617a7a7220 */ /* 0x000fe20000410000 */
[----:B------:R-:W-:Y:S01]  /*3260*/  FMUL.FTZ R117, R117, R94 ;  /* 0x0000005e75757220 */ /* 0x000fe20000410000 */
[----:B------:R-:W-:-:S02]  /*3270*/  HADD2.F32 R97, -RZ, R88.H1_H1 ;  /* 0x30000058ff617230 */ /* 0x000fc40000004100 */
[----:B------:R-:W-:Y:S01]  /*3280*/  FADD.FTZ R77, -R84, R65 ;  /* 0x00000041544d7221 */ /* 0x000fe20000010100 */
[----:B------:R-:W-:Y:S01]  /*3290*/  FMUL.FTZ R114, R91, R114 ;  /* 0x000000725b727220 */ /* 0x000fe20000410000 */
[----:B------:R-:W-:Y:S01]  /*32a0*/  FMUL.FTZ R94, R60, -1.4426950216293334961 ;  /* 0xbfb8aa3b3c5e7820 */ /* 0x000fe20000410000 */
[----:B------:R-:W-:Y:S01]  /*32b0*/  FMUL.FTZ R65, R46, R87 ;  /* 0x000000572e417220 */ /* 0x000fe20000410000 */
[----:B----4-:R-:W-:Y:S01]  /*32c0*/  FADD.FTZ R87, R63, 1 ;  /* 0x3f8000003f577421 */ /* 0x010fe20000010000 */
[----:B------:R-:W-:Y:S01]  /*32d0*/  FMUL.FTZ R63, R9, R90 ;  /* 0x0000005a093f7220 */ /* 0x000fe20000410000 */
[----:B------:R0:W-:Y:S01]  /*32e0*/  MUFU.EX2 R92, R94 ;  /* 0x0000005e005c7308 */ /* 0x0001e20000000800 */
[----:B------:R-:W-:Y:S01]  /*32f0*/  FMUL.FTZ R114, R97, R114 ;  /* 0x0000007261727220 */ /* 0x000fe20000410000 */
[----:B------:R-:W-:Y:S01]  /*3300*/  FADD.FTZ R97, R150, R79 ;  /* 0x0000004f96617221 */ /* 0x000fe20000010000 */
[----:B------:R-:W-:Y:S01]  /*3310*/  FFMA.FTZ R101, R0, R63, RZ ;  /* 0x0000003f00657223 */ /* 0x000fe200000100ff */
[----:B------:R-:W-:-:S02]  /*3320*/  HADD2.F32 R91, -RZ, R88.H0_H0 ;  /* 0x20000058ff5b7230 */ /* 0x000fc40000004100 */
[-C--:B------:R-:W-:Y:S01]  /*3330*/  FFMA.FTZ R96, R44, R149.reuse, R80 ;  /* 0x000000952c607223 */ /* 0x080fe20000010050 */
[-C--:B0-----:R-:W-:Y:S01]  /*3340*/  FFMA.FTZ R94, R45, R150.reuse, R78 ;  /* 0x000000962d5e7223 */ /* 0x081fe2000001004e */
[----:B------:R-:W-:Y:S01]  /*3350*/  FMUL.FTZ R150, R8, R150 ;  /* 0x0000009608967220 */ /* 0x000fe20000410000 */
[----:B------:R-:W-:Y:S01]  /*3360*/  FADD.FTZ R99, R149, R81 ;  /* 0x0000005195637221 */ /* 0x000fe20000010000 */
[----:B------:R-:W-:Y:S01]  /*3370*/  FMUL.FTZ R149, R7, R149 ;  /* 0x0000009507957220 */ /* 0x000fe20000410000 */
[----:B------:R-:W-:Y:S01]  /*3380*/  FMUL.FTZ R121, R121, R98 ;  /* 0x0000006279797220 */ /* 0x000fe20000410000 */
[----:B------:R-:W-:Y:S01]  /*3390*/  FFMA.FTZ R101, R45, R150, R101 ;  /* 0x000000962d657223 */ /* 0x000fe20000010065 */
[----:B------:R-:W-:Y:S01]  /*33a0*/  FMUL.FTZ R104, R91, R104 ;  /* 0x000000685b687220 */ /* 0x000fe20000410000 */
[----:B------:R-:W-:Y:S01]  /*33b0*/  FFMA.FTZ R91, R0, R90, R76 ;  /* 0x0000005a005b7223 */ /* 0x000fe2000001004c */
[-C--:B------:R-:W-:Y:S01]  /*33c0*/  FFMA.FTZ R98, R43, R148.reuse, R82 ;  /* 0x000000942b627223 */ /* 0x080fe20000010052 */
[----:B------:R-:W-:Y:S01]  /*33d0*/  FADD.FTZ R100, R148, R83 ;  /* 0x0000005394647221 */ /* 0x000fe20000010000 */
        /* <DEDUP_REMOVED lines=18> */
[----:B------:R-:W4:Y:S01]  /*3500*/  LDG.E.64.CONSTANT R82, desc[UR16][R50.64+0x1e000] ;  /* 0x01e0001032527981 */ /* 0x000f22000c1e9b00 */
        /* <DEDUP_REMOVED lines=14> */
[----:B------:R-:W4:Y:S01]  /*35f0*/  LDG.E.64.CONSTANT R80, desc[UR16][R48.64+0x23000] ;  /* 0x0230001030507981 */ /* 0x000f22000c1e9b00 */
        /* <DEDUP_REMOVED lines=36> */
[----:B------:R-:W-:Y:S01]  /*3840*/  FMUL.FTZ R130, R130, R107 ;  /* 0x0000006b82827220 */ /* 0x000fe20000410000 */
        /* <DEDUP_REMOVED lines=17> */
[----:B------:R-:W-:Y:S01]  /*3960*/  FMUL.FTZ R126, R126, R103 ;  /* 0x000000677e7e7220 */ /* 0x000fe20000410000 */
[----:B------:R-:W-:Y:S01]  /*3970*/  FFMA.FTZ R91, R22, R127, R91 ;  /* 0x0000007f165b7223 */ /* 0x000fe2000001005b */
[----:B------:R-:W-:Y:S01]  /*3980*/  FADD.FTZ R95, R95, R127 ;  /* 0x0000007f5f5f7221 */ /* 0x000fe20000010000 */
[----:B------:R-:W-:Y:S01]  /*3990*/  FMUL.FTZ R71, R46, R71 ;  /* 0x000000472e477220 */ /* 0x000fe20000410000 */
[----:B------:R-:W-:Y:S01]  /*39a0*/  FMUL.FTZ R127, R9, R127 ;  /* 0x0000007f097f7220 */ /* 0x000fe20000410000 */
[----:B------:R-:W-:Y:S01]  /*39b0*/  FFMA.FTZ R101, R23, R128, R101 ;  /* 0x0000008017657223 */ /* 0x000fe20000010065 */
[-C--:B------:R-:W-:Y:S01]  /*39c0*/  FFMA.FTZ R94, R21, R126.reuse, R94 ;  /* 0x0000007e155e7223 */ /* 0x080fe2000001005e */
[----:B------:R-:W-:Y:S01]  /*39d0*/  FADD.FTZ R97, R97, R126 ;  /* 0x0000007e61617221 */ /* 0x000fe20000010000 */
[----:B------:R-:W-:Y:S01]  /*39e0*/  FFMA.FTZ R62, R9, R71, R5 ;  /* 0x00000047093e7223 */ /* 0x000fe20000010005 */
[----:B------:R-:W-:Y:S01]  /*39f0*/  FMUL.FTZ R126, R8, R126 ;  /* 0x0000007e087e7220 */ /* 0x000fe20000410000 */
[----:B------:R-:W-:Y:S01]  /*3a00*/  FFMA.FTZ R101, R22, R127, R101 ;  /* 0x0000007f16657223 */ /* 0x000fe20000010065 */
[-C--:B------:R-:W-:Y:S01]  /*3a10*/  FFMA.FTZ R96, R20, R125.reuse, R96 ;  /* 0x0000007d14607223 */ /* 0x080fe20000010060 */
[----:B------:R-:W-:Y:S01]  /*3a20*/  FADD.FTZ R99, R99, R125 ;  /* 0x0000007d63637221 */ /* 0x000fe20000010000 */
[----:B------:R-:W-:Y:S01]  /*3a30*/  FMUL.FTZ R93, R62, -1.4426950216293334961 ;  /* 0xbfb8aa3b3e5d7820 */ /* 0x000fe20000410000 */
[----:B------:R-:W-:Y:S01]  /*3a40*/  FMUL.FTZ R125, R7, R125 ;  /* 0x0000007d077d7220 */ /* 0x000fe20000410000 */
[----:B------:R-:W-:Y:S01]  /*3a50*/  FFMA.FTZ R101, R21, R126, R101 ;  /* 0x0000007e15657223 */ /* 0x000fe20000010065 */
[-C--:B------:R-:W-:Y:S01]  /*3a60*/  FFMA.FTZ R98, R19, R124.reuse, R98 ;  /* 0x0000007c13627223 */ /* 0x080fe20000010062 */
[----:B------:R-:W-:Y:S01]  /*3a70*/  FADD.FTZ R100, R100, R124 ;  /* 0x0000007c64647221 */ /* 0x000fe20000010000 */
[----:B------:R-:W-:Y:S01]  /*3a80*/  FMUL.FTZ R124, R6, R124 ;  /* 0x0000007c067c7220 */ /* 0x000fe20000410000 */
[----:B------:R-:W-:Y:S01]  /*3a90*/  FFMA.FTZ R101, R20, R125, R101 ;  /* 0x0000007d14657223 */ /* 0x000fe20000010065 */
[----:B------:R-:W0:Y:S01]  /*3aa0*/  MUFU.EX2 R93, R93 ;  /* 0x0000005d005d7308 */ /* 0x000e220000000800 */
[-C--:B------:R-:W-:Y:S01]  /*3ab0*/  FFMA.FTZ R91, R18, R123.reuse, R91 ;  /* 0x0000007b125b7223 */ /* 0x080fe2000001005b */
[----:B------:R-:W-:Y:S01]  /*3ac0*/  FADD.FTZ R95, R95, R123 ;  /* 0x0000007b5f5f7221 */ /* 0x000fe20000010000 */
[----:B------:R-:W-:Y:S01]  /*3ad0*/  FMUL.FTZ R123, R9, R123 ;  /* 0x0000007b097b7220 */ /* 0x000fe20000410000 */
[----:B------:R-:W-:Y:S01]  /*3ae0*/  FFMA.FTZ R102, R19, R124, R101 ;  /* 0x0000007c13667223 */ /* 0x000fe20000010065 */
[----:B------:R-:W-:Y:S01]  /*3af0*/  FADD.FTZ R67, -R84, R67 ;  /* 0x0000004354437221 */ /* 0x000fe20000010100 */
        /* <DEDUP_REMOVED lines=8> */
[----:B------:R-:W-:Y:S01]  /*3b80*/  FMUL.FTZ R121, R7, R121 ;  /* 0x0000007907797220 */ /* 0x000fe20000410000 */
[----:B------:R-:W-:Y:S01]  /*3b90*/  FFMA.FTZ R94, R17, R122, R94 ;  /* 0x0000007a115e7223 */ /* 0x000fe2000001005e */
[----:B------:R-:W-:Y:S01]  /*3ba0*/  FADD.FTZ R85, -R84, R47 ;  /* 0x0000002f54557221 */ /* 0x000fe20000010100 */
[----:B------:R-:W-:Y:S01]  /*3bb0*/  FFMA.FTZ R47, R9, R67, R5 ;  /* 0x00000043092f7223 */ /* 0x000fe20000010005 */
[-C--:B------:R-:W-:Y:S01]  /*3bc0*/  FFMA.FTZ R103, R15, R120.reuse, R98 ;  /* 0x000000780f677223 */ /* 0x080fe20000010062 */
[----:B------:R-:W-:Y:S01]  /*3bd0*/  FADD.FTZ R100, R100, R120 ;  /* 0x0000007864647221 */ /* 0x000fe20000010000 */
[----:B------:R-:W-:Y:S01]  /*3be0*/  FMUL.FTZ R120, R6, R120 ;  /* 0x0000007806787220 */ /* 0x000fe20000410000 */
[----:B------:R-:W-:Y:S01]  /*3bf0*/  FFMA.FTZ R98, R16, R121, R94 ;  /* 0x0000007910627223 */ /* 0x000fe2000001005e */
[----:B------:R-:W-:Y:S01]  /*3c00*/  FMUL.FTZ R66, R46, R85 ;  /* 0x000000552e427220 */ /* 0x000fe20000410000 */
[----:B------:R-:W-:Y:S01]  /*3c10*/  FMUL.FTZ R85, R47, -1.4426950216293334961 ;  /* 0xbfb8aa3b2f557820 */ /* 0x000fe20000410000 */
[----:B0-----:R-:W-:Y:S01]  /*3c20*/  FADD.FTZ R88, R93, 1 ;  /* 0x3f8000005d587421 */ /* 0x001fe20000010000 */
[----:B------:R-:W-:Y:S01]  /*3c30*/  FADD.FTZ R92, R92, 1 ;  /* 0x3f8000005c5c7421 */ /* 0x000fe20000010000 */
[-C--:B------:R-:W-:Y:S01]  /*3c40*/  FFMA.FTZ R105, R14, R119.reuse, R91 ;  /* 0x000000770e697223 */ /* 0x080fe2000001005b */
[----:B------:R-:W-:Y:S01]  /*3c50*/  FADD.FTZ R94, R95, R119 ;  /* 0x000000775f5e7221 */ /* 0x000fe20000010000 */
[----:B------:R-:W-:Y:S01]  /*3c60*/  FMUL.FTZ R119, R9, R119 ;  /* 0x0000007709777220 */ /* 0x000fe20000410000 */
[----:B------:R-:W-:Y:S01]  /*3c70*/  FFMA.FTZ R91, R15, R120, R98 ;  /* 0x000000780f5b7223 */ /* 0x000fe20000010062 */
[-C--:B------:R-:W-:Y:S01]  /*3c80*/  FFMA.FTZ R99, R13, R118.reuse, R101 ;  /* 0x000000760d637223 */ /* 0x080fe20000010065 */
[----:B------:R-:W-:Y:S01]  /*3c90*/  FADD.FTZ R98, R97, R118 ;  /* 0x0000007661627221 */ /* 0x000fe20000010000 */
[----:B------:R-:W0:Y:S01]  /*3ca0*/  MUFU.EX2 R85, R85 ;  /* 0x0000005500557308 */ /* 0x000e220000000800 */
[----:B------:R-:W-:Y:S01]  /*3cb0*/  FMUL.FTZ R118, R8, R118 ;  /* 0x0000007608767220 */ /* 0x000fe20000410000 */
[----:B------:R-:W-:Y:S01]  /*3cc0*/  FFMA.FTZ R95, R14, R119, R91 ;  /* 0x000000770e5f7223 */ /* 0x000fe2000001005b */
[-C--:B------:R-:W-:Y:S01]  /*3cd0*/  FFMA.FTZ R101, R12, R117.reuse, R96 ;  /* 0x000000750c657223 */ /* 0x080fe20000010060 */
[----:B------:R-:W-:Y:S01]  /*3ce0*/  FADD.FTZ R91, R102, R117 ;  /* 0x00000075665b7221 */ /* 0x000fe20000010000 */
[----:B------:R-:W-:-:S03]  /*3cf0*/  FMUL.FTZ R117, R7, R117 ;  /* 0x0000007507757220 */ /* 0x000fc60000410000 */
[----:B------:R-:W1:Y:S01]  /*3d00*/  MUFU.RCP R88, R88 ;  /* 0x0000005800587308 */ /* 0x000e620000001000 */
[----:B------:R-:W-:Y:S01]  /*3d10*/  FFMA.FTZ R95, R13, R118, R95 ;  /* 0x000000760d5f7223 */ /* 0x000fe2000001005f */
[----:B------:R-:W-:-:S06]  /*3d20*/  FFMA.FTZ R74, R8, R66, R4 ;  /* 0x00000042084a7223 */ /* 0x000fcc0000010004 */
[----:B------:R-:W2:Y:S01]  /*3d30*/  MUFU.RCP R92, R92 ;  /* 0x0000005c005c7308 */ /* 0x000ea20000001000 */
[-C--:B------:R-:W-:Y:S01]  /*3d40*/  FFMA.FTZ R103, R11, R116.reuse, R103 ;  /* 0x000000740b677223 */ /* 0x080fe20000010067 */
[----:B------:R-:W-:Y:S01]  /*3d50*/  FADD.FTZ R102, R100, R116 ;  /* 0x0000007464667221 */ /* 0x000fe20000010000 */
[----:B------:R-:W-:Y:S01]  /*3d60*/  FMUL.FTZ R113, R64, R113 ;  /* 0x0000007140717220 */ /* 0x000fe20000410000 */
[----:B------:R-:W-:Y:S01]  /*3d70*/  FMUL.FTZ R116, R6, R116 ;  /* 0x0000007406747220 */ /* 0x000fe20000410000 */
[----:B------:R-:W-:-:S03]  /*3d80*/  FFMA.FTZ R95, R12, R117, R95 ;  /* 0x000000750c5f7223 */ /* 0x000fc6000001005f */
[----:B------:R-:W3:Y:S01]  /*3d90*/  MUFU.RCP R90, R87 ;  /* 0x00000057005a7308 */ /* 0x000ee20000001000 */
[----:B------:R-:W-:Y:S01]  /*3da0*/  FMUL.FTZ R64, R74, -1.4426950216293334961 ;  /* 0xbfb8aa3b4a407820 */ /* 0x000fe20000410000 */
[----:B------:R-:W-:Y:S01]  /*3db0*/  FMUL.FTZ R115, R9, R104 ;  /* 0x0000006809737220 */ /* 0x000fe20000410000 */
[----:B------:R-:W-:Y:S01]  /*3dc0*/  FFMA.FTZ R97, R11, R116, R95 ;  /* 0x000000740b617223 */ /* 0x000fe2000001005f */
[----:B------:R-:W-:-:S04]  /*3dd0*/  FFMA.FTZ R105, R153, R104, R105 ;  /* 0x0000006899697223 */ /* 0x000fc80000010069 */
[----:B------:R-:W3:Y:S01]  /*3de0*/  MUFU.EX2 R76, R64 ;  /* 0x00000040004c7308 */ /* 0x000ee20000000800 */
[----:B------:R-:W-:Y:S01]  /*3df0*/  FFMA.FTZ R153, R153, R115, R97 ;  /* 0x0000007399997223 */ /* 0x000fe20000010061 */
[----:B0-----:R-:W-:Y:S01]  /*3e00*/  FADD.FTZ R97, R85, 1 ;  /* 0x3f80000055617421 */ /* 0x001fe20000010000 */
[----:B-1----:R-:W-:Y:S01]  /*3e10*/  FADD.FTZ R95, -R88, 1 ;  /* 0x3f800000585f7421 */ /* 0x002fe20000010100 */
[----:B--2---:R-:W-:-:S03]  /*3e20*/  FADD.FTZ R85, -R92, 1 ;  /* 0x3f8000005c557421 */ /* 0x004fc60000010100 */
[----:B------:R-:W-:Y:S01]  /*3e30*/  FFMA.FTZ R95, R62, R95, 1 ;  /* 0x3f8000003e5f7423 */ /* 0x000fe2000001005f */
[----:B------:R-:W-:Y:S01]  /*3e40*/  FFMA.FTZ R85, R60, R85, 1 ;  /* 0x3f8000003c557423 */ /* 0x000fe20000010055 */
[----:B---3--:R-:W-:Y:S01]  /*3e50*/  FADD.FTZ R62, -R90, 1 ;  /* 0x3f8000005a3e7421 */ /* 0x008fe20000010100 */
[----:B------:R-:W-:-:S03]  /*3e60*/  HADD2.F32 R60, -RZ, R56.H0_H0 ;  /* 0x20000038ff3c7230 */ /* 0x000fc60000004100 */
[----:B------:R-:W-:Y:S02]  /*3e70*/  FFMA.FTZ R62, R61, R62, 1 ;  /* 0x3f8000003d3e7423 */ /* 0x000fe4000001003e */
[----:B------:R-:W-:Y:S01]  /*3e80*/  FADD.FTZ R60, -R84, R60 ;  /* 0x0000003c543c7221 */ /* 0x000fe20000010100 */
[----:B------:R-:W-:Y:S01]  /*3e90*/  FADD.FTZ R76, R76, 1 ;  /* 0x3f8000004c4c7421 */ /* 0x000fe20000010000 */
[----:B------:R-:W-:Y:S02]  /*3ea0*/  FMUL.FTZ R109, R90, R62 ;  /* 0x0000003e5a6d7220 */ /* 0x000fe40000410000 */
[----:B------:R-:W-:Y:S01]  /*3eb0*/  FMUL.FTZ R62, R46, R60 ;  /* 0x0000003c2e3e7220 */ /* 0x000fe20000410000 */
[--C-:B------:R-:W-:Y:S02]  /*3ec0*/  HADD2.F32 R111, -RZ, R58.reuse.H0_H0 ;  /* 0x2000003aff6f7230 */ /* 0x100fe40000004100 */
[----:B------:R-:W-:Y:S02]  /*3ed0*/  HADD2.F32 R110, -RZ, R58.H1_H1 ;  /* 0x3000003aff6e7230 */ /* 0x000fe40000004100 */
[----:B------:R0:W1:Y:S01]  /*3ee0*/  MUFU.RCP R58, R76 ;  /* 0x0000004c003a7308 */ /* 0x0000620000001000 */
[----:B------:R-:W-:Y:S01]  /*3ef0*/  FMUL.FTZ R95, R88, R95 ;  /* 0x0000005f585f7220 */ /* 0x000fe20000410000 */
[----:B0-----:R-:W-:-:S02]  /*3f00*/  HADD2.F32 R76, -RZ, R56.H1_H1 ;  /* 0x30000038ff4c7230 */ /* 0x001fc40000004100 */
[----:B------:R-:W-:-:S04]  /*3f10*/  FFMA.FTZ R56, R9, R62, R5 ;  /* 0x0000003e09387223 */ /* 0x000fc80000010005 */
[----:B------:R-:W-:Y:S01]  /*3f20*/  FMUL.FTZ R88, R56, -1.4426950216293334961 ;  /* 0xbfb8aa3b38587820 */ /* 0x000fe20000410000 */
[--C-:B------:R-:W-:Y:S01]  /*3f30*/  HADD2.F32 R61, -RZ, R59.reuse.H0_H0 ;  /* 0x2000003bff3d7230 */ /* 0x100fe20000004100 */
[----:B------:R-:W0:Y:S01]  /*3f40*/  MUFU.RCP R89, R89 ;  /* 0x0000005900597308 */ /* 0x000e220000001000 */
[----:B------:R-:W-:Y:S01]  /*3f50*/  FADD.FTZ R76, -R84, R76 ;  /* 0x0000004c544c7221 */ /* 0x000fe20000010100 */
[----:B------:R-:W-:Y:S02]  /*3f60*/  HADD2.F32 R59, -RZ, R59.H1_H1 ;  /* 0x3000003bff3b7230 */ /* 0x000fe40000004100 */
[----:B------:R-:W-:-:S04]  /*3f70*/  FMUL.FTZ R109, R61, R109 ;  /* 0x0000006d3d6d7220 */ /* 0x000fc80000410000 */
[----:B------:R-:W2:Y:S01]  /*3f80*/  MUFU.EX2 R88, R88 ;  /* 0x0000005800587308 */ /* 0x000ea20000000800 */
[----:B------:R-:W-:Y:S01]  /*3f90*/  FMUL.FTZ R61, R46, R76 ;  /* 0x0000004c2e3d7220 */ /* 0x000fe20000410000 */
[----:B------:R-:W-:-:S03]  /*3fa0*/  FMUL.FTZ R108, R92, R85 ;  /* 0x000000555c6c7220 */ /* 0x000fc60000410000 */
[----:B------:R-:W-:Y:S01]  /*3fb0*/  FFMA.FTZ R76, R8, R61, R4 ;  /* 0x0000003d084c7223 */ /* 0x000fe20000010004 */
[----:B------:R-:W-:Y:S01]  /*3fc0*/  FMUL.FTZ R108, R59, R108 ;  /* 0x0000006c3b6c7220 */ /* 0x000fe20000410000 */
[----:B-1----:R-:W-:Y:S02]  /*3fd0*/  FADD.FTZ R59, -R58, 1 ;  /* 0x3f8000003a3b7421 */ /* 0x002fe40000010100 */
[----:B------:R-:W-:Y:S01]  /*3fe0*/  FMUL.FTZ R92, R76, -1.4426950216293334961 ;  /* 0xbfb8aa3b4c5c7820 */ /* 0x000fe20000410000 */
[----:B------:R-:W-:Y:S01]  /*3ff0*/  FADD.FTZ R104, R94, R104 ;  /* 0x000000685e687221 */ /* 0x000fe20000010000 */
[----:B------:R-:W-:Y:S01]  /*4000*/  FFMA.FTZ R59, R74, R59, 1 ;  /* 0x3f8000004a3b7423 */ /* 0x000fe2000001003b */
[----:B0-----:R-:W-:Y:S01]  /*4010*/  FADD.FTZ R94, -R89, 1 ;  /* 0x3f800000595e7421 */ /* 0x001fe20000010100 */
[----:B------:R-:W0:Y:S01]  /*4020*/  MUFU.EX2 R74, R92 ;  /* 0x0000005c004a7308 */ /* 0x000e220000000800 */
[----:B--2---:R-:W-:Y:S02]  /*4030*/  FADD.FTZ R88, R88, 1 ;  /* 0x3f80000058587421 */ /* 0x004fe40000010000 */
[----:B------:R-:W-:-:S05]  /*4040*/  FFMA.FTZ R94, R75, R94, 1 ;  /* 0x3f8000004b5e7423 */ /* 0x000fca000001005e */
[----:B------:R-:W1:Y:S01]  /*4050*/  MUFU.RCP R100, R88 ;  /* 0x0000005800647308 */ /* 0x000e620000001000 */
[----:B------:R-:W-:-:S07]  /*4060*/  FMUL.FTZ R64, R46, R77 ;  /* 0x0000004d2e407220 */ /* 0x000fce0000410000 */
[----:B------:R-:W2:Y:S01]  /*4070*/  MUFU.RCP R75, R97 ;  /* 0x00000061004b7308 */ /* 0x000ea20000001000 */
[----:B------:R-:W-:Y:S01]  /*4080*/  FFMA.FTZ R87, R6, R64, R2 ;  /* 0x0000004006577223 */ /* 0x000fe20000010002 */
[----:B0-----:R-:W-:Y:S01]  /*4090*/  FADD.FTZ R74, R74, 1 ;  /* 0x3f8000004a4a7421 */ /* 0x001fe20000010000 */
[----:B------:R-:W-:Y:S02]  /*40a0*/  FFMA.FTZ R77, R7, R65, R3 ;  /* 0x00000041074d7223 */ /* 0x000fe40000010003 */
[----:B------:R-:W-:Y:S01]  /*40b0*/  FMUL.FTZ R96, R87, -1.4426950216293334961 ;  /* 0xbfb8aa3b57607820 */ /* 0x000fe20000410000 */
[----:B------:R-:W-:Y:S01]  /*40c0*/  FMUL.FTZ R111, R111, R95 ;  /* 0x0000005f6f6f7220 */ /* 0x000fe20000410000 */
[----:B------:R-:W-:Y:S01]  /*40d0*/  FMUL.FTZ R93, R77, -1.4426950216293334961 ;  /* 0xbfb8aa3b4d5d7820 */ /* 0x000fe20000410000 */
[----:B------:R1:W-:Y:S02]  /*40e0*/  MUFU.RCP R95, R74 ;  /* 0x0000004a005f7308 */ /* 0x0003e40000001000 */
[----:B-1----:R-:W-:Y:S01]  /*40f0*/  FADD.FTZ R74, -R100, 1 ;  /* 0x3f800000644a7421 */ /* 0x002fe20000010100 */
[----:B--2---:R-:W-:-:S05]  /*4100*/  FADD.FTZ R90, -R75, 1 ;  /* 0x3f8000004b5a7421 */ /* 0x004fca0000010100 */
[----:B------:R-:W0:Y:S01]  /*4110*/  MUFU.EX2 R96, R96 ;  /* 0x0000006000607308 */ /* 0x000e220000000800 */
[----:B------:R-:W-:Y:S01]  /*4120*/  FFMA.FTZ R74, R56, R74, 1 ;  /* 0x3f800000384a7423 */ /* 0x000fe2000001004a */
[----:B------:R-:W-:-:S06]  /*4130*/  FFMA.FTZ R90, R47, R90, 1 ;  /* 0x3f8000002f5a7423 */ /* 0x000fcc000001005a */
[----:B------:R-:W1:Y:S01]  /*4140*/  MUFU.EX2 R93, R93 ;  /* 0x0000005d005d7308 */ /* 0x000e620000000800 */
[----:B------:R-:W-:Y:S01]  /*4150*/  FMUL.FTZ R90, R75, R90 ;  /* 0x0000005a4b5a7220 */ /* 0x000fe20000410000 */
[----:B------:R-:W-:Y:S02]  /*4160*/  FMUL.FTZ R100, R100, R74 ;  /* 0x0000004a64647220 */ /* 0x000fe40000410000 */
[----:B------:R-:W2:Y:S01]  /*4170*/  LDG.E.64.CONSTANT R74, desc[UR16][R50.64+0x23000] ;  /* 0x02300010324a7981 */ /* 0x000ea2000c1e9b00 */
[----:B------:R-:W-:Y:S01]  /*4180*/  FMUL.FTZ R94, R89, R94 ;  /* 0x0000005e595e7220 */ /* 0x000fe20000410000 */
[----:B0-----:R-:W-:Y:S01]  /*4190*/  FADD.FTZ R89, R96, 1 ;  /* 0x3f80000060597421 */ /* 0x001fe20000010000 */
[----:B------:R-:W-:-:S05]  /*41a0*/  HADD2.F32 R60, -RZ, R57.H0_H0 ;  /* 0x20000039ff3c7230 */ /* 0x000fca0000004100 */
[----:B------:R-:W0:Y:S01]  /*41b0*/  MUFU.RCP R89, R89 ;  /* 0x0000005900597308 */ /* 0x000e220000001000 */
[----:B-1----:R-:W-:Y:S01]  /*41c0*/  FADD.FTZ R85, R93, 1 ;  /* 0x3f8000005d557421 */ /* 0x002fe20000010000 */
[----:B------:R-:W-:-:S06]  /*41d0*/  FADD.FTZ R60, -R84, R60 ;  /* 0x0000003c543c7221 */ /* 0x000fcc0000010100 */
[----:B------:R-:W1:Y:S01]  /*41e0*/  MUFU.RCP R85, R85 ;  /* 0x0000005500557308 */ /* 0x000e620000001000 */
[----:B------:R-:W-:Y:S01]  /*41f0*/  FMUL.FTZ R60, R46, R60 ;  /* 0x0000003c2e3c7220 */ /* 0x000fe20000410000 */
[----:B------:R-:W-:-:S03]  /*4200*/  HADD2.F32 R57, -RZ, R57.H1_H1 ;  /* 0x30000039ff397230 */ /* 0x000fc60000004100 */
[----:B------:R-:W-:Y:S01]  /*4210*/  FFMA.FTZ R47, R7, R60, R3 ;  /* 0x0000003c072f7223 */ /* 0x000fe20000010003 */
[----:B------:R-:W-:Y:S01]  /*4220*/  FMUL.FTZ R110, R110, R94 ;  /* 0x0000005e6e6e7220 */ /* 0x000fe20000410000 */
[----:B------:R-:W-:Y:S01]  /*4230*/  FADD.FTZ R57, -R84, R57 ;  /* 0x0000003954397221 */ /* 0x000fe20000010100 */
[----:B0-----:R-:W-:Y:S01]  /*4240*/  FADD.FTZ R92, -R89, 1 ;  /* 0x3f800000595c7421 */ /* 0x001fe20000010100 */
[----:B------:R-:W-:Y:S01]  /*4250*/  FMUL.FTZ R94, R47, -1.4426950216293334961 ;  /* 0xbfb8aa3b2f5e7820 */ /* 0x000fe20000410000 */
[----:B------:R-:W-:Y:S01]  /*4260*/  FMUL.FTZ R106, R58, R59 ;  /* 0x0000003b3a6a7220 */ /* 0x000fe20000410000 */
[----:B------:R-:W-:Y:S01]  /*4270*/  FMUL.FTZ R59, R46, R57 ;  /* 0x000000392e3b7220 */ /* 0x000fe20000410000 */
[----:B------:R-:W-:Y:S01]  /*4280*/  FFMA.FTZ R87, R87, R92, 1 ;  /* 0x3f80000057577423 */ /* 0x000fe2000001005c */
[----:B-1----:R-:W-:Y:S02]  /*4290*/  FADD.FTZ R93, -R85, 1 ;  /* 0x3f800000555d7421 */ /* 0x002fe40000010100 */
[----:B------:R-:W0:Y:S01]  /*42a0*/  MUFU.EX2 R94, R94 ;  /* 0x0000005e005e7308 */ /* 0x000e220000000800 */
[----:B------:R-:W-:Y:S01]  /*42b0*/  FMUL.FTZ R87, R89, R87 ;  /* 0x0000005759577220 */ /* 0x000fe20000410000 */
[----:B------:R-:W-:Y:S01]  /*42c0*/  FFMA.FTZ R89, R6, R59, R2 ;  /* 0x0000003b06597223 */ /* 0x000fe20000010002 */
[----:B------:R-:W-:Y:S01]  /*42d0*/  FFMA.FTZ R77, R77, R93, 1 ;  /* 0x3f8000004d4d7423 */ /* 0x000fe2000001005d */
[----:B-----5:R-:W-:-:S03]  /*42e0*/  HADD2.F32 R58, -RZ, R52.H0_H0 ;  /* 0x20000034ff3a7230 */ /* 0x020fc60000004100 */
[----:B------:R-:W-:Y:S01]  /*42f0*/  FMUL.FTZ R85, R85, R77 ;  /* 0x0000004d55557220 */ /* 0x000fe20000410000 */
[----:B------:R-:W-:Y:S01]  /*4300*/  FMUL.FTZ R77, R89, -1.4426950216293334961 ;  /* 0xbfb8aa3b594d7820 */ /* 0x000fe20000410000 */
[--C-:B------:R-:W-:Y:S02]  /*4310*/  HADD2.F32 R57, -RZ, R54.reuse.H1_H1 ;  /* 0x30000036ff397230 */ /* 0x100fe40000004100 */
[----:B------:R-:W-:Y:S01]  /*4320*/  FADD.FTZ R58, -R84, R58 ;  /* 0x0000003a543a7221 */ /* 0x000fe20000010100 */
[----:B------:R-:W-:Y:S02]  /*4330*/  HADD2.F32 R107, -RZ, R54.H0_H0 ;  /* 0x20000036ff6b7230 */ /* 0x000fe40000004100 */
[----:B------:R-:W1:Y:S01]  /*4340*/  MUFU.EX2 R77, R77 ;  /* 0x0000004d004d7308 */ /* 0x000e620000000800 */
[----:B------:R-:W-:Y:S02]  /*4350*/  HADD2.F32 R54, -RZ, R55.H0_H0 ;  /* 0x20000037ff367230 */ /* 0x000fe40000004100 */
[----:B------:R-:W-:Y:S01]  /*4360*/  FMUL.FTZ R106, R57, R106 ;  /* 0x0000006a396a7220 */ /* 0x000fe20000410000 */
[----:B------:R-:W-:-:S02]  /*4370*/  HADD2.F32 R57, -RZ, R52.H1_H1 ;  /* 0x30000034ff397230 */ /* 0x000fc40000004100 */
[----:B------:R-:W-:Y:S01]  /*4380*/  FMUL.FTZ R58, R46, R58 ;  /* 0x0000003a2e3a7220 */ /* 0x000fe20000410000 */
[----:B------:R-:W-:Y:S02]  /*4390*/  HADD2.F32 R55, -RZ, R55.H1_H1 ;  /* 0x30000037ff377230 */ /* 0x000fe40000004100 */
[----:B0-----:R-:W-:Y:S01]  /*43a0*/  FADD.FTZ R96, R94, 1 ;  /* 0x3f8000005e607421 */ /* 0x001fe20000010000 */
[----:B------:R-:W-:Y:S01]  /*43b0*/  FMUL.FTZ R85, R54, R85 ;  /* 0x0000005536557220 */ /* 0x000fe20000410000 */
[--C-:B------:R-:W-:Y:S02]  /*43c0*/  HADD2.F32 R54, -RZ, R53.reuse.H0_H0 ;  /* 0x20000035ff367230 */ /* 0x100fe40000004100 */
[----:B------:R-:W-:Y:S01]  /*43d0*/  FFMA.FTZ R52, R9, R58, R5 ;  /* 0x0000003a09347223 */ /* 0x000fe20000010005 */
[----:B------:R-:W-:Y:S01]  /*43e0*/  FADD.FTZ R57, -R84, R57 ;  /* 0x0000003954397221 */ /* 0x000fe20000010100 */
[----:B------:R-:W-:Y:S01]  /*43f0*/  FMUL.FTZ R87, R55, R87 ;  /* 0x0000005737577220 */ /* 0x000fe20000410000 */
[----:B------:R-:W-:Y:S01]  /*4400*/  FADD.FTZ R55, -R95, 1 ;  /* 0x3f8000005f377421 */ /* 0x000fe20000010100 */
[----:B------:R-:W-:-:S02]  /*4410*/  HADD2.F32 R53, -RZ, R53.H1_H1 ;  /* 0x30000035ff357230 */ /* 0x000fc40000004100 */
[----:B------:R-:W-:Y:S01]  /*4420*/  FMUL.FTZ R92, R52, -1.4426950216293334961 ;  /* 0xbfb8aa3b345c7820 */ /* 0x000fe20000410000 */
[----:B------:R-:W0:Y:S01]  /*4430*/  MUFU.RCP R96, R96 ;  /* 0x0000006000607308 */ /* 0x000e220000001000 */
[----:B------:R-:W-:Y:S01]  /*4440*/  FMUL.FTZ R57, R46, R57 ;  /* 0x000000392e397220 */ /* 0x000fe20000410000 */
[----:B------:R-:W-:Y:S01]  /*4450*/  FADD.FTZ R56, -R84, R54 ;  /* 0x0000003654387221 */ /* 0x000fe20000010100 */
[----:B------:R-:W-:Y:S01]  /*4460*/  FFMA.FTZ R55, R76, R55, 1 ;  /* 0x3f8000004c377423 */ /* 0x000fe20000010037 */
[----:B------:R-:W-:Y:S01]  /*4470*/  FADD.FTZ R53, -R84, R53 ;  /* 0x0000003554357221 */ /* 0x000fe20000010100 */
[----:B------:R-:W-:Y:S01]  /*4480*/  FFMA.FTZ R54, R8, R57, R4 ;  /* 0x0000003908367223 */ /* 0x000fe20000010004 */
[C---:B------:R-:W-:Y:S01]  /*4490*/  FMUL.FTZ R56, R46.reuse, R56 ;  /* 0x000000382e387220 */ /* 0x040fe20000410000 */
[----:B-1----:R-:W-:Y:S01]  /*44a0*/  FADD.FTZ R77, R77, 1 ;  /* 0x3f8000004d4d7421 */ /* 0x002fe20000010000 */
[----:B------:R-:W1:Y:S01]  /*44b0*/  MUFU.EX2 R92, R92 ;  /* 0x0000005c005c7308 */ /* 0x000e620000000800 */
[----:B------:R-:W-:Y:S01]  /*44c0*/  FMUL.FTZ R94, R95, R55 ;  /* 0x000000375f5e7220 */ /* 0x000fe20000410000 */
[----:B------:R-:W-:Y:S01]  /*44d0*/  FMUL.FTZ R107, R107, R90 ;  /* 0x0000005a6b6b7220 */ /* 0x000fe20000410000 */
[----:B------:R-:W-:Y:S01]  /*44e0*/  FMUL.FTZ R55, R46, R53 ;  /* 0x000000352e377220 */ /* 0x000fe20000410000 */
[----:B------:R-:W-:Y:S01]  /*44f0*/  FMUL.FTZ R90, R54, -1.4426950216293334961 ;  /* 0xbfb8aa3b365a7820 */ /* 0x000fe20000410000 */
[----:B------:R-:W-:-:S03]  /*4500*/  FFMA.FTZ R88, R7, R56, R3 ;  /* 0x0000003807587223 */ /* 0x000fc60000010003 */
[----:B------:R3:W5:Y:S01]  /*4510*/  MUFU.RCP R95, R77 ;  /* 0x0000004d005f7308 */ /* 0x0007620000001000 */
[----:B------:R-:W-:Y:S01]  /*4520*/  FFMA.FTZ R53, R6, R55, R2 ;  /* 0x0000003706357223 */ /* 0x000fe20000010002 */
[----:B------:R-:W-:-:S06]  /*4530*/  FMUL.FTZ R93, R88, -1.4426950216293334961 ;  /* 0xbfb8aa3b585d7820 */ /* 0x000fcc0000410000 */
[----:B------:R-:W4:Y:S01]  /*4540*/  MUFU.EX2 R90, R90 ;  /* 0x0000005a005a7308 */ /* 0x000f220000000800 */
[----:B---3--:R3:W2:Y:S07]  /*4550*/  LDG.E.64.CONSTANT R76, desc[UR16][R50.64+0x25800] ;  /* 0x02580010324c7981 */ /* 0x0086ae000c1e9b00 */
[----:B------:R-:W4:Y:S01]  /*4560*/  MUFU.EX2 R93, R93 ;  /* 0x0000005d005d7308 */ /* 0x000f220000000800 */
[----:B---3--:R-:W-:Y:S01]  /*4570*/  FMUL.FTZ R50, R53, -1.4426950216293334961 ;  /* 0xbfb8aa3b35327820 */ /* 0x008fe20000410000 */
[----:B0-----:R-:W-:-:S04]  /*4580*/  FADD.FTZ R51, -R96, 1 ;  /* 0x3f80000060337421 */ /* 0x001fc80000010100 */
[----:B------:R-:W-:Y:S02]  /*4590*/  FFMA.FTZ R51, R47, R51, 1 ;  /* 0x3f8000002f337423 */ /* 0x000fe40000010033 */
[----:B------:R-:W0:Y:S01]  /*45a0*/  MUFU.EX2 R50, R50 ;  /* 0x0000003200327308 */ /* 0x000e220000000800 */
[----:B-1----:R-:W-:Y:S01]  /*45b0*/  FADD.FTZ R47, R92, 1 ;  /* 0x3f8000005c2f7421 */ /* 0x002fe20000010000 */
[----:B------:R-:W-:Y:S01]  /*45c0*/  FMUL.FTZ R97, R96, R51 ;  /* 0x0000003360617220 */ /* 0x000fe20000410000 */
[----:B-----5:R-:W-:Y:S01]  /*45d0*/  FADD.FTZ R51, -R95, 1 ;  /* 0x3f8000005f337421 */ /* 0x020fe20000010100 */
[----:B----4-:R-:W-:-:S04]  /*45e0*/  FADD.FTZ R90, R90, 1 ;  /* 0x3f8000005a5a7421 */ /* 0x010fc80000010000 */
[----:B------:R-:W1:Y:S01]  /*45f0*/  MUFU.RCP R47, R47 ;  /* 0x0000002f002f7308 */ /* 0x000e620000001000 */
[----:B------:R-:W-:Y:S01]  /*4600*/  FFMA.FTZ R51, R89, R51, 1 ;  /* 0x3f80000059337423 */ /* 0x000fe20000010033 */
[----:B------:R-:W-:-:S03]  /*4610*/  FADD.FTZ R93, R93, 1 ;  /* 0x3f8000005d5d7421 */ /* 0x000fc60000010000 */
[----:B------:R-:W-:-:S03]  /*4620*/  FMUL.FTZ R95, R95, R51 ;  /* 0x000000335f5f7220 */ /* 0x000fc60000410000 */
[----:B------:R-:W3:Y:S01]  /*4630*/  MUFU.RCP R51, R90 ;  /* 0x0000005a00337308 */ /* 0x000ee20000001000 */
[----:B0-----:R-:W-:Y:S01]  /*4640*/  FADD.FTZ R50, R50, 1 ;  /* 0x3f80000032327421 */ /* 0x001fe20000010000 */
[----:B------:R-:W-:-:S06]  /*4650*/  HADD2.F32 R92, -RZ, R82.H1_H1 ;  /* 0x30000052ff5c7230 */ /* 0x000fcc0000004100 */
[----:B------:R0:W4:Y:S01]  /*4660*/  MUFU.RCP R96, R93 ;  /* 0x0000005d00607308 */ /* 0x0001220000001000 */
[----:B------:R-:W-:Y:S01]  /*4670*/  FMUL.FTZ R92, R92, R94 ;  /* 0x0000005e5c5c7220 */ /* 0x000fe20000410000 */
[----:B-1----:R-:W-:-:S06]  /*4680*/  FADD.FTZ R94, -R47, 1 ;  /* 0x3f8000002f5e7421 */ /* 0x002fcc0000010100 */
[----:B------:R-:W1:Y:S01]  /*4690*/  MUFU.RCP R50, R50 ;  /* 0x0000003200327308 */ /* 0x000e620000001000 */
[----:B0-----:R-:W-:Y:S02]  /*46a0*/  HADD2.F32 R93, -RZ, R83.H1_H1 ;  /* 0x30000053ff5d7230 */ /* 0x001fe40000004100 */
[----:B------:R-:W-:-:S03]  /*46b0*/  FFMA.FTZ R94, R52, R94, 1 ;  /* 0x3f800000345e7423 */ /* 0x000fc6000001005e */
[----:B------:R-:W-:Y:S01]  /*46c0*/  FMUL.FTZ R93, R93, R95 ;  /* 0x0000005f5d5d7220 */ /* 0x000fe20000410000 */
[----:B---3--:R-:W-:Y:S01]  /*46d0*/  FADD.FTZ R95, -R51, 1 ;  /* 0x3f800000335f7421 */ /* 0x008fe20000010100 */
[----:B------:R-:W-:Y:S01]  /*46e0*/  FMUL.FTZ R94, R47, R94 ;  /* 0x0000005e2f5e7220 */ /* 0x000fe20000410000 */
[--C-:B------:R-:W-:Y:S02]  /*46f0*/  HADD2.F32 R47, -RZ, R80.reuse.H0_H0 ;  /* 0x20000050ff2f7230 */ /* 0x100fe40000004100 */
[----:B----4-:R-:W-:Y:S01]  /*4700*/  FADD.FTZ R52, -R96, 1 ;  /* 0x3f80000060347421 */ /* 0x010fe20000010100 */
[----:B------:R-:W-:Y:S02]  /*4710*/  FFMA.FTZ R95, R54, R95, 1 ;  /* 0x3f800000365f7423 */ /* 0x000fe4000001005f */
[----:B------:R-:W-:Y:S01]  /*4720*/  FADD.FTZ R54, -R84, R47 ;  /* 0x0000002f54367221 */ /* 0x000fe20000010100 */
[----:B------:R-:W-:Y:S01]  /*4730*/  FFMA.FTZ R88, R88, R52, 1 ;  /* 0x3f80000058587423 */ /* 0x000fe20000010034 */
[----:B------:R-:W-:Y:S01]  /*4740*/  FMUL.FTZ R95, R51, R95 ;  /* 0x0000005f335f7220 */ /* 0x000fe20000410000 */
[----:B-1----:R-:W-:Y:S01]  /*4750*/  FADD.FTZ R52, -R50, 1 ;  /* 0x3f80000032347421 */ /* 0x002fe20000010100 */
[----:B------:R-:W-:-:S02]  /*4760*/  HADD2.F32 R51, -RZ, R80.H1_H1 ;  /* 0x30000050ff337230 */ /* 0x000fc40000004100 */
[----:B------:R-:W-:Y:S01]  /*4770*/  FMUL.FTZ R54, R46, R54 ;  /* 0x000000362e367220 */ /* 0x000fe20000410000 */
[----:B------:R-:W-:Y:S02]  /*4780*/  HADD2.F32 R89, -RZ, R82.H0_H0 ;  /* 0x20000052ff597230 */ /* 0x000fe40000004100 */
[----:B------:R-:W-:Y:S01]  /*4790*/  FFMA.FTZ R53, R53, R52, 1 ;  /* 0x3f80000035357423 */ /* 0x000fe20000010034 */
[----:B------:R-:W-:Y:S02]  /*47a0*/  HADD2.F32 R47, -RZ, R48.H0_H0 ;  /* 0x20000030ff2f7230 */ /* 0x000fe40000004100 */
[----:B------:R-:W-:Y:S01]  /*47b0*/  FADD.FTZ R51, -R84, R51 ;  /* 0x0000003354337221 */ /* 0x000fe20000010100 */
[----:B------:R-:W-:Y:S02]  /*47c0*/  HADD2.F32 R82, -RZ, R83.H0_H0 ;  /* 0x20000053ff527230 */ /* 0x000fe40000004100 */
[----:B------:R-:W-:Y:S01]  /*47d0*/  FFMA.FTZ R83, R9, R54, R5 ;  /* 0x0000003609537223 */ /* 0x000fe20000010005 */
[----:B------:R-:W-:Y:S01]  /*47e0*/  FMUL.FTZ R80, R50, R53 ;  /* 0x0000003532507220 */ /* 0x000fe20000410000 */
[----:B------:R-:W-:Y:S01]  /*47f0*/  FMUL.FTZ R94, R47, R94 ;  /* 0x0000005e2f5e7220 */ /* 0x000fe20000410000 */
[----:B------:R-:W-:Y:S01]  /*4800*/  FMUL.FTZ R53, R46, R51 ;  /* 0x000000332e357220 */ /* 0x000fe20000410000 */
[----:B------:R-:W-:Y:S01]  /*4810*/  FMUL.FTZ R47, R83, -1.4426950216293334961 ;  /* 0xbfb8aa3b532f7820 */ /* 0x000fe20000410000 */
[----:B------:R-:W-:Y:S01]  /*4820*/  FMUL.FTZ R97, R82, R97 ;  /* 0x0000006152617220 */ /* 0x000fe20000410000 */
[----:B------:R-:W-:-:S02]  /*4830*/  HADD2.F32 R51, -RZ, R81.H1_H1 ;  /* 0x30000051ff337230 */ /* 0x000fc40000004100 */
[----:B------:R-:W-:Y:S01]  /*4840*/  FFMA.FTZ R82, R8, R53, R4 ;  /* 0x0000003508527223 */ /* 0x000fe20000010004 */
[----:B------:R-:W-:Y:S01]  /*4850*/  FMUL.FTZ R100, R89, R100 ;  /* 0x0000006459647220 */ /* 0x000fe20000410000 */
[----:B------:R-:W-:Y:S01]  /*4860*/  HADD2.F32 R52, -RZ, R81.H0_H0 ;  /* 0x20000051ff347230 */ /* 0x000fe20000004100 */
[----:B------:R-:W0:Y:S01]  /*4870*/  MUFU.EX2 R47, R47 ;  /* 0x0000002f002f7308 */ /* 0x000e220000000800 */
[----:B------:R-:W-:Y:S01]  /*4880*/  FMUL.FTZ R89, R82, -1.4426950216293334961 ;  /* 0xbfb8aa3b52597820 */ /* 0x000fe20000410000 */
[C---:B------:R-:W-:Y:S01]  /*4890*/  FADD.FTZ R51, -R84.reuse, R51 ;  /* 0x0000003354337221 */ /* 0x040fe20000010100 */
[----:B------:R-:W-:Y:S02]  /*48a0*/  HADD2.F32 R48, -RZ, R48.H1_H1 ;  /* 0x30000030ff307230 */ /* 0x000fe40000004100 */
[----:B------:R-:W-:Y:S01]  /*48b0*/  FADD.FTZ R52, -R84, R52 ;  /* 0x0000003454347221 */ /* 0x000fe20000010100 */
[----:B------:R-:W-:Y:S02]  /*48c0*/  FMUL.FTZ R51, R46, R51 ;  /* 0x000000332e337220 */ /* 0x000fe40000410000 */
[----:B------:R-:W1:Y:S01]  /*48d0*/  MUFU.EX2 R89, R89 ;  /* 0x0000005900597308 */ /* 0x000e620000000800 */
[----:B------:R-:W-:Y:S01]  /*48e0*/  FMUL.FTZ R95, R48, R95 ;  /* 0x0000005f305f7220 */ /* 0x000fe20000410000 */
[----:B------:R-:W-:Y:S01]  /*48f0*/  FMUL.FTZ R52, R46, R52 ;  /* 0x000000342e347220 */ /* 0x000fe20000410000 */
[----:B------:R-:W-:Y:S01]  /*4900*/  FFMA.FTZ R48, R6, R51, R2 ;  /* 0x0000003306307223 */ /* 0x000fe20000010002 */
[----:B------:R-:W-:-:S02]  /*4910*/  HADD2.F32 R50, -RZ, R78.H0_H0 ;  /* 0x2000004eff327230 */ /* 0x000fc40000004100 */
[----:B------:R-:W-:Y:S01]  /*4920*/  FFMA.FTZ R81, R7, R52, R3 ;  /* 0x0000003407517223 */ /* 0x000fe20000010003 */
[----:B------:R-:W-:Y:S02]  /*4930*/  FMUL.FTZ R90, R48, -1.4426950216293334961 ;  /* 0xbfb8aa3b305a7820 */ /* 0x000fe40000410000 */
[----:B------:R-:W-:Y:S01]  /*4940*/  FADD.FTZ R50, -R84, R50 ;  /* 0x0000003254327221 */ /* 0x000fe20000010100 */
[----:B0-----:R-:W-:Y:S01]  /*4950*/  FADD.FTZ R47, R47, 1 ;  /* 0x3f8000002f2f7421 */ /* 0x001fe20000010000 */
[----:B------:R-:W-:Y:S02]  /*4960*/  FMUL.FTZ R160, R81, -1.4426950216293334961 ;  /* 0xbfb8aa3b51a07820 */ /* 0x000fe40000410000 */
[----:B------:R-:W0:Y:S01]  /*4970*/  MUFU.EX2 R90, R90 ;  /* 0x0000005a005a7308 */ /* 0x000e220000000800 */
[----:B------:R-:W-:Y:S01]  /*4980*/  FMUL.FTZ R50, R46, R50 ;  /* 0x000000322e327220 */ /* 0x000fe20000410000 */
[----:B-1----:R-:W-:-:S06]  /*4990*/  FADD.FTZ R89, R89, 1 ;  /* 0x3f80000059597421 */ /* 0x002fcc0000010000 */
[----:B------:R1:W3:Y:S01]  /*49a0*/  MUFU.RCP R157, R47 ;  /* 0x0000002f009d7308 */ /* 0x0002e20000001000 */
[----:B------:R-:W-:-:S07]  /*49b0*/  FMUL.FTZ R96, R96, R88 ;  /* 0x0000005860607220 */ /* 0x000fce0000410000 */
[----:B------:R-:W4:Y:S01]  /*49c0*/  MUFU.EX2 R160, R160 ;  /* 0x000000a000a07308 */ /* 0x000f220000000800 */
[----:B-1----:R-:W-:Y:S01]  /*49d0*/  FFMA.FTZ R47, R9, R50, R5 ;  /* 0x00000032092f7223 */ /* 0x002fe20000010005 */
[----:B------:R-:W-:-:S03]  /*49e0*/  HADD2.F32 R161, -RZ, R49.H0_H0 ;  /* 0x20000031ffa17230 */ /* 0x000fc60000004100 */
[----:B------:R-:W-:Y:S01]  /*49f0*/  FMUL.FTZ R88, R47, -1.4426950216293334961 ;  /* 0xbfb8aa3b2f587820 */ /* 0x000fe20000410000 */
[----:B------:R-:W-:Y:S02]  /*4a00*/  HADD2.F32 R49, -RZ, R49.H1_H1 ;  /* 0x30000031ff317230 */ /* 0x000fe40000004100 */
[----:B------:R-:W1:Y:S01]  /*4a10*/  MUFU.RCP R89, R89 ;  /* 0x0000005900597308 */ /* 0x000e620000001000 */
[----:B0-----:R-:W-:Y:S02]  /*4a20*/  FADD.FTZ R90, R90, 1 ;  /* 0x3f8000005a5a7421 */ /* 0x001fe40000010000 */
[----:B------:R-:W-:Y:S01]  /*4a30*/  FMUL.FTZ R80, R49, R80 ;  /* 0x0000005031507220 */ /* 0x000fe20000410000 */
[----:B---3--:R-:W-:-:S04]  /*4a40*/  FADD.FTZ R49, -R157, 1 ;  /* 0x3f8000009d317421 */ /* 0x008fc80000010100 */
[----:B------:R-:W0:Y:S01]  /*4a50*/  MUFU.EX2 R88, R88 ;  /* 0x0000005800587308 */ /* 0x000e220000000800 */
[----:B----4-:R-:W-:Y:S01]  /*4a60*/  FADD.FTZ R160, R160, 1 ;  /* 0x3f800000a0a07421 */ /* 0x010fe20000010000 */
[----:B------:R-:W-:-:S06]  /*4a70*/  FFMA.FTZ R49, R83, R49, 1 ;  /* 0x3f80000053317423 */ /* 0x000fcc0000010031 */
[----:B------:R-:W3:Y:S01]  /*4a80*/  MUFU.RCP R90, R90 ;  /* 0x0000005a005a7308 */ /* 0x000ee20000001000 */
[----:B------:R-:W-:Y:S01]  /*4a90*/  FMUL.FTZ R157, R157, R49 ;  /* 0x000000319d9d7220 */ /* 0x000fe20000410000 */
[----:B-1----:R-:W-:-:S06]  /*4aa0*/  FADD.FTZ R49, -R89, 1 ;  /* 0x3f80000059317421 */ /* 0x002fcc0000010100 */
[----:B------:R-:W1:Y:S01]  /*4ab0*/  MUFU.RCP R160, R160 ;  /* 0x000000a000a07308 */ /* 0x000e620000001000 */
[----:B------:R-:W-:Y:S01]  /*4ac0*/  FFMA.FTZ R82, R82, R49, 1 ;  /* 0x3f80000052527423 */ /* 0x000fe20000010031 */
[----:B0-----:R-:W-:-:S03]  /*4ad0*/  FADD.FTZ R88, R88, 1 ;  /* 0x3f80000058587421 */ /* 0x001fc60000010000 */
[----:B------:R-:W-:-:S03]  /*4ae0*/  FMUL.FTZ R82, R89, R82 ;  /* 0x0000005259527220 */ /* 0x000fc60000410000 */
[----:B------:R1:W0:Y:S01]  /*4af0*/  MUFU.RCP R89, R88 ;  /* 0x0000005800597308 */ /* 0x0002220000001000 */
[----:B---3--:R-:W-:Y:S01]  /*4b00*/  FADD.FTZ R49, -R90, 1 ;  /* 0x3f8000005a317421 */ /* 0x008fe20000010100 */
[----:B------:R-:W-:-:S03]  /*4b10*/  HADD2.F32 R78, -RZ, R78.H1_H1 ;  /* 0x3000004eff4e7230 */ /* 0x000fc60000004100 */
[----:B------:R-:W-:Y:S02]  /*4b20*/  FFMA.FTZ R48, R48, R49, 1 ;  /* 0x3f80000030307423 */ /* 0x000fe40000010031 */
[----:B------:R-:W-:Y:S01]  /*4b30*/  FADD.FTZ R49, -R84, R78 ;  /* 0x0000004e54317221 */ /* 0x000fe20000010100 */
[----:B-1----:R-:W-:-:S03]  /*4b40*/  FADD.FTZ R88, -R160, 1 ;  /* 0x3f800000a0587421 */ /* 0x002fc60000010100 */
[----:B------:R-:W-:Y:S01]  /*4b50*/  FMUL.FTZ R49, R46, R49 ;  /* 0x000000312e317220 */ /* 0x000fe20000410000 */
[----:B------:R-:W-:Y:S01]  /*4b60*/  FFMA.FTZ R88, R81, R88, 1 ;  /* 0x3f80000051587423 */ /* 0x000fe20000010058 */
[----:B------:R-:W-:-:S03]  /*4b70*/  FMUL.FTZ R90, R90, R48 ;  /* 0x000000305a5a7220 */ /* 0x000fc60000410000 */
[----:B------:R-:W-:Y:S01]  /*4b80*/  FMUL.FTZ R88, R160, R88 ;  /* 0x00000058a0587220 */ /* 0x000fe20000410000 */
[----:B0-----:R-:W-:Y:S01]  /*4b90*/  FADD.FTZ R48, -R89, 1 ;  /* 0x3f80000059307421 */ /* 0x001fe20000010100 */
[----:B------:R-:W-:-:S03]  /*4ba0*/  FFMA.FTZ R160, R8, R49, R4 ;  /* 0x0000003108a07223 */ /* 0x000fc60000010004 */
[----:B------:R-:W-:Y:S01]  /*4bb0*/  FFMA.FTZ R48, R47, R48, 1 ;  /* 0x3f8000002f307423 */ /* 0x000fe20000010030 */
[----:B------:R-:W-:-:S03]  /*4bc0*/  FMUL.FTZ R78, R160, -1.4426950216293334961 ;  /* 0xbfb8aa3ba04e7820 */ /* 0x000fc60000410000 */
[----:B------:R-:W-:Y:S01]  /*4bd0*/  FMUL.FTZ R89, R89, R48 ;  /* 0x0000003059597220 */ /* 0x000fe20000410000 */
[--C-:B------:R-:W-:Y:S02]  /*4be0*/  HADD2.F32 R48, -RZ, R79.reuse.H0_H0 ;  /* 0x2000004fff307230 */ /* 0x100fe40000004100 */
[----:B------:R-:W0:Y:S03]  /*4bf0*/  MUFU.EX2 R78, R78 ;  /* 0x0000004e004e7308 */ /* 0x000e260000000800 */
[----:B------:R-:W-:Y:S01]  /*4c00*/  FADD.FTZ R48, -R84, R48 ;  /* 0x0000003054307221 */ /* 0x000fe20000010100 */
[----:B------:R-:W-:-:S03]  /*4c10*/  HADD2.F32 R47, -RZ, R79.H1_H1 ;  /* 0x3000004fff2f7230 */ /* 0x000fc60000004100 */
[----:B------:R-:W-:Y:S01]  /*4c20*/  FMUL.FTZ R48, R46, R48 ;  /* 0x000000302e307220 */ /* 0x000fe20000410000 */
[----:B------:R-:W-:-:S03]  /*4c30*/  FMUL.FTZ R96, R161, R96 ;  /* 0x00000060a1607220 */ /* 0x000fc60000410000 */
[----:B------:R-:W-:Y:S01]  /*4c40*/  FFMA.FTZ R81, R7, R48, R3 ;  /* 0x0000003007517223 */ /* 0x000fe20000010003 */
[----:B------:R-:W-:Y:S01]  /*4c50*/  FADD.FTZ R47, -R84, R47 ;  /* 0x0000002f542f7221 */ /* 0x000fe20000010100 */
[----:B------:R-:W-:Y:S02]  /*4c60*/  FADD.FTZ R161, RZ, R63 ;  /* 0x0000003fffa17221 */ /* 0x000fe40000010000 */
[----:B------:R-:W-:Y:S01]  /*4c70*/  FMUL.FTZ R83, R81, -1.4426950216293334961 ;  /* 0xbfb8aa3b51537820 */ /* 0x000fe20000410000 */
[----:B0-----:R-:W-:Y:S01]  /*4c80*/  FADD.FTZ R78, R78, 1 ;  /* 0x3f8000004e4e7421 */ /* 0x001fe20000010000 */
[----:B------:R-:W-:Y:S01]  /*4c90*/  FMUL.FTZ R47, R46, R47 ;  /* 0x0000002f2e2f7220 */ /* 0x000fe20000410000 */
[----:B------:R-:W-:Y:S02]  /*4ca0*/  FADD.FTZ R161, R161, R150 ;  /* 0x00000096a1a17221 */ /* 0x000fe40000010000 */
[----:B------:R0:W1:Y:S02]  /*4cb0*/  MUFU.RCP R79, R78 ;  /* 0x0000004e004f7308 */ /* 0x0000640000001000 */
[----:B------:R-:W-:-:S06]  /*4cc0*/  FADD.FTZ R161, R161, R149 ;  /* 0x00000095a1a17221 */ /* 0x000fcc0000010000 */
[----:B------:R-:W3:Y:S01]  /*4cd0*/  MUFU.EX2 R83, R83 ;  /* 0x0000005300537308 */ /* 0x000ee20000000800 */
[----:B0-----:R-:W-:Y:S01]  /*4ce0*/  FFMA.FTZ R78, R6, R47, R2 ;  /* 0x0000002f064e7223 */ /* 0x001fe20000010002 */
[----:B------:R-:W-:-:S03]  /*4cf0*/  FADD.FTZ R161, R161, R148 ;  /* 0x00000094a1a17221 */ /* 0x000fc60000010000 */
[----:B------:R-:W-:Y:S01]  /*4d00*/  FMUL.FTZ R162, R78, -1.4426950216293334961 ;  /* 0xbfb8aa3b4ea27820 */ /* 0x000fe20000410000 */
[----:B------:R-:W-:-:S05]  /*4d10*/  FADD.FTZ R161, R161, R147 ;  /* 0x00000093a1a17221 */ /* 0x000fca0000010000 */
[----:B------:R-:W0:Y:S01]  /*4d20*/  MUFU.EX2 R162, R162 ;  /* 0x000000a200a27308 */ /* 0x000e220000000800 */
[----:B------:R-:W-:Y:S01]  /*4d30*/  FADD.FTZ R161, R161, R146 ;  /* 0x00000092a1a17221 */ /* 0x000fe20000010000 */
[----:B-1----:R-:W-:-:S03]  /*4d40*/  FADD.FTZ R163, -R79, 1 ;  /* 0x3f8000004fa37421 */ /* 0x002fc60000010100 */
[----:B------:R-:W-:Y:S01]  /*4d50*/  FADD.FTZ R161, R161, R145 ;  /* 0x00000091a1a17221 */ /* 0x000fe20000010000 */
[----:B---3--:R-:W-:Y:S01]  /*4d60*/  FADD.FTZ R83, R83, 1 ;  /* 0x3f80000053537421 */ /* 0x008fe20000010000 */
[----:B------:R-:W-:Y:S02]  /*4d70*/  FFMA.FTZ R160, R160, R163, 1 ;  /* 0x3f800000a0a07423 */ /* 0x000fe400000100a3 */
[----:B------:R-:W-:-:S03]  /*4d80*/  FADD.FTZ R163, R161, R144 ;  /* 0x00000090a1a37221 */ /* 0x000fc60000010000 */
[----:B------:R-:W1:Y:S01]  /*4d90*/  MUFU.RCP R83, R83 ;  /* 0x0000005300537308 */ /* 0x000e620000001000 */
[----:B------:R-:W-:Y:S01]  /*4da0*/  FADD.FTZ R163, R163, R143 ;  /* 0x0000008fa3a37221 */ /* 0x000fe20000010000 */
[----:B0-----:R-:W-:-:S03]  /*4db0*/  FADD.FTZ R162, R162, 1 ;  /* 0x3f800000a2a27421 */ /* 0x001fc60000010000 */
[----:B------:R-:W-:-:S03]  /*4dc0*/  FADD.FTZ R163, R163, R142 ;  /* 0x0000008ea3a37221 */ /* 0x000fc60000010000 */
[----:B------:R-:W0:Y:S01]  /*4dd0*/  MUFU.RCP R161, R162 ;  /* 0x000000a200a17308 */ /* 0x000e220000001000 */
[----:B------:R-:W-:Y:S01]  /*4de0*/  FADD.FTZ R163, R163, R141 ;  /* 0x0000008da3a37221 */ /* 0x000fe20000010000 */
[----:B------:R-:W-:-:S03]  /*4df0*/  FMUL.FTZ R79, R79, R160 ;  /* 0x000000a04f4f7220 */ /* 0x000fc60000410000 */
[----:B------:R-:W-:Y:S01]  /*4e00*/  FADD.FTZ R163, R163, R140 ;  /* 0x0000008ca3a37221 */ /* 0x000fe20000010000 */
[----:B-1----:R-:W-:-:S03]  /*4e10*/  FADD.FTZ R160, -R83, 1 ;  /* 0x3f80000053a07421 */ /* 0x002fc60000010100 */
[----:B------:R-:W-:Y:S01]  /*4e20*/  FADD.FTZ R163, R163, R139 ;  /* 0x0000008ba3a37221 */ /* 0x000fe20000010000 */
[----:B------:R-:W-:-:S03]  /*4e30*/  FFMA.FTZ R81, R81, R160, 1 ;  /* 0x3f80000051517423 */ /* 0x000fc600000100a0 */
[----:B------:R-:W-:Y:S01]  /*4e40*/  FADD.FTZ R160, R163, R138 ;  /* 0x0000008aa3a07221 */ /* 0x000fe20000010000 */
[----:B------:R-:W-:Y:S01]  /*4e50*/  FMUL.FTZ R81, R83, R81 ;  /* 0x0000005153517220 */ /* 0x000fe20000410000 */
[----:B0-----:R-:W-:Y:S02]  /*4e60*/  FADD.FTZ R83, -R161, 1 ;  /* 0x3f800000a1537421 */ /* 0x001fe40000010100 */
[----:B------:R-:W-:Y:S02]  /*4e70*/  FADD.FTZ R160, R160, R137 ;  /* 0x00000089a0a07221 */ /* 0x000fe40000010000 */
[----:B------:R-:W-:Y:S02]  /*4e80*/  FFMA.FTZ R83, R78, R83, 1 ;  /* 0x3f8000004e537423 */ /* 0x000fe40000010053 */
[----:B------:R-:W-:Y:S01]  /*4e90*/  FADD.FTZ R160, R160, R136 ;  /* 0x00000088a0a07221 */ /* 0x000fe20000010000 */
[--C-:B--2---:R-:W-:Y:S02]  /*4ea0*/  HADD2.F32 R78, -RZ, R74.reuse.H0_H0 ;  /* 0x2000004aff4e7230 */ /* 0x104fe40000004100 */
[----:B------:R-:W-:-:S02]  /*4eb0*/  HADD2.F32 R74, -RZ, R74.H1_H1 ;  /* 0x3000004aff4a7230 */ /* 0x000fc40000004100 */
[----:B------:R-:W-:-:S03]  /*4ec0*/  FADD.FTZ R160, R160, R135 ;  /* 0x00000087a0a07221 */ /* 0x000fc60000010000 */
[----:B------:R-:W-:Y:S01]  /*4ed0*/  FMUL.FTZ R82, R74, R82 ;  /* 0x000000524a527220 */ /* 0x000fe20000410000 */
[----:B------:R-:W-:-:S04]  /*4ee0*/  FADD.FTZ R74, R160, R134 ;  /* 0x00000086a04a7221 */ /* 0x000fc80000010000 */
        /* <DEDUP_REMOVED lines=16> */
[----:B------:R-:W-:Y:S01]  /*4ff0*/  FADD.FTZ R74, R74, R117 ;  /* 0x000000754a4a7221 */ /* 0x000fe20000010000 */
[----:B------:R-:W-:Y:S01]  /*5000*/  FMUL.FTZ R78, R78, R157 ;  /* 0x0000009d4e4e7220 */ /* 0x000fe20000410000 */
[--C-:B------:R-:W-:Y:S02]  /*5010*/  HADD2.F32 R157, -RZ, R75.reuse.H0_H0 ;  /* 0x2000004bff9d7230 */ /* 0x100fe40000004100 */
[----:B------:R-:W-:Y:S01]  /*5020*/  FADD.FTZ R74, R74, R116 ;  /* 0x000000744a4a7221 */ /* 0x000fe20000010000 */
[----:B------:R-:W-:Y:S02]  /*5030*/  HADD2.F32 R75, -RZ, R75.H1_H1 ;  /* 0x3000004bff4b7230 */ /* 0x000fe40000004100 */
[-C--:B------:R-:W-:Y:S01]  /*5040*/  FFMA.FTZ R99, R10, R114.reuse, R99 ;  /* 0x000000720a637223 */ /* 0x080fe20000010063 */
[----:B------:R-:W-:Y:S01]  /*5050*/  FADD.FTZ R98, R98, R114 ;  /* 0x0000007262627221 */ /* 0x000fe20000010000 */
[----:B------:R-:W-:Y:S01]  /*5060*/  FMUL.FTZ R114, R8, R114 ;  /* 0x0000007208727220 */ /* 0x000fe20000410000 */
[----:B------:R-:W-:Y:S01]  /*5070*/  FADD.FTZ R74, R74, R115 ;  /* 0x000000734a4a7221 */ /* 0x000fe20000010000 */
[----:B------:R-:W-:Y:S01]  /*5080*/  FMUL.FTZ R90, R75, R90 ;  /* 0x0000005a4b5a7220 */ /* 0x000fe20000410000 */
[----:B------:R-:W-:Y:S01]  /*5090*/  FFMA.FTZ R101, R73, R113, R101 ;  /* 0x0000007149657223 */ /* 0x000fe20000010065 */
[----:B------:R-:W-:Y:S01]  /*50a0*/  FADD.FTZ R91, R91, R113 ;  /* 0x000000715b5b7221 */ /* 0x000fe20000010000 */
[----:B------:R-:W-:-:S02]  /*50b0*/  HADD2.F32 R75, -RZ, R76.H0_H0 ;  /* 0x2000004cff4b7230 */ /* 0x000fc40000004100 */
[----:B------:R-:W-:Y:S01]  /*50c0*/  FMUL.FTZ R113, R7, R113 ;  /* 0x0000007107717220 */ /* 0x000fe20000410000 */
[----:B------:R-:W-:Y:S01]  /*50d0*/  FFMA.FTZ R153, R10, R114, R153 ;  /* 0x000000720a997223 */ /* 0x000fe20000010099 */
[----:B------:R-:W-:Y:S01]  /*50e0*/  FADD.FTZ R74, R74, R114 ;  /* 0x000000724a4a7221 */ /* 0x000fe20000010000 */
[-C--:B------:R-:W-:Y:S01]  /*50f0*/  FFMA.FTZ R103, R72, R112.reuse, R103 ;  /* 0x0000007048677223 */ /* 0x080fe20000010067 */
[----:B------:R-:W-:Y:S01]  /*5100*/  FADD.FTZ R102, R102, R112 ;  /* 0x0000007066667221 */ /* 0x000fe20000010000 */
[----:B------:R-:W-:Y:S01]  /*5110*/  FMUL.FTZ R112, R6, R112 ;  /* 0x0000007006707220 */ /* 0x000fe20000410000 */
[----:B------:R-:W-:Y:S01]  /*5120*/  FFMA.FTZ R153, R73, R113, R153 ;  /* 0x0000007149997223 */ /* 0x000fe20000010099 */
[----:B------:R-:W-:Y:S01]  /*5130*/  FADD.FTZ R74, R74, R113 ;  /* 0x000000714a4a7221 */ /* 0x000fe20000010000 */
[----:B------:R-:W-:Y:S01]  /*5140*/  FMUL.FTZ R89, R75, R89 ;  /* 0x000000594b597220 */ /* 0x000fe20000410000 */
[----:B------:R-:W-:Y:S02]  /*5150*/  HADD2.F32 R75, -RZ, R77.H0_H0 ;  /* 0x2000004dff4b7230 */ /* 0x000fe40000004100 */
[-C--:B------:R-:W-:Y:S01]  /*5160*/  FFMA.FTZ R105, R71, R111.reuse, R105 ;  /* 0x0000006f47697223 */ /* 0x080fe20000010069 */
[----:B------:R-:W-:Y:S01]  /*5170*/  FADD.FTZ R104, R104, R111 ;  /* 0x0000006f68687221 */ /* 0x000fe20000010000 */
[----:B------:R-:W-:Y:S01]  /*5180*/  FMUL.FTZ R111, R9, R111 ;  /* 0x0000006f096f7220 */ /* 0x000fe20000410000 */
[----:B------:R-:W-:Y:S01]  /*5190*/  FFMA.FTZ R153, R72, R112, R153 ;  /* 0x0000007048997223 */ /* 0x000fe20000010099 */
[----:B------:R-:W-:Y:S01]  /*51a0*/  FADD.FTZ R74, R74, R112 ;  /* 0x000000704a4a7221 */ /* 0x000fe20000010000 */
[----:B------:R-:W-:Y:S01]  /*51b0*/  FMUL.FTZ R81, R75, R81 ;  /* 0x000000514b517220 */ /* 0x000fe20000410000 */
[-C--:B------:R-:W-:Y:S01]  /*51c0*/  FFMA.FTZ R99, R70, R110.reuse, R99 ;  /* 0x0000006e46637223 */ /* 0x080fe20000010063 */
[----:B------:R-:W-:Y:S01]  /*51d0*/  FADD.FTZ R98, R98, R110 ;  /* 0x0000006e62627221 */ /* 0x000fe20000010000 */
[----:B------:R-:W-:Y:S01]  /*51e0*/  FMUL.FTZ R110, R8, R110 ;  /* 0x0000006e086e7220 */ /* 0x000fe20000410000 */
[----:B------:R-:W-:Y:S01]  /*51f0*/  FFMA.FTZ R153, R71, R111, R153 ;  /* 0x0000006f47997223 */ /* 0x000fe20000010099 */
[----:B------:R-:W-:Y:S01]  /*5200*/  FADD.FTZ R75, R74, R111 ;  /* 0x0000006f4a4b7221 */ /* 0x000fe20000010000 */
[----:B------:R-:W-:-:S02]  /*5210*/  HADD2.F32 R76, -RZ, R76.H1_H1 ;  /* 0x3000004cff4c7230 */ /* 0x000fc40000004100 */
        /* <DEDUP_REMOVED lines=21> */
[----:B------:R-:W-:-:S02]  /*5370*/  FMUL.FTZ R74, R7, R85 ;  /* 0x00000055074a7220 */ /* 0x000fc40000410000 */
[----:B------:R-:W-:Y:S01]  /*5380*/  FFMA.FTZ R153, R66, R106, R153 ;  /* 0x0000006a42997223 */ /* 0x000fe20000010099 */
[----:B------:R-:W-:Y:S01]  /*5390*/  FADD.FTZ R76, R76, R106 ;  /* 0x0000006a4c4c7221 */ /* 0x000fe20000010000 */
[----:B------:R-:W-:Y:S02]  /*53a0*/  HADD2.F32 R77, -RZ, R77.H1_H1 ;  /* 0x3000004dff4d7230 */ /* 0x000fe40000004100 */
[----:B------:R-:W-:Y:S01]  /*53b0*/  FMUL.FTZ R83, R161, R83 ;  /* 0x00000053a1537220 */ /* 0x000fe20000410000 */
[----:B------:R-:W-:Y:S01]  /*53c0*/  FMUL.FTZ R75, R6, R87 ;  /* 0x00000057064b7220 */ /* 0x000fe20000410000 */
[----:B------:R-:W-:Y:S01]  /*53d0*/  FFMA.FTZ R153, R65, R74, R153 ;  /* 0x0000004a41997223 */ /* 0x000fe20000010099 */
[----:B------:R-:W-:Y:S01]  /*53e0*/  FADD.FTZ R76, R76, R74 ;  /* 0x0000004a4c4c7221 */ /* 0x000fe20000010000 */
[----:B------:R-:W-:Y:S01]  /*53f0*/  FMUL.FTZ R83, R77, R83 ;  /* 0x000000534d537220 */ /* 0x000fe20000410000 */
[----:B------:R-:W-:Y:S01]  /*5400*/  FFMA.FTZ R101, R65, R85, R101 ;  /* 0x0000005541657223 */ /* 0x000fe20000010065 */
[----:B------:R-:W-:Y:S01]  /*5410*/  FADD.FTZ R91, R91, R85 ;  /* 0x000000555b5b7221 */ /* 0x000fe20000010000 */
[----:B------:R-:W-:Y:S01]  /*5420*/  FMUL.FTZ R85, R9, R100 ;  /* 0x0000006409557220 */ /* 0x000fe20000410000 */
[----:B------:R-:W-:Y:S01]  /*5430*/  FFMA.FTZ R77, R64, R75, R153 ;  /* 0x0000004b404d7223 */ /* 0x000fe20000010099 */
[----:B------:R-:W-:Y:S01]  /*5440*/  FADD.FTZ R76, R76, R75 ;  /* 0x0000004b4c4c7221 */ /* 0x000fe20000010000 */
[----:B------:R-:W-:Y:S01]  /*5450*/  FFMA.FTZ R103, R64, R87, R103 ;  /* 0x0000005740677223 */ /* 0x000fe20000010067 */
[----:B------:R-:W-:Y:S01]  /*5460*/  FADD.FTZ R102, R102, R87 ;  /* 0x0000005766667221 */ /* 0x000fe20000010000 */
[-C--:B------:R-:W-:Y:S01]  /*5470*/  FMUL.FTZ R87, R8, R92.reuse ;  /* 0x0000005c08577220 */ /* 0x080fe20000410000 */
[----:B------:R-:W-:Y:S01]  /*5480*/  FFMA.FTZ R77, R62, R85, R77 ;  /* 0x000000553e4d7223 */ /* 0x000fe2000001004d */
[----:B------:R-:W-:Y:S01]  /*5490*/  FADD.FTZ R76, R76, R85 ;  /* 0x000000554c4c7221 */ /* 0x000fe20000010000 */
[----:B------:R-:W-:Y:S01]  /*54a0*/  FFMA.FTZ R99, R61, R92, R99 ;  /* 0x0000005c3d637223 */ /* 0x000fe20000010063 */
[----:B------:R-:W-:Y:S01]  /*54b0*/  FADD.FTZ R98, R98, R92 ;  /* 0x0000005c62627221 */ /* 0x000fe20000010000 */
[----:B------:R-:W-:Y:S01]  /*54c0*/  FMUL.FTZ R92, R7, R97 ;  /* 0x00000061075c7220 */ /* 0x000fe20000410000 */
[----:B------:R-:W-:Y:S01]  /*54d0*/  FFMA.FTZ R77, R61, R87, R77 ;  /* 0x000000573d4d7223 */ /* 0x000fe2000001004d */
[----:B------:R-:W-:Y:S01]  /*54e0*/  FADD.FTZ R76, R76, R87 ;  /* 0x000000574c4c7221 */ /* 0x000fe20000010000 */
[----:B------:R-:W-:Y:S01]  /*54f0*/  FADD.FTZ R164, R91, R97 ;  /* 0x000000615ba47221 */ /* 0x000fe20000010000 */
        /* <DEDUP_REMOVED lines=13> */
[----:B------:R-:W-:Y:S01]  /*55d0*/  FFMA.FTZ R101, R60, R97, R101 ;  /* 0x000000613c657223 */ /* 0x000fe20000010065 */
        /* <DEDUP_REMOVED lines=16> */
[----:B------:R-:W-:Y:S02]  /*56e0*/  FMUL.FTZ R99, R8, R82 ;  /* 0x0000005208637220 */ /* 0x000fe40000410000 */
        /* <DEDUP_REMOVED lines=19> */
[----:B------:R-:W-:-:S03]  /*5820*/  FADD.FTZ R76, R76, R104 ;  /* 0x000000684c4c7221 */ /* 0x000fc60000010000 */
[----:B------:R-:W-:Y:S01]  /*5830*/  FFMA.FTZ R77, R47, R105, R77 ;  /* 0x000000692f4d7223 */ /* 0x000fe2000001004d */
[----:B------:R-:W-:Y:S01]  /*5840*/  FADD.FTZ R76, R76, R105 ;  /* 0x000000694c4c7221 */ /* 0x000fe20000010000 */
[----:B------:R-:W-:-:S04]  /*5850*/  UIADD3 UR12, UP0, UPT, UR12, 0x8, URZ ;  /* 0x000000080c0c7890 */ /* 0x000fc8000ff1e0ff */
[----:B------:R0:W-:Y:S01]  /*5860*/  STS.64 [R154], R76 ;  /* 0x0000004c9a007388 */ /* 0x0001e20000000a00 */
[----:B------:R-:W-:Y:S02]  /*5870*/  UIADD3.X UR5, UPT, UPT, URZ, UR5, URZ, UP0, !UPT ;  /* 0x00000005ff057290 */ /* 0x000fe400087fe4ff */
[----:B------:R-:W-:Y:S01]  /*5880*/  UISETP.GE.U32.AND UP0, UPT, UR12, UR23, UPT ;  /* 0x000000170c00728c */ /* 0x000fe2000bf06070 */
[----:B------:R-:W-:-:S03]  /*5890*/  FFMA.FTZ R153, R55, R80, R153 ;  /* 0x0000005037997223 */ /* 0x000fc60000010099 */
[----:B------:R-:W-:Y:S01]  /*58a0*/  UISETP.GE.AND.EX UP0, UPT, UR5, UR13, UPT, UP0 ;  /* 0x0000000d0500728c */ /* 0x000fe2000bf06300 */
[----:B------:R-:W-:Y:S01]  /*58b0*/  FADD.FTZ R91, R91, R80 ;  /* 0x000000505b5b7221 */ /* 0x000fe20000010000 */
[----:B------:R-:W-:Y:S01]  /*58c0*/  FFMA.FTZ R161, R53, R82, R161 ;  /* 0x0000005235a17223 */ /* 0x000fe200000100a1 */
[----:B------:R-:W-:Y:S01]  /*58d0*/  FFMA.FTZ R163, R52, R88, R163 ;  /* 0x0000005834a37223 */ /* 0x000fe200000100a3 */
[----:B------:R-:W-:Y:S01]  /*58e0*/  FFMA.FTZ R153, R51, R90, R153 ;  /* 0x0000005a33997223 */ /* 0x000fe20000010099 */
[----:B------:R-:W-:Y:S01]  /*58f0*/  FFMA.FTZ R157, R54, R78, R157 ;  /* 0x0000004e369d7223 */ /* 0x000fe2000001009d */
[----:B------:R-:W-:Y:S01]  /*5900*/  FADD.FTZ R160, R160, R78 ;  /* 0x0000004ea0a07221 */ /* 0x000fe20000010000 */
[----:B------:R-:W-:Y:S01]  /*5910*/  FADD.FTZ R162, R162, R82 ;  /* 0x00000052a2a27221 */ /* 0x000fe20000010000 */
[----:B------:R-:W-:Y:S01]  /*5920*/  FADD.FTZ R164, R164, R88 ;  /* 0x00000058a4a47221 */ /* 0x000fe20000010000 */
[----:B------:R-:W-:Y:S01]  /*5930*/  FADD.FTZ R91, R91, R90 ;  /* 0x0000005a5b5b7221 */ /* 0x000fe20000010000 */
[----:B------:R-:W-:Y:S01]  /*5940*/  FFMA.FTZ R78, R49, R79, R161 ;  /* 0x0000004f314e7223 */ /* 0x000fe200000100a1 */
[----:B------:R-:W-:Y:S01]  /*5950*/  FFMA.FTZ R80, R48, R81, R163 ;  /* 0x0000005130507223 */ /* 0x000fe200000100a3 */
[----:B------:R-:W-:Y:S01]  /*5960*/  FFMA.FTZ R82, R47, R83, R153 ;  /* 0x000000532f527223 */ /* 0x000fe20000010099 */
[----:B0-----:R-:W-:Y:S01]  /*5970*/  FFMA.FTZ R76, R50, R89, R157 ;  /* 0x00000059324c7223 */ /* 0x001fe2000001009d */
[----:B------:R-:W-:Y:S01]  /*5980*/  FADD.FTZ R77, R160, R89 ;  /* 0x00000059a04d7221 */ /* 0x000fe20000010000 */
[----:B------:R-:W-:Y:S01]  /*5990*/  FADD.FTZ R79, R162, R79 ;  /* 0x0000004fa24f7221 */ /* 0x000fe20000010000 */
[----:B------:R-:W-:Y:S01]  /*59a0*/  FADD.FTZ R81, R164, R81 ;  /* 0x00000051a4517221 */ /* 0x000fe20000010000 */
[----:B------:R-:W-:Y:S01]  /*59b0*/  BAR.SYNC.DEFER_BLOCKING 0x0 ;  /* 0x0000000000007b1d */ /* 0x000fe20000010000 */
[----:B------:R-:W-:Y:S01]  /*59c0*/  ISETP.GT.U32.AND P0, PT, R156, 0xf, PT ;  /* 0x0000000f9c00780c */ /* 0x000fe20003f04070 */
[----:B------:R-:W-:-:S04]  /*59d0*/  FADD.FTZ R83, R91, R83 ;  /* 0x000000535b537221 */ /* 0x000fc80000010000 */
[----:B------:R-:W-:Y:S08]  /*59e0*/  BRA.U !UP0, `(.L_x_926) ;  /* 0x0000000108987547 */ /* 0x000ff0000b800000 */
        /* <DEDUP_REMOVED lines=38> */
.L_x_926:
        /* <DEDUP_REMOVED lines=40> */
[----:B--2---:R0:W1:Y:S04]  /*5ed0*/  LDS.64 R88, [R160] ;  /* 0x00000000a0587984 */ /* 0x0040680000000a00 */
[----:B0-----:R-:W2:Y:S01]  /*5ee0*/  LDL R160, [R1+0xc] ;  /* 0x00000c0001a07983 */ /* 0x001ea20000100800 */
[----:B-1----:R-:W-:Y:S01]  /*5ef0*/  FADD.FTZ R90, R90, R88 ;  /* 0x000000585a5a7221 */ /* 0x002fe20000010000 */
[----:B------:R-:W-:-:S02]  /*5f00*/  FADD.FTZ R91, R91, R89 ;  /* 0x000000595b5b7221 */ /* 0x000fc40000010000 */
[----:B---3--:R0:W1:Y:S04]  /*5f10*/  LDS.64 R88, [R157] ;  /* 0x000000009d587984 */ /* 0x0080680000000a00 */
[----:B0-----:R-:W3:Y:S01]  /*5f20*/  LDL R157, [R1+0x8] ;  /* 0x00000800019d7983 */ /* 0x001ee20000100800 */
[----:B-1----:R-:W-:Y:S01]  /*5f30*/  FADD.FTZ R90, R90, R88 ;  /* 0x000000585a5a7221 */ /* 0x002fe20000010000 */
[----:B------:R-:W-:Y:S02]  /*5f40*/  FADD.FTZ R91, R91, R89 ;  /* 0x000000595b5b7221 */ /* 0x000fe40000010000 */
[----:B----4-:R0:W1:Y:S04]  /*5f50*/  LDS.64 R88, [R154] ;  /* 0x000000009a587984 */ /* 0x0100680000000a00 */
[----:B0-----:R-:W4:Y:S01]  /*5f60*/  LDL R154, [R1+0x4] ;  /* 0x00000400019a7983 */ /* 0x001f220000100800 */
[----:B-1----:R-:W-:Y:S01]  /*5f70*/  FADD.FTZ R90, R90, R88 ;  /* 0x000000585a5a7221 */ /* 0x002fe20000010000 */
[----:B------:R-:W-:-:S02]  /*5f80*/  FADD.FTZ R91, R91, R89 ;  /* 0x000000595b5b7221 */ /* 0x000fc40000010000 */
[----:B-----5:R0:W1:Y:S04]  /*5f90*/  LDS.64 R88, [R153] ;  /* 0x0000000099587984 */ /* 0x0200680000000a00 */
[----:B0-----:R-:W5:Y:S01]  /*5fa0*/  LDL R153, [R1] ;  /* 0x0000000001997983 */ /* 0x001f620000100800 */
        /* <DEDUP_REMOVED lines=14> */
[----:B--2---:R-:W0:Y:S02]  /*6090*/  LDS.64 R88, [R160] ;  /* 0x00000000a0587984 */ /* 0x004e240000000a00 */
[----:B0-----:R-:W-:Y:S01]  /*60a0*/  FADD.FTZ R90, R90, R88 ;  /* 0x000000585a5a7221 */ /* 0x001fe20000010000 */
[----:B------:R-:W-:Y:S02]  /*60b0*/  FADD.FTZ R91, R91, R89 ;  /* 0x000000595b5b7221 */ /* 0x000fe40000010000 */
[----:B---3--:R-:W0:Y:S02]  /*60c0*/  LDS.64 R88, [R157] ;  /* 0x000000009d587984 */ /* 0x008e240000000a00 */
[----:B0-----:R-:W-:Y:S01]  /*60d0*/  FADD.FTZ R90, R90, R88 ;  /* 0x000000585a5a7221 */ /* 0x001fe20000010000 */
[----:B------:R-:W-:Y:S02]  /*60e0*/  FADD.FTZ R91, R91, R89 ;  /* 0x000000595b5b7221 */ /* 0x000fe40000010000 */
[----:B----4-:R-:W0:Y:S02]  /*60f0*/  LDS.64 R88, [R154] ;  /* 0x000000009a587984 */ /* 0x010e240000000a00 */
[----:B0-----:R-:W-:Y:S01]  /*6100*/  FADD.FTZ R90, R90, R88 ;  /* 0x000000585a5a7221 */ /* 0x001fe20000010000 */
[----:B------:R-:W-:-:S02]  /*6110*/  FADD.FTZ R91, R91, R89 ;  /* 0x000000595b5b7221 */ /* 0x000fc40000010000 */
[----:B-----5:R-:W0:Y:S02]  /*6120*/  LDS.64 R88, [R153] ;  /* 0x0000000099587984 */ /* 0x020e240000000a00 */
[----:B0-----:R-:W-:Y:S01]  /*6130*/  FADD.FTZ R90, R90, R88 ;  /* 0x000000585a5a7221 */ /* 0x001fe20000010000 */
[----:B------:R-:W-:Y:S02]  /*6140*/  FADD.FTZ R91, R91, R89 ;  /* 0x000000595b5b7221 */ /* 0x000fe40000010000 */
[----:B------:R-:W0:Y:S02]  /*6150*/  LDS.64 R88, [R165] ;  /* 0x00000000a5587984 */ /* 0x000e240000000a00 */
[----:B0-----:R-:W-:Y:S01]  /*6160*/  FADD.FTZ R88, R90, R88 ;  /* 0x000000585a587221 */ /* 0x001fe20000010000 */
[----:B------:R-:W-:-:S07]  /*6170*/  FADD.FTZ R91, R91, R89 ;  /* 0x000000595b5b7221 */ /* 0x000fce0000010000 */
.L_x_928:
[----:B------:R-:W-:Y:S05]  /*6180*/  BSYNC.RECONVERGENT B0 ;  /* 0x0000000000007941 */ /* 0x000fea0003800200 */
.L_x_927:
        /* <DEDUP_REMOVED lines=35> */
.L_x_931:
        /* <DEDUP_REMOVED lines=8> */
.L_x_930:
[----:B------:R-:W-:Y:S05]  /*6440*/  WARPSYNC.ALL ;  /* 0x0000000000007948 */ /* 0x000fea0003800000 */
[----:B------:R-:W-:Y:S06]  /*6450*/  BAR.SYNC.DEFER_BLOCKING 0x0 ;  /* 0x0000000000007b1d */ /* 0x000fec0000010000 */
[----:B------:R-:W-:Y:S05]  /*6460*/  BRA `(.L_x_932) ;  /* 0x0000000000587947 */ /* 0x000fea0003800000 */
.L_x_929:
[----:B------:R-:W-:Y:S01]  /*6470*/  BAR.SYNC.DEFER_BLOCKING 0x0 ;  /* 0x0000000000007b1d */ /* 0x000fe20000010000 */
[----:B------:R-:W-:-:S13]  /*6480*/  ISETP.NE.AND P0, PT, R156, RZ, PT ;  /* 0x000000ff9c00720c */ /* 0x000fda0003f05270 */
[----:B------:R-:W-:Y:S05]  /*6490*/  @P0 BRA `(.L_x_933) ;  /* 0x0000000000440947 */ /* 0x000fea0003800000 */
[----:B------:R-:W-:Y:S02]  /*64a0*/  ISETP.NE.AND P0, PT, RZ, UR19, PT ;  /* 0x00000013ff007c0c */ /* 0x000fe4000bf05270 */
[----:B0-----:R-:W-:Y:S02]  /*64b0*/  MOV R90, 0x7ffffff1 ;  /* 0x7ffffff1005a7802 */ /* 0x001fe40000000f00 */
[----:B------:R-:W-:Y:S02]  /*64c0*/  MOV R88, UR6 ;  /* 0x0000000600587c02 */ /* 0x000fe40008000f00 */
[----:B------:R-:W-:Y:S02]  /*64d0*/  SEL R90, R90, 0x1, !P0 ;  /* 0x000000015a5a7807 */ /* 0x000fe40004000000 */
[----:B------:R-:W-:Y:S01]  /*64e0*/  MOV R89, UR7 ;  /* 0x0000000700597c02 */ /* 0x000fe20008000f00 */
[----:B------:R-:W-:Y:S06]  /*64f0*/  MEMBAR.ALL.GPU ;  /* 0x0000000000007992 */ /* 0x000fec000000a000 */
[----:B------:R-:W-:-:S00]  /*6500*/  ERRBAR ;  /* 0x00000000000079ab */ /* 0x000fc00000000000 */
[----:B------:R-:W-:Y:S06]  /*6510*/  CGAERRBAR ;  /* 0x00000000000075ab */ /* 0x000fec0000000000 */
[----:B------:R0:W5:Y:S02]  /*6520*/  ATOM.E.ADD.STRONG.GPU PT, R90, desc[UR16][R88.64], R90 ;  /* 0x8000005a585a798a */ /* 0x00016400081ef110 */
.L_x_934:
        /* <DEDUP_REMOVED lines=8> */
.L_x_933:
[----:B------:R-:W-:Y:S05]  /*65b0*/  WARPSYNC.ALL ;  /* 0x0000000000007948 */ /* 0x000fea0003800000 */
[----:B------:R-:W-:Y:S06]  /*65c0*/  BAR.SYNC.DEFER_BLOCKING 0x0 ;  /* 0x0000000000007b1d */ /* 0x000fec0000010000 */
.L_x_932:
[C---:B------:R-:W-:Y:S01]  /*65d0*/  ISETP.GT.U32.AND P0, PT, R156.reuse, 0x3f, PT ;  /* 0x0000003f9c00780c */ /* 0x040fe20003f04070 */
[----:B------:R-:W1:Y:S01]  /*65e0*/  S2UR UR14, SR_CgaCtaId ;  /* 0x00000000000e79c3 */ /* 0x000e620000008800 */
[----:B------:R-:W2:Y:S11]  /*65f0*/  LDCU.64 UR24, c[0x0][0x380] ;  /* 0x00007000ff1877ac */ /* 0x000eb60008000a00 */
        /* <DEDUP_REMOVED lines=8> */
[----:B------:R-:W3:Y:S01]  /*6680*/  @!P0 LDG.E.64 R88, desc[UR16][R88.64] ;  /* 0x0000001058588981 */ /* 0x000ee2000c1e1b00 */
[----:B------:R-:W-:Y:S01]  /*6690*/  HFMA2 R90, -RZ, RZ, 0, 0 ;  /* 0x00000000ff5a7431 */ /* 0x000fe200000001ff */
[----:B------:R-:W-:Y:S01]  /*66a0*/  UMOV UR10, 0x400 ;  /* 0x00000400000a7882 */ /* 0x000fe20000000000 */
[----:B------:R-:W-:Y:S01]  /*66b0*/  HADD2.F32 R86, -RZ, R86.H0_H0 ;  /* 0x20000056ff567230 */ /* 0x000fe20000004100 */
[----:B------:R-:W-:Y:S02]  /*66c0*/  UIADD3 UR10, UPT, UPT, UR10, 0x3480, URZ ;  /* 0x000034800a0a7890 */ /* 0x000fe4000fffe0ff */
[----:B------:R-:W-:Y:S02]  /*66d0*/  UISETP.GE.U32.AND UP0, UPT, UR12, UR23, UPT ;  /* 0x000000170c00728c */ /* 0x000fe4000bf06070 */
[----:B-1----:R-:W-:Y:S01]  /*66e0*/  ULEA UR10, UR14, UR10, 0x18 ;  /* 0x0000000a0e0a7291 */ /* 0x002fe2000f8ec0ff */
[----:B------:R-:W-:Y:S01]  /*66f0*/  FADD.FTZ R86, -R84, R86 ;  /* 0x0000005654567221 */ /* 0x000fe20000010100 */
[----:B------:R-:W-:-:S02]  /*6700*/  UISETP.GE.AND.EX UP0, UPT, UR5, UR13, UPT, UP0 ;  /* 0x0000000d0500728c */ /* 0x000fc4000bf06300 */
[----:B------:R-:W-:Y:S01]  /*6710*/  ULOP3.LUT UR4, UR4, 0x1, URZ, 0x3c, !UPT ;  /* 0x0000000104047892 */ /* 0x000fe2000f8e3cff */
[----:B------:R-:W-:Y:S01]  /*6720*/  FMUL.FTZ R86, R46, R86 ;  /* 0x000000562e567220 */ /* 0x000fe20000410000 */
[----:B---3--:R-:W-:Y:S01]  /*6730*/  @!P0 FADD.FTZ R90, RZ, R88 ;  /* 0x00000058ff5a8221 */ /* 0x008fe20000010000 */
        /* <DEDUP_REMOVED lines=24> */
[----:B------:R-:W-:-:S05]  /*68c0*/  IMAD R88, R88, -0x4, R155 ;  /* 0xfffffffc58587824 */ /* 0x000fca00078e029b */
        /* <DEDUP_REMOVED lines=76> */
[----:B------:R-:W-:Y:S01]  /*6d90*/  FADD.FTZ R88, R105, -R88 ;  /* 0x8000005869587221 */ /* 0x000fe20000010000 */
[C---:B------:R-:W-:Y:S01]  /*6da0*/  FMUL.FTZ R12, R46.reuse, R63 ;  /* 0x0000003f2e0c7220 */ /* 0x040fe20000410000 */
[----:B------:R-:W-:Y:S01]  /*6db0*/  FMUL.FTZ R13, R46, R150 ;  /* 0x000000962e0d7220 */ /* 0x000fe20000410000 */
        /* <DEDUP_REMOVED lines=18> */
[----:B--2---:R-:W-:Y:S01]  /*6ee0*/  IADD3 R10, P0, PT, R151, UR24, RZ ;  /* 0x00000018970a7c10 */ /* 0x004fe2000ff1e0ff */
        /* <DEDUP_REMOVED lines=44> */
[----:B------:R-:W-:Y:S01]  /*71b0*/  IADD3.X R11, PT, PT, R152, UR25, RZ, P0, !PT ;  /* 0x00000019980b7c10 */ /* 0x000fe200087fe4ff */
        /* <DEDUP_REMOVED lines=55> */
[----:B------:R-:W-:Y:S01]  /*7530*/  F2FP.F16.F32.PACK_AB R14, R63, R14 ;  /* 0x0000000e3f0e723e */ /* 0x000fe200000000ff */
        /* <DEDUP_REMOVED lines=13> */
[----:B0-----:R-:W-:Y:S02]  /*7610*/  F2FP.F16.F32.PACK_AB R13, R56, R65 ;  /* 0x00000041380d723e */ /* 0x001fe400000000ff */
        /* <DEDUP_REMOVED lines=17> */
[----:B-1----:R-:W-:Y:S01]  /*7730*/  F2FP.F16.F32.PACK_AB R14, R58, R85 ;  /* 0x000000553a0e723e */ /* 0x002fe200000000ff */
        /* <DEDUP_REMOVED lines=10> */
[----:B------:R-:W-:-:S03]  /*77e0*/  F2FP.F16.F32.PACK_AB R49, R46, R49 ;  /* 0x000000312e31723e */ /* 0x000fc600000000ff */
[----:B------:R2:W-:Y:S04]  /*77f0*/  STG.E.64 desc[UR16][R10.64+0x20800], R56 ;  /* 0x020800380a007986 */ /* 0x0005e8000c101b10 */
[----:B------:R2:W-:Y:S04]  /*7800*/  STG.E.64 desc[UR16][R10.64+0x23000], R52 ;  /* 0x023000340a007986 */ /* 0x0005e8000c101b10 */
[----:B------:R2:W-:Y:S01]  /*7810*/  STG.E.64 desc[UR16][R10.64+0x25800], R48 ;  /* 0x025800300a007986 */ /* 0x0005e2000c101b10 */
[----:B------:R-:W-:Y:S05]  /*7820*/  BRA.U !UP0, `(.L_x_935) ;  /* 0xffffff95080c7547 */ /* 0x000fea000b83ffff */
.L_x_925:
        /* <DEDUP_REMOVED lines=9> */
[----:B------:R-:W0:Y:S01]  /*78c0*/  S2R R39, SR_TID.X ;  /* 0x0000000000277919 */ /* 0x000e220000002100 */
[----:B------:R-:W1:Y:S01]  /*78d0*/  LDC.64 R2, c[0x0][0x3c8] ;  /* 0x0000f200ff027b82 */ /* 0x000e620000000a00 */
[----:B------:R-:W-:Y:S01]  /*78e0*/  UMOV UR6, 0x400 ;  /* 0x0000040000067882 */ /* 0x000fe20000000000 */
[----:B------:R-:W3:Y:S01]  /*78f0*/  LDCU.64 UR4, c[0x0][0x3d0] ;  /* 0x00007a00ff0477ac */ /* 0x000ee20008000a00 */
[----:B--2---:R-:W-:-:S05]  /*7900*/  MOV R18, UR10 ;  /* 0x0000000a00127c02 */ /* 0x004fca0008000f00 */
[----:B------:R-:W2:Y:S01]  /*7910*/  S2UR UR7, SR_CgaCtaId ;  /* 0x00000000000779c3 */ /* 0x000ea20000008800 */
[----:B---3--:R-:W-:Y:S01]  /*7920*/  UIADD3 UR4, UP0, UPT, UR4, 0x66000, URZ ;  /* 0x0006600004047890 */ /* 0x008fe2000ff1e0ff */
[----:B-1----:R-:W-:-:S03]  /*7930*/  ISETP.LT.U32.AND P0, PT, R2, 0x2, PT ;  /* 0x000000020200780c */ /* 0x002fc60003f01070 */
[----:B------:R-:W-:Y:S01]  /*7940*/  UIADD3.X UR5, UPT, UPT, URZ, UR5, URZ, UP0, !UPT ;  /* 0x00000005ff057290 */ /* 0x000fe200087fe4ff */
[C---:B------:R-:W-:Y:S02]  /*7950*/  ISETP.LT.AND.EX P0, PT, R3.reuse, RZ, PT, P0 ;  /* 0x000000ff0300720c */ /* 0x040fe40003f01300 */
[----:B0-----:R-:W-:Y:S01]  /*7960*/  SHF.R.U32.HI R0, RZ, 0x5, R39 ;  /* 0x00000005ff007819 */ /* 0x001fe20000011627 */
[----:B--2---:R-:W-:Y:S01]  /*7970*/  ULEA UR6, UR7, UR6, 0x18 ;  /* 0x0000000607067291 */ /* 0x004fe2000f8ec0ff */
        /* <DEDUP_REMOVED lines=37> */
.L_x_947:
        /* <DEDUP_REMOVED lines=27> */
.L_x_940:
        /* <DEDUP_REMOVED lines=33> */
.L_x_939:
[----:B------:R-:W-:Y:S05]  /*7f90*/  BSYNC.RECONVERGENT B1 ;  /* 0x0000000000017941 */ /* 0x000fea0003800200 */
.L_x_938:
        /* <DEDUP_REMOVED lines=25> */
.L_x_942:
[----:B------:R-:W-:Y:S05]  /*8130*/  BSYNC.RECONVERGENT B1 ;  /* 0x0000000000017941 */ /* 0x000fea0003800200 */
.L_x_941:
        /* <DEDUP_REMOVED lines=30> */
.L_x_937:
[----:B------:R-:W-:Y:S05]  /*8320*/  BSYNC.RECONVERGENT B0 ;  /* 0x0000000000007941 */ /* 0x000fea0003800200 */
.L_x_936:
[----:B------:R0:W-:Y:S01]  /*8330*/  STS [R9], R21 ;  /* 0x0000001509007388 */ /* 0x0001e20000000800 */
[----:B------:R-:W1:Y:S01]  /*8340*/  LDC.64 R14, c[0x0][0x388] ;  /* 0x0000e200ff0e7b82 */ /* 0x000e620000000a00 */
[----:B------:R-:W-:Y:S02]  /*8350*/  ISETP.GT.U32.AND P1, PT, R47, 0x9, PT ;  /* 0x000000092f00780c */ /* 0x000fe40003f24070 */
[----:B------:R0:W-:Y:S01]  /*8360*/  STS [R9+0x500], R22 ;  /* 0x0005001609007388 */ /* 0x0001e20000000800 */
[----:B------:R-:W-:-:S04]  /*8370*/  MOV R23, R8 ;  /* 0x0000000800177202 */ /* 0x000fc80000000f00 */
[----:B------:R-:W2:Y:S08]  /*8380*/  LDC.64 R16, c[0x0][0x390] ;  /* 0x0000e400ff107b82 */ /* 0x000eb00000000a00 */
[----:B0-----:R-:W-:Y:S06]  /*8390*/  BAR.SYNC.DEFER_BLOCKING 0x0 ;  /* 0x0000000000007b1d */ /* 0x001fec0000010000 */
.L_x_946:
        /* <DEDUP_REMOVED lines=31> */
.L_x_957:
        /* <DEDUP_REMOVED lines=11> */
.L_x_945:
[----:B------:R-:W-:Y:S05]  /*8640*/  BSYNC.RECONVERGENT B0 ;  /* 0x0000000000007941 */ /* 0x000fea0003800200 */
.L_x_944:
        /* <DEDUP_REMOVED lines=9> */
.L_x_943:
        /* <DEDUP_REMOVED lines=8> */
.L_x_949:
[----:B------:R-:W-:Y:S05]  /*8760*/  BSYNC B0 ;  /* 0x0000000000007941 */ /* 0x000fea0003800000 */
.L_x_948:
        /* <DEDUP_REMOVED lines=8> */
.L_x_950:
[----:B------:R-:W-:Y:S01]  /*87f0*/  FADD.FTZ R13, R13, R10 ;  /* 0x0000000a0d0d7221 */ /* 0x000fe20000010000 */
[----:B------:R-:W-:-:S04]  /*8800*/  HFMA2 R28, -RZ, RZ, 0, 2.384185791015625e-07 ;  /* 0x00000004ff1c7431 */ /* 0x000fc800000001ff */
[----:B------:R-:W-:Y:S02]  /*8810*/  MOV R29, R13 ;  /* 0x0000000d001d7202 */ /* 0x000fe40000000f00 */
[----:B------:R-:W-:-:S07]  /*8820*/  MOV R12, R27 ;  /* 0x0000001b000c7202 */ /* 0x000fce0000000f00 */
[----:B------:R-:W-:Y:S05]  /*8830*/  WARPSYNC.COLLECTIVE R26, `(.L_x_951) ;  /* 0x000000001a087348 */ /* 0x000fea0003c00000 */
[----:B------:R0:W1:Y:S02]  /*8840*/  SHFL.BFLY P3, R27, R29, R28, R31 ;  /* 0x0c00001c1d1b7389 */ /* 0x000064000006001f */
[----:B01----:R-:W-:Y:S05]  /*8850*/  ENDCOLLECTIVE ;  /* 0x000000000000791b */ /* 0x003fea0003800000 */
.L_x_951:
[----:B------:R-:W-:-:S05]  /*8860*/  FADD.FTZ R12, R12, R11 ;  /* 0x0000000b0c0c7221 */ /* 0x000fca0000010000 */
[----:B------:R-:W-:Y:S02]  /*8870*/  MOV R29, R12 ;  /* 0x0000000c001d7202 */ /* 0x000fe40000000f00 */
[----:B------:R-:W-:-:S07]  /*8880*/  MOV R22, R27 ;  /* 0x0000001b00167202 */ /* 0x000fce0000000f00 */
[----:B------:R-:W-:Y:S05]  /*8890*/  WARPSYNC.COLLECTIVE R26, `(.L_x_952) ;  /* 0x000000001a087348 */ /* 0x000fea0003c00000 */
[----:B------:R0:W1:Y:S02]  /*88a0*/  SHFL.BFLY P3, R27, R29, R28, R31 ;  /* 0x0c00001c1d1b7389 */ /* 0x000064000006001f */
[----:B01----:R-:W-:Y:S05]  /*88b0*/  ENDCOLLECTIVE ;  /* 0x000000000000791b */ /* 0x003fea0003800000 */
.L_x_952:
[----:B------:R-:W-:Y:S01]  /*88c0*/  FADD.FTZ R22, R13, R22 ;  /* 0x000000160d167221 */ /* 0x000fe20000010000 */
[----:B------:R-:W-:-:S04]  /*88d0*/  HFMA2 R28, -RZ, RZ, 0, 1.1920928955078125e-07 ;  /* 0x00000002ff1c7431 */ /* 0x000fc800000001ff */
[----:B------:R-:W-:Y:S02]  /*88e0*/  MOV R29, R22 ;  /* 0x00000016001d7202 */ /* 0x000fe40000000f00 */
[----:B------:R-:W-:-:S07]  /*88f0*/  MOV R21, R27 ;  /* 0x0000001b00157202 */ /* 0x000fce0000000f00 */
[----:B------:R-:W-:Y:S05]  /*8900*/  WARPSYNC.COLLECTIVE R26, `(.L_x_953) ;  /* 0x000000001a087348 */ /* 0x000fea0003c00000 */
[----:B------:R0:W1:Y:S02]  /*8910*/  SHFL.BFLY P3, R27, R29, R28, R31 ;  /* 0x0c00001c1d1b7389 */ /* 0x000064000006001f */
[----:B01----:R-:W-:Y:S05]  /*8920*/  ENDCOLLECTIVE ;  /* 0x000000000000791b */ /* 0x003fea0003800000 */
.L_x_953:
[----:B------:R-:W-:-:S05]  /*8930*/  FADD.FTZ R21, R12, R21 ;  /* 0x000000150c157221 */ /* 0x000fca0000010000 */
[----:B------:R-:W-:Y:S02]  /*8940*/  MOV R29, R21 ;  /* 0x00000015001d7202 */ /* 0x000fe40000000f00 */
[----:B------:R-:W-:-:S07]  /*8950*/  MOV R25, R27 ;  /* 0x0000001b00197202 */ /* 0x000fce0000000f00 */
[----:B------:R-:W-:Y:S05]  /*8960*/  WARPSYNC.COLLECTIVE R26, `(.L_x_954) ;  /* 0x000000001a087348 */ /* 0x000fea0003c00000 */
[----:B------:R0:W1:Y:S02]  /*8970*/  SHFL.BFLY P3, R27, R29, R28, R31 ;  /* 0x0c00001c1d1b7389 */ /* 0x000064000006001f */
[----:B01----:R-:W-:Y:S05]  /*8980*/  ENDCOLLECTIVE ;  /* 0x000000000000791b */ /* 0x003fea0003800000 */
.L_x_954:
[----:B------:R-:W-:Y:S01]  /*8990*/  FADD.FTZ R25, R22, R25 ;  /* 0x0000001916197221 */ /* 0x000fe20000010000 */
[----:B------:R-:W-:-:S04]  /*89a0*/  HFMA2 R28, -RZ, RZ, 0, 5.9604644775390625e-08 ;  /* 0x00000001ff1c7431 */ /* 0x000fc800000001ff */
[----:B------:R-:W-:Y:S02]  /*89b0*/  MOV R29, R25 ;  /* 0x00000019001d7202 */ /* 0x000fe40000000f00 */
[----:B------:R-:W-:-:S07]  /*89c0*/  MOV R10, R27 ;  /* 0x0000001b000a7202 */ /* 0x000fce0000000f00 */
[----:B------:R-:W-:Y:S05]  /*89d0*/  WARPSYNC.COLLECTIVE R26, `(.L_x_955) ;  /* 0x000000001a087348 */ /* 0x000fea0003c00000 */
[----:B------:R0:W1:Y:S02]  /*89e0*/  SHFL.BFLY P3, R27, R29, R28, R31 ;  /* 0x0c00001c1d1b7389 */ /* 0x000064000006001f */
[----:B01----:R-:W-:Y:S05]  /*89f0*/  ENDCOLLECTIVE ;  /* 0x000000000000791b */ /* 0x003fea0003800000 */
.L_x_955:
[----:B------:R-:W-:-:S05]  /*8a00*/  FADD.FTZ R10, R21, R10 ;  /* 0x0000000a150a7221 */ /* 0x000fca0000010000 */
[----:B------:R-:W-:Y:S02]  /*8a10*/  MOV R29, R10 ;  /* 0x0000000a001d7202 */ /* 0x000fe40000000f00 */
[----:B------:R-:W-:-:S07]  /*8a20*/  MOV R24, R27 ;  /* 0x0000001b00187202 */ /* 0x000fce0000000f00 */
[----:B------:R-:W-:Y:S05]  /*8a30*/  WARPSYNC.COLLECTIVE R26, `(.L_x_956) ;  /* 0x000000001a087348 */ /* 0x000fea0003c00000 */
[----:B------:R0:W1:Y:S02]  /*8a40*/  SHFL.BFLY P3, R27, R29, R28, R31 ;  /* 0x0c00001c1d1b7389 */ /* 0x000064000006001f */
[----:B01----:R-:W-:Y:S05]  /*8a50*/  ENDCOLLECTIVE ;  /* 0x000000000000791b */ /* 0x003fea0003800000 */
.L_x_956:
[----:B------:R-:W-:Y:S01]  /*8a60*/  FADD.FTZ R24, R25, R24 ;  /* 0x0000001819187221 */ /* 0x000fe20000010000 */
[----:B------:R-:W-:Y:S01]  /*8a70*/  MOV R11, R27 ;  /* 0x0000001b000b7202 */ /* 0x000fe20000000f00 */
[----:B------:R-:W-:Y:S06]  /*8a80*/  BRA `(.L_x_957) ;  /* 0xfffffff800c07947 */ /* 0x000fec000383ffff */
.L_x_958:
        /* <DEDUP_REMOVED lines=15> */
.L_x_1264:


//--------------------- .text._ZN13group_norm_v218gn_bwd_cuda_kernelI6__halfLi320ELi2ELi16ELi80ELi1024ELb1ELb1ELi32ELi320ELi320ELi4ELb1ELi8ELb0ELb0ELNS_15WgradSyncMethodE3ENS_16CompileConditionILi1000EEEEEvPT_S6_S6_PKS5_S8_S8_S8_PKfflPfPj --------------------------
	.section	.text._ZN13group_norm_v218gn_bwd_cuda_kernelI6__halfLi320ELi2ELi16ELi80ELi1024ELb1ELb1ELi32ELi320ELi320ELi4ELb1ELi8ELb0ELb0ELNS_15WgradSyncMethodE3ENS_16CompileConditionILi1000EEEEEvPT_S6_S6_PKS5_S8_S8_S8_PKfflPfPj,"ax",@progbits
	.align	128
        .global         _ZN13group_norm_v218gn_bwd_cuda_kernelI6__halfLi320ELi2ELi16ELi80ELi1024ELb1ELb1ELi32ELi320ELi320ELi4ELb1ELi8ELb0ELb0ELNS_15WgradSyncMethodE3ENS_16CompileConditionILi1000EEEEEvPT_S6_S6_PKS5_S8_S8_S8_PKfflPfPj
        .type           _ZN13group_norm_v218gn_bwd_cuda_kernelI6__halfLi320ELi2ELi16ELi80ELi1024ELb1ELb1ELi32ELi320ELi320ELi4ELb1ELi8ELb0ELb0ELNS_15WgradSyncMethodE3ENS_16CompileConditionILi1000EEEEEvPT_S6_S6_PKS5_S8_S8_S8_PKfflPfPj,@function
        .size           _ZN13group_norm_v218gn_bwd_cuda_kernelI6__halfLi320ELi2ELi16ELi80ELi1024ELb1ELb1ELi32ELi320ELi320ELi4ELb1ELi8ELb0ELb0ELNS_15WgradSyncMethodE3ENS_16CompileConditionILi1000EEEEEvPT_S6_S6_PKS5_S8_S8_S8_PKfflPfPj,(.L_x_1265 - _ZN13group_norm_v218gn_bwd_cuda_kernelI6__halfLi320ELi2ELi16ELi80ELi1024ELb1ELb1ELi32ELi320ELi320ELi4ELb1ELi8ELb0ELb0ELNS_15WgradSyncMethodE3ENS_16CompileConditionILi1000EEEEEvPT_S6_S6_PKS5_S8_S8_S8_PKfflPfPj)
        .other          _ZN13group_norm_v218gn_bwd_cuda_kernelI6__halfLi320ELi2ELi16ELi80ELi1024ELb1ELb1ELi32ELi320ELi320ELi4ELb1ELi8ELb0ELb0ELNS_15WgradSyncMethodE3ENS_16CompileConditionILi1000EEEEEvPT_S6_S6_PKS5_S8_S8_S8_PKfflPfPj,@"STO_CUDA_ENTRY STV_DEFAULT"
_ZN13group_norm_v218gn_bwd_cuda_kernelI6__halfLi320ELi2ELi16ELi80ELi1024ELb1ELb1ELi32ELi320ELi320ELi4ELb1ELi8ELb0ELb0ELNS_15WgradSyncMethodE3ENS_16CompileConditionILi1000EEEEEvPT_S6_S6_PKS5_S8_S8_S8_PKfflPfPj:
.text._ZN13group_norm_v218gn_bwd_cuda_kernelI6__halfLi320ELi2ELi16ELi80ELi1024ELb1ELb1ELi32ELi320ELi320ELi4ELb1ELi8ELb0ELb0ELNS_15WgradSyncMethodE3ENS_16CompileConditionILi1000EEEEEvPT_S6_S6_PKS5_S8_S8_S8_PKfflPfPj:
        /* <DEDUP_REMOVED lines=29> */
.L_x_961:
[----:B0-----:R-:W2:Y:S04]  /*01d0*/  LD.E.STRONG.GPU R5, desc[UR14][R2.64+0x20] ;  /* 0x0000200e02057980 */ /* 0x001ea8000c10f900 */
[----:B--2---:R-:W-:Y:S01]  /*01e0*/  CCTL.IVALL ;  /* 0x00000000ff00798f */ /* 0x004fe20002000000 */
[----:B------:R-:W-:Y:S05]  /*01f0*/  YIELD ;  /* 0x0000000000007946 */ /* 0x000fea0003800000 */
[----:B-----5:R-:W-:-:S04]  /*0200*/  LOP3.LUT R5, R5, R0, RZ, 0x3c, !PT ;  /* 0x0000000005057212 */ /* 0x020fc800078e3cff */
[----:B------:R-:W-:-:S13]  /*0210*/  ISETP.GT.AND P0, PT, R5, -0x1, PT ;  /* 0xffffffff0500780c */ /* 0x000fda0003f04270 */
[----:B------:R-:W-:Y:S05]  /*0220*/  @P0 BRA `(.L_x_961) ;  /* 0xfffffffc00e80947 */ /* 0x000fea000383ffff */
.L_x_960:
[----:B------:R-:W-:Y:S05]  /*0230*/  WARPSYNC.ALL ;  /* 0x0000000000007948 */ /* 0x000fea0003800000 */
[----:B------:R-:W-:Y:S06]  /*0240*/  BAR.SYNC.DEFER_BLOCKING 0x0 ;  /* 0x0000000000007b1d */ /* 0x000fec0000010000 */
[----:B------:R-:W-:Y:S05]  /*0250*/  BRA `(.L_x_962) ;  /* 0x0000004400e47947 */ /* 0x000fea0003800000 */
.L_x_959:
        /* <DEDUP_REMOVED lines=24> */
[----:B------:R-:W-:Y:S01]  /*03e0*/  IMAD R3, R3, 0x667, RZ ;  /* 0x0000066703037824 */ /* 0x000fe200078e02ff */
[----:B------:R-:W-:-:S04]  /*03f0*/  UMOV UR4, URZ ;  /* 0x000000ff00047c82 */ /* 0x000fc80008000000 */
[----:B------:R-:W-:Y:S01]  /*0400*/  SHF.R.U32.HI R8, RZ, 0x11, R3 ;  /* 0x00000011ff087819 */ /* 0x000fe20000011603 */
[--C-:B--2---:R-:W-:Y:S02]  /*0410*/  HADD2.F32 R0, -RZ, R12.reuse.H0_H0 ;  /* 0x2000000cff007230 */ /* 0x104fe40000004100 */
[----:B------:R-:W-:Y:S02]  /*0420*/  HADD2.F32 R2, -RZ, R12.H1_H1 ;  /* 0x3000000cff027230 */ /* 0x000fe40000004100 */
[--C-:B------:R-:W-:Y:S02]  /*0430*/  HADD2.F32 R4, -RZ, R13.reuse.H0_H0 ;  /* 0x2000000dff047230 */ /* 0x100fe40000004100 */
[----:B------:R-:W-:Y:S02]  /*0440*/  HADD2.F32 R5, -RZ, R13.H1_H1 ;  /* 0x3000000dff057230 */ /* 0x000fe40000004100 */
[--C-:B---3--:R-:W-:Y:S02]  /*0450*/  HADD2.F32 R7, -RZ, R14.reuse.H0_H0 ;  /* 0x2000000eff077230 */ /* 0x108fe40000004100 */
[----:B------:R-:W-:-:S02]  /*0460*/  HADD2.F32 R9, -RZ, R14.H1_H1 ;  /* 0x3000000eff097230 */ /* 0x000fc40000004100 */
[--C-:B------:R-:W-:Y:S02]  /*0470*/  HADD2.F32 R11, -RZ, R15.reuse.H0_H0 ;  /* 0x2000000fff0b7230 */ /* 0x100fe40000004100 */
[----:B------:R-:W-:-:S07]  /*0480*/  HADD2.F32 R6, -RZ, R15.H1_H1 ;  /* 0x3000000fff067230 */ /* 0x000fce0000004100 */
.L_x_974:
[----:B0-----:R-:W0:Y:S01]  /*0490*/  S2R R28, SR_TID.X ;  /* 0x00000000001c7919 */ /* 0x001e220000002100 */
[----:B------:R-:W1:Y:S01]  /*04a0*/  S2UR UR8, SR_CTAID.Y ;  /* 0x00000000000879c3 */ /* 0x000e620000002600 */
[----:B------:R-:W-:Y:S01]  /*04b0*/  USHF.R.U64 UR13, UR10, 0x2, UR5 ;  /* 0x000000020a0d7899 */ /* 0x000fe20008001205 */
[----:B------:R-:W-:Y:S01]  /*04c0*/  HFMA2 R15, -RZ, RZ, 0, 0 ;  /* 0x00000000ff0f7431 */ /* 0x000fe200000001ff */
[----:B------:R-:W-:Y:S01]  /*04d0*/  USHF.R.U32.HI UR6, URZ, 0x2, UR5 ;  /* 0x00000002ff067899 */ /* 0x000fe20008011605 */
[----:B------:R-:W2:Y:S03]  /*04e0*/  LDCU.64 UR16, c[0x0][0x3b8] ;  /* 0x00007700ff1077ac */ /* 0x000ea60008000a00 */
[----:B------:R-:W-:Y:S01]  /*04f0*/  MOV R17, UR13 ;  /* 0x0000000d00117c02 */ /* 0x000fe20008000f00 */
        /* <DEDUP_REMOVED lines=17> */
[----:B------:R-:W1:Y:S02]  /*0610*/  LDCU.64 UR16, c[0x0][0x3c8] ;  /* 0x00007900ff1077ac */ /* 0x000e640008000a00 */
        /* <DEDUP_REMOVED lines=33> */
[----:B------:R-:W3:Y:S04]  /*0830*/  LDG.E.64.CONSTANT R46, desc[UR14][R68.64+0xc800] ;  /* 0x00c8000e442e7981 */ /* 0x000ee8000c1e9b00 */
[----:B------:R-:W3:Y:S01]  /*0840*/  LDG.E.64.CONSTANT R62, desc[UR14][R72.64+0xa000] ;  /* 0x00a0000e483e7981 */ /* 0x000ee2000c1e9b00 */
[----:B--2---:R-:W-:-:S06]  /*0850*/  FADD.FTZ R13, R61, UR6 ;  /* 0x000000063d0d7e21 */ /* 0x004fcc0008010000 */
[----:B------:R-:W2:Y:S01]  /*0860*/  MUFU.RSQ R13, R13 ;  /* 0x0000000d000d7308 */ /* 0x000ea20000001400 */
[----:B----4-:R-:W-:-:S05]  /*0870*/  HADD2.F32 R3, -RZ, R18.H0_H0 ;  /* 0x20000012ff037230 */ /* 0x010fca0000004100 */
[----:B------:R-:W-:-:S04]  /*0880*/  FADD.FTZ R14, -R60, R3 ;  /* 0x000000033c0e7221 */ /* 0x000fc80000010100 */
[----:B--2---:R-:W-:-:S04]  /*0890*/  FMUL.FTZ R3, R13, R14 ;  /* 0x0000000e0d037220 */ /* 0x004fc80000410000 */
[----:B------:R-:W-:-:S04]  /*08a0*/  FFMA.FTZ R66, R0, R3, R7 ;  /* 0x0000000300427223 */ /* 0x000fc80000010007 */
[----:B------:R-:W-:-:S06]  /*08b0*/  FMUL.FTZ R26, R66, -1.4426950216293334961 ;  /* 0xbfb8aa3b421a7820 */ /* 0x000fcc0000410000 */
[----:B------:R-:W2:Y:S01]  /*08c0*/  MUFU.EX2 R26, R26 ;  /* 0x0000001a001a7308 */ /* 0x000ea20000000800 */
[----:B-----5:R-:W-:-:S05]  /*08d0*/  HADD2.F32 R61, -RZ, R23.H0_H0 ;  /* 0x20000017ff3d7230 */ /* 0x020fca0000004100 */
[----:B------:R-:W-:Y:S01]  /*08e0*/  FADD.FTZ R82, -R60, R61 ;  /* 0x0000003d3c527221 */ /* 0x000fe20000010100 */
[----:B------:R-:W-:Y:S02]  /*08f0*/  IADD3 R61, PT, PT, R64, 0x2800, RZ ;  /* 0x00002800403d7810 */ /* 0x000fe40007ffe0ff */
[----:B------:R-:W4:Y:S01]  /*0900*/  LDG.E.64.CONSTANT R64, desc[UR14][R68.64+0xf000] ;  /* 0x00f0000e44407981 */ /* 0x000f22000c1e9b00 */
[----:B--2---:R-:W-:Y:S01]  /*0910*/  FADD.FTZ R26, R26, 1 ;  /* 0x3f8000001a1a7421 */ /* 0x004fe20000010000 */
[----:B------:R-:W-:Y:S02]  /*0920*/  HADD2.F32 R67, -RZ, R23.H1_H1 ;  /* 0x30000017ff437230 */ /* 0x000fe40000004100 */
[----:B------:R-:W2:Y:S01]  /*0930*/  LDG.E.64.CONSTANT R68, desc[UR14][R68.64+0x11800] ;  /* 0x0118000e44447981 */ /* 0x000ea2000c1e9b00 */
[----:B------:R5:W1:Y:S01]  /*0940*/  MUFU.RCP R80, R26 ;  /* 0x0000001a00507308 */ /* 0x000a620000001000 */
[----:B------:R-:W-:Y:S02]  /*0950*/  HADD2.F32 R15, -RZ, R18.H1_H1 ;  /* 0x30000012ff0f7230 */ /* 0x000fe40000004100 */
[----:B------:R-:W-:-:S02]  /*0960*/  HADD2.F32 R17, -RZ, R19.H0_H0 ;  /* 0x20000013ff117230 */ /* 0x000fc40000004100 */
[----:B-----5:R-:W-:Y:S01]  /*0970*/  FMUL.FTZ R26, R13, R82 ;  /* 0x000000520d1a7220 */ /* 0x020fe20000410000 */
[C---:B------:R-:W-:Y:S01]  /*0980*/  FADD.FTZ R82, -R60.reuse, R67 ;  /* 0x000000433c527221 */ /* 0x040fe20000010100 */
[----:B------:R-:W-:Y:S01]  /*0990*/  FADD.FTZ R14, -R60, R15 ;  /* 0x0000000f3c0e7221 */ /* 0x000fe20000010100 */
[----:B-1----:R-:W-:-:S03]  /*09a0*/  FADD.FTZ R67, -R80, 1 ;  /* 0x3f80000050437421 */ /* 0x002fc60000010100 */
[C---:B------:R-:W-:Y:S01]  /*09b0*/  FMUL.FTZ R15, R13.reuse, R14 ;  /* 0x0000000e0d0f7220 */ /* 0x040fe20000410000 */
[----:B------:R-:W-:Y:S01]  /*09c0*/  FADD.FTZ R14, -R60, R17 ;  /* 0x000000113c0e7221 */ /* 0x000fe20000010100 */
[----:B------:R-:W-:Y:S01]  /*09d0*/  FFMA.FTZ R83, R66, R67, 1 ;  /* 0x3f80000042537423 */ /* 0x000fe20000010043 */
[----:B------:R-:W-:Y:S01]  /*09e0*/  HADD2.F32 R19, -RZ, R19.H1_H1 ;  /* 0x30000013ff137230 */ /* 0x000fe20000004100 */
[----:B------:R-:W5:Y:S01]  /*09f0*/  LDG.E.64.CONSTANT R66, desc[UR14][R72.64+0xc800] ;  /* 0x00c8000e48427981 */ /* 0x000f62000c1e9b00 */
[----:B------:R-:W-:-:S03]  /*0a00*/  FMUL.FTZ R17, R13, R14 ;  /* 0x0000000e0d117220 */ /* 0x000fc60000410000 */
[----:B------:R-:W-:-:S04]  /*0a10*/  FADD.FTZ R14, -R60, R19 ;  /* 0x000000133c0e7221 */ /* 0x000fc80000010100 */
[----:B------:R-:W-:-:S04]  /*0a20*/  FMUL.FTZ R19, R13, R14 ;  /* 0x0000000e0d137220 */ /* 0x000fc80000410000 */
[----:B------:R-:W-:-:S04]  /*0a30*/  FFMA.FTZ R76, R5, R19, R6 ;  /* 0x00000013054c7223 */ /* 0x000fc80000010006 */
[----:B------:R-:W-:Y:S01]  /*0a40*/  FMUL.FTZ R35, R76, -1.4426950216293334961 ;  /* 0xbfb8aa3b4c237820 */ /* 0x000fe20000410000 */
[----:B------:R-:W-:-:S05]  /*0a50*/  HADD2.F32 R25, -RZ, R20.H0_H0 ;  /* 0x20000014ff197230 */ /* 0x000fca0000004100 */
[----:B------:R-:W1:Y:S01]  /*0a60*/  MUFU.EX2 R35, R35 ;  /* 0x0000002300237308 */ /* 0x000e620000000800 */
[----:B------:R-:W-:Y:S01]  /*0a70*/  FADD.FTZ R14, -R60, R25 ;  /* 0x000000193c0e7221 */ /* 0x000fe20000010100 */
[----:B------:R-:W-:Y:S02]  /*0a80*/  HADD2.F32 R25, -RZ, R20.H1_H1 ;  /* 0x30000014ff197230 */ /* 0x000fe40000004100 */
[----:B------:R-:W-:Y:S01]  /*0a90*/  FFMA.FTZ R74, R2, R15, R9 ;  /* 0x0000000f024a7223 */ /* 0x000fe20000010009 */
[--C-:B------:R-:W-:Y:S02]  /*0aa0*/  HADD2.F32 R27, -RZ, R21.reuse.H0_H0 ;  /* 0x20000015ff1b7230 */ /* 0x100fe40000004100 */
[----:B------:R-:W-:Y:S02]  /*0ab0*/  HADD2.F32 R21, -RZ, R21.H1_H1 ;  /* 0x30000015ff157230 */ /* 0x000fe40000004100 */
[----:B------:R-:W-:Y:S01]  /*0ac0*/  FFMA.FTZ R75, R4, R17, R11 ;  /* 0x00000011044b7223 */ /* 0x000fe2000001000b */
[----:B------:R-:W-:Y:S01]  /*0ad0*/  FADD.FTZ R16, -R60, R25 ;  /* 0x000000193c107221 */ /* 0x000fe20000010100 */
[----:B------:R-:W-:Y:S01]  /*0ae0*/  FMUL.FTZ R37, R74, -1.4426950216293334961 ;  /* 0xbfb8aa3b4a257820 */ /* 0x000fe20000410000 */
[C---:B------:R-:W-:Y:S01]  /*0af0*/  FADD.FTZ R20, -R60.reuse, R21 ;  /* 0x000000153c147221 */ /* 0x040fe20000010100 */
[----:B------:R-:W-:Y:S01]  /*0b00*/  FMUL.FTZ R50, R75, -1.4426950216293334961 ;  /* 0xbfb8aa3b4b327820 */ /* 0x000fe20000410000 */
[----:B------:R-:W-:Y:S01]  /*0b10*/  FMUL.FTZ R16, R13, R16 ;  /* 0x000000100d107220 */ /* 0x000fe20000410000 */
[----:B-1----:R-:W-:Y:S01]  /*0b20*/  FADD.FTZ R81, R35, 1 ;  /* 0x3f80000023517421 */ /* 0x002fe20000010000 */
[----:B------:R-:W-:Y:S01]  /*0b30*/  FADD.FTZ R18, -R60, R27 ;  /* 0x0000001b3c127221 */ /* 0x000fe20000010100 */
[C---:B------:R-:W-:Y:S01]  /*0b40*/  FMUL.FTZ R20, R13.reuse, R20 ;  /* 0x000000140d147220 */ /* 0x040fe20000410000 */
[----:B------:R-:W1:Y:S01]  /*0b50*/  MUFU.EX2 R37, R37 ;  /* 0x0000002500257308 */ /* 0x000e620000000800 */
[----:B------:R-:W-:Y:S01]  /*0b60*/  FFMA.FTZ R34, R2, R16, R9 ;  /* 0x0000001002227223 */ /* 0x000fe20000010009 */
[----:B------:R-:W-:Y:S01]  /*0b70*/  FMUL.FTZ R18, R13, R18 ;  /* 0x000000120d127220 */ /* 0x000fe20000410000 */
[----:B------:R-:W-:-:S05]  /*0b80*/  FFMA.FTZ R70, R5, R20, R6 ;  /* 0x0000001405467223 */ /* 0x000fca0000010006 */
[----:B------:R-:W0:Y:S01]  /*0b90*/  MUFU.RCP R81, R81 ;  /* 0x0000005100517308 */ /* 0x000e220000001000 */
[----:B------:R-:W-:Y:S01]  /*0ba0*/  FMUL.FTZ R77, R34, -1.4426950216293334961 ;  /* 0xbfb8aa3b224d7820 */ /* 0x000fe20000410000 */
[----:B------:R-:W-:Y:S01]  /*0bb0*/  FFMA.FTZ R36, R4, R18, R11 ;  /* 0x0000001204247223 */ /* 0x000fe2000001000b */
[----:B------:R-:W-:-:S05]  /*0bc0*/  FMUL.FTZ R21, R70, -1.4426950216293334961 ;  /* 0xbfb8aa3b46157820 */ /* 0x000fca0000410000 */
[----:B------:R-:W3:Y:S01]  /*0bd0*/  MUFU.EX2 R50, R50 ;  /* 0x0000003200327308 */ /* 0x000ee20000000800 */
[----:B------:R-:W-:Y:S01]  /*0be0*/  FMUL.FTZ R71, R36, -1.4426950216293334961 ;  /* 0xbfb8aa3b24477820 */ /* 0x000fe20000410000 */
[----:B------:R-:W-:-:S06]  /*0bf0*/  FMUL.FTZ R14, R13, R14 ;  /* 0x0000000e0d0e7220 */ /* 0x000fcc0000410000 */
[----:B------:R-:W3:Y:S01]  /*0c00*/  MUFU.EX2 R77, R77 ;  /* 0x0000004d004d7308 */ /* 0x000ee20000000800 */
[----:B-1----:R-:W-:Y:S01]  /*0c10*/  FADD.FTZ R37, R37, 1 ;  /* 0x3f80000025257421 */ /* 0x002fe20000010000 */
[----:B0-----:R-:W-:-:S06]  /*0c20*/  FADD.FTZ R87, -R81, 1 ;  /* 0x3f80000051577421 */ /* 0x001fcc0000010100 */
[----:B------:R-:W0:Y:S01]  /*0c30*/  MUFU.EX2 R21, R21 ;  /* 0x0000001500157308 */ /* 0x000e220000000800 */
[----:B---3--:R-:W-:Y:S01]  /*0c40*/  FADD.FTZ R50, R50, 1 ;  /* 0x3f80000032327421 */ /* 0x008fe20000010000 */
[----:B------:R-:W-:Y:S01]  /*0c50*/  FFMA.FTZ R25, R0, R14, R7 ;  /* 0x0000000e00197223 */ /* 0x000fe20000010007 */
[----:B------:R-:W-:-:S05]  /*0c60*/  FFMA.FTZ R76, R76, R87, 1 ;  /* 0x3f8000004c4c7423 */ /* 0x000fca0000010057 */
[----:B------:R-:W1:Y:S01]  /*0c70*/  MUFU.EX2 R71, R71 ;  /* 0x0000004700477308 */ /* 0x000e620000000800 */
[----:B------:R-:W-:Y:S01]  /*0c80*/  FMUL.FTZ R78, R25, -1.4426950216293334961 ;  /* 0xbfb8aa3b194e7820 */ /* 0x000fe20000410000 */
[----:B------:R-:W-:Y:S02]  /*0c90*/  HADD2.F32 R27, -RZ, R22.H0_H0 ;  /* 0x20000016ff1b7230 */ /* 0x000fe40000004100 */
[----:B------:R-:W-:Y:S01]  /*0ca0*/  FMUL.FTZ R81, R81, R76 ;  /* 0x0000004c51517220 */ /* 0x000fe20000410000 */
[----:B------:R-:W-:-:S03]  /*0cb0*/  HADD2.F32 R92, -RZ, R33.H1_H1 ;  /* 0x30000021ff5c7230 */ /* 0x000fc60000004100 */
[----:B------:R3:W3:Y:S01]  /*0cc0*/  MUFU.RCP R79, R37 ;  /* 0x00000025004f7308 */ /* 0x0006e20000001000 */
[----:B------:R-:W-:Y:S01]  /*0cd0*/  FADD.FTZ R77, R77, 1 ;  /* 0x3f8000004d4d7421 */ /* 0x000fe20000010000 */
[----:B------:R-:W-:-:S06]  /*0ce0*/  HADD2.F32 R29, -RZ, R22.H1_H1 ;  /* 0x30000016ff1d7230 */ /* 0x000fcc0000004100 */
[----:B------:R-:W3:Y:S01]  /*0cf0*/  MUFU.RCP R23, R50 ;  /* 0x0000003200177308 */ /* 0x000ee20000001000 */
[----:B------:R-:W-:Y:S01]  /*0d00*/  FADD.FTZ R22, -R60, R27 ;  /* 0x0000001b3c167221 */ /* 0x000fe20000010100 */
[----:B------:R-:W-:Y:S01]  /*0d10*/  FMUL.FTZ R92, R92, R81 ;  /* 0x000000515c5c7220 */ /* 0x000fe20000410000 */
[----:B0-----:R-:W-:Y:S01]  /*0d20*/  FADD.FTZ R81, R21, 1 ;  /* 0x3f80000015517421 */ /* 0x001fe20000010000 */
[----:B-1----:R-:W-:Y:S01]  /*0d30*/  FADD.FTZ R71, R71, 1 ;  /* 0x3f80000047477421 */ /* 0x002fe20000010000 */
[----:B------:R-:W-:-:S03]  /*0d40*/  FMUL.FTZ R22, R13, R22 ;  /* 0x000000160d167220 */ /* 0x000fc60000410000 */
[----:B------:R-:W0:Y:S01]  /*0d50*/  MUFU.EX2 R78, R78 ;  /* 0x0000004e004e7308 */ /* 0x000e220000000800 */
[----:B------:R-:W-:Y:S01]  /*0d60*/  FADD.FTZ R24, -R60, R29 ;  /* 0x0000001d3c187221 */ /* 0x000fe20000010100 */
[----:B------:R-:W-:-:S06]  /*0d70*/  HADD2.F32 R93, -RZ, R33.H0_H0 ;  /* 0x20000021ff5d7230 */ /* 0x000fcc0000004100 */
[----:B------:R1:W0:Y:S01]  /*0d80*/  MUFU.RCP R76, R77 ;  /* 0x0000004d004c7308 */ /* 0x0002220000001000 */
[----:B------:R-:W-:Y:S01]  /*0d90*/  FFMA.FTZ R43, R0, R22, R7 ;  /* 0x00000016002b7223 */ /* 0x000fe20000010007 */
[----:B------:R-:W-:Y:S01]  /*0da0*/  FMUL.FTZ R24, R13, R24 ;  /* 0x000000180d187220 */ /* 0x000fe20000410000 */
[----:B---3--:R-:W-:Y:S01]  /*0db0*/  LOP3.LUT R37, R28, 0xffff, RZ, 0xc0, !PT ;  /* 0x0000ffff1c257812 */ /* 0x008fe200078ec0ff */
[----:B------:R-:W-:Y:S01]  /*0dc0*/  FADD.FTZ R85, -R79, 1 ;  /* 0x3f8000004f557421 */ /* 0x000fe20000010100 */
[----:B------:R-:W-:-:S03]  /*0dd0*/  FMUL.FTZ R28, R13, R82 ;  /* 0x000000520d1c7220 */ /* 0x000fc60000410000 */
[----:B------:R-:W3:Y:S01]  /*0de0*/  MUFU.RCP R81, R81 ;  /* 0x0000005100517308 */ /* 0x000ee20000001000 */
[----:B------:R-:W-:Y:S01]  /*0df0*/  FADD.FTZ R82, -R23, 1 ;  /* 0x3f80000017527421 */ /* 0x000fe20000010100 */
[----:B------:R-:W-:Y:S01]  /*0e00*/  FMUL.FTZ R27, R43, -1.4426950216293334961 ;  /* 0xbfb8aa3b2b1b7820 */ /* 0x000fe20000410000 */
[----:B------:R-:W-:-:S05]  /*0e10*/  FFMA.FTZ R42, R2, R24, R9 ;  /* 0x00000018022a7223 */ /* 0x000fca0000010009 */
[----:B------:R-:W3:Y:S01]  /*0e20*/  MUFU.RCP R33, R71 ;  /* 0x0000004700217308 */ /* 0x000ee20000001000 */
[----:B------:R-:W-:Y:S01]  /*0e30*/  FFMA.FTZ R74, R74, R85, 1 ;  /* 0x3f8000004a4a7423 */ /* 0x000fe20000010055 */
[--C-:B-1----:R-:W-:Y:S02]  /*0e40*/  HADD2.F32 R77, -RZ, R31.reuse.H0_H0 ;  /* 0x2000001fff4d7230 */ /* 0x102fe40000004100 */
[----:B------:R-:W-:Y:S01]  /*0e50*/  FFMA.FTZ R82, R75, R82, 1 ;  /* 0x3f8000004b527423 */ /* 0x000fe20000010052 */
[----:B------:R-:W-:Y:S01]  /*0e60*/  FMUL.FTZ R29, R42, -1.4426950216293334961 ;  /* 0xbfb8aa3b2a1d7820 */ /* 0x000fe20000410000 */
[----:B------:R-:W-:Y:S01]  /*0e70*/  FMUL.FTZ R79, R79, R74 ;  /* 0x0000004a4f4f7220 */ /* 0x000fe20000410000 */
[----:B0-----:R-:W-:Y:S01]  /*0e80*/  FADD.FTZ R78, R78, 1 ;  /* 0x3f8000004e4e7421 */ /* 0x001fe20000010000 */
[----:B------:R-:W-:Y:S01]  /*0e90*/  HADD2.F32 R86, -RZ, R32.H1_H1 ;  /* 0x30000020ff567230 */ /* 0x000fe20000004100 */
[----:B------:R-:W0:Y:S01]  /*0ea0*/  MUFU.EX2 R27, R27 ;  /* 0x0000001b001b7308 */ /* 0x000e220000000800 */
[----:B------:R-:W-:Y:S01]  /*0eb0*/  FADD.FTZ R74, -R60, R77 ;  /* 0x0000004d3c4a7221 */ /* 0x000fe20000010100 */
[----:B------:R-:W-:Y:S01]  /*0ec0*/  FMUL.FTZ R82, R23, R82 ;  /* 0x0000005217527220 */ /* 0x000fe20000410000 */
[----:B------:R-:W-:-:S02]  /*0ed0*/  HADD2.F32 R31, -RZ, R31.H1_H1 ;  /* 0x3000001fff1f7230 */ /* 0x000fc40000004100 */
[----:B------:R-:W-:Y:S01]  /*0ee0*/  FADD.FTZ R77, -R76, 1 ;  /* 0x3f8000004c4d7421 */ /* 0x000fe20000010100 */
[----:B------:R-:W-:Y:S01]  /*0ef0*/  LEA R84, R84, R61, 0x18 ;  /* 0x0000003d54547211 */ /* 0x000fe200078ec0ff */
[----:B------:R-:W-:Y:S01]  /*0f00*/  FFMA.FTZ R35, R4, R26, R11 ;  /* 0x0000001a04237223 */ /* 0x000fe2000001000b */
[----:B------:R-:W-:Y:S01]  /*0f10*/  FMUL.FTZ R86, R86, R79 ;  /* 0x0000004f56567220 */ /* 0x000fe20000410000 */
[----:B------:R-:W1:Y:S01]  /*0f20*/  MUFU.RCP R75, R78 ;  /* 0x0000004e004b7308 */ /* 0x000e620000001000 */
[----:B------:R-:W-:Y:S01]  /*0f30*/  FMUL.FTZ R93, R93, R82 ;  /* 0x000000525d5d7220 */ /* 0x000fe20000410000 */
[----:B------:R-:W-:Y:S01]  /*0f40*/  FFMA.FTZ R77, R34, R77, 1 ;  /* 0x3f800000224d7423 */ /* 0x000fe2000001004d */
[----:B------:R-:W-:Y:S01]  /*0f50*/  FADD.FTZ R82, -R60, R31 ;  /* 0x0000001f3c527221 */ /* 0x000fe20000010100 */
[----:B---3--:R-:W-:Y:S01]  /*0f60*/  FADD.FTZ R79, -R81, 1 ;  /* 0x3f800000514f7421 */ /* 0x008fe20000010100 */
[----:B------:R-:W-:Y:S02]  /*0f70*/  IMAD R84, R37, 0x28, R84 ;  /* 0x0000002825547824 */ /* 0x000fe400078e0254 */
[----:B------:R-:W-:Y:S01]  /*0f80*/  FADD.FTZ R31, -R33, 1 ;  /* 0x3f800000211f7421 */ /* 0x000fe20000010100 */
[----:B------:R-:W3:Y:S01]  /*0f90*/  MUFU.EX2 R29, R29 ;  /* 0x0000001d001d7308 */ /* 0x000ee20000000800 */
[----:B------:R-:W-:Y:S01]  /*0fa0*/  FMUL.FTZ R50, R35, -1.4426950216293334961 ;  /* 0xbfb8aa3b23327820 */ /* 0x000fe20000410000 */
[----:B------:R-:W-:Y:S01]  /*0fb0*/  FFMA.FTZ R37, R5, R28, R6 ;  /* 0x0000001c05257223 */ /* 0x000fe20000010006 */
[----:B------:R-:W-:-:S02]  /*0fc0*/  HADD2.F32 R88, -RZ, R32.H0_H0 ;  /* 0x20000020ff587230 */ /* 0x000fc40000004100 */
[----:B------:R-:W-:Y:S01]  /*0fd0*/  FMUL.FTZ R77, R76, R77 ;  /* 0x0000004d4c4d7220 */ /* 0x000fe20000410000 */
[----:B------:R-:W-:Y:S01]  /*0fe0*/  FMUL.FTZ R83, R80, R83 ;  /* 0x0000005350537220 */ /* 0x000fe20000410000 */
[----:B------:R-:W-:Y:S01]  /*0ff0*/  FFMA.FTZ R70, R70, R79, 1 ;  /* 0x3f80000046467423 */ /* 0x000fe2000001004f */
[----:B------:R-:W-:Y:S02]  /*1000*/  HADD2.F32 R76, -RZ, R38.H1_H1 ;  /* 0x30000026ff4c7230 */ /* 0x000fe40000004100 */
[----:B------:R-:W-:Y:S01]  /*1010*/  FFMA.FTZ R80, R36, R31, 1 ;  /* 0x3f80000024507423 */ /* 0x000fe2000001001f */
[--C-:B------:R-:W-:Y:S01]  /*1020*/  HADD2.F32 R79, -RZ, R40.reuse.H0_H0 ;  /* 0x20000028ff4f7230 */ /* 0x100fe20000004100 */
[----:B------:R-:W-:Y:S01]  /*1030*/  LEA R61, R51, R84, 0x3 ;  /* 0x00000054333d7211 */ /* 0x000fe200078e18ff */
[----:B------:R-:W-:Y:S01]  /*1040*/  FMUL.FTZ R51, R37, -1.4426950216293334961 ;  /* 0xbfb8aa3b25337820 */ /* 0x000fe20000410000 */
[----:B------:R-:W3:Y:S01]  /*1050*/  MUFU.EX2 R50, R50 ;  /* 0x0000003200327308 */ /* 0x000ee20000000800 */
[----:B------:R-:W-:Y:S01]  /*1060*/  FMUL.FTZ R88, R88, R83 ;  /* 0x0000005358587220 */ /* 0x000fe20000410000 */
[----:B------:R-:W-:Y:S01]  /*1070*/  FMUL.FTZ R83, R33, R80 ;  /* 0x0000005021537220 */ /* 0x000fe20000410000 */
[----:B------:R-:W-:Y:S01]  /*1080*/  FMUL.FTZ R85, R76, R77 ;  /* 0x0000004d4c557220 */ /* 0x000fe20000410000 */
[----:B------:R-:W-:Y:S01]  /*1090*/  FADD.FTZ R80, -R60, R79 ;  /* 0x0000004f3c507221 */ /* 0x000fe20000010100 */
[----:B------:R-:W-:-:S02]  /*10a0*/  HADD2.F32 R77, -RZ, R40.H1_H1 ;  /* 0x30000028ff4d7230 */ /* 0x000fc40000004100 */
[----:B0-----:R-:W-:Y:S01]  /*10b0*/  FADD.FTZ R79, R27, 1 ;  /* 0x3f8000001b4f7421 */ /* 0x001fe20000010000 */
[--C-:B------:R-:W-:Y:S01]  /*10c0*/  HADD2.F32 R23, -RZ, R30.reuse.H0_H0 ;  /* 0x2000001eff177230 */ /* 0x100fe20000004100 */
[----:B------:R-:W0:Y:S01]  /*10d0*/  MUFU.EX2 R51, R51 ;  /* 0x0000003300337308 */ /* 0x000e220000000800 */
[----:B-1----:R-:W-:Y:S01]  /*10e0*/  FADD.FTZ R78, -R75, 1 ;  /* 0x3f8000004b4e7421 */ /* 0x002fe20000010100 */
[C---:B------:R-:W-:Y:S01]  /*10f0*/  FADD.FTZ R40, -R60.reuse, R77 ;  /* 0x0000004d3c287221 */ /* 0x040fe20000010100 */
[----:B---3--:R-:W-:Y:S01]  /*1100*/  FADD.FTZ R77, R29, 1 ;  /* 0x3f8000001d4d7421 */ /* 0x008fe20000010000 */
[----:B------:R-:W-:Y:S01]  /*1110*/  FADD.FTZ R32, -R60, R23 ;  /* 0x000000173c207221 */ /* 0x000fe20000010100 */
[----:B------:R-:W-:Y:S02]  /*1120*/  HADD2.F32 R23, -RZ, R30.H1_H1 ;  /* 0x3000001eff177230 */ /* 0x000fe40000004100 */
[----:B------:R-:W-:Y:S01]  /*1130*/  FFMA.FTZ R78, R25, R78, 1 ;  /* 0x3f800000194e7423 */ /* 0x000fe2000001004e */
[----:B------:R-:W1:Y:S01]  /*1140*/  MUFU.RCP R79, R79 ;  /* 0x0000004f004f7308 */ /* 0x000e620000001000 */
[----:B------:R-:W-:Y:S01]  /*1150*/  FMUL.FTZ R36, R13, R82 ;  /* 0x000000520d247220 */ /* 0x000fe20000410000 */
[----:B------:R-:W-:-:S02]  /*1160*/  HADD2.F32 R87, -RZ, R38.H0_H0 ;  /* 0x20000026ff577230 */ /* 0x000fc40000004100 */
[----:B------:R-:W-:Y:S01]  /*1170*/  FMUL.FTZ R30, R13, R32 ;  /* 0x000000200d1e7220 */ /* 0x000fe20000410000 */
[----:B------:R-:W-:Y:S01]  /*1180*/  FMUL.FTZ R78, R75, R78 ;  /* 0x0000004e4b4e7220 */ /* 0x000fe20000410000 */
[----:B------:R-:W-:Y:S02]  /*1190*/  FADD.FTZ R32, -R60, R23 ;  /* 0x000000173c207221 */ /* 0x000fe40000010100 */
[----:B------:R-:W3:Y:S01]  /*11a0*/  MUFU.RCP R77, R77 ;  /* 0x0000004d004d7308 */ /* 0x000ee20000001000 */
[----:B------:R-:W-:Y:S01]  /*11b0*/  FFMA.FTZ R31, R5, R36, R6 ;  /* 0x00000024051f7223 */ /* 0x000fe20000010006 */
[----:B------:R-:W-:Y:S01]  /*11c0*/  FADD.FTZ R50, R50, 1 ;  /* 0x3f80000032327421 */ /* 0x000fe20000010000 */
[----:B------:R-:W-:Y:S01]  /*11d0*/  FMUL.FTZ R38, R13, R80 ;  /* 0x000000500d267220 */ /* 0x000fe20000410000 */
[----:B------:R-:W-:Y:S01]  /*11e0*/  FMUL.FTZ R87, R87, R78 ;  /* 0x0000004e57577220 */ /* 0x000fe20000410000 */
[----:B------:R-:W-:Y:S01]  /*11f0*/  FMUL.FTZ R32, R13, R32 ;  /* 0x000000200d207220 */ /* 0x000fe20000410000 */
[----:B------:R-:W-:-:S02]  /*1200*/  HADD2.F32 R78, -RZ, R39.H1_H1 ;  /* 0x30000027ff4e7230 */ /* 0x000fc40000004100 */
[----:B------:R-:W-:Y:S01]  /*1210*/  FMUL.FTZ R33, R31, -1.4426950216293334961 ;  /* 0xbfb8aa3b1f217820 */ /* 0x000fe20000410000 */
[----:B------:R-:W-:Y:S01]  /*1220*/  FMUL.FTZ R81, R81, R70 ;  /* 0x0000004651517220 */ /* 0x000fe20000410000 */
[----:B------:R-:W-:Y:S01]  /*1230*/  FFMA.FTZ R27, R0, R38, R7 ;  /* 0x00000026001b7223 */ /* 0x000fe20000010007 */
[----:B0-----:R-:W-:Y:S01]  /*1240*/  FADD.FTZ R90, R51, 1 ;  /* 0x3f800000335a7421 */ /* 0x001fe20000010000 */
[----:B------:R-:W0:Y:S01]  /*1250*/  MUFU.RCP R50, R50 ;  /* 0x0000003200327308 */ /* 0x000e220000001000 */
[----:B------:R-:W-:Y:S01]  /*1260*/  FFMA.FTZ R23, R2, R32, R9 ;  /* 0x0000002002177223 */ /* 0x000fe20000010009 */
[----:B------:R-:W-:Y:S02]  /*1270*/  HADD2.F32 R76, -RZ, R39.H0_H0 ;  /* 0x20000027ff4c7230 */ /* 0x000fe40000004100 */
[----:B------:R-:W-:Y:S01]  /*1280*/  FMUL.FTZ R81, R78, R81 ;  /* 0x000000514e517220 */ /* 0x000fe20000410000 */
[----:B-1----:R-:W-:Y:S01]  /*1290*/  FADD.FTZ R78, -R79, 1 ;  /* 0x3f8000004f4e7421 */ /* 0x002fe20000010100 */
[----:B------:R-:W-:-:S02]  /*12a0*/  FMUL.FTZ R34, R13, R74 ;  /* 0x0000004a0d227220 */ /* 0x000fc40000410000 */
[----:B------:R1:W-:Y:S01]  /*12b0*/  MUFU.EX2 R70, R33 ;  /* 0x0000002100467308 */ /* 0x0003e20000000800 */
[----:B------:R-:W-:Y:S01]  /*12c0*/  FMUL.FTZ R74, R23, -1.4426950216293334961 ;  /* 0xbfb8aa3b174a7820 */ /* 0x000fe20000410000 */
[----:B------:R-:W-:Y:S01]  /*12d0*/  FMUL.FTZ R83, R76, R83 ;  /* 0x000000534c537220 */ /* 0x000fe20000410000 */
[----:B------:R-:W-:Y:S01]  /*12e0*/  FFMA.FTZ R78, R43, R78, 1 ;  /* 0x3f8000002b4e7423 */ /* 0x000fe2000001004e */
[----:B-1----:R-:W-:-:S04]  /*12f0*/  FMUL.FTZ R33, R27, -1.4426950216293334961 ;  /* 0xbfb8aa3b1b217820 */ /* 0x002fc80000410000 */
[----:B------:R-:W1:Y:S01]  /*1300*/  MUFU.RCP R90, R90 ;  /* 0x0000005a005a7308 */ /* 0x000e620000001000 */
[----:B------:R-:W-:Y:S01]  /*1310*/  FFMA.FTZ R21, R0, R30, R7 ;  /* 0x0000001e00157223 */ /* 0x000fe20000010007 */
[----:B------:R-:W-:-:S06]  /*1320*/  FMUL.FTZ R79, R79, R78 ;  /* 0x0000004e4f4f7220 */ /* 0x000fcc0000410000 */
[----:B------:R3:W-:Y:S01]  /*1330*/  MUFU.EX2 R76, R33 ;  /* 0x00000021004c7308 */ /* 0x0007e20000000800 */
[----:B------:R-:W-:Y:S01]  /*1340*/  FMUL.FTZ R71, R21, -1.4426950216293334961 ;  /* 0xbfb8aa3b15477820 */ /* 0x000fe20000410000 */
[----:B------:R-:W-:Y:S01]  /*1350*/  FFMA.FTZ R25, R4, R34, R11 ;  /* 0x0000002204197223 */ /* 0x000fe2000001000b */
[----:B---3--:R-:W-:-:S05]  /*1360*/  FADD.FTZ R33, -R77, 1 ;  /* 0x3f8000004d217421 */ /* 0x008fca0000010100 */
[----:B------:R-:W3:Y:S01]  /*1370*/  MUFU.EX2 R74, R74 ;  /* 0x0000004a004a7308 */ /* 0x000ee20000000800 */
[----:B------:R-:W-:Y:S01]  /*1380*/  FFMA.FTZ R78, R42, R33, 1 ;  /* 0x3f8000002a4e7423 */ /* 0x000fe20000010021 */
[----:B------:R-:W-:Y:S01]  /*1390*/  FMUL.FTZ R82, R25, -1.4426950216293334961 ;  /* 0xbfb8aa3b19527820 */ /* 0x000fe20000410000 */
[----:B------:R-:W-:Y:S02]  /*13a0*/  HADD2.F32 R43, -RZ, R41.H0_H0 ;  /* 0x20000029ff2b7230 */ /* 0x000fe40000004100 */
[----:B------:R-:W-:Y:S01]  /*13b0*/  FMUL.FTZ R77, R77, R78 ;  /* 0x0000004e4d4d7220 */ /* 0x000fe20000410000 */
[----:B0-----:R-:W-:Y:S02]  /*13c0*/  FADD.FTZ R78, -R50, 1 ;  /* 0x3f800000324e7421 */ /* 0x001fe40000010100 */
[----:B------:R-:W0:Y:S01]  /*13d0*/  MUFU.EX2 R71, R71 ;  /* 0x0000004700477308 */ /* 0x000e220000000800 */
[----:B------:R-:W-:Y:S01]  /*13e0*/  FADD.FTZ R80, -R60, R43 ;  /* 0x0000002b3c507221 */ /* 0x000fe20000010100 */
[----:B------:R-:W-:Y:S01]  /*13f0*/  FFMA.FTZ R51, R35, R78, 1 ;  /* 0x3f80000023337423 */ /* 0x000fe2000001004e */
[----:B-1----:R-:W-:Y:S01]  /*1400*/  FADD.FTZ R78, -R90, 1 ;  /* 0x3f8000005a4e7421 */ /* 0x002fe20000010100 */
[----:B------:R-:W-:-:S04]  /*1410*/  FMUL.FTZ R40, R13, R40 ;  /* 0x000000280d287220 */ /* 0x000fc80000410000 */
[----:B------:R-:W1:Y:S01]  /*1420*/  MUFU.EX2 R75, R82 ;  /* 0x00000052004b7308 */ /* 0x000e620000000800 */
[----:B------:R-:W-:Y:S01]  /*1430*/  FFMA.FTZ R37, R37, R78, 1 ;  /* 0x3f80000025257423 */ /* 0x000fe2000001004e */
[----:B------:R-:W-:Y:S01]  /*1440*/  FMUL.FTZ R42, R13, R80 ;  /* 0x000000500d2a7220 */ /* 0x000fe20000410000 */
[----:B------:R-:W-:Y:S01]  /*1450*/  FADD.FTZ R70, R70, 1 ;  /* 0x3f80000046467421 */ /* 0x000fe20000010000 */
[----:B------:R-:W-:Y:S01]  /*1460*/  FFMA.FTZ R29, R2, R40, R9 ;  /* 0x00000028021d7223 */ /* 0x000fe20000010009 */
[----:B---3--:R-:W-:Y:S01]  /*1470*/  FADD.FTZ R80, R74, 1 ;  /* 0x3f8000004a507421 */ /* 0x008fe20000010000 */
[----:B------:R-:W-:Y:S01]  /*1480*/  FMUL.FTZ R90, R90, R37 ;  /* 0x000000255a5a7220 */ /* 0x000fe20000410000 */
[----:B------:R-:W-:Y:S02]  /*1490*/  HADD2.F32 R41, -RZ, R41.H1_H1 ;  /* 0x30000029ff297230 */ /* 0x000fe40000004100 */
[----:B------:R-:W-:Y:S01]  /*14a0*/  FMUL.FTZ R39, R29, -1.4426950216293334961 ;  /* 0xbfb8aa3b1d277820 */ /* 0x000fe20000410000 */
[----:B------:R-:W3:Y:S01]  /*14b0*/  MUFU.RCP R37, R80 ;  /* 0x0000005000257308 */ /* 0x000ee20000001000 */
[----:B------:R-:W-:-:S02]  /*14c0*/  HADD2.F32 R74, -RZ, R44.H0_H0 ;  /* 0x2000002cff4a7230 */ /* 0x000fc40000004100 */
[----:B------:R-:W-:Y:S01]  /*14d0*/  FFMA.FTZ R33, R4, R42, R11 ;  /* 0x0000002a04217223 */ /* 0x000fe2000001000b */
[----:B0-----:R-:W-:Y:S01]  /*14e0*/  FADD.FTZ R35, R71, 1 ;  /* 0x3f80000047237421 */ /* 0x001fe20000010000 */
[----:B------:R-:W-:-:S03]  /*14f0*/  FADD.FTZ R78, -R60, R41 ;  /* 0x000000293c4e7221 */ /* 0x000fc60000010100 */
[----:B------:R-:W0:Y:S01]  /*1500*/  MUFU.RCP R70, R70 ;  /* 0x0000004600467308 */ /* 0x000e220000001000 */
[----:B------:R-:W-:Y:S01]  /*1510*/  FMUL.FTZ R51, R50, R51 ;  /* 0x0000003332337220 */ /* 0x000fe20000410000 */
[----:B-1----:R-:W-:Y:S01]  /*1520*/  FADD.FTZ R71, R75, 1 ;  /* 0x3f8000004b477421 */ /* 0x002fe20000010000 */
[----:B------:R-:W-:Y:S01]  /*1530*/  FMUL.FTZ R79, R74, R79 ;  /* 0x0000004f4a4f7220 */ /* 0x000fe20000410000 */
[----:B------:R-:W-:Y:S01]  /*1540*/  FMUL.FTZ R43, R33, -1.4426950216293334961 ;  /* 0xbfb8aa3b212b7820 */ /* 0x000fe20000410000 */
[----:B------:R-:W-:-:S03]  /*1550*/  HADD2.F32 R74, -RZ, R44.H1_H1 ;  /* 0x3000002cff4a7230 */ /* 0x000fc60000004100 */
[----:B------:R-:W1:Y:S01]  /*1560*/  MUFU.EX2 R39, R39 ;  /* 0x0000002700277308 */ /* 0x000e620000000800 */
[----:B------:R-:W-:Y:S01]  /*1570*/  FMUL.FTZ R44, R13, R78 ;  /* 0x0000004e0d2c7220 */ /* 0x000fe20000410000 */
[----:B------:R-:W-:-:S06]  /*1580*/  HADD2.F32 R78, -RZ, R45.H0_H0 ;  /* 0x2000002dff4e7230 */ /* 0x000fcc0000004100 */
[----:B------:R4:W2:Y:S01]  /*1590*/  MUFU.RCP R50, R35 ;  /* 0x0000002300327308 */ /* 0x0008a20000001000 */
[----:B------:R-:W-:Y:S02]  /*15a0*/  HADD2.F32 R45, -RZ, R45.H1_H1 ;  /* 0x3000002dff2d7230 */ /* 0x000fe40000004100 */
[----:B------:R-:W-:Y:S01]  /*15b0*/  FMUL.FTZ R75, R78, R51 ;  /* 0x000000334e4b7220 */ /* 0x000fe20000410000 */
[----:B------:R-:W-:Y:S01]  /*15c0*/  FADD.FTZ R41, R76, 1 ;  /* 0x3f8000004c297421 */ /* 0x000fe20000010000 */
[----:B---3--:R-:W-:-:S03]  /*15d0*/  FADD.FTZ R76, -R37, 1 ;  /* 0x3f800000254c7421 */ /* 0x008fc60000010100 */
[----:B------:R-:W3:Y:S01]  /*15e0*/  MUFU.RCP R71, R71 ;  /* 0x0000004700477308 */ /* 0x000ee20000001000 */
[----:B----4-:R-:W-:Y:S01]  /*15f0*/  FFMA.FTZ R35, R5, R44, R6 ;  /* 0x0000002c05237223 */ /* 0x010fe20000010006 */
[----:B0-----:R-:W-:-:S03]  /*1600*/  FADD.FTZ R78, -R70, 1 ;  /* 0x3f800000464e7421 */ /* 0x001fc60000010100 */
[----:B------:R-:W-:-:S03]  /*1610*/  FMUL.FTZ R51, R35, -1.4426950216293334961 ;  /* 0xbfb8aa3b23337820 */ /* 0x000fc60000410000 */
[----:B------:R-:W0:Y:S01]  /*1620*/  MUFU.EX2 R43, R43 ;  /* 0x0000002b002b7308 */ /* 0x000e220000000800 */
[----:B------:R-:W-:Y:S01]  /*1630*/  FMUL.FTZ R90, R45, R90 ;  /* 0x0000005a2d5a7220 */ /* 0x000fe20000410000 */
[----:B------:R-:W-:Y:S01]  /*1640*/  FFMA.FTZ R76, R23, R76, 1 ;  /* 0x3f800000174c7423 */ /* 0x000fe2000001004c */
[----:B------:R-:W-:Y:S01]  /*1650*/  FFMA.FTZ R23, R31, R78, 1 ;  /* 0x3f8000001f177423 */ /* 0x000fe2000001004e */
[----:B-1----:R-:W-:Y:S01]  /*1660*/  FADD.FTZ R31, R39, 1 ;  /* 0x3f800000271f7421 */ /* 0x002fe20000010000 */
[----:B------:R-:W-:-:S03]  /*1670*/  FMUL.FTZ R77, R74, R77 ;  /* 0x0000004d4a4d7220 */ /* 0x000fc60000410000 */
[----:B------:R-:W1:Y:S01]  /*1680*/  MUFU.EX2 R45, R51 ;  /* 0x00000033002d7308 */ /* 0x000e620000000800 */
[----:B--2---:R-:W-:Y:S01]  /*1690*/  FADD.FTZ R74, -R50, 1 ;  /* 0x3f800000324a7421 */ /* 0x004fe20000010100 */
[----:B------:R-:W-:-:S06]  /*16a0*/  FMUL.FTZ R76, R37, R76 ;  /* 0x0000004c254c7220 */ /* 0x000fcc0000410000 */
[----:B------:R-:W2:Y:S01]  /*16b0*/  MUFU.RCP R41, R41 ;  /* 0x0000002900297308 */ /* 0x000ea20000001000 */
[----:B------:R-:W-:Y:S01]  /*16c0*/  FFMA.FTZ R21, R21, R74, 1 ;  /* 0x3f80000015157423 */ /* 0x000fe2000001004a */
[----:B---3--:R-:W-:Y:S01]  /*16d0*/  FADD.FTZ R74, -R71, 1 ;  /* 0x3f800000474a7421 */ /* 0x008fe20000010100 */
[----:B0-----:R-:W-:-:S05]  /*16e0*/  FADD.FTZ R37, R43, 1 ;  /* 0x3f8000002b257421 */ /* 0x001fca0000010000 */
[----:B------:R-:W0:Y:S01]  /*16f0*/  MUFU.RCP R31, R31 ;  /* 0x0000001f001f7308 */ /* 0x000e220000001000 */
[----:B------:R-:W-:Y:S01]  /*1700*/  FFMA.FTZ R74, R25, R74, 1 ;  /* 0x3f800000194a7423 */ /* 0x000fe2000001004a */
[----:B------:R-:W-:Y:S01]  /*1710*/  FMUL.FTZ R78, R70, R23 ;  /* 0x00000017464e7220 */ /* 0x000fe20000410000 */
[----:B------:R-:W-:Y:S02]  /*1720*/  HADD2.F32 R23, -RZ, R49.H0_H0 ;  /* 0x20000031ff177230 */ /* 0x000fe40000004100 */
[----:B-1----:R-:W-:Y:S01]  /*1730*/  FADD.FTZ R45, R45, 1 ;  /* 0x3f8000002d2d7421 */ /* 0x002fe20000010000 */
[----:B------:R-:W-:Y:S01]  /*1740*/  FMUL.FTZ R74, R71, R74 ;  /* 0x0000004a474a7220 */ /* 0x000fe20000410000 */
[----:B------:R-:W-:Y:S02]  /*1750*/  HADD2.F32 R39, -RZ, R46.H0_H0 ;  /* 0x2000002eff277230 */ /* 0x000fe40000004100 */
[----:B------:R-:W-:Y:S01]  /*1760*/  FMUL.FTZ R50, R50, R21 ;  /* 0x0000001532327220 */ /* 0x000fe20000410000 */
[----:B------:R-:W1:Y:S01]  /*1770*/  MUFU.RCP R37, R37 ;  /* 0x0000002500257308 */ /* 0x000e620000001000 */
[----:B------:R-:W-:-:S02]  /*1780*/  HADD2.F32 R91, -RZ, R48.H0_H0 ;  /* 0x20000030ff5b7230 */ /* 0x000fc40000004100 */
[----:B------:R-:W-:Y:S01]  /*1790*/  FMUL.FTZ R23, R23, R74 ;  /* 0x0000004a17177220 */ /* 0x000fe20000410000 */
[----:B------:R-:W-:Y:S02]  /*17a0*/  HADD2.F32 R43, -RZ, R46.H1_H1 ;  /* 0x3000002eff2b7230 */ /* 0x000fe40000004100 */
[----:B--2---:R-:W-:Y:S01]  /*17b0*/  FADD.FTZ R46, -R41, 1 ;  /* 0x3f800000292e7421 */ /* 0x004fe20000010100 */
[C---:B------:R-:W-:Y:S01]  /*17c0*/  FADD.FTZ R74, -R60.reuse, R39 ;  /* 0x000000273c4a7221 */ /* 0x040fe20000010100 */
[----:B------:R-:W-:Y:S02]  /*17d0*/  HADD2.F32 R25, -RZ, R48.H1_H1 ;  /* 0x30000030ff197230 */ /* 0x000fe40000004100 */
[----:B------:R-:W-:Y:S01]  /*17e0*/  FMUL.FTZ R91, R91, R50 ;  /* 0x000000325b5b7220 */ /* 0x000fe20000410000 */
[----:B------:R-:W2:Y:S01]  /*17f0*/  MUFU.RCP R45, R45 ;  /* 0x0000002d002d7308 */ /* 0x000ea20000001000 */
[----:B0-----:R-:W-:Y:S01]  /*1800*/  FADD.FTZ R48, -R31, 1 ;  /* 0x3f8000001f307421 */ /* 0x001fe20000010100 */
[----:B------:R-:W-:Y:S01]  /*1810*/  FFMA.FTZ R50, R27, R46, 1 ;  /* 0x3f8000001b327423 */ /* 0x000fe2000001002e */
[----:B------:R-:W-:Y:S01]  /*1820*/  FMUL.FTZ R46, R13, R74 ;  /* 0x0000004a0d2e7220 */ /* 0x000fe20000410000 */
[----:B------:R-:W3:Y:S01]  /*1830*/  LDG.E.64.CONSTANT R70, desc[UR14][R72.64+0xf000] ;  /* 0x00f0000e48467981 */ /* 0x000ee2000c1e9b00 */
[----:B------:R-:W-:Y:S01]  /*1840*/  FFMA.FTZ R74, R29, R48, 1 ;  /* 0x3f8000001d4a7423 */ /* 0x000fe20000010030 */
[----:B------:R-:W-:Y:S01]  /*1850*/  FADD.FTZ R48, -R60, R43 ;  /* 0x0000002b3c307221 */ /* 0x000fe20000010100 */
[----:B------:R-:W-:Y:S01]  /*1860*/  FFMA.FTZ R29, R0, R46, R7 ;  /* 0x0000002e001d7223 */ /* 0x000fe20000010007 */
[----:B------:R-:W-:-:S02]  /*1870*/  HADD2.F32 R39, -RZ, R47.H0_H0 ;  /* 0x2000002fff277230 */ /* 0x000fc40000004100 */
[----:B------:R-:W-:Y:S01]  /*1880*/  FMUL.FTZ R25, R25, R76 ;  /* 0x0000004c19197220 */ /* 0x000fe20000410000 */
[----:B-1----:R-:W-:Y:S01]  /*1890*/  FADD.FTZ R76, -R37, 1 ;  /* 0x3f800000254c7421 */ /* 0x002fe20000010100 */
[----:B------:R-:W-:Y:S01]  /*18a0*/  FMUL.FTZ R43, R29, -1.4426950216293334961 ;  /* 0xbfb8aa3b1d2b7820 */ /* 0x000fe20000410000 */
[----:B------:R-:W-:Y:S01]  /*18b0*/  FMUL.FTZ R48, R13, R48 ;  /* 0x000000300d307220 */ /* 0x000fe20000410000 */
[----:B------:R-:W-:Y:S01]  /*18c0*/  FMUL.FTZ R51, R41, R50 ;  /* 0x0000003229337220 */ /* 0x000fe20000410000 */
[----:B------:R-:W-:Y:S01]  /*18d0*/  FADD.FTZ R50, -R60, R39 ;  /* 0x000000273c327221 */ /* 0x000fe20000010100 */
[----:B------:R-:W-:Y:S01]  /*18e0*/  FFMA.FTZ R76, R33, R76, 1 ;  /* 0x3f800000214c7423 */ /* 0x000fe2000001004c */
[----:B------:R-:W-:Y:S01]  /*18f0*/  HADD2.F32 R21, -RZ, R49.H1_H1 ;  /* 0x30000031ff157230 */ /* 0x000fe20000004100 */
[----:B------:R-:W0:Y:S01]  /*1900*/  MUFU.EX2 R33, R43 ;  /* 0x0000002b00217308 */ /* 0x000e220000000800 */
[----:B------:R-:W-:Y:S01]  /*1910*/  FFMA.FTZ R27, R2, R48, R9 ;  /* 0x00000030021b7223 */ /* 0x000fe20000010009 */
[----:B------:R-:W-:Y:S01]  /*1920*/  FMUL.FTZ R49, R31, R74 ;  /* 0x0000004a1f317220 */ /* 0x000fe20000410000 */
[----:B------:R-:W-:Y:S01]  /*1930*/  FMUL.FTZ R50, R13, R50 ;  /* 0x000000320d327220 */ /* 0x000fe20000410000 */
[----:B--2---:R-:W-:Y:S01]  /*1940*/  FADD.FTZ R74, -R45, 1 ;  /* 0x3f8000002d4a7421 */ /* 0x004fe20000010100 */
[----:B------:R-:W-:Y:S01]  /*1950*/  FMUL.FTZ R39, R27, -1.4426950216293334961 ;  /* 0xbfb8aa3b1b277820 */ /* 0x000fe20000410000 */
[----:B------:R-:W-:-:S02]  /*1960*/  HADD2.F32 R47, -RZ, R47.H1_H1 ;  /* 0x3000002fff2f7230 */ /* 0x000fc40000004100 */
[----:B------:R-:W-:Y:S01]  /*1970*/  FFMA.FTZ R31, R4, R50, R11 ;  /* 0x00000032041f7223 */ /* 0x000fe2000001000b */
[----:B------:R-:W-:Y:S01]  /*1980*/  FFMA.FTZ R74, R35, R74, 1 ;  /* 0x3f800000234a7423 */ /* 0x000fe2000001004a */
[----:B------:R-:W2:Y:S02]  /*1990*/  LDG.E.64.CONSTANT R72, desc[UR14][R72.64+0x11800] ;  /* 0x0118000e48487981 */ /* 0x000ea4000c1e9b00 */
[----:B------:R-:W-:Y:S01]  /*19a0*/  FMUL.FTZ R41, R31, -1.4426950216293334961 ;  /* 0xbfb8aa3b1f297820 */ /* 0x000fe20000410000 */
[----:B------:R-:W-:Y:S01]  /*19b0*/  FMUL.FTZ R45, R45, R74 ;  /* 0x0000004a2d2d7220 */ /* 0x000fe20000410000 */
[----:B------:R-:W1:Y:S01]  /*19c0*/  MUFU.EX2 R39, R39 ;  /* 0x0000002700277308 */ /* 0x000e620000000800 */
[----:B------:R-:W-:-:S04]  /*19d0*/  FADD.FTZ R74, -R60, R47 ;  /* 0x0000002f3c4a7221 */ /* 0x000fc80000010100 */
[----:B------:R-:W-:Y:S01]  /*19e0*/  FMUL.FTZ R74, R13, R74 ;  /* 0x0000004a0d4a7220 */ /* 0x000fe20000410000 */
[----:B0-----:R-:W-:Y:S02]  /*19f0*/  FADD.FTZ R35, R33, 1 ;  /* 0x3f80000021237421 */ /* 0x001fe40000010000 */
[----:B------:R-:W0:Y:S01]  /*1a00*/  MUFU.EX2 R41, R41 ;  /* 0x0000002900297308 */ /* 0x000e220000000800 */
[----:B------:R-:W-:Y:S01]  /*1a10*/  FMUL.FTZ R37, R37, R76 ;  /* 0x0000004c25257220 */ /* 0x000fe20000410000 */
[----:B------:R-:W-:Y:S01]  /*1a20*/  FFMA.FTZ R33, R5, R74, R6 ;  /* 0x0000004a05217223 */ /* 0x000fe20000010006 */
[--C-:B------:R-:W-:Y:S02]  /*1a30*/  HADD2.F32 R76, -RZ, R62.reuse.H0_H0 ;  /* 0x2000003eff4c7230 */ /* 0x100fe40000004100 */
[----:B------:R-:W-:Y:S02]  /*1a40*/  HADD2.F32 R62, -RZ, R62.H1_H1 ;  /* 0x3000003eff3e7230 */ /* 0x000fe40000004100 */
[----:B------:R-:W-:Y:S01]  /*1a50*/  FMUL.FTZ R43, R33, -1.4426950216293334961 ;  /* 0xbfb8aa3b212b7820 */ /* 0x000fe20000410000 */
[----:B------:R-:W4:Y:S02]  /*1a60*/  MUFU.RCP R35, R35 ;  /* 0x0000002300237308 */ /* 0x000f240000001000 */
[----:B------:R-:W-:Y:S01]  /*1a70*/  FMUL.FTZ R49, R62, R49 ;  /* 0x000000313e317220 */ /* 0x000fe20000410000 */
[----:B------:R-:W-:-:S02]  /*1a80*/  HADD2.F32 R62, -RZ, R63.H0_H0 ;  /* 0x2000003fff3e7230 */ /* 0x000fc40000004100 */
[----:B-1----:R-:W-:-:S03]  /*1a90*/  FADD.FTZ R39, R39, 1 ;  /* 0x3f80000027277421 */ /* 0x002fc60000010000 */
[----:B------:R-:W1:Y:S01]  /*1aa0*/  MUFU.EX2 R43, R43 ;  /* 0x0000002b002b7308 */ /* 0x000e620000000800 */
[----:B------:R-:W-:Y:S01]  /*1ab0*/  FMUL.FTZ R47, R62, R37 ;  /* 0x000000253e2f7220 */ /* 0x000fe20000410000 */
[----:B0-----:R-:W-:-:S06]  /*1ac0*/  FADD.FTZ R37, R41, 1 ;  /* 0x3f80000029257421 */ /* 0x001fcc0000010000 */
[----:B------:R-:W0:Y:S01]  /*1ad0*/  MUFU.RCP R39, R39 ;  /* 0x0000002700277308 */ /* 0x000e220000001000 */
[----:B----4-:R-:W-:Y:S01]  /*1ae0*/  FADD.FTZ R62, -R35, 1 ;  /* 0x3f800000233e7421 */ /* 0x010fe20000010100 */
[----:B------:R-:W-:-:S06]  /*1af0*/  FMUL.FTZ R51, R76, R51 ;  /* 0x000000334c337220 */ /* 0x000fcc0000410000 */
[----:B------:R-:W4:Y:S01]  /*1b00*/  MUFU.RCP R37, R37 ;  /* 0x0000002500257308 */ /* 0x000f220000001000 */
[----:B------:R-:W-:Y:S01]  /*1b10*/  FFMA.FTZ R76, R29, R62, 1 ;  /* 0x3f8000001d4c7423 */ /* 0x000fe2000001003e */
[----:B------:R-:W-:Y:S02]  /*1b20*/  HADD2.F32 R62, -RZ, R63.H1_H1 ;  /* 0x3000003fff3e7230 */ /* 0x000fe40000004100 */
[----:B-1----:R-:W-:Y:S01]  /*1b30*/  FADD.FTZ R29, R43, 1 ;  /* 0x3f8000002b1d7421 */ /* 0x002fe20000010000 */
[----:B------:R-:W-:Y:S02]  /*1b40*/  FMUL.FTZ R43, R35, R76 ;  /* 0x0000004c232b7220 */ /* 0x000fe40000410000 */
[----:B------:R-:W-:Y:S01]  /*1b50*/  FMUL.FTZ R45, R62, R45 ;  /* 0x0000002d3e2d7220 */ /* 0x000fe20000410000 */
[----:B------:R-:W-:Y:S02]  /*1b60*/  HADD2.F32 R35, -RZ, R64.H0_H0 ;  /* 0x20000040ff237230 */ /* 0x000fe40000004100 */
[----:B0-----:R-:W-:Y:S01]  /*1b70*/  FADD.FTZ R62, -R39, 1 ;  /* 0x3f800000273e7421 */ /* 0x001fe20000010100 */
[----:B------:R-:W0:Y:S03]  /*1b80*/  MUFU.RCP R29, R29 ;  /* 0x0000001d001d7308 */ /* 0x000e260000001000 */
[----:B------:R-:W-:Y:S01]  /*1b90*/  FFMA.FTZ R76, R27, R62, 1 ;  /* 0x3f8000001b4c7423 */ /* 0x000fe2000001003e */
[----:B------:R-:W-:Y:S01]  /*1ba0*/  FADD.FTZ R80, -R60, R35 ;  /* 0x000000233c507221 */ /* 0x000fe20000010100 */
[----:B----4-:R-:W-:Y:S01]  /*1bb0*/  FADD.FTZ R62, -R37, 1 ;  /* 0x3f800000253e7421 */ /* 0x010fe20000010100 */
[----:B------:R-:W-:-:S03]  /*1bc0*/  FMUL.FTZ R21, R21, R78 ;  /* 0x0000004e15157220 */ /* 0x000fc60000410000 */
[----:B------:R-:W-:Y:S01]  /*1bd0*/  FFMA.FTZ R78, R31, R62, 1 ;  /* 0x3f8000001f4e7423 */ /* 0x000fe2000001003e */
[----:B------:R-:W-:Y:S01]  /*1be0*/  FMUL.FTZ R62, R13, R80 ;  /* 0x000000500d3e7220 */ /* 0x000fe20000410000 */
[----:B------:R-:W-:-:S03]  /*1bf0*/  FMUL.FTZ R41, R39, R76 ;  /* 0x0000004c27297220 */ /* 0x000fc60000410000 */
[----:B------:R-:W-:Y:S01]  /*1c00*/  FFMA.FTZ R27, R0, R62, R7 ;  /* 0x0000003e001b7223 */ /* 0x000fe20000010007 */
[----:B0-----:R-:W-:-:S03]  /*1c10*/  FADD.FTZ R76, -R29, 1 ;  /* 0x3f8000001d4c7421 */ /* 0x001fc60000010100 */
[----:B------:R-:W-:Y:S01]  /*1c20*/  FMUL.FTZ R31, R27, -1.4426950216293334961 ;  /* 0xbfb8aa3b1b1f7820 */ /* 0x000fe20000410000 */
[----:B------:R-:W-:Y:S01]  /*1c30*/  FFMA.FTZ R76, R33, R76, 1 ;  /* 0x3f800000214c7423 */ /* 0x000fe2000001004c */
[----:B------:R-:W-:Y:S02]  /*1c40*/  HADD2.F32 R35, -RZ, R64.H1_H1 ;  /* 0x30000040ff237230 */ /* 0x000fe40000004100 */
[----:B------:R-:W-:Y:S02]  /*1c50*/  FMUL.FTZ R39, R37, R78 ;  /* 0x0000004e25277220 */ /* 0x000fe40000410000 */
[----:B------:R-:W0:Y:S01]  /*1c60*/  MUFU.EX2 R31, R31 ;  /* 0x0000001f001f7308 */ /* 0x000e220000000800 */
[----:B------:R-:W-:Y:S01]  /*1c70*/  FMUL.FTZ R37, R29, R76 ;  /* 0x0000004c1d257220 */ /* 0x000fe20000410000 */
[--C-:B-----5:R-:W-:Y:S02]  /*1c80*/  HADD2.F32 R76, -RZ, R66.reuse.H0_H0 ;  /* 0x20000042ff4c7230 */ /* 0x120fe40000004100 */
[----:B------:R-:W-:Y:S01]  /*1c90*/  FADD.FTZ R64, -R60, R35 ;  /* 0x000000233c407221 */ /* 0x000fe20000010100 */
[----:B------:R-:W-:-:S02]  /*1ca0*/  HADD2.F32 R66, -RZ, R66.H1_H1 ;  /* 0x30000042ff427230 */ /* 0x000fc40000004100 */
[----:B------:R-:W-:-:S03]  /*1cb0*/  HADD2.F32 R35, -RZ, R65.H0_H0 ;  /* 0x20000041ff237230 */ /* 0x000fc60000004100 */
[----:B------:R-:W-:Y:S02]  /*1cc0*/  FMUL.FTZ R41, R66, R41 ;  /* 0x0000002942297220 */ /* 0x000fe40000410000 */
[----:B------:R-:W-:-:S04]  /*1cd0*/  FADD.FTZ R66, -R60, R35 ;  /* 0x000000233c427221 */ /* 0x000fc80000010100 */
[----:B------:R-:W-:Y:S01]  /*1ce0*/  FMUL.FTZ R66, R13, R66 ;  /* 0x000000420d427220 */ /* 0x000fe20000410000 */
[----:B0-----:R-:W-:-:S03]  /*1cf0*/  FADD.FTZ R35, R31, 1 ;  /* 0x3f8000001f237421 */ /* 0x001fc60000010000 */
[----:B------:R-:W-:-:S04]  /*1d00*/  FFMA.FTZ R31, R4, R66, R11 ;  /* 0x00000042041f7223 */ /* 0x000fc8000001000b */
[----:B------:R-:W-:Y:S01]  /*1d10*/  FMUL.FTZ R63, R31, -1.4426950216293334961 ;  /* 0xbfb8aa3b1f3f7820 */ /* 0x000fe20000410000 */
[----:B------:R-:W-:-:S05]  /*1d20*/  FMUL.FTZ R64, R13, R64 ;  /* 0x000000400d407220 */ /* 0x000fca0000410000 */
[----:B------:R-:W0:Y:S01]  /*1d30*/  MUFU.EX2 R63, R63 ;  /* 0x0000003f003f7308 */ /* 0x000e220000000800 */
[----:B------:R-:W-:Y:S01]  /*1d40*/  FFMA.FTZ R29, R2, R64, R9 ;  /* 0x00000040021d7223 */ /* 0x000fe20000010009 */
[----:B------:R-:W-:Y:S01]  /*1d50*/  FMUL.FTZ R43, R76, R43 ;  /* 0x0000002b4c2b7220 */ /* 0x000fe20000410000 */
[----:B------:R-:W-:Y:S02]  /*1d60*/  HADD2.F32 R76, -RZ, R67.H0_H0 ;  /* 0x20000043ff4c7230 */ /* 0x000fe40000004100 */
[----:B------:R-:W-:Y:S01]  /*1d70*/  FMUL.FTZ R33, R29, -1.4426950216293334961 ;  /* 0xbfb8aa3b1d217820 */ /* 0x000fe20000410000 */
[----:B------:R-:W-:Y:S02]  /*1d80*/  HADD2.F32 R65, -RZ, R65.H1_H1 ;  /* 0x30000041ff417230 */ /* 0x000fe40000004100 */
[----:B------:R-:W1:Y:S01]  /*1d90*/  MUFU.RCP R35, R35 ;  /* 0x0000002300237308 */ /* 0x000e620000001000 */
[----:B------:R-:W-:Y:S02]  /*1da0*/  FMUL.FTZ R39, R76, R39 ;  /* 0x000000274c277220 */ /* 0x000fe40000410000 */
[----:B------:R-:W-:-:S05]  /*1db0*/  FADD.FTZ R76, -R60, R65 ;  /* 0x000000413c4c7221 */ /* 0x000fca0000010100 */
[----:B------:R-:W4:Y:S01]  /*1dc0*/  MUFU.EX2 R33, R33 ;  /* 0x0000002100217308 */ /* 0x000f220000000800 */
[----:B0-----:R-:W-:-:S07]  /*1dd0*/  FADD.FTZ R65, R63, 1 ;  /* 0x3f8000003f417421 */ /* 0x001fce0000010000 */
[----:B------:R-:W0:Y:S01]  /*1de0*/  MUFU.RCP R65, R65 ;  /* 0x0000004100417308 */ /* 0x000e220000001000 */
[----:B-1----:R-:W-:Y:S01]  /*1df0*/  FADD.FTZ R78, -R35, 1 ;  /* 0x3f800000234e7421 */ /* 0x002fe20000010100 */
[----:B------:R-:W-:-:S03]  /*1e00*/  FMUL.FTZ R76, R13, R76 ;  /* 0x0000004c0d4c7220 */ /* 0x000fc60000410000 */
[----:B------:R-:W-:Y:S01]  /*1e10*/  FFMA.FTZ R78, R27, R78, 1 ;  /* 0x3f8000001b4e7423 */ /* 0x000fe2000001004e */
[----:B------:R-:W-:Y:S01]  /*1e20*/  FFMA.FTZ R27, R5, R76, R6 ;  /* 0x0000004c051b7223 */ /* 0x000fe20000010006 */
[----:B----4-:R-:W-:-:S03]  /*1e30*/  FADD.FTZ R33, R33, 1 ;  /* 0x3f80000021217421 */ /* 0x010fc60000010000 */
[----:B------:R-:W-:-:S03]  /*1e40*/  FMUL.FTZ R63, R27, -1.4426950216293334961 ;  /* 0xbfb8aa3b1b3f7820 */ /* 0x000fc60000410000 */
[----:B------:R-:W1:Y:S01]  /*1e50*/  MUFU.RCP R33, R33 ;  /* 0x0000002100217308 */ /* 0x000e620000001000 */
[----:B0-----:R-:W-:-:S04]  /*1e60*/  FADD.FTZ R84, -R65, 1 ;  /* 0x3f80000041547421 */ /* 0x001fc80000010100 */
[----:B------:R-:W-:-:S03]  /*1e70*/  FFMA.FTZ R84, R31, R84, 1 ;  /* 0x3f8000001f547423 */ /* 0x000fc60000010054 */
[----:B------:R-:W0:Y:S01]  /*1e80*/  MUFU.EX2 R63, R63 ;  /* 0x0000003f003f7308 */ /* 0x000e220000000800 */
[----:B------:R-:W-:Y:S01]  /*1e90*/  FMUL.FTZ R31, R65, R84 ;  /* 0x00000054411f7220 */ /* 0x000fe20000410000 */
[----:B------:R-:W-:Y:S02]  /*1ea0*/  HADD2.F32 R65, -RZ, R68.H0_H0 ;  /* 0x20000044ff417230 */ /* 0x000fe40000004100 */
[----:B------:R-:W-:-:S03]  /*1eb0*/  FMUL.FTZ R35, R35, R78 ;  /* 0x0000004e23237220 */ /* 0x000fc60000410000 */
[----:B------:R-:W-:Y:S01]  /*1ec0*/  FADD.FTZ R78, -R60, R65 ;  /* 0x000000413c4e7221 */ /* 0x000fe20000010100 */
[----:B-1----:R-:W-:-:S03]  /*1ed0*/  FADD.FTZ R80, -R33, 1 ;  /* 0x3f80000021507421 */ /* 0x002fc60000010100 */
[----:B------:R-:W-:Y:S01]  /*1ee0*/  FMUL.FTZ R78, R13, R78 ;  /* 0x0000004e0d4e7220 */ /* 0x000fe20000410000 */
[----:B------:R-:W-:Y:S01]  /*1ef0*/  FFMA.FTZ R80, R29, R80, 1 ;  /* 0x3f8000001d507423 */ /* 0x000fe20000010050 */
[----:B------:R-:W-:Y:S02]  /*1f00*/  HADD2.F32 R82, -RZ, R67.H1_H1 ;  /* 0x30000043ff527230 */ /* 0x000fe40000004100 */
[----:B------:R-:W-:Y:S01]  /*1f10*/  FFMA.FTZ R67, R0, R78, R7 ;  /* 0x0000004e00437223 */ /* 0x000fe20000010007 */
[----:B0-----:R-:W-:Y:S01]  /*1f20*/  FADD.FTZ R29, R63, 1 ;  /* 0x3f8000003f1d7421 */ /* 0x001fe20000010000 */
[----:B------:R-:W-:Y:S02]  /*1f30*/  HADD2.F32 R63, -RZ, R68.H1_H1 ;  /* 0x30000044ff3f7230 */ /* 0x000fe40000004100 */
[----:B------:R-:W-:Y:S01]  /*1f40*/  FMUL.FTZ R33, R33, R80 ;  /* 0x0000005021217220 */ /* 0x000fe20000410000 */
[----:B------:R-:W-:Y:S02]  /*1f50*/  FMUL.FTZ R65, R67, -1.4426950216293334961 ;  /* 0xbfb8aa3b43417820 */ /* 0x000fe40000410000 */
[----:B------:R-:W-:Y:S01]  /*1f60*/  FADD.FTZ R80, -R60, R63 ;  /* 0x0000003f3c507221 */ /* 0x000fe20000010100 */
[----:B------:R-:W0:Y:S03]  /*1f70*/  MUFU.RCP R29, R29 ;  /* 0x0000001d001d7308 */ /* 0x000e260000001000 */
[----:B------:R-:W-:-:S05]  /*1f80*/  FMUL.FTZ R80, R13, R80 ;  /* 0x000000500d507220 */ /* 0x000fca0000410000 */
[----:B------:R-:W1:Y:S01]  /*1f90*/  MUFU.EX2 R65, R65 ;  /* 0x0000004100417308 */ /* 0x000e620000000800 */
[----:B------:R-:W-:Y:S01]  /*1fa0*/  FFMA.FTZ R63, R2, R80, R9 ;  /* 0x00000050023f7223 */ /* 0x000fe20000010009 */
[----:B------:R-:W-:-:S03]  /*1fb0*/  FMUL.FTZ R37, R82, R37 ;  /* 0x0000002552257220 */ /* 0x000fc60000410000 */
[----:B------:R-:W-:-:S06]  /*1fc0*/  FMUL.FTZ R82, R63, -1.4426950216293334961 ;  /* 0xbfb8aa3b3f527820 */ /* 0x000fcc0000410000 */
[----:B------:R-:W4:Y:S01]  /*1fd0*/  MUFU.EX2 R82, R82 ;  /* 0x0000005200527308 */ /* 0x000f220000000800 */
[----:B0-----:R-:W-:Y:S01]  /*1fe0*/  FADD.FTZ R68, -R29, 1 ;  /* 0x3f8000001d447421 */ /* 0x001fe20000010100 */
[----:B-1----:R-:W-:-:S03]  /*1ff0*/  FADD.FTZ R84, R65, 1 ;  /* 0x3f80000041547421 */ /* 0x002fc60000010000 */
[----:B------:R-:W-:-:S03]  /*2000*/  FFMA.FTZ R68, R27, R68, 1 ;  /* 0x3f8000001b447423 */ /* 0x000fc60000010044 */
[----:B------:R-:W0:Y:S01]  /*2010*/  MUFU.RCP R27, R84 ;  /* 0x00000054001b7308 */ /* 0x000e220000001000 */
[----:B----4-:R-:W-:Y:S01]  /*2020*/  FADD.FTZ R89, R82, 1 ;  /* 0x3f80000052597421 */ /* 0x010fe20000010000 */
[----:B------:R-:W-:-:S06]  /*2030*/  FMUL.FTZ R29, R29, R68 ;  /* 0x000000441d1d7220 */ /* 0x000fcc0000410000 */
[----:B------:R-:W1:Y:S01]  /*2040*/  MUFU.RCP R65, R89 ;  /* 0x0000005900417308 */ /* 0x000e620000001000 */
[----:B0-----:R-:W-:-:S04]  /*2050*/  FADD.FTZ R68, -R27, 1 ;  /* 0x3f8000001b447421 */ /* 0x001fc80000010100 */
[----:B------:R-:W-:Y:S01]  /*2060*/  FFMA.FTZ R68, R67, R68, 1 ;  /* 0x3f80000043447423 */ /* 0x000fe20000010044 */
[--C-:B------:R-:W-:Y:S02]  /*2070*/  HADD2.F32 R67, -RZ, R69.reuse.H0_H0 ;  /* 0x20000045ff437230 */ /* 0x100fe40000004100 */
[----:B------:R-:W-:-:S03]  /*2080*/  HADD2.F32 R69, -RZ, R69.H1_H1 ;  /* 0x30000045ff457230 */ /* 0x000fc60000004100 */
[C---:B------:R-:W-:Y:S02]  /*2090*/  FADD.FTZ R67, -R60.reuse, R67 ;  /* 0x000000433c437221 */ /* 0x040fe40000010100 */
[----:B------:R-:W-:Y:S01]  /*20a0*/  FADD.FTZ R82, -R60, R69 ;  /* 0x000000453c527221 */ /* 0x000fe20000010100 */
[----:B-1----:R-:W-:Y:S01]  /*20b0*/  FADD.FTZ R60, -R65, 1 ;  /* 0x3f800000413c7421 */ /* 0x002fe20000010100 */
[----:B------:R-:W-:Y:S01]  /*20c0*/  FMUL.FTZ R84, R13, R67 ;  /* 0x000000430d547220 */ /* 0x000fe20000410000 */
[----:B------:R-:W-:Y:S02]  /*20d0*/  FMUL.FTZ R27, R27, R68 ;  /* 0x000000441b1b7220 */ /* 0x000fe40000410000 */
[----:B------:R-:W-:Y:S01]  /*20e0*/  FFMA.FTZ R68, R63, R60, 1 ;  /* 0x3f8000003f447423 */ /* 0x000fe2000001003c */
[----:B------:R-:W-:-:S04]  /*20f0*/  FFMA.FTZ R60, R4, R84, R11 ;  /* 0x00000054043c7223 */ /* 0x000fc8000001000b */
[----:B------:R-:W-:-:S06]  /*2100*/  FMUL.FTZ R63, R60, -1.4426950216293334961 ;  /* 0xbfb8aa3b3c3f7820 */ /* 0x000fcc0000410000 */
[----:B------:R-:W0:Y:S02]  /*2110*/  MUFU.EX2 R63, R63 ;  /* 0x0000003f003f7308 */ /* 0x000e240000000800 */
[----:B0-----:R-:W-:-:S06]  /*2120*/  FADD.FTZ R67, R63, 1 ;  /* 0x3f8000003f437421 */ /* 0x001fcc0000010000 */
[----:B------:R-:W0:Y:S01]  /*2130*/  MUFU.RCP R89, R67 ;  /* 0x0000004300597308 */ /* 0x000e220000001000 */
[----:B------:R-:W-:Y:S01]  /*2140*/  FMUL.FTZ R69, R65, R68 ;  /* 0x0000004441457220 */ /* 0x000fe20000410000 */
[----:B------:R-:W-:Y:S01]  /*2150*/  FMUL.FTZ R82, R13, R82 ;  /* 0x000000520d527220 */ /* 0x000fe20000410000 */
[----:B0-----:R-:W-:-:S04]  /*2160*/  FADD.FTZ R65, -R89, 1 ;  /* 0x3f80000059417421 */ /* 0x001fc80000010100 */
[----:B------:R-:W-:-:S04]  /*2170*/  FFMA.FTZ R60, R60, R65, 1 ;  /* 0x3f8000003c3c7423 */ /* 0x000fc80000010041 */
[----:B------:R-:W-:Y:S01]  /*2180*/  FMUL.FTZ R89, R89, R60 ;  /* 0x0000003c59597220 */ /* 0x000fe20000410000 */
[----:B------:R-:W-:-:S04]  /*2190*/  FFMA.FTZ R60, R5, R82, R6 ;  /* 0x00000052053c7223 */ /* 0x000fc80000010006 */
[----:B------:R-:W-:-:S06]  /*21a0*/  FMUL.FTZ R65, R60, -1.4426950216293334961 ;  /* 0xbfb8aa3b3c417820 */ /* 0x000fcc0000410000 */
[----:B------:R-:W0:Y:S01]  /*21b0*/  MUFU.EX2 R65, R65 ;  /* 0x0000004100417308 */ /* 0x000e220000000800 */
[----:B---3--:R-:W-:-:S05]  /*21c0*/  HADD2.F32 R68, -RZ, R70.H0_H0 ;  /* 0x20000046ff447230 */ /* 0x008fca0000004100 */
[----:B------:R-:W-:Y:S01]  /*21d0*/  FMUL.FTZ R35, R68, R35 ;  /* 0x0000002344237220 */ /* 0x000fe20000410000 */
[----:B0-----:R-:W-:-:S06]  /*21e0*/  FADD.FTZ R63, R65, 1 ;  /* 0x3f800000413f7421 */ /* 0x001fcc0000010000 */
[----:B------:R-:W0:Y:S01]  /*21f0*/  MUFU.RCP R63, R63 ;  /* 0x0000003f003f7308 */ /* 0x000e220000001000 */
[----:B------:R-:W-:-:S05]  /*2200*/  HADD2.F32 R68, -RZ, R71.H0_H0 ;  /* 0x20000047ff447230 */ /* 0x000fca0000004100 */
[----:B------:R-:W-:Y:S01]  /*2210*/  FMUL.FTZ R31, R68, R31 ;  /* 0x0000001f441f7220 */ /* 0x000fe20000410000 */
[----:B------:R-:W-:-:S05]  /*2220*/  HADD2.F32 R68, -RZ, R71.H1_H1 ;  /* 0x30000047ff447230 */ /* 0x000fca0000004100 */
[----:B------:R-:W-:Y:S01]  /*2230*/  FMUL.FTZ R29, R68, R29 ;  /* 0x0000001d441d7220 */ /* 0x000fe20000410000 */
[----:B--2---:R-:W-:Y:S02]  /*2240*/  HADD2.F32 R68, -RZ, R72.H0_H0 ;  /* 0x20000048ff447230 */ /* 0x004fe40000004100 */
[----:B0-----:R-:W-:-:S03]  /*2250*/  FADD.FTZ R67, -R63, 1 ;  /* 0x3f8000003f437421 */ /* 0x001fc60000010100 */
[----:B------:R-:W-:Y:S01]  /*2260*/  FMUL.FTZ R27, R68, R27 ;  /* 0x0000001b441b7220 */ /* 0x000fe20000410000 */
[----:B------:R-:W-:Y:S01]  /*2270*/  FFMA.FTZ R60, R60, R67, 1 ;  /* 0x3f8000003c3c7423 */ /* 0x000fe20000010043 */
[----:B------:R-:W-:Y:S02]  /*2280*/  HADD2.F32 R68, -RZ, R73.H0_H0 ;  /* 0x20000049ff447230 */ /* 0x000fe40000004100 */
[----:B------:R-:W-:Y:S01]  /*2290*/  FFMA.FTZ R67, R3, R88, R58 ;  /* 0x0000005803437223 */ /* 0x000fe2000001003a */
[----:B------:R-:W-:Y:S01]  /*22a0*/  FADD.FTZ R65, R88, R59 ;  /* 0x0000003b58417221 */ /* 0x000fe20000010000 */
[----:B------:R-:W-:Y:S01]  /*22b0*/  FMUL.FTZ R60, R63, R60 ;  /* 0x0000003c3f3c7220 */ /* 0x000fe20000410000 */
[----:B------:R-:W-:Y:S02]  /*22c0*/  HADD2.F32 R72, -RZ, R72.H1_H1 ;  /* 0x30000048ff487230 */ /* 0x000fe40000004100 */
[----:B------:R-:W-:Y:S01]  /*22d0*/  FFMA.FTZ R63, R15, R86, R56 ;  /* 0x000000560f3f7223 */ /* 0x000fe20000010038 */
[----:B------:R-:W-:Y:S01]  /*22e0*/  FADD.FTZ R58, R86, R57 ;  /* 0x00000039563a7221 */ /* 0x000fe20000010000 */
[----:B------:R-:W-:Y:S01]  /*22f0*/  FFMA.FTZ R59, R17, R93, R54 ;  /* 0x0000005d113b7223 */ /* 0x000fe20000010036 */
[----:B------:R-:W-:Y:S01]  /*2300*/  FFMA.FTZ R57, R19, R92, R52 ;  /* 0x0000005c13397223 */ /* 0x000fe20000010034 */
[----:B------:R-:W-:Y:S01]  /*2310*/  FADD.FTZ R52, R92, R53 ;  /* 0x000000355c347221 */ /* 0x000fe20000010000 */
[----:B------:R-:W-:Y:S01]  /*2320*/  FMUL.FTZ R89, R68, R89 ;  /* 0x0000005944597220 */ /* 0x000fe20000410000 */
[----:B------:R-:W-:Y:S01]  /*2330*/  FADD.FTZ R56, R65, R87 ;  /* 0x0000005741387221 */ /* 0x000fe20000010000 */
[----:B------:R-:W-:Y:S01]  /*2340*/  FADD.FTZ R68, R93, R55 ;  /* 0x000000375d447221 */ /* 0x000fe20000010000 */
[----:B------:R-:W-:Y:S01]  /*2350*/  FMUL.FTZ R88, R0, R88 ;  /* 0x0000005800587220 */ /* 0x000fe20000410000 */
[----:B------:R-:W-:Y:S01]  /*2360*/  FFMA.FTZ R63, R16, R85, R63 ;  /* 0x00000055103f7223 */ /* 0x000fe2000001003f */
[----:B------:R-:W-:Y:S01]  /*2370*/  FMUL.FTZ R69, R72, R69 ;  /* 0x0000004548457220 */ /* 0x000fe20000410000 */
[----:B------:R-:W-:Y:S01]  /*2380*/  FFMA.FTZ R55, R18, R83, R59 ;  /* 0x0000005312377223 */ /* 0x000fe2000001003b */
[----:B------:R-:W-:Y:S01]  /*2390*/  FMUL.FTZ R72, R4, R93 ;  /* 0x0000005d04487220 */ /* 0x000fe20000410000 */
[----:B------:R-:W-:Y:S01]  /*23a0*/  FADD.FTZ R59, R52, R81 ;  /* 0x00000051343b7221 */ /* 0x000fe20000010000 */
[----:B------:R-:W-:Y:S01]  /*23b0*/  FFMA.FTZ R93, R20, R81, R57 ;  /* 0x00000051145d7223 */ /* 0x000fe20000010039 */
[----:B------:R-:W-:Y:S01]  /*23c0*/  FADD.FTZ R52, R56, R79 ;  /* 0x0000004f38347221 */ /* 0x000fe20000010000 */
[----:B------:R-:W-:Y:S01]  /*23d0*/  FMUL.FTZ R86, R2, R86 ;  /* 0x0000005602567220 */ /* 0x000fe20000410000 */
[----:B------:R-:W-:Y:S01]  /*23e0*/  FFMA.FTZ R57, R24, R77, R63 ;  /* 0x0000004d18397223 */ /* 0x000fe2000001003f */
[----:B------:R-:W-:Y:S01]  /*23f0*/  FFMA.FTZ R56, R3, R88, RZ ;  /* 0x0000005803387223 */ /* 0x000fe200000100ff */
[----:B------:R-:W-:Y:S01]  /*2400*/  FADD.FTZ R63, RZ, R88 ;  /* 0x00000058ff3f7221 */ /* 0x000fe20000010000 */
[----:B------:R-:W-:-:S02]  /*2410*/  HADD2.F32 R70, -RZ, R70.H1_H1 ;  /* 0x30000046ff467230 */ /* 0x000fc40000004100 */
[----:B------:R-:W-:Y:S01]  /*2420*/  FADD.FTZ R54, R58, R85 ;  /* 0x000000553a367221 */ /* 0x000fe20000010000 */
        /* <DEDUP_REMOVED lines=8> */
[-C--:B------:R-:W-:Y:S01]  /*24b0*/  FFMA.FTZ R53, R14, R87.reuse, R67 ;  /* 0x000000570e357223 */ /* 0x080fe20000010043 */
[----:B------:R-:W-:Y:S01]  /*24c0*/  FADD.FTZ R56, R59, R90 ;  /* 0x0000005a3b387221 */ /* 0x000fe20000010000 */
[----:B------:R-:W-:Y:S01]  /*24d0*/  FMUL.FTZ R87, R0, R87 ;  /* 0x0000005700577220 */ /* 0x000fe20000410000 */
[-C--:B------:R-:W-:Y:S01]  /*24e0*/  FFMA.FTZ R93, R28, R90.reuse, R93 ;  /* 0x0000005a1c5d7223 */ /* 0x080fe2000001005d */
[----:B------:R-:W-:Y:S01]  /*24f0*/  FMUL.FTZ R73, R5, R90 ;  /* 0x0000005a05497220 */ /* 0x000fe20000410000 */
[----:B------:R-:W-:Y:S01]  /*2500*/  FFMA.FTZ R59, R19, R70, R58 ;  /* 0x00000046133b7223 */ /* 0x000fe2000001003a */
[----:B------:R-:W-:Y:S01]  /*2510*/  FADD.FTZ R90, R63, R70 ;  /* 0x000000463f5a7221 */ /* 0x000fe20000010000 */
[----:B------:R-:W-:-:S02]  /*2520*/  FMUL.FTZ R85, R2, R85 ;  /* 0x0000005502557220 */ /* 0x000fc40000410000 */
[----:B------:R-:W-:Y:S01]  /*2530*/  FFMA.FTZ R59, R14, R87, R59 ;  /* 0x000000570e3b7223 */ /* 0x000fe2000001003b */
[----:B------:R-:W-:Y:S01]  /*2540*/  FADD.FTZ R90, R90, R87 ;  /* 0x000000575a5a7221 */ /* 0x000fe20000010000 */
[----:B------:R-:W-:Y:S01]  /*2550*/  FADD.FTZ R68, R68, R83 ;  /* 0x0000005344447221 */ /* 0x000fe20000010000 */
[----:B------:R-:W-:Y:S01]  /*2560*/  FMUL.FTZ R83, R4, R83 ;  /* 0x0000005304537220 */ /* 0x000fe20000410000 */
[----:B------:R-:W-:Y:S01]  /*2570*/  FFMA.FTZ R59, R16, R85, R59 ;  /* 0x00000055103b7223 */ /* 0x000fe2000001003b */
[----:B------:R-:W-:Y:S01]  /*2580*/  FADD.FTZ R90, R90, R85 ;  /* 0x000000555a5a7221 */ /* 0x000fe20000010000 */
[----:B------:R-:W-:Y:S02]  /*2590*/  FMUL.FTZ R81, R5, R81 ;  /* 0x0000005105517220 */ /* 0x000fe40000410000 */
        /* <DEDUP_REMOVED lines=14> */
[----:B------:R-:W-:-:S03]  /*2680*/  FADD.FTZ R90, R90, R77 ;  /* 0x0000004d5a5a7221 */ /* 0x000fc60000010000 */
        /* <DEDUP_REMOVED lines=11> */
[----:B------:R-:W-:Y:S01]  /*2740*/  FFMA.FTZ R53, R30, R91, R53 ;  /* 0x0000005b1e357223 */ /* 0x000fe20000010035 */
[----:B------:R-:W-:Y:S01]  /*2750*/  FADD.FTZ R52, R52, R91 ;  /* 0x0000005b34347221 */ /* 0x000fe20000010000 */
[C---:B------:R-:W-:Y:S01]  /*2760*/  FMUL.FTZ R63, R5.reuse, R21 ;  /* 0x00000015053f7220 */ /* 0x040fe20000410000 */
[----:B------:R-:W-:Y:S01]  /*2770*/  FFMA.FTZ R59, R34, R65, R59 ;  /* 0x00000041223b7223 */ /* 0x000fe2000001003b */
[----:B------:R-:W-:Y:S01]  /*2780*/  FADD.FTZ R90, R90, R65 ;  /* 0x000000415a5a7221 */ /* 0x000fe20000010000 */
[----:B------:R-:W-:Y:S01]  /*2790*/  FFMA.FTZ R93, R36, R21, R93 ;  /* 0x00000015245d7223 */ /* 0x000fe2000001005d */
        /* <DEDUP_REMOVED lines=22> */
[C---:B------:R-:W-:Y:S01]  /*2900*/  FMUL.FTZ R45, R5.reuse, R45 ;  /* 0x0000002d052d7220 */ /* 0x040fe20000410000 */
        /* <DEDUP_REMOVED lines=39> */
[----:B------:R-:W-:Y:S01]  /*2b80*/  FFMA.FTZ R58, R78, R27, R21 ;  /* 0x0000001b4e3a7223 */ /* 0x000fe20000010015 */
[----:B------:R-:W-:Y:S01]  /*2b90*/  FMUL.FTZ R29, R5, R29 ;  /* 0x0000001d051d7220 */ /* 0x000fe20000410000 */
[----:B------:R-:W-:Y:S01]  /*2ba0*/  FFMA.FTZ R21, R66, R31, R59 ;  /* 0x0000001f42157223 */ /* 0x000fe2000001003b */
[----:B------:R-:W-:Y:S01]  /*2bb0*/  FADD.FTZ R90, R90, R31 ;  /* 0x0000001f5a5a7221 */ /* 0x000fe20000010000 */
        /* <DEDUP_REMOVED lines=9> */
[----:B------:R-:W-:-:S03]  /*2c50*/  FADD.FTZ R90, R90, R25 ;  /* 0x000000195a5a7221 */ /* 0x000fc60000010000 */
[----:B------:R-:W-:Y:S01]  /*2c60*/  FFMA.FTZ R53, R84, R23, R21 ;  /* 0x0000001754357223 */ /* 0x000fe20000010015 */
[----:B------:R-:W-:Y:S01]  /*2c70*/  FADD.FTZ R52, R90, R23 ;  /* 0x000000175a347221 */ /* 0x000fe20000010000 */
[----:B------:R-:W-:-:S04]  /*2c80*/  FMUL.FTZ R21, R5, R60 ;  /* 0x0000003c05157220 */ /* 0x000fc80000410000 */
        /* <DEDUP_REMOVED lines=66> */
.L_x_963:
        /* <DEDUP_REMOVED lines=156> */
.L_x_965:
[----:B------:R-:W-:Y:S05]  /*3a70*/  BSYNC.RECONVERGENT B0 ;  /* 0x0000000000007941 */ /* 0x000fea0003800200 */
.L_x_964:
        /* <DEDUP_REMOVED lines=21> */
.L_x_967:
[----:B------:R-:W-:Y:S05]  /*3bd0*/  BSYNC.RECONVERGENT B0 ;  /* 0x0000000000007941 */ /* 0x000fea0003800200 */
.L_x_966:
        /* <DEDUP_REMOVED lines=22> */
.L_x_970:
[----:B0-----:R-:W2:Y:S04]  /*3d40*/  LD.E.STRONG.GPU R69, desc[UR14][R60.64+0x20] ;  /* 0x0000200e3c457980 */ /* 0x001ea8000c10f900 */
[----:B--2---:R-:W-:Y:S01]  /*3d50*/  CCTL.IVALL ;  /* 0x00000000ff00798f */ /* 0x004fe20002000000 */
[----:B------:R-:W-:Y:S05]  /*3d60*/  YIELD ;  /* 0x0000000000007946 */ /* 0x000fea0003800000 */
[----:B-----5:R-:W-:-:S04]  /*3d70*/  LOP3.LUT R69, R69, R68, RZ, 0x3c, !PT ;  /* 0x0000004445457212 */ /* 0x020fc800078e3cff */
[----:B------:R-:W-:-:S13]  /*3d80*/  ISETP.GT.AND P0, PT, R69, -0x1, PT ;  /* 0xffffffff4500780c */ /* 0x000fda0003f04270 */
[----:B------:R-:W-:Y:S05]  /*3d90*/  @P0 BRA `(.L_x_970) ;  /* 0xfffffffc00e80947 */ /* 0x000fea000383ffff */
.L_x_969:
[----:B------:R-:W-:Y:S05]  /*3da0*/  WARPSYNC.ALL ;  /* 0x0000000000007948 */ /* 0x000fea0003800000 */
[----:B------:R-:W-:Y:S06]  /*3db0*/  BAR.SYNC.DEFER_BLOCKING 0x0 ;  /* 0x0000000000007b1d */ /* 0x000fec0000010000 */
[----:B------:R-:W-:Y:S05]  /*3dc0*/  BRA `(.L_x_971) ;  /* 0x0000000000547947 */ /* 0x000fea0003800000 */
.L_x_968:
        /* <DEDUP_REMOVED lines=13> */
.L_x_973:
[----:B------:R-:W2:Y:S04]  /*3ea0*/  LD.E.STRONG.GPU R68, desc[UR14][R60.64] ;  /* 0x0000000e3c447980 */ /* 0x000ea8000c10f900 */
[----:B--2---:R-:W-:Y:S01]  /*3eb0*/  CCTL.IVALL ;  /* 0x00000000ff00798f */ /* 0x004fe20002000000 */
[----:B------:R-:W-:Y:S05]  /*3ec0*/  YIELD ;  /* 0x0000000000007946 */ /* 0x000fea0003800000 */
[----:B-----5:R-:W-:-:S04]  /*3ed0*/  LOP3.LUT R68, R68, R69, RZ, 0x3c, !PT ;  /* 0x0000004544447212 */ /* 0x020fc800078e3cff */
[----:B------:R-:W-:-:S13]  /*3ee0*/  ISETP.GT.AND P0, PT, R68, -0x1, PT ;  /* 0xffffffff4400780c */ /* 0x000fda0003f04270 */
[----:B------:R-:W-:Y:S05]  /*3ef0*/  @P0 BRA `(.L_x_973) ;  /* 0xfffffffc00e80947 */ /* 0x000fea000383ffff */
.L_x_972:
[----:B------:R-:W-:Y:S05]  /*3f00*/  WARPSYNC.ALL ;  /* 0x0000000000007948 */ /* 0x000fea0003800000 */
[----:B------:R-:W-:Y:S06]  /*3f10*/  BAR.SYNC.DEFER_BLOCKING 0x0 ;  /* 0x0000000000007b1d */ /* 0x000fec0000010000 */
.L_x_971:
        /* <DEDUP_REMOVED lines=93> */
[----:B------:R-:W-:Y:S01]  /*44f0*/  F2FP.F16.F32.PACK_AB R38, R3, R38 ;  /* 0x000000260326723e */ /* 0x000fe200000000ff */
[-C--:B------:R-:W-:Y:S01]  /*4500*/  FFMA.FTZ R72, R17, -R69.reuse, R72 ;  /* 0x8000004511487223 */ /* 0x080fe20000010048 */
[----:B------:R-:W-:Y:S01]  /*4510*/  FMUL.FTZ R3, R13, R16 ;  /* 0x000000100d037220 */ /* 0x000fe20000410000 */
[-C--:B------:R-:W-:Y:S01]  /*4520*/  FFMA.FTZ R70, R19, -R69.reuse, R70 ;  /* 0x8000004513467223 */ /* 0x080fe20000010046 */
        /* <DEDUP_REMOVED lines=52> */
[----:B0-----:R-:W-:Y:S01]  /*4870*/  IADD3 R22, P0, PT, R10, UR6, RZ ;  /* 0x000000060a167c10 */ /* 0x001fe2000ff1e0ff */
[----:B------:R-:W-:Y:S01]  /*4880*/  FMUL.FTZ R13, R13, R82 ;  /* 0x000000520d0d7220 */ /* 0x000fe20000410000 */
[----:B------:R-:W-:-:S02]  /*4890*/  F2FP.F16.F32.PACK_AB R39, R70, R39 ;  /* 0x000000274627723e */ /* 0x000fc400000000ff */
[----:B------:R-:W-:Y:S02]  /*48a0*/  IADD3.X R23, PT, PT, R12, UR7, RZ, P0, !PT ;  /* 0x000000070c177c10 */ /* 0x000fe400087fe4ff */
        /* <DEDUP_REMOVED lines=20> */
.L_x_962:
        /* <DEDUP_REMOVED lines=57> */
.L_x_986:
        /* <DEDUP_REMOVED lines=28> */
.L_x_979:
        /* <DEDUP_REMOVED lines=33> */
.L_x_978:
[----:B------:R-:W-:Y:S05]  /*5150*/  BSYNC.RECONVERGENT B1 ;  /* 0x0000000000017941 */ /* 0x000fea0003800200 */
.L_x_977:
        /* <DEDUP_REMOVED lines=25> */
.L_x_981:
[----:B------:R-:W-:Y:S05]  /*52f0*/  BSYNC.RECONVERGENT B1 ;  /* 0x0000000000017941 */ /* 0x000fea0003800200 */
.L_x_980:
        /* <DEDUP_REMOVED lines=26> */
.L_x_976:
[----:B------:R-:W-:Y:S05]  /*54a0*/  BSYNC.RECONVERGENT B0 ;  /* 0x0000000000007941 */ /* 0x000fea0003800200 */
.L_x_975:
[----:B------:R0:W-:Y:S01]  /*54b0*/  STS [R9], R27 ;  /* 0x0000001b09007388 */ /* 0x0001e20000000800 */
[----:B------:R-:W1:Y:S01]  /*54c0*/  LDC.64 R6, c[0x0][0x388] ;  /* 0x0000e200ff067b82 */ /* 0x000e620000000a00 */
[----:B------:R-:W-:Y:S02]  /*54d0*/  ISETP.GT.U32.AND P1, PT, R42, 0x9, PT ;  /* 0x000000092a00780c */ /* 0x000fe40003f24070 */
[----:B------:R0:W-:Y:S01]  /*54e0*/  STS [R9+0x500], R24 ;  /* 0x0005001809007388 */ /* 0x0001e20000000800 */
[----:B------:R-:W-:-:S04]  /*54f0*/  MOV R28, R8 ;  /* 0x00000008001c7202 */ /* 0x000fc80000000f00 */
[----:B------:R-:W2:Y:S08]  /*5500*/  LDC.64 R18, c[0x0][0x390] ;  /* 0x0000e400ff127b82 */ /* 0x000eb00000000a00 */
[----:B0-----:R-:W-:Y:S06]  /*5510*/  BAR.SYNC.DEFER_BLOCKING 0x0 ;  /* 0x0000000000007b1d */ /* 0x001fec0000010000 */
.L_x_985:
        /* <DEDUP_REMOVED lines=32> */
.L_x_996:
        /* <DEDUP_REMOVED lines=10> */
.L_x_984:
[----:B------:R-:W-:Y:S05]  /*57c0*/  BSYNC.RECONVERGENT B0 ;  /* 0x0000000000007941 */ /* 0x000fea0003800200 */
.L_x_983:
        /* <DEDUP_REMOVED lines=9> */
.L_x_982:
        /* <DEDUP_REMOVED lines=8> */
.L_x_988:
[----:B------:R-:W-:Y:S05]  /*58e0*/  BSYNC B0 ;  /* 0x0000000000007941 */ /* 0x000fea0003800000 */
.L_x_987:
        /* <DEDUP_REMOVED lines=8> */
.L_x_989:
[----:B------:R-:W-:Y:S01]  /*5970*/  FADD.FTZ R22, R22, R17 ;  /* 0x0000001116167221 */ /* 0x000fe20000010000 */
[----:B------:R-:W-:-:S04]  /*5980*/  HFMA2 R31, -RZ, RZ, 0, 2.384185791015625e-07 ;  /* 0x00000004ff1f7431 */ /* 0x000fc800000001ff */
[----:B------:R-:W-:Y:S02]  /*5990*/  MOV R32, R22 ;  /* 0x0000001600207202 */ /* 0x000fe40000000f00 */
[----:B------:R-:W-:-:S07]  /*59a0*/  MOV R21, R29 ;  /* 0x0000001d00157202 */ /* 0x000fce0000000f00 */
[----:B------:R-:W-:Y:S05]  /*59b0*/  WARPSYNC.COLLECTIVE R27, `(.L_x_990) ;  /* 0x000000001b087348 */ /* 0x000fea0003c00000 */
[----:B------:R0:W1:Y:S02]  /*59c0*/  SHFL.BFLY P3, R29, R32, R31, R34 ;  /* 0x0c00001f201d7389 */ /* 0x0000640000060022 */
[----:B01----:R-:W-:Y:S05]  /*59d0*/  ENDCOLLECTIVE ;  /* 0x000000000000791b */ /* 0x003fea0003800000 */
.L_x_990:
[----:B------:R-:W-:-:S05]  /*59e0*/  FADD.FTZ R21, R21, R20 ;  /* 0x0000001415157221 */ /* 0x000fca0000010000 */
[----:B------:R-:W-:Y:S02]  /*59f0*/  MOV R32, R21 ;  /* 0x0000001500207202 */ /* 0x000fe40000000f00 */
[----:B------:R-:W-:-:S07]  /*5a00*/  MOV R23, R29 ;  /* 0x0000001d00177202 */ /* 0x000fce0000000f00 */
[----:B------:R-:W-:Y:S05]  /*5a10*/  WARPSYNC.COLLECTIVE R27, `(.L_x_991) ;  /* 0x000000001b087348 */ /* 0x000fea0003c00000 */
[----:B------:R0:W1:Y:S02]  /*5a20*/  SHFL.BFLY P3, R29, R32, R31, R34 ;  /* 0x0c00001f201d7389 */ /* 0x0000640000060022 */
[----:B01----:R-:W-:Y:S05]  /*5a30*/  ENDCOLLECTIVE ;  /* 0x000000000000791b */ /* 0x003fea0003800000 */
.L_x_991:
[----:B------:R-:W-:Y:S01]  /*5a40*/  FADD.FTZ R23, R22, R23 ;  /* 0x0000001716177221 */ /* 0x000fe20000010000 */
[----:B------:R-:W-:-:S04]  /*5a50*/  HFMA2 R31, -RZ, RZ, 0, 1.1920928955078125e-07 ;  /* 0x00000002ff1f7431 */ /* 0x000fc800000001ff */
[----:B------:R-:W-:Y:S02]  /*5a60*/  MOV R32, R23 ;  /* 0x0000001700207202 */ /* 0x000fe40000000f00 */
[----:B------:R-:W-:-:S07]  /*5a70*/  MOV R24, R29 ;  /* 0x0000001d00187202 */ /* 0x000fce0000000f00 */
[----:B------:R-:W-:Y:S05]  /*5a80*/  WARPSYNC.COLLECTIVE R27, `(.L_x_992) ;  /* 0x000000001b087348 */ /* 0x000fea0003c00000 */
[----:B------:R0:W1:Y:S02]  /*5a90*/  SHFL.BFLY P3, R29, R32, R31, R34 ;  /* 0x0c00001f201d7389 */ /* 0x0000640000060022 */
[----:B01----:R-:W-:Y:S05]  /*5aa0*/  ENDCOLLECTIVE ;  /* 0x000000000000791b */ /* 0x003fea0003800000 */
.L_x_992:
[----:B------:R-:W-:-:S05]  /*5ab0*/  FADD.FTZ R24, R21, R24 ;  /* 0x0000001815187221 */ /* 0x000fca0000010000 */
[----:B------:R-:W-:Y:S02]  /*5ac0*/  MOV R32, R24 ;  /* 0x0000001800207202 */ /* 0x000fe40000000f00 */
[----:B------:R-:W-:-:S07]  /*5ad0*/  MOV R30, R29 ;  /* 0x0000001d001e7202 */ /* 0x000fce0000000f00 */
[----:B------:R-:W-:Y:S05]  /*5ae0*/  WARPSYNC.COLLECTIVE R27, `(.L_x_993) ;  /* 0x000000001b087348 */ /* 0x000fea0003c00000 */
[----:B------:R0:W1:Y:S02]  /*5af0*/  SHFL.BFLY P3, R29, R32, R31, R34 ;  /* 0x0c00001f201d7389 */ /* 0x0000640000060022 */
[----:B01----:R-:W-:Y:S05]  /*5b00*/  ENDCOLLECTIVE ;  /* 0x000000000000791b */ /* 0x003fea0003800000 */
.L_x_993:
[----:B------:R-:W-:Y:S01]  /*5b10*/  FADD.FTZ R30, R23, R30 ;  /* 0x0000001e171e7221 */ /* 0x000fe20000010000 */
[----:B------:R-:W-:-:S04]  /*5b20*/  HFMA2 R31, -RZ, RZ, 0, 5.9604644775390625e-08 ;  /* 0x00000001ff1f7431 */ /* 0x000fc800000001ff */
[----:B------:R-:W-:Y:S02]  /*5b30*/  MOV R32, R30 ;  /* 0x0000001e00207202 */ /* 0x000fe40000000f00 */
[----:B------:R-:W-:-:S07]  /*5b40*/  MOV R17, R29 ;  /* 0x0000001d00117202 */ /* 0x000fce0000000f00 */
[----:B------:R-:W-:Y:S05]  /*5b50*/  WARPSYNC.COLLECTIVE R27, `(.L_x_994) ;  /* 0x000000001b087348 */ /* 0x000fea0003c00000 */
[----:B------:R0:W1:Y:S02]  /*5b60*/  SHFL.BFLY P3, R29, R32, R31, R34 ;  /* 0x0c00001f201d7389 */ /* 0x0000640000060022 */
[----:B01----:R-:W-:Y:S05]  /*5b70*/  ENDCOLLECTIVE ;  /* 0x000000000000791b */ /* 0x003fea0003800000 */
.L_x_994:
[----:B------:R-:W-:-:S05]  /*5b80*/  FADD.FTZ R17, R24, R17 ;  /* 0x0000001118117221 */ /* 0x000fca0000010000 */
[----:B------:R-:W-:Y:S02]  /*5b90*/  MOV R32, R17 ;  /* 0x0000001100207202 */ /* 0x000fe40000000f00 */
[----:B------:R-:W-:-:S07]  /*5ba0*/  MOV R25, R29 ;  /* 0x0000001d00197202 */ /* 0x000fce0000000f00 */
[----:B------:R-:W-:Y:S05]  /*5bb0*/  WARPSYNC.COLLECTIVE R27, `(.L_x_995) ;  /* 0x000000001b087348 */ /* 0x000fea0003c00000 */
[----:B------:R0:W1:Y:S02]  /*5bc0*/  SHFL.BFLY P3, R29, R32, R31, R34 ;  /* 0x0c00001f201d7389 */ /* 0x0000640000060022 */
[----:B01----:R-:W-:Y:S05]  /*5bd0*/  ENDCOLLECTIVE ;  /* 0x000000000000791b */ /* 0x003fea0003800000 */
.L_x_995:
[----:B------:R-:W-:Y:S01]  /*5be0*/  FADD.FTZ R25, R30, R25 ;  /* 0x000000191e197221 */ /* 0x000fe20000010000 */
[----:B------:R-:W-:Y:S01]  /*5bf0*/  MOV R20, R29 ;  /* 0x0000001d00147202 */ /* 0x000fe20000000f00 */
[----:B------:R-:W-:Y:S06]  /*5c00*/  BRA `(.L_x_996) ;  /* 0xfffffff800c47947 */ /* 0x000fec000383ffff */
.L_x_997:
        /* <DEDUP_REMOVED lines=15> */
.L_x_1265:


//--------------------- .text._ZN13group_norm_v218gn_bwd_cuda_kernelI6__halfLi320ELi3ELi16ELi80ELi1024ELb1ELb1ELi32ELi320ELi320ELi4ELb1ELi8ELb0ELb0ELNS_15WgradSyncMethodE3ENS_16CompileConditionILi1000EEEEEvPT_S6_S6_PKS5_S8_S8_S8_PKfflPfPj --------------------------
	.section	.text._ZN13group_norm_v218gn_bwd_cuda_kernelI6__halfLi320ELi3ELi16ELi80ELi1024ELb1ELb1ELi32ELi320ELi320ELi4ELb1ELi8ELb0ELb0ELNS_15WgradSyncMethodE3ENS_16CompileConditionILi1000EEEEEvPT_S6_S6_PKS5_S8_S8_S8_PKfflPfPj,"ax",@progbits
	.align	128
        .global         _ZN13group_norm_v218gn_bwd_cuda_kernelI6__halfLi320ELi3ELi16ELi80ELi1024ELb1ELb1ELi32ELi320ELi320ELi4ELb1ELi8ELb0ELb0ELNS_15WgradSyncMethodE3ENS_16CompileConditionILi1000EEEEEvPT_S6_S6_PKS5_S8_S8_S8_PKfflPfPj
        .type           _ZN13group_norm_v218gn_bwd_cuda_kernelI6__halfLi320ELi3ELi16ELi80ELi1024ELb1ELb1ELi32ELi320ELi320ELi4ELb1ELi8ELb0ELb0ELNS_15WgradSyncMethodE3ENS_16CompileConditionILi1000EEEEEvPT_S6_S6_PKS5_S8_S8_S8_PKfflPfPj,@function
        .size           _ZN13group_norm_v218gn_bwd_cuda_kernelI6__halfLi320ELi3ELi16ELi80ELi1024ELb1ELb1ELi32ELi320ELi320ELi4ELb1ELi8ELb0ELb0ELNS_15WgradSyncMethodE3ENS_16CompileConditionILi1000EEEEEvPT_S6_S6_PKS5_S8_S8_S8_PKfflPfPj,(.L_x_1266 - _ZN13group_norm_v218gn_bwd_cuda_kernelI6__halfLi320ELi3ELi16ELi80ELi1024ELb1ELb1ELi32ELi320ELi320ELi4ELb1ELi8ELb0ELb0ELNS_15WgradSyncMethodE3ENS_16CompileConditionILi1000EEEEEvPT_S6_S6_PKS5_S8_S8_S8_PKfflPfPj)
        .other          _ZN13group_norm_v218gn_bwd_cuda_kernelI6__halfLi320ELi3ELi16ELi80ELi1024ELb1ELb1ELi32ELi320ELi320ELi4ELb1ELi8ELb0ELb0ELNS_15WgradSyncMethodE3ENS_16CompileConditionILi1000EEEEEvPT_S6_S6_PKS5_S8_S8_S8_PKfflPfPj,@"STO_CUDA_ENTRY STV_DEFAULT"
_ZN13group_norm_v218gn_bwd_cuda_kernelI6__halfLi320ELi3ELi16ELi80ELi1024ELb1ELb1ELi32ELi320ELi320ELi4ELb1ELi8ELb0ELb0ELNS_15WgradSyncMethodE3ENS_16CompileConditionILi1000EEEEEvPT_S6_S6_PKS5_S8_S8_S8_PKfflPfPj:
.text._ZN13group_norm_v218gn_bwd_cuda_kernelI6__halfLi320ELi3ELi16ELi80ELi1024ELb1ELb1ELi32ELi320ELi320ELi4ELb1ELi8ELb0ELb0ELNS_15WgradSyncMethodE3ENS_16CompileConditionILi1000EEEEEvPT_S6_S6_PKS5_S8_S8_S8_PKfflPfPj:
        /* <DEDUP_REMOVED lines=30> */
.L_x_1000:
[----:B0-----:R-:W2:Y:S04]  /*01e0*/  LD.E.STRONG.GPU R5, desc[UR14][R2.64+0x20] ;  /* 0x0000200e02057980 */ /* 0x001ea8000c10f900 */
[----:B--2---:R-:W-:Y:S01]  /*01f0*/  CCTL.IVALL ;  /* 0x00000000ff00798f */ /* 0x004fe20002000000 */
[----:B------:R-:W-:Y:S05]  /*0200*/  YIELD ;  /* 0x0000000000007946 */ /* 0x000fea0003800000 */
[----:B-----5:R-:W-:-:S04]  /*0210*/  LOP3.LUT R5, R5, R0, RZ, 0x3c, !PT ;  /* 0x0000000005057212 */ /* 0x020fc800078e3cff */
[----:B------:R-:W-:-:S13]  /*0220*/  ISETP.GT.AND P0, PT, R5, -0x1, PT ;  /* 0xffffffff0500780c */ /* 0x000fda0003f04270 */
[----:B------:R-:W-:Y:S05]  /*0230*/  @P0 BRA `(.L_x_1000) ;  /* 0xfffffffc00e80947 */ /* 0x000fea000383ffff */
.L_x_999:
[----:B------:R-:W-:Y:S05]  /*0240*/  WARPSYNC.ALL ;  /* 0x0000000000007948 */ /* 0x000fea0003800000 */
[----:B------:R-:W-:Y:S06]  /*0250*/  BAR.SYNC.DEFER_BLOCKING 0x0 ;  /* 0x0000000000007b1d */ /* 0x000fec0000010000 */
[----:B------:R-:W-:Y:S05]  /*0260*/  BRA `(.L_x_1001) ;  /* 0x00000050008c7947 */ /* 0x000fea0003800000 */
.L_x_998:
        /* <DEDUP_REMOVED lines=21> */
[----:B------:R0:W-:Y:S02]  /*03c0*/  STL [R1+0x54], RZ ;  /* 0x000054ff01007387 */ /* 0x0001e40000100800 */
[----:B------:R-:W-:-:S02]  /*03d0*/  IMAD R9, R9, 0x667, RZ ;  /* 0x0000066709097824 */ /* 0x000fc400078e02ff */
[----:B------:R0:W-:Y:S03]  /*03e0*/  STL [R1+0x4c], RZ ;  /* 0x00004cff01007387 */ /* 0x0001e60000100800 */
[----:B------:R-:W-:Y:S01]  /*03f0*/  SHF.R.U32.HI R9, RZ, 0x11, R9 ;  /* 0x00000011ff097819 */ /* 0x000fe20000011609 */
[----:B------:R0:W-:Y:S04]  /*0400*/  STL [R1+0x44], RZ ;  /* 0x000044ff01007387 */ /* 0x0001e80000100800 */
[----:B------:R0:W-:Y:S04]  /*0410*/  STL [R1+0x3c], RZ ;  /* 0x00003cff01007387 */ /* 0x0001e80000100800 */
[----:B------:R0:W-:Y:S04]  /*0420*/  STL [R1+0x50], RZ ;  /* 0x000050ff01007387 */ /* 0x0001e80000100800 */
[----:B------:R0:W-:Y:S04]  /*0430*/  STL [R1+0x48], RZ ;  /* 0x000048ff01007387 */ /* 0x0001e80000100800 */
[----:B------:R0:W-:Y:S04]  /*0440*/  STL [R1+0x40], RZ ;  /* 0x000040ff01007387 */ /* 0x0001e80000100800 */
[----:B------:R0:W-:Y:S04]  /*0450*/  STL [R1+0x38], RZ ;  /* 0x000038ff01007387 */ /* 0x0001e80000100800 */
[----:B------:R0:W-:Y:S01]  /*0460*/  STL [R1+0xa8], R9 ;  /* 0x0000a80901007387 */ /* 0x0001e20000100800 */
[----:B--2---:R-:W-:-:S02]  /*0470*/  HADD2.F32 R0, -RZ, R10.H0_H0 ;  /* 0x2000000aff007230 */ /* 0x004fc40000004100 */
[----:B------:R-:W-:Y:S02]  /*0480*/  HADD2.F32 R2, -RZ, R10.H1_H1 ;  /* 0x3000000aff027230 */ /* 0x000fe40000004100 */
[--C-:B------:R-:W-:Y:S02]  /*0490*/  HADD2.F32 R3, -RZ, R11.reuse.H0_H0 ;  /* 0x2000000bff037230 */ /* 0x100fe40000004100 */
[----:B------:R-:W-:Y:S02]  /*04a0*/  HADD2.F32 R4, -RZ, R11.H1_H1 ;  /* 0x3000000bff047230 */ /* 0x000fe40000004100 */
[--C-:B---3--:R-:W-:Y:S02]  /*04b0*/  HADD2.F32 R5, -RZ, R12.reuse.H0_H0 ;  /* 0x2000000cff057230 */ /* 0x108fe40000004100 */
[----:B------:R-:W-:Y:S02]  /*04c0*/  HADD2.F32 R6, -RZ, R12.H1_H1 ;  /* 0x3000000cff067230 */ /* 0x000fe40000004100 */
[----:B------:R-:W-:-:S02]  /*04d0*/  HADD2.F32 R7, -RZ, R13.H0_H0 ;  /* 0x2000000dff077230 */ /* 0x000fc40000004100 */
[----:B0-----:R-:W-:-:S07]  /*04e0*/  HADD2.F32 R8, -RZ, R13.H1_H1 ;  /* 0x3000000dff087230 */ /* 0x001fce0000004100 */
.L_x_1013:
        /* <DEDUP_REMOVED lines=9> */
[----:B------:R-:W-:Y:S02]  /*0580*/  USHF.L.U64.HI UR12, UR13, 0x5, UR6 ;  /* 0x000000050d0c7899 */ /* 0x000fe40008010206 */
[----:B------:R-:W-:-:S04]  /*0590*/  UIMAD UR6, UR6, 0x140000, URZ ;  /* 0x00140000060678a4 */ /* 0x000fc8000f8e02ff */
[----:B------:R-:W-:-:S05]  /*05a0*/  MOV R11, UR12 ;  /* 0x0000000c000b7c02 */ /* 0x000fca0008000f00 */
[----:B------:R-:W3:Y:S01]  /*05b0*/  LDCU.64 UR12, c[0x0][0x3a0] ;  /* 0x00007400ff0c77ac */ /* 0x000ee20008000a00 */
[----:B0-----:R-:W-:Y:S02]  /*05c0*/  ULOP3.LUT UR11, UR8, 0x3, URZ, 0xc0, !UPT ;  /* 0x00000003080b7892 */ /* 0x001fe4000f8ec0ff */
[----:B----4-:R-:W-:-:S04]  /*05d0*/  USHF.L.U32 UR7, UR18, 0x5, URZ ;  /* 0x0000000512077899 */ /* 0x010fc800080006ff */
[----:B------:R-:W-:Y:S02]  /*05e0*/  MOV R12, UR11 ;  /* 0x0000000b000c7c02 */ /* 0x000fe40008000f00 */
[----:B-1----:R-:W-:Y:S02]  /*05f0*/  LOP3.LUT R9, R43, 0xffff, RZ, 0xc0, !PT ;  /* 0x0000ffff2b097812 */ /* 0x002fe400078ec0ff */
[----:B------:R-:W-:-:S03]  /*0600*/  MOV R13, UR7 ;  /* 0x00000007000d7c02 */ /* 0x000fc60008000f00 */
        /* <DEDUP_REMOVED lines=14> */
[----:B------:R-:W-:-:S04]  /*06f0*/  IMAD.WIDE.U32 R12, R15, 0x140000, R12 ;  /* 0x001400000f0c7825 */ /* 0x000fc800078e000c */
[----:B--2---:R-:W-:-:S03]  /*0700*/  IMAD.WIDE.U32 R10, R14, 0x2, R10 ;  /* 0x000000020e0a7825 */ /* 0x004fc600078e000a */
[----:B---3--:R-:W-:-:S04]  /*0710*/  LEA R18, P0, R10, UR16, 0x2 ;  /* 0x000000100a127c11 */ /* 0x008fc8000f8010ff */
[----:B------:R-:W-:Y:S01]  /*0720*/  LEA.HI.X R19, R10, UR17, R11, 0x2, P0 ;  /* 0x000000110a137c11 */ /* 0x000fe200080f140b */
[----:B------:R-:W0:Y:S01]  /*0730*/  S2R R59, SR_CgaCtaId ;  /* 0x00000000003b7919 */ /* 0x000e220000008800 */
[----:B------:R-:W-:Y:S01]  /*0740*/  IADD3 R9, P0, PT, R9, R12, RZ ;  /* 0x0000000c09097210 */ /* 0x000fe20007f1e0ff */
[----:B------:R-:W1:Y:S03]  /*0750*/  LDCU.64 UR16, c[0x0][0x3c8] ;  /* 0x00007900ff1077ac */ /* 0x000e660008000a00 */
[----:B------:R-:W2:Y:S01]  /*0760*/  LDG.E.64.CONSTANT R18, desc[UR14][R18.64] ;  /* 0x0000000e12127981 */ /* 0x000ea2000c1e9b00 */
[----:B------:R-:W-:Y:S01]  /*0770*/  IADD3.X R12, PT, PT, R13, UR6, RZ, P0, !PT ;  /* 0x000000060d0c7c10 */ /* 0x000fe200087fe4ff */
[----:B------:R-:W3:Y:S01]  /*0780*/  LDCU.64 UR6, c[0x0][0x398] ;  /* 0x00007300ff0677ac */ /* 0x000ee20008000a00 */
[C---:B------:R-:W-:Y:S02]  /*0790*/  SHF.L.U32 R24, R9.reuse, 0x1, RZ ;  /* 0x0000000109187819 */ /* 0x040fe400000006ff */
[----:B------:R-:W-:-:S02]  /*07a0*/  SHF.L.U64.HI R28, R9, 0x1, R12 ;  /* 0x00000001091c7819 */ /* 0x000fc4000001020c */
[----:B------:R-:W-:-:S04]  /*07b0*/  IADD3 R16, P0, PT, R24, UR12, RZ ;  /* 0x0000000c18107c10 */ /* 0x000fc8000ff1e0ff */
[----:B------:R-:W-:-:S05]  /*07c0*/  IADD3.X R17, PT, PT, R28, UR13, RZ, P0, !PT ;  /* 0x0000000d1c117c10 */ /* 0x000fca00087fe4ff */
[----:B------:R-:W4:Y:S04]  /*07d0*/  LDG.E.64.CONSTANT R14, desc[UR14][R16.64] ;  /* 0x0000000e100e7981 */ /* 0x000f28000c1e9b00 */
[----:B------:R-:W4:Y:S04]  /*07e0*/  LDG.E.64.CONSTANT R26, desc[UR14][R16.64+0xa000] ;  /* 0x00a0000e101a7981 */ /* 0x000f28000c1e9b00 */
[----:B------:R-:W4:Y:S04]  /*07f0*/  LDG.E.64.CONSTANT R36, desc[UR14][R16.64+0x2800] ;  /* 0x0028000e10247981 */ /* 0x000f28000c1e9b00 */
[----:B------:R-:W4:Y:S04]  /*0800*/  LDG.E.64.CONSTANT R22, desc[UR14][R16.64+0x5000] ;  /* 0x0050000e10167981 */ /* 0x000f28000c1e9b00 */
[----:B------:R-:W4:Y:S04]  /*0810*/  LDG.E.64.CONSTANT R20, desc[UR14][R16.64+0x7800] ;  /* 0x0078000e10147981 */ /* 0x000f28000c1e9b00 */
[----:B------:R3:W-:Y:S01]  /*0820*/  STL [R1+0x9c], R24 ;  /* 0x00009c1801007387 */ /* 0x0007e20000100800 */
[----:B------:R-:W-:-:S02]  /*0830*/  MOV R58, 0x400 ;  /* 0x00000400003a7802 */ /* 0x000fc40000000f00 */
[----:B------:R-:W-:Y:S01]  /*0840*/  LOP3.LUT R43, R43, 0xffff, RZ, 0xc0, !PT ;  /* 0x0000ffff2b2b7812 */ /* 0x000fe200078ec0ff */
[----:B------:R-:W4:Y:S01]  /*0850*/  LDG.E.64.CONSTANT R12, desc[UR14][R16.64+0xc800] ;  /* 0x00c8000e100c7981 */ /* 0x000f22000c1e9b00 */
[----:B---3--:R-:W-:Y:S01]  /*0860*/  IADD3 R24, P0, PT, R24, UR6, RZ ;  /* 0x0000000618187c10 */ /* 0x008fe2000ff1e0ff */
[----:B------:R-:W2:Y:S03]  /*0870*/  LDCU UR6, c[0x0][0x3c0] ;  /* 0x00007800ff0677ac */ /* 0x000ea60008000800 */
[----:B------:R-:W-:-:S05]  /*0880*/  IADD3.X R25, PT, PT, R28, UR7, RZ, P0, !PT ;  /* 0x000000071c197c10 */ /* 0x000fca00087fe4ff */
[----:B------:R-:W3:Y:S04]  /*0890*/  LDG.E.64.CONSTANT R34, desc[UR14][R24.64] ;  /* 0x0000000e18227981 */ /* 0x000ee8000c1e9b00 */
[----:B------:R1:W-:Y:S01]  /*08a0*/  STL [R1+0xa0], R28 ;  /* 0x0000a01c01007387 */ /* 0x0003e20000100800 */
[----:B------:R-:W-:-:S03]  /*08b0*/  IADD3 R58, PT, PT, R58, 0x2800, RZ ;  /* 0x000028003a3a7810 */ /* 0x000fc60007ffe0ff */
[----:B------:R-:W3:Y:S01]  /*08c0*/  LDG.E.64.CONSTANT R32, desc[UR14][R24.64+0x2800] ;  /* 0x0028000e18207981 */ /* 0x000ee2000c1e9b00 */
[----:B0-----:R-:W-:-:S03]  /*08d0*/  LEA R58, R59, R58, 0x18 ;  /* 0x0000003a3b3a7211 */ /* 0x001fc600078ec0ff */
[----:B------:R-:W3:Y:S02]  /*08e0*/  LDG.E.64.CONSTANT R38, desc[UR14][R24.64+0x5000] ;  /* 0x0050000e18267981 */ /* 0x000ee4000c1e9b00 */
[----:B------:R-:W-:Y:S02]  /*08f0*/  IMAD R58, R43, 0x28, R58 ;  /* 0x000000282b3a7824 */ /* 0x000fe400078e023a */
[----:B--2---:R-:W-:-:S06]  /*0900*/  FADD.FTZ R9, R19, UR6 ;  /* 0x0000000613097e21 */ /* 0x004fcc0008010000 */
[----:B------:R-:W0:Y:S01]  /*0910*/  MUFU.RSQ R9, R9 ;  /* 0x0000000900097308 */ /* 0x000e220000001400 */
[--C-:B----4-:R-:W-:Y:S02]  /*0920*/  HADD2.F32 R11, -RZ, R14.reuse.H0_H0 ;  /* 0x2000000eff0b7230 */ /* 0x110fe40000004100 */
[----:B------:R-:W-:-:S03]  /*0930*/  HADD2.F32 R19, -RZ, R14.H1_H1 ;  /* 0x3000000eff137230 */ /* 0x000fc60000004100 */
[C---:B-1----:R-:W-:Y:S01]  /*0940*/  FADD.FTZ R28, -R18.reuse, R11 ;  /* 0x0000000b121c7221 */ /* 0x042fe20000010100 */
[----:B------:R0:W-:Y:S01]  /*0950*/  STL [R1+0xf8], R27 ;  /* 0x0000f81b01007387 */ /* 0x0001e20000100800 */
[----:B------:R-:W-:Y:S01]  /*0960*/  FADD.FTZ R14, -R18, R19 ;  /* 0x00000013120e7221 */ /* 0x000fe20000010100 */
[--C-:B------:R-:W-:Y:S02]  /*0970*/  HADD2.F32 R19, -RZ, R15.reuse.H0_H0 ;  /* 0x2000000fff137230 */ /* 0x100fe40000004100 */
[----:B------:R-:W-:Y:S01]  /*0980*/  HADD2.F32 R29, -RZ, R36.H1_H1 ;  /* 0x30000024ff1d7230 */ /* 0x000fe20000004100 */
[----:B------:R-:W2:Y:S01]  /*0990*/  LDG.E.64.CONSTANT R10, desc[UR14][R24.64+0x7800] ;  /* 0x0078000e180a7981 */ /* 0x000ea2000c1e9b00 */
[----:B0-----:R-:W-:Y:S01]  /*09a0*/  FMUL.FTZ R27, R9, R28 ;  /* 0x0000001c091b7220 */ /* 0x001fe20000410000 */
[----:B------:R-:W-:-:S03]  /*09b0*/  HADD2.F32 R15, -RZ, R15.H1_H1 ;  /* 0x3000000fff0f7230 */ /* 0x000fc60000004100 */
[----:B-----5:R-:W-:Y:S01]  /*09c0*/  FFMA.FTZ R31, R0, R27, R5 ;  /* 0x0000001b001f7223 */ /* 0x020fe20000010005 */
[----:B------:R0:W-:Y:S02]  /*09d0*/  STL [R1+0x5c], R27 ;  /* 0x00005c1b01007387 */ /* 0x0001e40000100800 */
[----:B0-----:R-:W-:Y:S01]  /*09e0*/  FMUL.FTZ R27, R9, R14 ;  /* 0x0000000e091b7220 */ /* 0x001fe20000410000 */
[----:B------:R-:W-:-:S04]  /*09f0*/  FADD.FTZ R14, -R18, R19 ;  /* 0x00000013120e7221 */ /* 0x000fc80000010100 */
[----:B------:R-:W-:Y:S01]  /*0a00*/  FMUL.FTZ R19, R9, R14 ;  /* 0x0000000e09137220 */ /* 0x000fe20000410000 */
[----:B------:R-:W-:Y:S01]  /*0a10*/  FADD.FTZ R14, -R18, R15 ;  /* 0x0000000f120e7221 */ /* 0x000fe20000010100 */
[----:B------:R-:W-:Y:S01]  /*0a20*/  HADD2.F32 R15, -RZ, R36.H0_H0 ;  /* 0x20000024ff0f7230 */ /* 0x000fe20000004100 */
[----:B------:R0:W-:Y:S01]  /*0a30*/  STL [R1+0x80], R27 ;  /* 0x0000801b01007387 */ /* 0x0001e20000100800 */
[----:B------:R-:W-:-:S03]  /*0a40*/  FFMA.FTZ R41, R2, R27, R6 ;  /* 0x0000001b02297223 */ /* 0x000fc60000010006 */
[C---:B------:R-:W-:Y:S01]  /*0a50*/  FADD.FTZ R28, -R18.reuse, R15 ;  /* 0x0000000f121c7221 */ /* 0x040fe20000010100 */
[C---:B------:R-:W-:Y:S01]  /*0a60*/  FMUL.FTZ R14, R9.reuse, R14 ;  /* 0x0000000e090e7220 */ /* 0x040fe20000410000 */
[----:B------:R-:W-:Y:S01]  /*0a70*/  FADD.FTZ R29, -R18, R29 ;  /* 0x0000001d121d7221 */ /* 0x000fe20000010100 */
[----:B------:R-:W-:Y:S01]  /*0a80*/  STL [R1+0x78], R19 ;  /* 0x0000781301007387 */ /* 0x000fe20000100800 */
[----:B0-----:R-:W-:Y:S01]  /*0a90*/  FMUL.FTZ R27, R9, R28 ;  /* 0x0000001c091b7220 */ /* 0x001fe20000410000 */
[----:B------:R-:W-:Y:S02]  /*0aa0*/  HADD2.F32 R28, -RZ, R37.H0_H0 ;  /* 0x20000025ff1c7230 */ /* 0x000fe40000004100 */
[----:B------:R-:W-:Y:S01]  /*0ab0*/  STL [R1+0x8c], R14 ;  /* 0x00008c0e01007387 */ /* 0x000fe20000100800 */
[----:B------:R-:W-:-:S03]  /*0ac0*/  FFMA.FTZ R47, R0, R27, R5 ;  /* 0x0000001b002f7223 */ /* 0x000fc60000010005 */
[----:B------:R0:W-:Y:S01]  /*0ad0*/  STL [R1+0x88], R27 ;  /* 0x0000881b01007387 */ /* 0x0001e20000100800 */
[----:B------:R-:W-:Y:S01]  /*0ae0*/  FADD.FTZ R28, -R18, R28 ;  /* 0x0000001c121c7221 */ /* 0x000fe20000010100 */
[----:B------:R-:W-:Y:S02]  /*0af0*/  HADD2.F32 R36, -RZ, R37.H1_H1 ;  /* 0x30000025ff247230 */ /* 0x000fe40000004100 */
[----:B0-----:R-:W-:-:S03]  /*0b00*/  FMUL.FTZ R27, R9, R29 ;  /* 0x0000001d091b7220 */ /* 0x001fc60000410000 */
[----:B------:R-:W-:Y:S01]  /*0b10*/  FADD.FTZ R36, -R18, R36 ;  /* 0x0000002412247221 */ /* 0x000fe20000010100 */
[----:B------:R-:W-:Y:S01]  /*0b20*/  FFMA.FTZ R29, R2, R27, R6 ;  /* 0x0000001b021d7223 */ /* 0x000fe20000010006 */
[----:B------:R0:W-:Y:S01]  /*0b30*/  STL [R1+0x98], R27 ;  /* 0x0000981b01007387 */ /* 0x0001e20000100800 */
[----:B------:R-:W-:Y:S01]  /*0b40*/  FMUL.FTZ R54, R41, -1.4426950216293334961 ;  /* 0xbfb8aa3b29367820 */ /* 0x000fe20000410000 */
[----:B------:R-:W-:Y:S01]  /*0b50*/  FFMA.FTZ R53, R3, R19, R7 ;  /* 0x0000001303357223 */ /* 0x000fe20000010007 */
[----:B0-----:R-:W-:Y:S01]  /*0b60*/  FMUL.FTZ R27, R9, R28 ;  /* 0x0000001c091b7220 */ /* 0x001fe20000410000 */
[----:B------:R-:W-:-:S03]  /*0b70*/  HADD2.F32 R28, -RZ, R22.H0_H0 ;  /* 0x20000016ff1c7230 */ /* 0x000fc60000004100 */
[----:B------:R-:W-:Y:S01]  /*0b80*/  FFMA.FTZ R48, R3, R27, R7 ;  /* 0x0000001b03307223 */ /* 0x000fe20000010007 */
[----:B------:R0:W-:Y:S01]  /*0b90*/  STL [R1+0x94], R27 ;  /* 0x0000941b01007387 */ /* 0x0001e20000100800 */
[----:B------:R-:W-:Y:S01]  /*0ba0*/  FMUL.FTZ R46, R53, -1.4426950216293334961 ;  /* 0xbfb8aa3b352e7820 */ /* 0x000fe20000410000 */
[----:B------:R-:W1:Y:S01]  /*0bb0*/  MUFU.EX2 R54, R54 ;  /* 0x0000003600367308 */ /* 0x000e620000000800 */
[----:B------:R-:W-:Y:S01]  /*0bc0*/  FMUL.FTZ R42, R31, -1.4426950216293334961 ;  /* 0xbfb8aa3b1f2a7820 */ /* 0x000fe20000410000 */
[----:B0-----:R-:W-:Y:S01]  /*0bd0*/  FMUL.FTZ R27, R9, R36 ;  /* 0x00000024091b7220 */ /* 0x001fe20000410000 */
[----:B------:R-:W-:Y:S02]  /*0be0*/  HADD2.F32 R36, -RZ, R22.H1_H1 ;  /* 0x30000016ff247230 */ /* 0x000fe40000004100 */
[----:B------:R-:W-:Y:S01]  /*0bf0*/  FADD.FTZ R22, -R18, R28 ;  /* 0x0000001c12167221 */ /* 0x000fe20000010100 */
[----:B------:R-:W-:Y:S01]  /*0c00*/  FFMA.FTZ R49, R4, R27, R8 ;  /* 0x0000001b04317223 */ /* 0x000fe20000010008 */
[----:B------:R0:W-:Y:S01]  /*0c10*/  STL [R1+0x90], R27 ;  /* 0x0000901b01007387 */ /* 0x0001e20000100800 */
[----:B------:R-:W-:Y:S01]  /*0c20*/  MUFU.EX2 R46, R46 ;  /* 0x0000002e002e7308 */ /* 0x000fe20000000800 */
[----:B------:R-:W-:Y:S01]  /*0c30*/  FADD.FTZ R36, -R18, R36 ;  /* 0x0000002412247221 */ /* 0x000fe20000010100 */
[----:B------:R-:W-:-:S02]  /*0c40*/  HADD2.F32 R45, -RZ, R23.H0_H0 ;  /* 0x20000017ff2d7230 */ /* 0x000fc40000004100 */
[----:B------:R-:W-:Y:S01]  /*0c50*/  FFMA.FTZ R19, R4, R14, R8 ;  /* 0x0000000e04137223 */ /* 0x000fe20000010008 */
[----:B0-----:R-:W-:-:S03]  /*0c60*/  FMUL.FTZ R27, R9, R22 ;  /* 0x00000016091b7220 */ /* 0x001fc60000410000 */
[----:B------:R-:W0:Y:S01]  /*0c70*/  MUFU.EX2 R42, R42 ;  /* 0x0000002a002a7308 */ /* 0x000e220000000800 */
[----:B------:R-:W-:Y:S01]  /*0c80*/  FADD.FTZ R45, -R18, R45 ;  /* 0x0000002d122d7221 */ /* 0x000fe20000010100 */
[----:B------:R-:W-:Y:S02]  /*0c90*/  HADD2.F32 R23, -RZ, R23.H1_H1 ;  /* 0x30000017ff177230 */ /* 0x000fe40000004100 */
[----:B------:R-:W-:Y:S01]  /*0ca0*/  FFMA.FTZ R28, R0, R27, R5 ;  /* 0x0000001b001c7223 */ /* 0x000fe20000010005 */
[----:B------:R4:W-:Y:S01]  /*0cb0*/  STL [R1+0x84], R27 ;  /* 0x0000841b01007387 */ /* 0x0009e20000100800 */
[----:B------:R-:W-:Y:S01]  /*0cc0*/  FMUL.FTZ R40, R19, -1.4426950216293334961 ;  /* 0xbfb8aa3b13287820 */ /* 0x000fe20000410000 */
[----:B-1----:R-:W-:Y:S01]  /*0cd0*/  FADD.FTZ R54, R54, 1 ;  /* 0x3f80000036367421 */ /* 0x002fe20000010000 */
[----:B------:R-:W-:Y:S01]  /*0ce0*/  HADD2.F32 R60, -RZ, R20.H1_H1 ;  /* 0x30000014ff3c7230 */ /* 0x000fe20000004100 */
[----:B------:R-:W2:Y:S01]  /*0cf0*/  LDG.E.64.CONSTANT R14, desc[UR14][R16.64+0xf000] ;  /* 0x00f0000e100e7981 */ /* 0x000ea2000c1e9b00 */
[C---:B----4-:R-:W-:Y:S01]  /*0d00*/  FMUL.FTZ R27, R9.reuse, R36 ;  /* 0x00000024091b7220 */ /* 0x050fe20000410000 */
[----:B------:R-:W-:Y:S01]  /*0d10*/  FADD.FTZ R23, -R18, R23 ;  /* 0x0000001712177221 */ /* 0x000fe20000010100 */
[----:B------:R-:W1:Y:S01]  /*0d20*/  MUFU.EX2 R40, R40 ;  /* 0x0000002800287308 */ /* 0x000e620000000800 */
[----:B0-----:R-:W-:Y:S01]  /*0d30*/  FADD.FTZ R42, R42, 1 ;  /* 0x3f8000002a2a7421 */ /* 0x001fe20000010000 */
[----:B------:R-:W-:Y:S01]  /*0d40*/  FFMA.FTZ R44, R2, R27, R6 ;  /* 0x0000001b022c7223 */ /* 0x000fe20000010006 */
[----:B------:R0:W-:Y:S05]  /*0d50*/  STL [R1+0x7c], R27 ;  /* 0x00007c1b01007387 */ /* 0x0001ea0000100800 */
[----:B------:R4:W3:Y:S01]  /*0d60*/  MUFU.RCP R59, R54 ;  /* 0x00000036003b7308 */ /* 0x0008e20000001000 */
[----:B------:R-:W-:Y:S01]  /*0d70*/  FADD.FTZ R60, -R18, R60 ;  /* 0x0000003c123c7221 */ /* 0x000fe20000010100 */
[----:B------:R-:W2:Y:S01]  /*0d80*/  LDG.E.64.CONSTANT R36, desc[UR14][R24.64+0xa000] ;  /* 0x00a0000e18247981 */ /* 0x000ea2000c1e9b00 */
[----:B0-----:R-:W-:-:S03]  /*0d90*/  FMUL.FTZ R27, R9, R45 ;  /* 0x0000002d091b7220 */ /* 0x001fc60000410000 */
[----:B------:R-:W2:Y:S01]  /*0da0*/  LDG.E.64.CONSTANT R16, desc[UR14][R16.64+0x11800] ;  /* 0x0118000e10107981 */ /* 0x000ea2000c1e9b00 */
[----:B------:R-:W-:-:S03]  /*0db0*/  FFMA.FTZ R45, R3, R27, R7 ;  /* 0x0000001b032d7223 */ /* 0x000fc60000010007 */
[----:B------:R0:W-:Y:S01]  /*0dc0*/  STL [R1+0x74], R27 ;  /* 0x0000741b01007387 */ /* 0x0001e20000100800 */
[----:B----4-:R-:W-:Y:S02]  /*0dd0*/  HADD2.F32 R54, -RZ, R20.H0_H0 ;  /* 0x20000014ff367230 */ /* 0x010fe40000004100 */
[----:B0-----:R-:W-:Y:S01]  /*0de0*/  FMUL.FTZ R27, R9, R23 ;  /* 0x00000017091b7220 */ /* 0x001fe20000410000 */
[----:B------:R-:W-:-:S04]  /*0df0*/  FADD.FTZ R23, R46, 1 ;  /* 0x3f8000002e177421 */ /* 0x000fc80000010000 */
[----:B------:R-:W0:Y:S01]  /*0e00*/  MUFU.RCP R43, R23 ;  /* 0x00000017002b7308 */ /* 0x000e220000001000 */
[----:B------:R4:W-:Y:S01]  /*0e10*/  STL [R1+0x70], R27 ;  /* 0x0000701b01007387 */ /* 0x0009e20000100800 */
[----:B------:R-:W-:Y:S01]  /*0e20*/  FFMA.FTZ R46, R4, R27, R8 ;  /* 0x0000001b042e7223 */ /* 0x000fe20000010008 */
[----:B------:R-:W-:-:S05]  /*0e30*/  FADD.FTZ R20, -R18, R54 ;  /* 0x0000003612147221 */ /* 0x000fca0000010100 */
[----:B------:R-:W0:Y:S01]  /*0e40*/  MUFU.RCP R42, R42 ;  /* 0x0000002a002a7308 */ /* 0x000e220000001000 */
[----:B----4-:R-:W-:Y:S01]  /*0e50*/  LEA R27, R30, R58, 0x3 ;  /* 0x0000003a1e1b7211 */ /* 0x010fe200078e18ff */
[----:B-1----:R-:W-:Y:S01]  /*0e60*/  FADD.FTZ R58, R40, 1 ;  /* 0x3f800000283a7421 */ /* 0x002fe20000010000 */
[----:B------:R-:W-:Y:S01]  /*0e70*/  FMUL.FTZ R61, R9, R20 ;  /* 0x00000014093d7220 */ /* 0x000fe20000410000 */
[----:B---3--:R-:W-:Y:S02]  /*0e80*/  FADD.FTZ R20, -R59, 1 ;  /* 0x3f8000003b147421 */ /* 0x008fe40000010100 */
[----:B------:R1:W-:Y:S01]  /*0e90*/  STL [R1+0xa4], R27 ;  /* 0x0000a41b01007387 */ /* 0x0003e20000100800 */
[----:B------:R-:W-:Y:S01]  /*0ea0*/  FFMA.FTZ R40, R0, R61, R5 ;  /* 0x0000003d00287223 */ /* 0x000fe20000010005 */
[----:B------:R-:W3:Y:S01]  /*0eb0*/  MUFU.RCP R58, R58 ;  /* 0x0000003a003a7308 */ /* 0x000ee20000001000 */
[----:B------:R-:W-:Y:S01]  /*0ec0*/  FFMA.FTZ R20, R41, R20, 1 ;  /* 0x3f80000029147423 */ /* 0x000fe20000010014 */
[----:B------:R0:W-:Y:S01]  /*0ed0*/  STL [R1+0x6c], R61 ;  /* 0x00006c3d01007387 */ /* 0x0001e20000100800 */
[----:B-1----:R-:W-:-:S02]  /*0ee0*/  HADD2.F32 R27, -RZ, R21.H0_H0 ;  /* 0x20000015ff1b7230 */ /* 0x002fc40000004100 */
[----:B0-----:R-:W-:-:S03]  /*0ef0*/  FADD.FTZ R61, -R43, 1 ;  /* 0x3f8000002b3d7421 */ /* 0x001fc60000010100 */
[----:B------:R-:W-:Y:S01]  /*0f00*/  MOV R41, R27 ;  /* 0x0000001b00297202 */ /* 0x000fe20000000f00 */
[----:B------:R-:W-:Y:S01]  /*0f10*/  FMUL.FTZ R27, R9, R60 ;  /* 0x0000003c091b7220 */ /* 0x000fe20000410000 */
[----:B------:R-:W-:Y:S01]  /*0f20*/  FADD.FTZ R23, -R42, 1 ;  /* 0x3f8000002a177421 */ /* 0x000fe20000010100 */
[----:B------:R-:W-:Y:S01]  /*0f30*/  FFMA.FTZ R53, R53, R61, 1 ;  /* 0x3f80000035357423 */ /* 0x000fe2000001003d */
[----:B------:R-:W-:Y:S02]  /*0f40*/  HADD2.F32 R21, -RZ, R21.H1_H1 ;  /* 0x30000015ff157230 */ /* 0x000fe40000004100 */
[----:B------:R-:W-:Y:S01]  /*0f50*/  FADD.FTZ R61, -R18, R41 ;  /* 0x00000029123d7221 */ /* 0x000fe20000010100 */
[----:B------:R0:W-:Y:S01]  /*0f60*/  STL [R1+0x68], R27 ;  /* 0x0000681b01007387 */ /* 0x0001e20000100800 */
[----:B------:R-:W-:Y:S01]  /*0f70*/  FFMA.FTZ R41, R2, R27, R6 ;  /* 0x0000001b02297223 */ /* 0x000fe20000010006 */
[----:B------:R-:W-:Y:S01]  /*0f80*/  FFMA.FTZ R23, R31, R23, 1 ;  /* 0x3f8000001f177423 */ /* 0x000fe20000010017 */
[----:B------:R-:W-:Y:S01]  /*0f90*/  FMUL.FTZ R20, R59, R20 ;  /* 0x000000143b147220 */ /* 0x000fe20000410000 */
[----:B------:R-:W-:-:S02]  /*0fa0*/  FADD.FTZ R59, -R18, R21 ;  /* 0x00000015123b7221 */ /* 0x000fc40000010100 */
[----:B------:R-:W-:Y:S01]  /*0fb0*/  FMUL.FTZ R23, R42, R23 ;  /* 0x000000172a177220 */ /* 0x000fe20000410000 */
[----:B0-----:R-:W-:Y:S01]  /*0fc0*/  FMUL.FTZ R27, R9, R61 ;  /* 0x0000003d091b7220 */ /* 0x001fe20000410000 */
[----:B------:R-:W-:Y:S01]  /*0fd0*/  FMUL.FTZ R21, R43, R53 ;  /* 0x000000352b157220 */ /* 0x000fe20000410000 */
[----:B---3--:R-:W-:Y:S02]  /*0fe0*/  FADD.FTZ R43, -R58, 1 ;  /* 0x3f8000003a2b7421 */ /* 0x008fe40000010100 */
[----:B------:R-:W-:Y:S01]  /*0ff0*/  FFMA.FTZ R42, R3, R27, R7 ;  /* 0x0000001b032a7223 */ /* 0x000fe20000010007 */
[----:B------:R0:W-:Y:S01]  /*1000*/  STL [R1+0x64], R27 ;  /* 0x0000641b01007387 */ /* 0x0001e20000100800 */
[----:B------:R-:W-:Y:S01]  /*1010*/  FFMA.FTZ R19, R19, R43, 1 ;  /* 0x3f80000013137423 */ /* 0x000fe2000001002b */
[----:B0-----:R-:W-:Y:S01]  /*1020*/  FMUL.FTZ R27, R9, R59 ;  /* 0x0000003b091b7220 */ /* 0x001fe20000410000 */
[----:B------:R-:W-:-:S03]  /*1030*/  HADD2.F32 R59, -RZ, R26.H0_H0 ;  /* 0x2000001aff3b7230 */ /* 0x000fc60000004100 */
[----:B------:R-:W-:Y:S02]  /*1040*/  FFMA.FTZ R43, R4, R27, R8 ;  /* 0x0000001b042b7223 */ /* 0x000fe40000010008 */
[----:B------:R-:W-:Y:S01]  /*1050*/  FADD.FTZ R59, -R18, R59 ;  /* 0x0000003b123b7221 */ /* 0x000fe20000010100 */
[----:B------:R0:W-:Y:S01]  /*1060*/  STL [R1+0x60], R27 ;  /* 0x0000601b01007387 */ /* 0x0001e20000100800 */
[----:B------:R-:W-:Y:S01]  /*1070*/  FMUL.FTZ R58, R58, R19 ;  /* 0x000000133a3a7220 */ /* 0x000fe20000410000 */
[----:B------:R-:W-:Y:S01]  /*1080*/  FMUL.FTZ R19, R43, -1.4426950216293334961 ;  /* 0xbfb8aa3b2b137820 */ /* 0x000fe20000410000 */
[----:B0-----:R-:W-:-:S03]  /*1090*/  FMUL.FTZ R27, R9, R59 ;  /* 0x0000003b091b7220 */ /* 0x001fc60000410000 */
[----:B------:R0:W-:Y:S02]  /*10a0*/  MUFU.EX2 R59, R19 ;  /* 0x00000013003b7308 */ /* 0x0001e40000000800 */
[----:B------:R1:W-:Y:S01]  /*10b0*/  STL [R1+0x58], R27 ;  /* 0x0000581b01007387 */ /* 0x0003e20000100800 */
[----:B0-----:R-:W-:Y:S01]  /*10c0*/  FFMA.FTZ R19, R0, R27, R5 ;  /* 0x0000001b00137223 */ /* 0x001fe20000010005 */
[----:B-1----:R-:W-:-:S05]  /*10d0*/  HADD2.F32 R27, -RZ, R34.H0_H0 ;  /* 0x20000022ff1b7230 */ /* 0x002fca0000004100 */
[----:B------:R-:W-:Y:S01]  /*10e0*/  FMUL.FTZ R23, R27, R23 ;  /* 0x000000171b177220 */ /* 0x000fe20000410000 */
[----:B------:R-:W-:-:S05]  /*10f0*/  HADD2.F32 R27, -RZ, R34.H1_H1 ;  /* 0x30000022ff1b7230 */ /* 0x000fca0000004100 */
[----:B------:R-:W-:Y:S02]  /*1100*/  FMUL.FTZ R20, R27, R20 ;  /* 0x000000141b147220 */ /* 0x000fe40000410000 */
[----:B------:R-:W3:Y:S01]  /*1110*/  LDL.LU R27, [R1+0xf8] ;  /* 0x0000f800011b7983 */ /* 0x000ee20000300800 */
[----:B------:R-:W-:-:S04]  /*1120*/  FMUL.FTZ R30, R46, -1.4426950216293334961 ;  /* 0xbfb8aa3b2e1e7820 */ /* 0x000fc80000410000 */
[----:B------:R0:W-:Y:S02]  /*1130*/  MUFU.EX2 R54, R30 ;  /* 0x0000001e00367308 */ /* 0x0001e40000000800 */
[----:B0-----:R-:W4:Y:S01]  /*1140*/  LDG.E.64.CONSTANT R30, desc[UR14][R24.64+0xc800] ;  /* 0x00c8000e181e7981 */ /* 0x001f22000c1e9b00 */
[----:B------:R-:W-:Y:S01]  /*1150*/  FMUL.FTZ R57, R47, -1.4426950216293334961 ;  /* 0xbfb8aa3b2f397820 */ /* 0x000fe20000410000 */
[----:B------:R-:W-:Y:S01]  /*1160*/  FMUL.FTZ R56, R29, -1.4426950216293334961 ;  /* 0xbfb8aa3b1d387820 */ /* 0x000fe20000410000 */
[----:B------:R-:W-:-:S04]  /*1170*/  FMUL.FTZ R55, R48, -1.4426950216293334961 ;  /* 0xbfb8aa3b30377820 */ /* 0x000fc80000410000 */
[----:B------:R-:W0:Y:S01]  /*1180*/  MUFU.EX2 R57, R57 ;  /* 0x0000003900397308 */ /* 0x000e220000000800 */
[----:B------:R-:W-:-:S07]  /*1190*/  FMUL.FTZ R22, R49, -1.4426950216293334961 ;  /* 0xbfb8aa3b31167820 */ /* 0x000fce0000410000 */
[----:B------:R-:W1:Y:S08]  /*11a0*/  MUFU.EX2 R56, R56 ;  /* 0x0000003800387308 */ /* 0x000e700000000800 */
[----:B------:R-:W1:Y:S01]  /*11b0*/  MUFU.EX2 R55, R55 ;  /* 0x0000003700377308 */ /* 0x000e620000000800 */
[----:B0-----:R-:W-:-:S07]  /*11c0*/  FADD.FTZ R57, R57, 1 ;  /* 0x3f80000039397421 */ /* 0x001fce0000010000 */
[----:B------:R-:W0:Y:S01]  /*11d0*/  MUFU.EX2 R22, R22 ;  /* 0x0000001600167308 */ /* 0x000e220000000800 */
[----:B-1----:R-:W-:Y:S01]  /*11e0*/  FADD.FTZ R34, R56, 1 ;  /* 0x3f80000038227421 */ /* 0x002fe20000010000 */
[----:B------:R-:W-:Y:S01]  /*11f0*/  FMUL.FTZ R50, R28, -1.4426950216293334961 ;  /* 0xbfb8aa3b1c327820 */ /* 0x000fe20000410000 */
[----:B------:R-:W-:Y:S02]  /*1200*/  HADD2.F32 R56, -RZ, R35.H0_H0 ;  /* 0x20000023ff387230 */ /* 0x000fe40000004100 */
[----:B------:R-:W-:-:S03]  /*1210*/  FMUL.FTZ R52, R45, -1.4426950216293334961 ;  /* 0xbfb8aa3b2d347820 */ /* 0x000fc60000410000 */
[----:B------:R-:W1:Y:S01]  /*1220*/  MUFU.RCP R57, R57 ;  /* 0x0000003900397308 */ /* 0x000e620000001000 */
[----:B------:R-:W-:Y:S01]  /*1230*/  FADD.FTZ R55, R55, 1 ;  /* 0x3f80000037377421 */ /* 0x000fe20000010000 */
[----:B------:R-:W-:Y:S01]  /*1240*/  FMUL.FTZ R51, R44, -1.4426950216293334961 ;  /* 0xbfb8aa3b2c337820 */ /* 0x000fe20000410000 */
[----:B------:R-:W-:Y:S01]  /*1250*/  FMUL.FTZ R21, R56, R21 ;  /* 0x0000001538157220 */ /* 0x000fe20000410000 */
[----:B------:R-:W-:-:S04]  /*1260*/  HADD2.F32 R56, -RZ, R35.H1_H1 ;  /* 0x30000023ff387230 */ /* 0x000fc80000004100 */
[----:B------:R-:W1:Y:S01]  /*1270*/  MUFU.RCP R34, R34 ;  /* 0x0000002200227308 */ /* 0x000e620000001000 */
[----:B0-----:R-:W-:-:S07]  /*1280*/  FADD.FTZ R35, R22, 1 ;  /* 0x3f80000016237421 */ /* 0x001fce0000010000 */
[----:B------:R-:W0:Y:S01]  /*1290*/  MUFU.EX2 R50, R50 ;  /* 0x0000003200327308 */ /* 0x000e220000000800 */
[----:B------:R-:W-:-:S07]  /*12a0*/  FMUL.FTZ R22, R56, R58 ;  /* 0x0000003a38167220 */ /* 0x000fce0000410000 */
[----:B------:R-:W0:Y:S01]  /*12b0*/  MUFU.EX2 R52, R52 ;  /* 0x0000003400347308 */ /* 0x000e220000000800 */
[----:B-1----:R-:W-:-:S07]  /*12c0*/  FADD.FTZ R56, -R57, 1 ;  /* 0x3f80000039387421 */ /* 0x002fce0000010100 */
[----:B------:R-:W1:Y:S08]  /*12d0*/  MUFU.RCP R55, R55 ;  /* 0x0000003700377308 */ /* 0x000e700000001000 */
[----:B------:R-:W1:Y:S01]  /*12e0*/  MUFU.EX2 R51, R51 ;  /* 0x0000003300337308 */ /* 0x000e620000000800 */
[----:B------:R-:W-:-:S07]  /*12f0*/  FFMA.FTZ R56, R47, R56, 1 ;  /* 0x3f8000002f387423 */ /* 0x000fce0000010038 */
[----:B------:R-:W1:Y:S01]  /*1300*/  MUFU.RCP R35, R35 ;  /* 0x0000002300237308 */ /* 0x000e620000001000 */
[----:B------:R-:W-:Y:S01]  /*1310*/  FADD.FTZ R47, -R34, 1 ;  /* 0x3f800000222f7421 */ /* 0x000fe20000010100 */
[----:B0-----:R-:W-:Y:S01]  /*1320*/  FADD.FTZ R50, R50, 1 ;  /* 0x3f80000032327421 */ /* 0x001fe20000010000 */
[----:B------:R-:W-:Y:S02]  /*1330*/  HADD2.F32 R26, -RZ, R26.H1_H1 ;  /* 0x3000001aff1a7230 */ /* 0x000fe40000004100 */
[----:B------:R-:W-:Y:S01]  /*1340*/  FADD.FTZ R52, R52, 1 ;  /* 0x3f80000034347421 */ /* 0x000fe20000010000 */
[----:B------:R-:W-:Y:S01]  /*1350*/  FFMA.FTZ R29, R29, R47, 1 ;  /* 0x3f8000001d1d7423 */ /* 0x000fe2000001002f */
[----:B-1----:R-:W-:Y:S01]  /*1360*/  FADD.FTZ R47, -R55, 1 ;  /* 0x3f800000372f7421 */ /* 0x002fe20000010100 */
[----:B------:R-:W-:Y:S01]  /*1370*/  FADD.FTZ R26, -R18, R26 ;  /* 0x0000001a121a7221 */ /* 0x000fe20000010100 */
[----:B------:R-:W-:Y:S01]  /*1380*/  FADD.FTZ R51, R51, 1 ;  /* 0x3f80000033337421 */ /* 0x000fe20000010000 */
[----:B------:R-:W0:Y:S01]  /*1390*/  MUFU.RCP R50, R50 ;  /* 0x0000003200327308 */ /* 0x000e220000001000 */
[----:B------:R-:W-:Y:S01]  /*13a0*/  FFMA.FTZ R48, R48, R47, 1 ;  /* 0x3f80000030307423 */ /* 0x000fe2000001002f */
[----:B------:R-:W-:Y:S01]  /*13b0*/  FMUL.FTZ R58, R9, R26 ;  /* 0x0000001a093a7220 */ /* 0x000fe20000410000 */
[----:B------:R-:W-:Y:S01]  /*13c0*/  FADD.FTZ R54, R54, 1 ;  /* 0x3f80000036367421 */ /* 0x000fe20000010000 */
[----:B------:R-:W-:-:S04]  /*13d0*/  FADD.FTZ R47, -R35, 1 ;  /* 0x3f800000232f7421 */ /* 0x000fc80000010100 */
[----:B------:R-:W1:Y:S01]  /*13e0*/  MUFU.RCP R52, R52 ;  /* 0x0000003400347308 */ /* 0x000e620000001000 */
[----:B------:R-:W-:Y:S01]  /*13f0*/  FMUL.FTZ R60, R41, -1.4426950216293334961 ;  /* 0xbfb8aa3b293c7820 */ /* 0x000fe20000410000 */
[----:B------:R0:W-:Y:S01]  /*1400*/  STL [R1+0x34], R58 ;  /* 0x0000343a01007387 */ /* 0x0001e20000100800 */
[----:B------:R-:W-:Y:S01]  /*1410*/  FFMA.FTZ R49, R49, R47, 1 ;  /* 0x3f80000031317423 */ /* 0x000fe2000001002f */
[----:B------:R-:W-:-:S04]  /*1420*/  FFMA.FTZ R47, R2, R58, R6 ;  /* 0x0000003a022f7223 */ /* 0x000fc80000010006 */
[----:B------:R-:W1:Y:S01]  /*1430*/  MUFU.RCP R51, R51 ;  /* 0x0000003300337308 */ /* 0x000e620000001000 */
[----:B------:R-:W-:Y:S01]  /*1440*/  FMUL.FTZ R34, R34, R29 ;  /* 0x0000001d22227220 */ /* 0x000fe20000410000 */
[----:B------:R-:W-:Y:S01]  /*1450*/  FMUL.FTZ R53, R42, -1.4426950216293334961 ;  /* 0xbfb8aa3b2a357820 */ /* 0x000fe20000410000 */
[--C-:B------:R-:W-:Y:S02]  /*1460*/  HADD2.F32 R29, -RZ, R32.reuse.H0_H0 ;  /* 0x20000020ff1d7230 */ /* 0x100fe40000004100 */
[----:B0-----:R-:W-:Y:S01]  /*1470*/  FMUL.FTZ R58, R40, -1.4426950216293334961 ;  /* 0xbfb8aa3b283a7820 */ /* 0x001fe20000410000 */
[----:B------:R-:W-:Y:S02]  /*1480*/  HADD2.F32 R32, -RZ, R32.H1_H1 ;  /* 0x30000020ff207230 */ /* 0x000fe40000004100 */
[----:B------:R-:W0:Y:S01]  /*1490*/  MUFU.RCP R54, R54 ;  /* 0x0000003600367308 */ /* 0x000e220000001000 */
[----:B------:R-:W-:Y:S01]  /*14a0*/  FMUL.FTZ R26, R35, R49 ;  /* 0x00000031231a7220 */ /* 0x000fe20000410000 */
[----:B------:R-:W-:-:S02]  /*14b0*/  HADD2.F32 R35, -RZ, R33.H0_H0 ;  /* 0x20000021ff237230 */ /* 0x000fc40000004100 */
[----:B------:R-:W-:Y:S01]  /*14c0*/  FMUL.FTZ R55, R55, R48 ;  /* 0x0000003037377220 */ /* 0x000fe20000410000 */
[----:B------:R-:W-:Y:S01]  /*14d0*/  FMUL.FTZ R34, R32, R34 ;  /* 0x0000002220227220 */ /* 0x000fe20000410000 */
[----:B------:R-:W-:Y:S02]  /*14e0*/  FADD.FTZ R32, -R50, 1 ;  /* 0x3f80000032207421 */ /* 0x000fe40000010100 */
[----:B------:R-:W0:Y:S01]  /*14f0*/  MUFU.EX2 R60, R60 ;  /* 0x0000003c003c7308 */ /* 0x000e220000000800 */
[----:B------:R-:W-:Y:S01]  /*1500*/  FMUL.FTZ R35, R35, R55 ;  /* 0x0000003723237220 */ /* 0x000fe20000410000 */
[----:B------:R-:W-:-:S06]  /*1510*/  HADD2.F32 R33, -RZ, R33.H1_H1 ;  /* 0x30000021ff217230 */ /* 0x000fcc0000004100 */
[----:B------:R-:W0:Y:S01]  /*1520*/  MUFU.EX2 R58, R58 ;  /* 0x0000003a003a7308 */ /* 0x000e220000000800 */
[----:B------:R-:W-:Y:S01]  /*1530*/  FFMA.FTZ R32, R28, R32, 1 ;  /* 0x3f8000001c207423 */ /* 0x000fe20000010020 */
[----:B-1----:R-:W-:-:S06]  /*1540*/  FADD.FTZ R55, -R52, 1 ;  /* 0x3f80000034377421 */ /* 0x002fcc0000010100 */
[----:B------:R-:W1:Y:S01]  /*1550*/  MUFU.EX2 R53, R53 ;  /* 0x0000003500357308 */ /* 0x000e620000000800 */
[----:B------:R-:W-:Y:S01]  /*1560*/  FADD.FTZ R28, -R51, 1 ;  /* 0x3f800000331c7421 */ /* 0x000fe20000010100 */
[----:B------:R-:W-:Y:S01]  /*1570*/  FFMA.FTZ R45, R45, R55, 1 ;  /* 0x3f8000002d2d7423 */ /* 0x000fe20000010037 */
[----:B------:R-:W-:Y:S01]  /*1580*/  FMUL.FTZ R26, R33, R26 ;  /* 0x0000001a211a7220 */ /* 0x000fe20000410000 */
[----:B0-----:R-:W-:Y:S01]  /*1590*/  FADD.FTZ R33, -R54, 1 ;  /* 0x3f80000036217421 */ /* 0x001fe20000010100 */
[----:B------:R-:W-:Y:S01]  /*15a0*/  FFMA.FTZ R28, R44, R28, 1 ;  /* 0x3f8000002c1c7423 */ /* 0x000fe2000001001c */
[----:B------:R-:W-:Y:S01]  /*15b0*/  FMUL.FTZ R57, R57, R56 ;  /* 0x0000003839397220 */ /* 0x000fe20000410000 */
[----:B------:R-:W-:Y:S01]  /*15c0*/  FADD.FTZ R44, R60, 1 ;  /* 0x3f8000003c2c7421 */ /* 0x000fe20000010000 */
[----:B------:R-:W-:Y:S01]  /*15d0*/  FFMA.FTZ R46, R46, R33, 1 ;  /* 0x3f8000002e2e7423 */ /* 0x000fe20000010021 */
[----:B------:R-:W-:Y:S01]  /*15e0*/  FMUL.FTZ R28, R51, R28 ;  /* 0x0000001c331c7220 */ /* 0x000fe20000410000 */
[----:B------:R-:W-:-:S02]  /*15f0*/  HADD2.F32 R51, -RZ, R38.H0_H0 ;  /* 0x20000026ff337230 */ /* 0x000fc40000004100 */
[----:B------:R-:W-:Y:S01]  /*1600*/  FADD.FTZ R49, R58, 1 ;  /* 0x3f8000003a317421 */ /* 0x000fe20000010000 */
[----:B------:R-:W-:Y:S01]  /*1610*/  FMUL.FTZ R50, R50, R32 ;  /* 0x0000002032327220 */ /* 0x000fe20000410000 */
[----:B------:R-:W-:Y:S01]  /*1620*/  FMUL.FTZ R52, R52, R45 ;  /* 0x0000002d34347220 */ /* 0x000fe20000410000 */
[----:B------:R-:W-:Y:S01]  /*1630*/  FMUL.FTZ R61, R19, -1.4426950216293334961 ;  /* 0xbfb8aa3b133d7820 */ /* 0x000fe20000410000 */
[----:B------:R-:W-:Y:S01]  /*1640*/  MUFU.RCP R44, R44 ;  /* 0x0000002c002c7308 */ /* 0x000fe20000001000 */
[----:B------:R-:W-:Y:S01]  /*1650*/  FMUL.FTZ R29, R29, R57 ;  /* 0x000000391d1d7220 */ /* 0x000fe20000410000 */
[----:B-1----:R-:W-:Y:S01]  /*1660*/  FADD.FTZ R45, R53, 1 ;  /* 0x3f800000352d7421 */ /* 0x002fe20000010000 */
[----:B------:R-:W-:Y:S01]  /*1670*/  FMUL.FTZ R53, R54, R46 ;  /* 0x0000002e36357220 */ /* 0x000fe20000410000 */
[----:B------:R-:W-:Y:S01]  /*1680*/  FADD.FTZ R46, R59, 1 ;  /* 0x3f8000003b2e7421 */ /* 0x000fe20000010000 */
[----:B------:R-:W-:Y:S01]  /*1690*/  FMUL.FTZ R48, R47, -1.4426950216293334961 ;  /* 0xbfb8aa3b2f307820 */ /* 0x000fe20000410000 */
[----:B------:R-:W4:Y:S02]  /*16a0*/  LDG.E.64.CONSTANT R32, desc[UR14][R24.64+0xf000] ;  /* 0x00f0000e18207981 */ /* 0x000f24000c1e9b00 */
[----:B------:R-:W-:Y:S08]  /*16b0*/  MUFU.RCP R49, R49 ;  /* 0x0000003100317308 */ /* 0x000ff00000001000 */
[----:B------:R-:W-:Y:S01]  /*16c0*/  MUFU.RCP R45, R45 ;  /* 0x0000002d002d7308 */ /* 0x000fe20000001000 */
[----:B------:R-:W4:Y:S07]  /*16d0*/  LDG.E.64.CONSTANT R24, desc[UR14][R24.64+0x11800] ;  /* 0x0118000e18187981 */ /* 0x000f2e000c1e9b00 */
[----:B------:R-:W0:Y:S08]  /*16e0*/  MUFU.EX2 R61, R61 ;  /* 0x0000003d003d7308 */ /* 0x000e300000000800 */
[----:B------:R-:W1:Y:S08]  /*16f0*/  MUFU.RCP R46, R46 ;  /* 0x0000002e002e7308 */ /* 0x000e700000001000 */
[----:B------:R-:W2:Y:S01]  /*1700*/  MUFU.EX2 R48, R48 ;  /* 0x0000003000307308 */ /* 0x000ea20000000800 */
[----:B0-----:R-:W-:Y:S01]  /*1710*/  FADD.FTZ R61, R61, 1 ;  /* 0x3f8000003d3d7421 */ /* 0x001fe20000010000 */
[----:B---3--:R-:W-:-:S05]  /*1720*/  HADD2.F32 R55, -RZ, R27.H0_H0 ;  /* 0x2000001bff377230 */ /* 0x008fca0000004100 */
[----:B------:R-:W-:Y:S01]  /*1730*/  FADD.FTZ R56, -R18, R55 ;  /* 0x0000003712387221 */ /* 0x000fe20000010100 */
[----:B------:R-:W-:Y:S02]  /*1740*/  HADD2.F32 R55, -RZ, R27.H1_H1 ;  /* 0x3000001bff377230 */ /* 0x000fe40000004100 */
[----:B------:R-:W-:-:S03]  /*1750*/  FMUL.FTZ R27, R51, R50 ;  /* 0x00000032331b7220 */ /* 0x000fc60000410000 */
[----:B------:R-:W-:Y:S01]  /*1760*/  FADD.FTZ R51, -R18, R55 ;  /* 0x0000003712337221 */ /* 0x000fe20000010100 */
[----:B------:R-:W-:-:S03]  /*1770*/  FMUL.FTZ R57, R9, R56 ;  /* 0x0000003809397220 */ /* 0x000fc60000410000 */
[----:B------:R-:W-:Y:S01]  /*1780*/  FMUL.FTZ R51, R9, R51 ;  /* 0x0000003309337220 */ /* 0x000fe20000410000 */
[----:B------:R-:W-:Y:S01]  /*1790*/  HADD2.F32 R55, -RZ, R38.H1_H1 ;  /* 0x30000026ff377230 */ /* 0x000fe20000004100 */
[----:B------:R-:W-:Y:S01]  /*17a0*/  STL [R1+0x2c], R57 ;  /* 0x00002c3901007387 */ /* 0x000fe20000100800 */
[--C-:B------:R-:W-:Y:S02]  /*17b0*/  HADD2.F32 R38, -RZ, R39.reuse.H0_H0 ;  /* 0x20000027ff267230 */ /* 0x100fe40000004100 */
[----:B------:R-:W-:Y:S01]  /*17c0*/  FFMA.FTZ R50, R3, R57, R7 ;  /* 0x0000003903327223 */ /* 0x000fe20000010007 */
[----:B------:R0:W-:Y:S01]  /*17d0*/  STL [R1+0x28], R51 ;  /* 0x0000283301007387 */ /* 0x0001e20000100800 */
[----:B------:R-:W-:Y:S02]  /*17e0*/  HADD2.F32 R39, -RZ, R39.H1_H1 ;  /* 0x30000027ff277230 */ /* 0x000fe40000004100 */
[----:B------:R-:W-:Y:S01]  /*17f0*/  FMUL.FTZ R54, R50, -1.4426950216293334961 ;  /* 0xbfb8aa3b32367820 */ /* 0x000fe20000410000 */
[----:B------:R-:W-:Y:S01]  /*1800*/  FMUL.FTZ R38, R38, R52 ;  /* 0x0000003426267220 */ /* 0x000fe20000410000 */
[----:B0-----:R-:W-:Y:S01]  /*1810*/  FFMA.FTZ R51, R4, R51, R8 ;  /* 0x0000003304337223 */ /* 0x001fe20000010008 */
[----:B------:R-:W-:-:S03]  /*1820*/  FMUL.FTZ R28, R55, R28 ;  /* 0x0000001c371c7220 */ /* 0x000fc60000410000 */
[----:B------:R-:W-:Y:S01]  /*1830*/  FMUL.FTZ R52, R51, -1.4426950216293334961 ;  /* 0xbfb8aa3b33347820 */ /* 0x000fe20000410000 */
[----:B------:R-:W-:Y:S01]  /*1840*/  FADD.FTZ R56, -R44, 1 ;  /* 0x3f8000002c387421 */ /* 0x000fe20000010100 */
[----:B------:R-:W-:Y:S01]  /*1850*/  FADD.FTZ R55, -R49, 1 ;  /* 0x3f80000031377421 */ /* 0x000fe20000010100 */
[----:B------:R-:W-:Y:S01]  /*1860*/  FMUL.FTZ R39, R39, R53 ;  /* 0x0000003527277220 */ /* 0x000fe20000410000 */
[----:B------:R-:W0:Y:S01]  /*1870*/  MUFU.EX2 R54, R54 ;  /* 0x0000003600367308 */ /* 0x000e220000000800 */
[----:B------:R-:W-:Y:S01]  /*1880*/  FADD.FTZ R53, -R45, 1 ;  /* 0x3f8000002d357421 */ /* 0x000fe20000010100 */
[----:B------:R-:W-:Y:S01]  /*1890*/  FFMA.FTZ R41, R41, R56, 1 ;  /* 0x3f80000029297423 */ /* 0x000fe20000010038 */
[----:B------:R-:W-:Y:S01]  /*18a0*/  FFMA.FTZ R55, R40, R55, 1 ;  /* 0x3f80000028377423 */ /* 0x000fe20000010037 */
[----:B-1----:R-:W-:Y:S01]  /*18b0*/  FADD.FTZ R56, -R46, 1 ;  /* 0x3f8000002e387421 */ /* 0x002fe20000010100 */
[----:B------:R-:W-:-:S03]  /*18c0*/  HADD2.F32 R40, -RZ, R12.H0_H0 ;  /* 0x2000000cff287230 */ /* 0x000fc60000004100 */
[----:B------:R-:W1:Y:S01]  /*18d0*/  MUFU.EX2 R52, R52 ;  /* 0x0000003400347308 */ /* 0x000e620000000800 */
[----:B------:R-:W-:Y:S01]  /*18e0*/  FFMA.FTZ R42, R42, R53, 1 ;  /* 0x3f8000002a2a7423 */ /* 0x000fe20000010035 */
[----:B------:R-:W-:Y:S01]  /*18f0*/  FFMA.FTZ R56, R43, R56, 1 ;  /* 0x3f8000002b387423 */ /* 0x000fe20000010038 */
[----:B--2---:R-:W-:Y:S01]  /*1900*/  FADD.FTZ R43, R48, 1 ;  /* 0x3f800000302b7421 */ /* 0x004fe20000010000 */
[----:B------:R-:W-:Y:S01]  /*1910*/  FADD.FTZ R40, -R18, R40 ;  /* 0x0000002812287221 */ /* 0x000fe20000010100 */
[----:B------:R-:W-:-:S03]  /*1920*/  HADD2.F32 R48, -RZ, R10.H1_H1 ;  /* 0x3000000aff307230 */ /* 0x000fc60000004100 */
[----:B------:R-:W2:Y:S01]  /*1930*/  MUFU.RCP R53, R61 ;  /* 0x0000003d00357308 */ /* 0x000ea20000001000 */
[----:B------:R-:W-:Y:S01]  /*1940*/  FMUL.FTZ R44, R44, R41 ;  /* 0x000000292c2c7220 */ /* 0x000fe20000410000 */
[----:B------:R-:W-:Y:S02]  /*1950*/  HADD2.F32 R12, -RZ, R12.H1_H1 ;  /* 0x3000000cff0c7230 */ /* 0x000fe40000004100 */
[----:B------:R-:W-:Y:S01]  /*1960*/  FMUL.FTZ R57, R9, R40 ;  /* 0x0000002809397220 */ /* 0x000fe20000410000 */
[----:B------:R-:W-:Y:S02]  /*1970*/  HADD2.F32 R40, -RZ, R10.H0_H0 ;  /* 0x2000000aff287230 */ /* 0x000fe40000004100 */
[----:B------:R-:W-:Y:S01]  /*1980*/  FMUL.FTZ R44, R48, R44 ;  /* 0x0000002c302c7220 */ /* 0x000fe20000410000 */
[--C-:B------:R-:W-:Y:S01]  /*1990*/  HADD2.F32 R10, -RZ, R11.reuse.H0_H0 ;  /* 0x2000000bff0a7230 */ /* 0x100fe20000004100 */
[----:B------:R-:W3:Y:S01]  /*19a0*/  MUFU.RCP R43, R43 ;  /* 0x0000002b002b7308 */ /* 0x000ee20000001000 */
[----:B------:R-:W-:-:S02]  /*19b0*/  HADD2.F32 R48, -RZ, R11.H1_H1 ;  /* 0x3000000bff307230 */ /* 0x000fc40000004100 */
[----:B------:R-:W-:Y:S01]  /*19c0*/  FADD.FTZ R11, -R18, R12 ;  /* 0x0000000c120b7221 */ /* 0x000fe20000010100 */
[----:B------:R-:W-:Y:S01]  /*19d0*/  FFMA.FTZ R41, R0, R57, R5 ;  /* 0x0000003900297223 */ /* 0x000fe20000010005 */
[----:B0-----:R-:W-:Y:S01]  /*19e0*/  FADD.FTZ R54, R54, 1 ;  /* 0x3f80000036367421 */ /* 0x001fe20000010000 */
[----:B-1----:R-:W-:Y:S01]  /*19f0*/  FADD.FTZ R52, R52, 1 ;  /* 0x3f80000034347421 */ /* 0x002fe20000010000 */
[----:B------:R0:W-:Y:S01]  /*1a00*/  STL [R1+0xf4], R39 ;  /* 0x0000f42701007387 */ /* 0x0001e20000100800 */
[----:B------:R-:W-:Y:S01]  /*1a10*/  FMUL.FTZ R46, R46, R56 ;  /* 0x000000382e2e7220 */ /* 0x000fe20000410000 */
[----:B------:R-:W-:Y:S01]  /*1a20*/  FMUL.FTZ R45, R45, R42 ;  /* 0x0000002a2d2d7220 */ /* 0x000fe20000410000 */
[----:B------:R-:W-:Y:S01]  /*1a30*/  FMUL.FTZ R42, R41, -1.4426950216293334961 ;  /* 0xbfb8aa3b292a7820 */ /* 0x000fe20000410000 */
[----:B------:R1:W-:Y:S01]  /*1a40*/  STL [R1+0x24], R57 ;  /* 0x0000243901007387 */ /* 0x0003e20000100800 */
[----:B------:R3:W3:Y:S01]  /*1a50*/  MUFU.RCP R12, R54 ;  /* 0x00000036000c7308 */ /* 0x0006e20000001000 */
[----:B------:R-:W-:Y:S01]  /*1a60*/  FMUL.FTZ R55, R49, R55 ;  /* 0x0000003731377220 */ /* 0x000fe20000410000 */
[----:B--2---:R-:W-:Y:S01]  /*1a70*/  FADD.FTZ R49, -R53, 1 ;  /* 0x3f80000035317421 */ /* 0x004fe20000010100 */
[----:B0-----:R-:W-:Y:S01]  /*1a80*/  FMUL.FTZ R39, R9, R11 ;  /* 0x0000000b09277220 */ /* 0x001fe20000410000 */
[----:B------:R-:W-:-:S04]  /*1a90*/  FMUL.FTZ R46, R48, R46 ;  /* 0x0000002e302e7220 */ /* 0x000fc80000410000 */
[----:B-1----:R0:W1:Y:S01]  /*1aa0*/  MUFU.RCP R57, R52 ;  /* 0x0000003400397308 */ /* 0x0020620000001000 */
[----:B------:R-:W-:Y:S01]  /*1ab0*/  FFMA.FTZ R48, R2, R39, R6 ;  /* 0x0000002702307223 */ /* 0x000fe20000010006 */
[----:B------:R-:W-:Y:S01]  /*1ac0*/  FMUL.FTZ R45, R10, R45 ;  /* 0x0000002d0a2d7220 */ /* 0x000fe20000410000 */
[--C-:B------:R-:W-:Y:S02]  /*1ad0*/  HADD2.F32 R10, -RZ, R13.reuse.H0_H0 ;  /* 0x2000000dff0a7230 */ /* 0x100fe40000004100 */
[----:B------:R-:W-:Y:S01]  /*1ae0*/  FFMA.FTZ R49, R19, R49, 1 ;  /* 0x3f80000013317423 */ /* 0x000fe20000010031 */
[----:B------:R-:W-:Y:S02]  /*1af0*/  HADD2.F32 R11, -RZ, R13.H1_H1 ;  /* 0x3000000dff0b7230 */ /* 0x000fe40000004100 */
[----:B------:R-:W-:Y:S01]  /*1b00*/  FMUL.FTZ R13, R48, -1.4426950216293334961 ;  /* 0xbfb8aa3b300d7820 */ /* 0x000fe20000410000 */
[----:B------:R-:W2:Y:S01]  /*1b10*/  MUFU.EX2 R42, R42 ;  /* 0x0000002a002a7308 */ /* 0x000ea20000000800 */
[----:B---3--:R-:W-:Y:S01]  /*1b20*/  FADD.FTZ R54, -R43, 1 ;  /* 0x3f8000002b367421 */ /* 0x008fe20000010100 */
[----:B------:R-:W-:Y:S01]  /*1b30*/  FMUL.FTZ R49, R53, R49 ;  /* 0x0000003135317220 */ /* 0x000fe20000410000 */
[C---:B------:R-:W-:Y:S01]  /*1b40*/  FADD.FTZ R11, -R18.reuse, R11 ;  /* 0x0000000b120b7221 */ /* 0x040fe20000010100 */
[----:B------:R-:W-:Y:S01]  /*1b50*/  FADD.FTZ R10, -R18, R10 ;  /* 0x0000000a120a7221 */ /* 0x000fe20000010100 */
[----:B------:R-:W-:-:S03]  /*1b60*/  FFMA.FTZ R54, R47, R54, 1 ;  /* 0x3f8000002f367423 */ /* 0x000fc60000010036 */
[----:B------:R3:W2:Y:S01]  /*1b70*/  MUFU.EX2 R53, R13 ;  /* 0x0000000d00357308 */ /* 0x0006a20000000800 */
[C---:B------:R-:W-:Y:S01]  /*1b80*/  FMUL.FTZ R11, R9.reuse, R11 ;  /* 0x0000000b090b7220 */ /* 0x040fe20000410000 */
[----:B------:R-:W-:Y:S01]  /*1b90*/  FMUL.FTZ R10, R9, R10 ;  /* 0x0000000a090a7220 */ /* 0x000fe20000410000 */
[----:B0-----:R-:W-:Y:S01]  /*1ba0*/  FADD.FTZ R52, -R12, 1 ;  /* 0x3f8000000c347421 */ /* 0x001fe20000010100 */
[----:B------:R-:W-:Y:S01]  /*1bb0*/  FMUL.FTZ R54, R43, R54 ;  /* 0x000000362b367220 */ /* 0x000fe20000410000 */
[----:B-1----:R-:W-:Y:S01]  /*1bc0*/  FADD.FTZ R19, -R57, 1 ;  /* 0x3f80000039137421 */ /* 0x002fe20000010100 */
[----:B------:R-:W-:Y:S01]  /*1bd0*/  FFMA.FTZ R43, R4, R11, R8 ;  /* 0x0000000b042b7223 */ /* 0x000fe20000010008 */
[----:B------:R-:W-:Y:S01]  /*1be0*/  FFMA.FTZ R47, R3, R10, R7 ;  /* 0x0000000a032f7223 */ /* 0x000fe20000010007 */
[----:B------:R-:W-:Y:S01]  /*1bf0*/  FFMA.FTZ R52, R50, R52, 1 ;  /* 0x3f80000032347423 */ /* 0x000fe20000010034 */
[----:B---3--:R-:W-:Y:S02]  /*1c00*/  HADD2.F32 R13, -RZ, R14.H0_H0 ;  /* 0x2000000eff0d7230 */ /* 0x008fe40000004100 */
[----:B------:R-:W-:Y:S01]  /*1c10*/  FFMA.FTZ R50, R51, R19, 1 ;  /* 0x3f80000033327423 */ /* 0x000fe20000010013 */
[----:B------:R-:W-:Y:S01]  /*1c20*/  FMUL.FTZ R56, R43, -1.4426950216293334961 ;  /* 0xbfb8aa3b2b387820 */ /* 0x000fe20000410000 */
[----:B--2---:R-:W-:Y:S01]  /*1c30*/  FADD.FTZ R42, R42, 1 ;  /* 0x3f8000002a2a7421 */ /* 0x004fe20000010000 */
[----:B------:R-:W-:Y:S01]  /*1c40*/  FMUL.FTZ R40, R40, R55 ;  /* 0x0000003728287220 */ /* 0x000fe20000410000 */
[----:B------:R-:W-:Y:S01]  /*1c50*/  FMUL.FTZ R55, R47, -1.4426950216293334961 ;  /* 0xbfb8aa3b2f377820 */ /* 0x000fe20000410000 */
[----:B------:R-:W-:Y:S01]  /*1c60*/  FADD.FTZ R13, -R18, R13 ;  /* 0x0000000d120d7221 */ /* 0x000fe20000010100 */
[----:B------:R-:W-:Y:S01]  /*1c70*/  FMUL.FTZ R50, R57, R50 ;  /* 0x0000003239327220 */ /* 0x000fe20000410000 */
[----:B------:R-:W-:Y:S01]  /*1c80*/  FMUL.FTZ R52, R12, R52 ;  /* 0x000000340c347220 */ /* 0x000fe20000410000 */
[----:B------:R-:W0:Y:S01]  /*1c90*/  MUFU.RCP R57, R42 ;  /* 0x0000002a00397308 */ /* 0x000e220000001000 */
[----:B------:R-:W-:Y:S01]  /*1ca0*/  FADD.FTZ R53, R53, 1 ;  /* 0x3f80000035357421 */ /* 0x000fe20000010000 */
[----:B------:R-:W-:Y:S01]  /*1cb0*/  FMUL.FTZ R12, R9, R13 ;  /* 0x0000000d090c7220 */ /* 0x000fe20000410000 */
[----:B------:R-:W-:-:S05]  /*1cc0*/  HADD2.F32 R51, -RZ, R36.H0_H0 ;  /* 0x20000024ff337230 */ /* 0x000fca0000004100 */
[----:B------:R-:W1:Y:S01]  /*1cd0*/  MUFU.EX2 R56, R56 ;  /* 0x0000003800387308 */ /* 0x000e620000000800 */
[----:B------:R-:W-:Y:S01]  /*1ce0*/  FFMA.FTZ R19, R0, R12, R5 ;  /* 0x0000000c00137223 */ /* 0x000fe20000010005 */
[----:B------:R-:W-:-:S06]  /*1cf0*/  HADD2.F32 R13, -RZ, R14.H1_H1 ;  /* 0x3000000eff0d7230 */ /* 0x000fcc0000004100 */
[----:B------:R-:W2:Y:S01]  /*1d00*/  MUFU.EX2 R55, R55 ;  /* 0x0000003700377308 */ /* 0x000ea20000000800 */
[----:B------:R-:W-:Y:S01]  /*1d10*/  FMUL.FTZ R14, R19, -1.4426950216293334961 ;  /* 0xbfb8aa3b130e7820 */ /* 0x000fe20000410000 */
[----:B------:R-:W-:Y:S01]  /*1d20*/  FMUL.FTZ R49, R51, R49 ;  /* 0x0000003133317220 */ /* 0x000fe20000410000 */
[----:B------:R-:W-:-:S05]  /*1d30*/  HADD2.F32 R51, -RZ, R36.H1_H1 ;  /* 0x30000024ff337230 */ /* 0x000fca0000004100 */
[----:B------:R-:W3:Y:S01]  /*1d40*/  MUFU.RCP R53, R53 ;  /* 0x0000003500357308 */ /* 0x000ee20000001000 */
[----:B------:R-:W-:Y:S01]  /*1d50*/  FMUL.FTZ R51, R51, R54 ;  /* 0x0000003633337220 */ /* 0x000fe20000410000 */
[----:B0-----:R-:W-:Y:S01]  /*1d60*/  FADD.FTZ R54, -R57, 1 ;  /* 0x3f80000039367421 */ /* 0x001fe20000010100 */
[----:B-1----:R-:W-:-:S05]  /*1d70*/  FADD.FTZ R56, R56, 1 ;  /* 0x3f80000038387421 */ /* 0x002fca0000010000 */
[----:B------:R-:W0:Y:S01]  /*1d80*/  MUFU.EX2 R14, R14 ;  /* 0x0000000e000e7308 */ /* 0x000e220000000800 */
[----:B--2---:R-:W-:Y:S01]  /*1d90*/  FADD.FTZ R36, R55, 1 ;  /* 0x3f80000037247421 */ /* 0x004fe20000010000 */
[----:B------:R-:W-:Y:S01]  /*1da0*/  FFMA.FTZ R41, R41, R54, 1 ;  /* 0x3f80000029297423 */ /* 0x000fe20000010036 */
[----:B------:R-:W-:Y:S01]  /*1db0*/  FADD.FTZ R13, -R18, R13 ;  /* 0x0000000d120d7221 */ /* 0x000fe20000010100 */
[--C-:B------:R-:W-:Y:S02]  /*1dc0*/  HADD2.F32 R54, -RZ, R37.reuse.H0_H0 ;  /* 0x20000025ff367230 */ /* 0x100fe40000004100 */
[----:B------:R-:W-:Y:S02]  /*1dd0*/  HADD2.F32 R55, -RZ, R37.H1_H1 ;  /* 0x30000025ff377230 */ /* 0x000fe40000004100 */
[----:B------:R3:W1:Y:S01]  /*1de0*/  MUFU.RCP R37, R56 ;  /* 0x0000003800257308 */ /* 0x0006620000001000 */
[----:B------:R-:W-:Y:S01]  /*1df0*/  FMUL.FTZ R13, R9, R13 ;  /* 0x0000000d090d7220 */ /* 0x000fe20000410000 */
[----:B---3--:R-:W-:-:S06]  /*1e00*/  FADD.FTZ R56, -R53, 1 ;  /* 0x3f80000035387421 */ /* 0x008fcc0000010100 */
[----:B------:R-:W2:Y:S01]  /*1e10*/  MUFU.RCP R36, R36 ;  /* 0x0000002400247308 */ /* 0x000ea20000001000 */
[----:B------:R-:W-:Y:S01]  /*1e20*/  FFMA.FTZ R42, R2, R13, R6 ;  /* 0x0000000d022a7223 */ /* 0x000fe20000010006 */
[----:B------:R-:W-:Y:S01]  /*1e30*/  FFMA.FTZ R48, R48, R56, 1 ;  /* 0x3f80000030307423 */ /* 0x000fe20000010038 */
[----:B0-----:R-:W-:Y:S02]  /*1e40*/  FADD.FTZ R14, R14, 1 ;  /* 0x3f8000000e0e7421 */ /* 0x001fe40000010000 */
[----:B------:R-:W-:Y:S01]  /*1e50*/  FMUL.FTZ R58, R42, -1.4426950216293334961 ;  /* 0xbfb8aa3b2a3a7820 */ /* 0x000fe20000410000 */
[----:B------:R-:W-:Y:S01]  /*1e60*/  FMUL.FTZ R48, R53, R48 ;  /* 0x0000003035307220 */ /* 0x000fe20000410000 */
[----:B------:R-:W-:Y:S02]  /*1e70*/  HADD2.F32 R53, -RZ, R15.H0_H0 ;  /* 0x2000000fff357230 */ /* 0x000fe40000004100 */
[----:B------:R-:W-:Y:S02]  /*1e80*/  FMUL.FTZ R57, R57, R41 ;  /* 0x0000002939397220 */ /* 0x000fe40000410000 */
[----:B------:R0:W-:Y:S01]  /*1e90*/  MUFU.RCP R41, R14 ;  /* 0x0000000e00297308 */ /* 0x0001e20000001000 */
[----:B------:R-:W-:Y:S01]  /*1ea0*/  FMUL.FTZ R52, R54, R52 ;  /* 0x0000003436347220 */ /* 0x000fe20000410000 */
[----:B0-----:R-:W-:-:S06]  /*1eb0*/  FADD.FTZ R14, -R18, R53 ;  /* 0x00000035120e7221 */ /* 0x001fcc0000010100 */
[----:B------:R-:W0:Y:S01]  /*1ec0*/  MUFU.EX2 R58, R58 ;  /* 0x0000003a003a7308 */ /* 0x000e220000000800 */
[----:B-1----:R-:W-:Y:S01]  /*1ed0*/  FADD.FTZ R53, -R37, 1 ;  /* 0x3f80000025357421 */ /* 0x002fe20000010100 */
[----:B------:R-:W-:Y:S01]  /*1ee0*/  FMUL.FTZ R14, R9, R14 ;  /* 0x0000000e090e7220 */ /* 0x000fe20000410000 */
[----:B--2---:R-:W-:Y:S02]  /*1ef0*/  FADD.FTZ R54, -R36, 1 ;  /* 0x3f80000024367421 */ /* 0x004fe40000010100 */
[----:B------:R-:W-:Y:S01]  /*1f00*/  FFMA.FTZ R53, R43, R53, 1 ;  /* 0x3f8000002b357423 */ /* 0x000fe20000010035 */
[----:B------:R-:W-:Y:S01]  /*1f10*/  FFMA.FTZ R61, R3, R14, R7 ;  /* 0x0000000e033d7223 */ /* 0x000fe20000010007 */
[----:B------:R-:W-:Y:S02]  /*1f20*/  FFMA.FTZ R47, R47, R54, 1 ;  /* 0x3f8000002f2f7423 */ /* 0x000fe40000010036 */
[----:B------:R-:W-:Y:S01]  /*1f30*/  FMUL.FTZ R54, R37, R53 ;  /* 0x0000003525367220 */ /* 0x000fe20000410000 */
[----:B------:R-:W-:-:S06]  /*1f40*/  FMUL.FTZ R53, R61, -1.4426950216293334961 ;  /* 0xbfb8aa3b3d357820 */ /* 0x000fcc0000410000 */
[----:B------:R-:W1:Y:S01]  /*1f50*/  MUFU.EX2 R53, R53 ;  /* 0x0000003500357308 */ /* 0x000e620000000800 */
[----:B0-----:R-:W-:Y:S01]  /*1f60*/  FADD.FTZ R58, R58, 1 ;  /* 0x3f8000003a3a7421 */ /* 0x001fe20000010000 */
[----:B------:R-:W-:Y:S01]  /*1f70*/  FMUL.FTZ R47, R36, R47 ;  /* 0x0000002f242f7220 */ /* 0x000fe20000410000 */
[----:B----4-:R-:W-:-:S05]  /*1f80*/  HADD2.F32 R36, -RZ, R30.H1_H1 ;  /* 0x3000001eff247230 */ /* 0x010fca0000004100 */
[----:B------:R-:W0:Y:S01]  /*1f90*/  MUFU.RCP R43, R58 ;  /* 0x0000003a002b7308 */ /* 0x000e220000001000 */
[----:B------:R-:W-:Y:S02]  /*1fa0*/  HADD2.F32 R37, -RZ, R30.H0_H0 ;  /* 0x2000001eff257230 */ /* 0x000fe40000004100 */
[----:B------:R-:W-:Y:S01]  /*1fb0*/  FMUL.FTZ R36, R36, R48 ;  /* 0x0000003024247220 */ /* 0x000fe20000410000 */
[----:B------:R-:W-:Y:S01]  /*1fc0*/  FADD.FTZ R30, -R41, 1 ;  /* 0x3f800000291e7421 */ /* 0x000fe20000010100 */
[----:B------:R-:W-:Y:S02]  /*1fd0*/  HADD2.F32 R48, -RZ, R31.H1_H1 ;  /* 0x3000001fff307230 */ /* 0x000fe40000004100 */
[----:B------:R-:W-:Y:S02]  /*1fe0*/  HADD2.F32 R15, -RZ, R15.H1_H1 ;  /* 0x3000000fff0f7230 */ /* 0x000fe40000004100 */
[----:B------:R-:W-:Y:S01]  /*1ff0*/  FFMA.FTZ R30, R19, R30, 1 ;  /* 0x3f800000131e7423 */ /* 0x000fe2000001001e */
[----:B-1----:R-:W-:Y:S01]  /*2000*/  FADD.FTZ R53, R53, 1 ;  /* 0x3f80000035357421 */ /* 0x002fe20000010000 */
[----:B------:R-:W-:Y:S01]  /*2010*/  FMUL.FTZ R48, R48, R54 ;  /* 0x0000003630307220 */ /* 0x000fe20000410000 */
[----:B------:R-:W-:-:S02]  /*2020*/  FADD.FTZ R15, -R18, R15 ;  /* 0x0000000f120f7221 */ /* 0x000fc40000010100 */
[----:B------:R1:W2:Y:S01]  /*2030*/  MUFU.RCP R54, R53 ;  /* 0x0000003500367308 */ /* 0x0002a20000001000 */
[----:B------:R-:W-:Y:S01]  /*2040*/  FMUL.FTZ R30, R41, R30 ;  /* 0x0000001e291e7220 */ /* 0x000fe20000410000 */
[--C-:B------:R-:W-:Y:S02]  /*2050*/  HADD2.F32 R41, -RZ, R16.reuse.H0_H0 ;  /* 0x20000010ff297230 */ /* 0x100fe40000004100 */
[----:B0-----:R-:W-:Y:S01]  /*2060*/  FADD.FTZ R19, -R43, 1 ;  /* 0x3f8000002b137421 */ /* 0x001fe20000010100 */
[----:B------:R-:W-:Y:S01]  /*2070*/  FMUL.FTZ R15, R9, R15 ;  /* 0x0000000f090f7220 */ /* 0x000fe20000410000 */
[----:B------:R-:W-:Y:S02]  /*2080*/  HADD2.F32 R16, -RZ, R16.H1_H1 ;  /* 0x30000010ff107230 */ /* 0x000fe40000004100 */
[----:B------:R-:W-:Y:S01]  /*2090*/  FFMA.FTZ R19, R42, R19, 1 ;  /* 0x3f8000002a137423 */ /* 0x000fe20000010013 */
[----:B------:R-:W-:Y:S01]  /*20a0*/  FMUL.FTZ R50, R55, R50 ;  /* 0x0000003237327220 */ /* 0x000fe20000410000 */
[----:B-1----:R-:W-:Y:S01]  /*20b0*/  FFMA.FTZ R53, R4, R15, R8 ;  /* 0x0000000f04357223 */ /* 0x002fe20000010008 */
[----:B------:R-:W-:-:S02]  /*20c0*/  HADD2.F32 R55, -RZ, R31.H0_H0 ;  /* 0x2000001fff377230 */ /* 0x000fc40000004100 */
[C---:B------:R-:W-:Y:S01]  /*20d0*/  FADD.FTZ R41, -R18.reuse, R41 ;  /* 0x0000002912297221 */ /* 0x040fe20000010100 */
[----:B------:R-:W-:Y:S01]  /*20e0*/  FMUL.FTZ R31, R43, R19 ;  /* 0x000000132b1f7220 */ /* 0x000fe20000410000 */
[--C-:B------:R-:W-:Y:S02]  /*20f0*/  HADD2.F32 R42, -RZ, R17.reuse.H0_H0 ;  /* 0x20000011ff2a7230 */ /* 0x100fe40000004100 */
[----:B------:R-:W-:Y:S01]  /*2100*/  FMUL.FTZ R60, R53, -1.4426950216293334961 ;  /* 0xbfb8aa3b353c7820 */ /* 0x000fe20000410000 */
[----:B------:R-:W-:Y:S02]  /*2110*/  HADD2.F32 R19, -RZ, R17.H1_H1 ;  /* 0x30000011ff137230 */ /* 0x000fe40000004100 */
[C---:B------:R-:W-:Y:S01]  /*2120*/  FADD.FTZ R17, -R18.reuse, R16 ;  /* 0x0000001012117221 */ /* 0x040fe20000010100 */
[----:B------:R-:W-:Y:S01]  /*2130*/  FMUL.FTZ R16, R9, R41 ;  /* 0x0000002909107220 */ /* 0x000fe20000410000 */
[C---:B------:R-:W-:Y:S01]  /*2140*/  FADD.FTZ R42, -R18.reuse, R42 ;  /* 0x0000002a122a7221 */ /* 0x040fe20000010100 */
[----:B------:R-:W-:-:S02]  /*2150*/  FADD.FTZ R19, -R18, R19 ;  /* 0x0000001312137221 */ /* 0x000fc40000010100 */
[----:B------:R-:W-:Y:S01]  /*2160*/  FFMA.FTZ R59, R0, R16, R5 ;  /* 0x00000010003b7223 */ /* 0x000fe20000010005 */
[----:B------:R-:W0:Y:S01]  /*2170*/  MUFU.EX2 R60, R60 ;  /* 0x0000003c003c7308 */ /* 0x000e220000000800 */
[----:B------:R-:W-:Y:S01]  /*2180*/  FMUL.FTZ R17, R9, R17 ;  /* 0x0000001109117220 */ /* 0x000fe20000410000 */
[----:B--2---:R-:W-:Y:S01]  /*2190*/  FADD.FTZ R18, -R54, 1 ;  /* 0x3f80000036127421 */ /* 0x004fe20000010100 */
[----:B------:R-:W-:Y:S02]  /*21a0*/  FMUL.FTZ R41, R59, -1.4426950216293334961 ;  /* 0xbfb8aa3b3b297820 */ /* 0x000fe40000410000 */
[----:B------:R-:W-:Y:S01]  /*21b0*/  FFMA.FTZ R58, R2, R17, R6 ;  /* 0x00000011023a7223 */ /* 0x000fe20000010006 */
[----:B------:R-:W-:Y:S01]  /*21c0*/  FFMA.FTZ R61, R61, R18, 1 ;  /* 0x3f8000003d3d7423 */ /* 0x000fe20000010012 */
[----:B------:R-:W-:Y:S01]  /*21d0*/  FMUL.FTZ R18, R9, R42 ;  /* 0x0000002a09127220 */ /* 0x000fe20000410000 */
[----:B------:R-:W-:Y:S01]  /*21e0*/  FMUL.FTZ R37, R37, R57 ;  /* 0x0000003925257220 */ /* 0x000fe20000410000 */
[----:B------:R-:W-:Y:S01]  /*21f0*/  FMUL.FTZ R42, R58, -1.4426950216293334961 ;  /* 0xbfb8aa3b3a2a7820 */ /* 0x000fe20000410000 */
[----:B------:R-:W1:Y:S01]  /*2200*/  MUFU.EX2 R41, R41 ;  /* 0x0000002900297308 */ /* 0x000e620000000800 */
[----:B------:R-:W-:Y:S01]  /*2210*/  FFMA.FTZ R57, R3, R18, R7 ;  /* 0x0000001203397223 */ /* 0x000fe20000010007 */
[----:B------:R-:W-:-:S03]  /*2220*/  FMUL.FTZ R19, R9, R19 ;  /* 0x0000001309137220 */ /* 0x000fc60000410000 */
[----:B------:R-:W-:Y:S01]  /*2230*/  FMUL.FTZ R43, R57, -1.4426950216293334961 ;  /* 0xbfb8aa3b392b7820 */ /* 0x000fe20000410000 */
[----:B------:R-:W-:Y:S02]  /*2240*/  FFMA.FTZ R56, R4, R19, R8 ;  /* 0x0000001304387223 */ /* 0x000fe40000010008 */
[----:B------:R-:W2:Y:S01]  /*2250*/  MUFU.EX2 R42, R42 ;  /* 0x0000002a002a7308 */ /* 0x000ea20000000800 */
[----:B------:R-:W-:Y:S01]  /*2260*/  FMUL.FTZ R47, R55, R47 ;  /* 0x0000002f372f7220 */ /* 0x000fe20000410000 */
[----:B0-----:R-:W-:Y:S01]  /*2270*/  FADD.FTZ R60, R60, 1 ;  /* 0x3f8000003c3c7421 */ /* 0x001fe20000010000 */
[----:B------:R-:W-:-:S05]  /*2280*/  FMUL.FTZ R55, R56, -1.4426950216293334961 ;  /* 0xbfb8aa3b38377820 */ /* 0x000fca0000410000 */
[----:B------:R-:W0:Y:S01]  /*2290*/  MUFU.EX2 R43, R43 ;  /* 0x0000002b002b7308 */ /* 0x000e220000000800 */
[----:B-1----:R-:W-:-:S07]  /*22a0*/  FADD.FTZ R41, R41, 1 ;  /* 0x3f80000029297421 */ /* 0x002fce0000010000 */
[----:B------:R-:W1:Y:S01]  /*22b0*/  MUFU.RCP R60, R60 ;  /* 0x0000003c003c7308 */ /* 0x000e620000001000 */
[----:B--2---:R-:W-:-:S07]  /*22c0*/  FADD.FTZ R42, R42, 1 ;  /* 0x3f8000002a2a7421 */ /* 0x004fce0000010000 */
[----:B------:R-:W2:Y:S01]  /*22d0*/  MUFU.EX2 R55, R55 ;  /* 0x0000003700377308 */ /* 0x000ea20000000800 */
[----:B0-----:R-:W-:-:S07]  /*22e0*/  FADD.FTZ R43, R43, 1 ;  /* 0x3f8000002b2b7421 */ /* 0x001fce0000010000 */
[----:B------:R-:W0:Y:S01]  /*22f0*/  MUFU.RCP R41, R41 ;  /* 0x0000002900297308 */ /* 0x000e220000001000 */
[----:B------:R-:W-:Y:S01]  /*2300*/  FMUL.FTZ R54, R54, R61 ;  /* 0x0000003d36367220 */ /* 0x000fe20000410000 */
[----:B-1----:R-:W-:-:S06]  /*2310*/  FADD.FTZ R61, -R60, 1 ;  /* 0x3f8000003c3d7421 */ /* 0x002fcc0000010100 */
[----:B------:R-:W1:Y:S01]  /*2320*/  MUFU.RCP R42, R42 ;  /* 0x0000002a002a7308 */ /* 0x000e620000001000 */
[----:B--2---:R-:W-:Y:S01]  /*2330*/  FADD.FTZ R55, R55, 1 ;  /* 0x3f80000037377421 */ /* 0x004fe20000010000 */
[----:B------:R-:W-:Y:S01]  /*2340*/  STL [R1+0xe4], R40 ;  /* 0x0000e42801007387 */ /* 0x000fe20000100800 */
[----:B------:R-:W-:-:S05]  /*2350*/  FFMA.FTZ R53, R53, R61, 1 ;  /* 0x3f80000035357423 */ /* 0x000fca000001003d */
[----:B------:R-:W2:Y:S01]  /*2360*/  MUFU.RCP R43, R43 ;  /* 0x0000002b002b7308 */ /* 0x000ea20000001000 */
[----:B------:R-:W-:Y:S01]  /*2370*/  STL [R1+0xdc], R44 ;  /* 0x0000dc2c01007387 */ /* 0x000fe20000100800 */
[----:B------:R-:W-:-:S03]  /*2380*/  FMUL.FTZ R53, R60, R53 ;  /* 0x000000353c357220 */ /* 0x000fc60000410000 */
[----:B------:R3:W-:Y:S01]  /*2390*/  STL [R1+0xd0], R45 ;  /* 0x0000d02d01007387 */ /* 0x0007e20000100800 */
[----:B0-----:R-:W-:Y:S02]  /*23a0*/  FADD.FTZ R60, -R41, 1 ;  /* 0x3f800000293c7421 */ /* 0x001fe40000010100 */
[----:B------:R-:W0:Y:S01]  /*23b0*/  MUFU.RCP R55, R55 ;  /* 0x0000003700377308 */ /* 0x000e220000001000 */
[----:B------:R-:W-:Y:S04]  /*23c0*/  STL [R1+0xc4], R46 ;  /* 0x0000c42e01007387 */ /* 0x000fe80000100800 */
[----:B------:R4:W-:Y:S04]  /*23d0*/  STL [R1+0x18], R39 ;  /* 0x0000182701007387 */ /* 0x0009e80000100800 */
[----:B---3--:R-:W3:Y:S01]  /*23e0*/  LDL.LU R45, [R1+0x38] ;  /* 0x00003800012d7983 */ /* 0x008ee20000300800 */
[----:B------:R-:W-:Y:S01]  /*23f0*/  FFMA.FTZ R59, R59, R60, 1 ;  /* 0x3f8000003b3b7423 */ /* 0x000fe2000001003c */
[----:B-1----:R-:W-:-:S02]  /*2400*/  FADD.FTZ R60, -R42, 1 ;  /* 0x3f8000002a3c7421 */ /* 0x002fc40000010100 */
[----:B----4-:R-:W4:Y:S04]  /*2410*/  LDL.LU R39, [R1+0x3c] ;  /* 0x00003c0001277983 */ /* 0x010f280000300800 */
[----:B------:R-:W3:Y:S04]  /*2420*/  LDL R40, [R1+0x78] ;  /* 0x0000780001287983 */ /* 0x000ee80000100800 */
[----:B------:R-:W3:Y:S04]  /*2430*/  LDL R44, [R1+0x8c] ;  /* 0x00008c00012c7983 */ /* 0x000ee80000100800 */
[----:B------:R1:W-:Y:S01]  /*2440*/  STL [R1+0xb4], R10 ;  /* 0x0000b40a01007387 */ /* 0x0003e20000100800 */
[----:B------:R-:W-:Y:S01]  /*2450*/  FFMA.FTZ R58, R58, R60, 1 ;  /* 0x3f8000003a3a7423 */ /* 0x000fe2000001003c */
[----:B--2---:R-:W-:-:S02]  /*2460*/  FADD.FTZ R60, -R43, 1 ;  /* 0x3f8000002b3c7421 */ /* 0x004fc40000010100 */
[----:B-1----:R-:W2:Y:S04]  /*2470*/  LDL.LU R10, [R1+0x44] ;  /* 0x00004400010a7983 */ /* 0x002ea80000300800 */
[----:B------:R1:W-:Y:S01]  /*2480*/  STL [R1+0xb8], R11 ;  /* 0x0000b80b01007387 */ /* 0x0003e20000100800 */
[----:B------:R-:W-:-:S03]  /*2490*/  FFMA.FTZ R57, R57, R60, 1 ;  /* 0x3f80000039397423 */ /* 0x000fc6000001003c */
[----:B-1----:R-:W2:Y:S04]  /*24a0*/  LDL.LU R11, [R1+0x40] ;  /* 0x00004000010b7983 */ /* 0x002ea80000300800 */
[----:B------:R1:W-:Y:S01]  /*24b0*/  STL [R1+0xbc], R12 ;  /* 0x0000bc0c01007387 */ /* 0x0003e20000100800 */
[----:B0-----:R-:W-:-:S03]  /*24c0*/  FADD.FTZ R60, -R55, 1 ;  /* 0x3f800000373c7421 */ /* 0x001fc60000010100 */
[----:B-1----:R-:W2:Y:S04]  /*24d0*/  LDL.LU R12, [R1+0x4c] ;  /* 0x00004c00010c7983 */ /* 0x002ea80000300800 */
[----:B------:R0:W-:Y:S01]  /*24e0*/  STL [R1+0xc0], R13 ;  /* 0x0000c00d01007387 */ /* 0x0001e20000100800 */
[----:B------:R-:W-:-:S03]  /*24f0*/  FFMA.FTZ R56, R56, R60, 1 ;  /* 0x3f80000038387423 */ /* 0x000fc6000001003c */
[----:B0-----:R-:W2:Y:S04]  /*2500*/  LDL.LU R13, [R1+0x48] ;  /* 0x00004800010d7983 */ /* 0x001ea80000300800 */
[----:B------:R0:W-:Y:S04]  /*2510*/  STL [R1+0xc8], R49 ;  /* 0x0000c83101007387 */ /* 0x0001e80000100800 */
[----:B0-----:R-:W2:Y:S04]  /*2520*/  LDL.LU R49, [R1+0x54] ;  /* 0x0000540001317983 */ /* 0x001ea80000300800 */
[----:B------:R-:W-:Y:S04]  /*2530*/  STL [R1+0xcc], R51 ;  /* 0x0000cc3301007387 */ /* 0x000fe80000100800 */
[----:B------:R-:W-:Y:S04]  /*2540*/  STL [R1+0xd4], R52 ;  /* 0x0000d43401007387 */ /* 0x000fe80000100800 */
[----:B------:R0:W-:Y:S04]  /*2550*/  STL [R1+0xd8], R50 ;  /* 0x0000d83201007387 */ /* 0x0001e80000100800 */
[----:B0-----:R-:W2:Y:S04]  /*2560*/  LDL.LU R50, [R1+0x50] ;  /* 0x0000500001327983 */ /* 0x001ea80000300800 */
[----:B------:R-:W-:Y:S04]  /*2570*/  STL [R1+0xb0], R14 ;  /* 0x0000b00e01007387 */ /* 0x000fe80000100800 */
[----:B------:R-:W-:Y:S04]  /*2580*/  STL [R1+0xe0], R37 ;  /* 0x0000e02501007387 */ /* 0x000fe80000100800 */
[----:B------:R-:W-:Y:S04]  /*2590*/  STL [R1+0xe8], R36 ;  /* 0x0000e82401007387 */ /* 0x000fe80000100800 */
[----:B------:R0:W-:Y:S04]  /*25a0*/  STL [R1+0xec], R47 ;  /* 0x0000ec2f01007387 */ /* 0x0001e80000100800 */
[----:B0-----:R-:W2:Y:S04]  /*25b0*/  LDL R47, [R1+0x80] ;  /* 0x00008000012f7983 */ /* 0x001ea80000100800 */
[----:B------:R-:W-:Y:S04]  /*25c0*/  STL [R1+0xf0], R48 ;  /* 0x0000f03001007387 */ /* 0x000fe80000100800 */
[----:B------:R0:W-:Y:S04]  /*25d0*/  STL [R1+0xac], R5 ;  /* 0x0000ac0501007387 */ /* 0x0001e80000100800 */
[----:B------:R-:W2:Y:S01]  /*25e0*/  LDL R52, [R1+0x88] ;  /* 0x0000880001347983 */ /* 0x000ea20000100800 */
[----:B0-----:R-:W-:-:S03]  /*25f0*/  FMUL.FTZ R5, R55, R56 ;  /* 0x0000003837057220 */ /* 0x001fc60000410000 */
[----:B------:R-:W2:Y:S04]  /*2600*/  LDL R56, [R1+0x5c] ;  /* 0x00005c0001387983 */ /* 0x000ea80000100800 */
[----:B------:R0:W-:Y:S04]  /*2610*/  STL [R1+0x30], R5 ;  /* 0x0000300501007387 */ /* 0x0001e80000100800 */
[----:B------:R-:W2:Y:S04]  /*2620*/  LDL R51, [R1+0x98] ;  /* 0x0000980001337983 */ /* 0x000ea80000100800 */
[----:B------:R-:W2:Y:S01]  /*2630*/  LDL R46, [R1+0x94] ;  /* 0x00009400012e7983 */ /* 0x000ea20000100800 */
[----:B------:R-:W-:-:S02]  /*2640*/  HADD2.F32 R55, -RZ, R32.H0_H0 ;  /* 0x20000020ff377230 */ /* 0x000fc40000004100 */
[----:B------:R-:W-:Y:S01]  /*2650*/  FMUL.FTZ R43, R43, R57 ;  /* 0x000000392b2b7220 */ /* 0x000fe20000410000 */
[----:B------:R-:W-:Y:S01]  /*2660*/  FMUL.FTZ R41, R41, R59 ;  /* 0x0000003b29297220 */ /* 0x000fe20000410000 */
[----:B------:R-:W-:Y:S01]  /*2670*/  FMUL.FTZ R48, R2, R20 ;  /* 0x0000001402307220 */ /* 0x000fe20000410000 */
[----:B------:R-:W-:Y:S01]  /*2680*/  FMUL.FTZ R42, R42, R58 ;  /* 0x0000003a2a2a7220 */ /* 0x000fe20000410000 */
[----:B------:R-:W-:Y:S01]  /*2690*/  FMUL.FTZ R30, R55, R30 ;  /* 0x0000001e371e7220 */ /* 0x000fe20000410000 */
[----:B------:R-:W-:Y:S02]  /*26a0*/  HADD2.F32 R55, -RZ, R32.H1_H1 ;  /* 0x30000020ff377230 */ /* 0x000fe40000004100 */
[----:B------:R-:W-:Y:S01]  /*26b0*/  FMUL.FTZ R36, R3, R21 ;  /* 0x0000001503247220 */ /* 0x000fe20000410000 */
[--C-:B------:R-:W-:Y:S02]  /*26c0*/  HADD2.F32 R32, -RZ, R33.reuse.H0_H0 ;  /* 0x20000021ff207230 */ /* 0x100fe40000004100 */
[----:B------:R-:W-:Y:S01]  /*26d0*/  FMUL.FTZ R37, R4, R22 ;  /* 0x0000001604257220 */ /* 0x000fe20000410000 */
[----:B------:R-:W-:Y:S01]  /*26e0*/  HADD2.F32 R33, -RZ, R33.H1_H1 ;  /* 0x30000021ff217230 */ /* 0x000fe20000004100 */
[----:B0-----:R-:W2:Y:S01]  /*26f0*/  LDL R5, [R1+0x7c] ;  /* 0x00007c0001057983 */ /* 0x001ea20000100800 */
[----:B------:R-:W-:Y:S01]  /*2700*/  FMUL.FTZ R32, R32, R54 ;  /* 0x0000003620207220 */ /* 0x000fe20000410000 */
[----:B------:R-:W-:-:S02]  /*2710*/  HADD2.F32 R54, -RZ, R24.H1_H1 ;  /* 0x30000018ff367230 */ /* 0x000fc40000004100 */
[----:B------:R-:W-:Y:S01]  /*2720*/  FMUL.FTZ R33, R33, R53 ;  /* 0x0000003521217220 */ /* 0x000fe20000410000 */
[----:B------:R-:W-:Y:S02]  /*2730*/  HADD2.F32 R53, -RZ, R24.H0_H0 ;  /* 0x20000018ff357230 */ /* 0x000fe40000004100 */
[----:B------:R-:W-:Y:S02]  /*2740*/  HADD2.F32 R24, -RZ, R25.H0_H0 ;  /* 0x20000019ff187230 */ /* 0x000fe40000004100 */
[----:B------:R-:W-:-:S03]  /*2750*/  FMUL.FTZ R31, R55, R31 ;  /* 0x0000001f371f7220 */ /* 0x000fc60000410000 */
[----:B------:R-:W-:Y:S01]  /*2760*/  FMUL.FTZ R43, R24, R43 ;  /* 0x0000002b182b7220 */ /* 0x000fe20000410000 */
[----:B------:R-:W-:Y:S01]  /*2770*/  FMUL.FTZ R41, R53, R41 ;  /* 0x0000002935297220 */ /* 0x000fe20000410000 */
[----:B------:R-:W-:Y:S01]  /*2780*/  FMUL.FTZ R42, R54, R42 ;  /* 0x0000002a362a7220 */ /* 0x000fe20000410000 */
[----:B------:R-:W-:Y:S02]  /*2790*/  HADD2.F32 R14, -RZ, R25.H1_H1 ;  /* 0x30000019ff0e7230 */ /* 0x000fe40000004100 */
[----:B----4-:R-:W-:Y:S01]  /*27a0*/  FADD.FTZ R24, R22, R39 ;  /* 0x0000002716187221 */ /* 0x010fe20000010000 */
[----:B------:R-:W-:Y:S01]  /*27b0*/  FMUL.FTZ R39, R0, R23 ;  /* 0x0000001700277220 */ /* 0x000fe20000410000 */
[----:B---3--:R-:W-:Y:S01]  /*27c0*/  FFMA.FTZ R61, R44, R22, R45 ;  /* 0x000000162c3d7223 */ /* 0x008fe2000001002d */
[----:B------:R-:W-:Y:S02]  /*27d0*/  FMUL.FTZ R45, R2, R34 ;  /* 0x00000022022d7220 */ /* 0x000fe40000410000 */
[----:B------:R-:W-:Y:S01]  /*27e0*/  FADD.FTZ R25, RZ, R39 ;  /* 0x00000027ff197221 */ /* 0x000fe20000010000 */
[----:B--2---:R-:W-:-:S02]  /*27f0*/  FADD.FTZ R59, R21, R10 ;  /* 0x0000000a153b7221 */ /* 0x004fc40000010000 */
[----:B------:R-:W2:Y:S02]  /*2800*/  LDL R10, [R1+0x6c] ;  /* 0x00006c00010a7983 */ /* 0x000ea40000100800 */
[----:B------:R-:W-:Y:S01]  /*2810*/  FADD.FTZ R59, R59, R35 ;  /* 0x000000233b3b7221 */ /* 0x000fe20000010000 */
[----:B------:R-:W-:Y:S02]  /*2820*/  FFMA.FTZ R60, R40, R21, R11 ;  /* 0x00000015283c7223 */ /* 0x000fe4000001000b */
[----:B------:R-:W3:Y:S01]  /*2830*/  LDL R11, [R1+0x70] ;  /* 0x00007000010b7983 */ /* 0x000ee20000100800 */
[----:B------:R-:W-:-:S03]  /*2840*/  FADD.FTZ R58, R20, R12 ;  /* 0x0000000c143a7221 */ /* 0x000fc60000010000 */
[----:B------:R-:W4:Y:S04]  /*2850*/  LDL R12, [R1+0x74] ;  /* 0x00007400010c7983 */ /* 0x000f280000100800 */
[----:B------:R0:W-:Y:S01]  /*2860*/  STL [R1+0x8], R39 ;  /* 0x0000082701007387 */ /* 0x0001e20000100800 */
[----:B------:R-:W-:-:S03]  /*2870*/  FADD.FTZ R58, R58, R34 ;  /* 0x000000223a3a7221 */ /* 0x000fc60000010000 */
[----:B------:R1:W-:Y:S04]  /*2880*/  STL [R1+0x20], R48 ;  /* 0x0000203001007387 */ /* 0x0003e80000100800 */
[----:B------:R4:W-:Y:S04]  /*2890*/  STL [R1+0x1c], R36 ;  /* 0x00001c2401007387 */ /* 0x0009e80000100800 */
[----:B------:R4:W-:Y:S01]  /*28a0*/  STL [R1+0x14], R37 ;  /* 0x0000142501007387 */ /* 0x0009e20000100800 */
[----:B------:R-:W-:Y:S01]  /*28b0*/  FADD.FTZ R54, R23, R49 ;  /* 0x0000003117367221 */ /* 0x000fe20000010000 */
[----:B------:R-:W-:Y:S01]  /*28c0*/  FMUL.FTZ R49, R3, R35 ;  /* 0x0000002303317220 */ /* 0x000fe20000410000 */
[----:B------:R-:W-:Y:S01]  /*28d0*/  FFMA.FTZ R53, R47, R20, R13 ;  /* 0x000000142f357223 */ /* 0x000fe2000001000d */
[----:B------:R-:W-:Y:S01]  /*28e0*/  FMUL.FTZ R13, R4, R26 ;  /* 0x0000001a040d7220 */ /* 0x000fe20000410000 */
[----:B------:R-:W-:Y:S01]  /*28f0*/  FADD.FTZ R20, R24, R26 ;  /* 0x0000001a18147221 */ /* 0x000fe20000010000 */
[----:B------:R-:W-:Y:S01]  /*2900*/  FFMA.FTZ R55, R56, R23, R50 ;  /* 0x0000001738377223 */ /* 0x000fe20000010032 */
[----:B------:R-:W-:-:S05]  /*2910*/  FMUL.FTZ R50, R0, R29 ;  /* 0x0000001d00327220 */ /* 0x000fca0000410000 */
[----:B------:R3:W-:Y:S01]  /*2920*/  STL [R1+0x10], R50 ;  /* 0x0000103201007387 */ /* 0x0007e20000100800 */
[----:B------:R-:W-:-:S03]  /*2930*/  FFMA.FTZ R21, R51, R34, R53 ;  /* 0x0000002233157223 */ /* 0x000fc60000010035 */
[----:B------:R-:W2:Y:S01]  /*2940*/  LDL R34, [R1+0x84] ;  /* 0x0000840001227983 */ /* 0x000ea20000100800 */
[----:B------:R-:W-:-:S03]  /*2950*/  FFMA.FTZ R60, R46, R35, R60 ;  /* 0x000000232e3c7223 */ /* 0x000fc6000001003c */
[----:B------:R3:W-:Y:S01]  /*2960*/  STL [R1+0xc], R45 ;  /* 0x00000c2d01007387 */ /* 0x0007e20000100800 */
[----:B------:R-:W-:-:S03]  /*2970*/  FFMA.FTZ R24, R56, R39, RZ ;  /* 0x0000002738187223 */ /* 0x000fc600000100ff */
[----:B------:R-:W3:Y:S04]  /*2980*/  LDL R35, [R1+0x90] ;  /* 0x0000900001237983 */ /* 0x000ee80000100800 */
[----:B------:R3:W-:Y:S04]  /*2990*/  STL [R1+0x4], R49 ;  /* 0x0000043101007387 */ /* 0x0007e80000100800 */
[----:B------:R3:W-:Y:S04]  /*29a0*/  STL [R1], R13 ;  /* 0x0000000d01007387 */ /* 0x0007e80000100800 */
[----:B0-----:R-:W3:Y:S01]  /*29b0*/  LDL.LU R39, [R1+0xf4] ;  /* 0x0000f40001277983 */ /* 0x001ee20000300800 */
[----:B------:R-:W-:Y:S01]  /*29c0*/  FADD.FTZ R25, R25, R48 ;  /* 0x0000003019197221 */ /* 0x000fe20000010000 */
[----:B------:R-:W-:Y:S01]  /*29d0*/  FFMA.FTZ R24, R47, R48, R24 ;  /* 0x000000302f187223 */ /* 0x000fe20000010018 */
[----:B------:R-:W-:Y:S01]  /*29e0*/  FFMA.FTZ R23, R52, R29, R55 ;  /* 0x0000001d34177223 */ /* 0x000fe20000010037 */
[----:B------:R-:W-:Y:S01]  /*29f0*/  FADD.FTZ R22, R54, R29 ;  /* 0x0000001d36167221 */ /* 0x000fe20000010000 */
[----:B------:R-:W-:Y:S01]  /*2a00*/  FADD.FTZ R25, R25, R36 ;  /* 0x0000002419197221 */ /* 0x000fe20000010000 */
[----:B------:R-:W-:Y:S01]  /*2a10*/  FFMA.FTZ R24, R40, R36, R24 ;  /* 0x0000002428187223 */ /* 0x000fe20000010018 */
[----:B------:R-:W3:Y:S01]  /*2a20*/  LDL R29, [R1+0x64] ;  /* 0x00006400011d7983 */ /* 0x000ee20000100800 */
[----:B------:R-:W-:Y:S01]  /*2a30*/  FADD.FTZ R59, R59, R38 ;  /* 0x000000263b3b7221 */ /* 0x000fe20000010000 */
[----:B------:R-:W-:-:S02]  /*2a40*/  FMUL.FTZ R55, R3, R38 ;  /* 0x0000002603377220 */ /* 0x000fc40000410000 */
[----:B-1----:R-:W3:Y:S01]  /*2a50*/  LDL.LU R48, [R1+0xf0] ;  /* 0x0000f00001307983 */ /* 0x002ee20000300800 */
[----:B------:R-:W-:Y:S01]  /*2a60*/  FADD.FTZ R25, R25, R37 ;  /* 0x0000002519197221 */ /* 0x000fe20000010000 */
[----:B------:R-:W-:Y:S02]  /*2a70*/  FFMA.FTZ R24, R44, R37, R24 ;  /* 0x000000252c187223 */ /* 0x000fe40000010018 */
[----:B------:R-:W3:Y:S01]  /*2a80*/  LDL.LU R47, [R1+0xec] ;  /* 0x0000ec00012f7983 */ /* 0x000ee20000300800 */
        /* <DEDUP_REMOVED lines=9> */
[----:B----4-:R-:W-:-:S02]  /*2b20*/  FFMA.FTZ R60, R12, R38, R60 ;  /* 0x000000260c3c7223 */ /* 0x010fc4000001003c */
[----:B------:R-:W4:Y:S04]  /*2b30*/  LDL R38, [R1+0x60] ;  /* 0x0000600001267983 */ /* 0x000f280000100800 */
[----:B------:R-:W4:Y:S04]  /*2b40*/  LDL.LU R36, [R1+0xe8] ;  /* 0x0000e80001247983 */ /* 0x000f280000300800 */
[----:B------:R-:W4:Y:S04]  /*2b50*/  LDL.LU R40, [R1+0xe4] ;  /* 0x0000e40001287983 */ /* 0x000f280000300800 */
[----:B------:R-:W4:Y:S04]  /*2b60*/  LDL.LU R37, [R1+0xe0] ;  /* 0x0000e00001257983 */ /* 0x000f280000300800 */
[----:B------:R-:W4:Y:S04]  /*2b70*/  LDL.LU R44, [R1+0xdc] ;  /* 0x0000dc00012c7983 */ /* 0x000f280000300800 */
[----:B------:R-:W4:Y:S01]  /*2b80*/  LDL R28, [R1+0x58] ;  /* 0x00005800011c7983 */ /* 0x000f220000100800 */
[----:B--2---:R-:W-:Y:S01]  /*2b90*/  FFMA.FTZ R23, R34, R27, R23 ;  /* 0x0000001b22177223 */ /* 0x004fe20000010017 */
[----:B---3--:R-:W-:-:S04]  /*2ba0*/  FFMA.FTZ R61, R35, R26, R61 ;  /* 0x0000001a233d7223 */ /* 0x008fc8000001003d */
[-C--:B------:R-:W-:Y:S01]  /*2bb0*/  FFMA.FTZ R61, R11, R39.reuse, R61 ;  /* 0x000000270b3d7223 */ /* 0x080fe2000001003d */
[----:B------:R-:W-:Y:S01]  /*2bc0*/  FADD.FTZ R20, R20, R39 ;  /* 0x0000002714147221 */ /* 0x000fe20000010000 */
[----:B------:R-:W-:Y:S02]  /*2bd0*/  FMUL.FTZ R54, R4, R39 ;  /* 0x0000002704367220 */ /* 0x000fe40000410000 */
[----:B------:R-:W2:Y:S04]  /*2be0*/  LDL R39, [R1+0x68] ;  /* 0x0000680001277983 */ /* 0x000ea80000100800 */
[----:B------:R-:W3:Y:S04]  /*2bf0*/  LDL.LU R50, [R1+0xd8] ;  /* 0x0000d80001327983 */ /* 0x000ee80000300800 */
[----:B------:R-:W3:Y:S04]  /*2c00*/  LDL.LU R52, [R1+0xd4] ;  /* 0x0000d40001347983 */ /* 0x000ee80000300800 */
[----:B------:R-:W3:Y:S04]  /*2c10*/  LDL R27, [R1+0x34] ;  /* 0x00003400011b7983 */ /* 0x000ee80000100800 */
[----:B------:R-:W3:Y:S01]  /*2c20*/  LDL.LU R45, [R1+0xd0] ;  /* 0x0000d000012d7983 */ /* 0x000ee20000300800 */
[----:B------:R-:W-:Y:S01]  /*2c30*/  FFMA.FTZ R24, R46, R49, R24 ;  /* 0x000000312e187223 */ /* 0x000fe20000010018 */
[----:B------:R-:W-:-:S02]  /*2c40*/  FADD.FTZ R25, R25, R49 ;  /* 0x0000003119197221 */ /* 0x000fc40000010000 */
[----:B------:R-:W3:Y:S01]  /*2c50*/  LDL.LU R51, [R1+0xcc] ;  /* 0x0000cc0001337983 */ /* 0x000ee20000300800 */
[----:B------:R-:W-:-:S03]  /*2c60*/  FFMA.FTZ R24, R35, R13, R24 ;  /* 0x0000000d23187223 */ /* 0x000fc60000010018 */
[----:B------:R-:W3:Y:S04]  /*2c70*/  LDL R26, [R1+0x2c] ;  /* 0x00002c00011a7983 */ /* 0x000ee80000100800 */
[----:B------:R-:W3:Y:S04]  /*2c80*/  LDL.LU R49, [R1+0xc8] ;  /* 0x0000c80001317983 */ /* 0x000ee80000300800 */
[----:B------:R-:W3:Y:S01]  /*2c90*/  LDL.LU R46, [R1+0xc4] ;  /* 0x0000c400012e7983 */ /* 0x000ee20000300800 */
[----:B------:R-:W-:-:S04]  /*2ca0*/  FFMA.FTZ R24, R34, R57, R24 ;  /* 0x0000003922187223 */ /* 0x000fc80000010018 */
[----:B------:R-:W-:-:S04]  /*2cb0*/  FFMA.FTZ R24, R5, R56, R24 ;  /* 0x0000003805187223 */ /* 0x000fc80000010018 */
[----:B------:R-:W-:Y:S01]  /*2cc0*/  FFMA.FTZ R24, R12, R55, R24 ;  /* 0x000000370c187223 */ /* 0x000fe20000010018 */
[----:B------:R-:W-:Y:S02]  /*2cd0*/  FADD.FTZ R25, R25, R13 ;  /* 0x0000000d19197221 */ /* 0x000fe40000010000 */
[----:B------:R-:W3:Y:S01]  /*2ce0*/  LDL.LU R13, [R1+0xc0] ;  /* 0x0000c000010d7983 */ /* 0x000ee20000300800 */
[----:B------:R-:W-:-:S03]  /*2cf0*/  FFMA.FTZ R24, R11, R54, R24 ;  /* 0x000000360b187223 */ /* 0x000fc60000010018 */
[----:B------:R-:W3:Y:S04]  /*2d00*/  LDL R35, [R1+0x28] ;  /* 0x0000280001237983 */ /* 0x000ee80000100800 */
[----:B------:R-:W3:Y:S04]  /*2d10*/  LDL R34, [R1+0x24] ;  /* 0x0000240001227983 */ /* 0x000ee80000100800 */
[----:B------:R-:W3:Y:S04]  /*2d20*/  LDL R5, [R1+0x18] ;  /* 0x0000180001057983 */ /* 0x000ee80000100800 */
[----:B------:R-:W3:Y:S04]  /*2d30*/  LDL.LU R12, [R1+0xbc] ;  /* 0x0000bc00010c7983 */ /* 0x000ee80000300800 */
[----:B------:R-:W3:Y:S01]  /*2d40*/  LDL.LU R11, [R1+0xb8] ;  /* 0x0000b800010b7983 */ /* 0x000ee20000300800 */
[----:B----4-:R-:W-:-:S04]  /*2d50*/  FMUL.FTZ R53, R0, R40 ;  /* 0x0000002800357220 */ /* 0x010fc80000410000 */
[----:B------:R-:W-:Y:S01]  /*2d60*/  FFMA.FTZ R24, R10, R53, R24 ;  /* 0x000000350a187223 */ /* 0x000fe20000010018 */
[----:B------:R-:W-:Y:S01]  /*2d70*/  FADD.FTZ R58, R58, R44 ;  /* 0x0000002c3a3a7221 */ /* 0x000fe20000010000 */
[----:B------:R-:W-:Y:S02]  /*2d80*/  FFMA.FTZ R23, R10, R40, R23 ;  /* 0x000000280a177223 */ /* 0x000fe40000010017 */
[----:B------:R-:W4:Y:S01]  /*2d90*/  LDL.LU R10, [R1+0xb4] ;  /* 0x0000b400010a7983 */ /* 0x000f220000300800 */
[-C--:B--2---:R-:W-:Y:S01]  /*2da0*/  FFMA.FTZ R21, R39, R44.reuse, R21 ;  /* 0x0000002c27157223 */ /* 0x084fe20000010015 */
[----:B------:R-:W-:-:S04]  /*2db0*/  FMUL.FTZ R44, R2, R44 ;  /* 0x0000002c022c7220 */ /* 0x000fc80000410000 */
[----:B------:R-:W-:Y:S01]  /*2dc0*/  FFMA.FTZ R24, R39, R44, R24 ;  /* 0x0000002c27187223 */ /* 0x000fe20000010018 */
[-C--:B---3--:R-:W-:Y:S01]  /*2dd0*/  FFMA.FTZ R60, R29, R45.reuse, R60 ;  /* 0x0000002d1d3c7223 */ /* 0x088fe2000001003c */
[----:B------:R-:W-:Y:S01]  /*2de0*/  FADD.FTZ R59, R59, R45 ;  /* 0x0000002d3b3b7221 */ /* 0x000fe20000010000 */
[----:B------:R-:W-:-:S04]  /*2df0*/  FMUL.FTZ R45, R3, R45 ;  /* 0x0000002d032d7220 */ /* 0x000fc80000410000 */
[----:B------:R-:W-:Y:S02]  /*2e00*/  FFMA.FTZ R24, R29, R45, R24 ;  /* 0x0000002d1d187223 */ /* 0x000fe40000010018 */
[----:B------:R-:W2:Y:S01]  /*2e10*/  LDL.LU R29, [R1+0x30] ;  /* 0x00003000011d7983 */ /* 0x000ea20000300800 */
[----:B------:R-:W-:Y:S01]  /*2e20*/  FADD.FTZ R22, R22, R40 ;  /* 0x0000002816167221 */ /* 0x000fe20000010000 */
[-C--:B------:R-:W-:Y:S01]  /*2e30*/  FFMA.FTZ R23, R28, R49.reuse, R23 ;  /* 0x000000311c177223 */ /* 0x080fe20000010017 */
[-C--:B------:R-:W-:Y:S01]  /*2e40*/  FFMA.FTZ R61, R38, R46.reuse, R61 ;  /* 0x0000002e263d7223 */ /* 0x080fe2000001003d */
[----:B------:R-:W-:Y:S01]  /*2e50*/  FADD.FTZ R20, R20, R46 ;  /* 0x0000002e14147221 */ /* 0x000fe20000010000 */
[----:B------:R-:W-:Y:S01]  /*2e60*/  FMUL.FTZ R46, R4, R46 ;  /* 0x0000002e042e7220 */ /* 0x000fe20000410000 */
[----:B------:R-:W-:Y:S01]  /*2e70*/  FADD.FTZ R22, R22, R49 ;  /* 0x0000003116167221 */ /* 0x000fe20000010000 */
[----:B------:R-:W-:Y:S02]  /*2e80*/  FMUL.FTZ R49, R0, R49 ;  /* 0x0000003100317220 */ /* 0x000fe40000410000 */
[----:B------:R-:W-:Y:S01]  /*2e90*/  FFMA.FTZ R24, R38, R46, R24 ;  /* 0x0000002e26187223 */ /* 0x000fe20000010018 */
[----:B------:R-:W-:-:S03]  /*2ea0*/  FMUL.FTZ R40, R2, R51 ;  /* 0x0000003302287220 */ /* 0x000fc60000410000 */
[----:B------:R-:W-:Y:S01]  /*2eb0*/  FFMA.FTZ R24, R28, R49, R24 ;  /* 0x000000311c187223 */ /* 0x000fe20000010018 */
[----:B------:R-:W-:-:S03]  /*2ec0*/  FMUL.FTZ R39, R3, R52 ;  /* 0x0000003403277220 */ /* 0x000fc60000410000 */
[C---:B------:R-:W-:Y:S01]  /*2ed0*/  FFMA.FTZ R24, R27.reuse, R40, R24 ;  /* 0x000000281b187223 */ /* 0x040fe20000010018 */
[-C--:B------:R-:W-:Y:S01]  /*2ee0*/  FMUL.FTZ R38, R4, R50.reuse ;  /* 0x0000003204267220 */ /* 0x080fe20000410000 */
[----:B------:R-:W-:Y:S02]  /*2ef0*/  FFMA.FTZ R21, R27, R51, R21 ;  /* 0x000000331b157223 */ /* 0x000fe40000010015 */
[----:B------:R-:W-:Y:S01]  /*2f00*/  FFMA.FTZ R24, R26, R39, R24 ;  /* 0x000000271a187223 */ /* 0x000fe20000010018 */
[----:B------:R-:W-:Y:S01]  /*2f10*/  FADD.FTZ R58, R58, R51 ;  /* 0x000000333a3a7221 */ /* 0x000fe20000010000 */
[C---:B------:R-:W-:Y:S01]  /*2f20*/  FFMA.FTZ R61, R35.reuse, R50, R61 ;  /* 0x00000032233d7223 */ /* 0x040fe2000001003d */
[----:B------:R-:W-:Y:S01]  /*2f30*/  FADD.FTZ R20, R20, R50 ;  /* 0x0000003214147221 */ /* 0x000fe20000010000 */
[-C--:B------:R-:W-:Y:S01]  /*2f40*/  FFMA.FTZ R51, R34, R37.reuse, R23 ;  /* 0x0000002522337223 */ /* 0x080fe20000010017 */
[----:B------:R-:W-:Y:S01]  /*2f50*/  FADD.FTZ R50, R22, R37 ;  /* 0x0000002516327221 */ /* 0x000fe20000010000 */
[----:B------:R-:W-:Y:S01]  /*2f60*/  FMUL.FTZ R37, R0, R37 ;  /* 0x0000002500257220 */ /* 0x000fe20000410000 */
[----:B------:R-:W-:Y:S01]  /*2f70*/  FFMA.FTZ R24, R35, R38, R24 ;  /* 0x0000002623187223 */ /* 0x000fe20000010018 */
[----:B------:R-:W-:Y:S01]  /*2f80*/  FFMA.FTZ R60, R26, R52, R60 ;  /* 0x000000341a3c7223 */ /* 0x000fe2000001003c */
[----:B------:R-:W-:Y:S01]  /*2f90*/  FADD.FTZ R59, R59, R52 ;  /* 0x000000343b3b7221 */ /* 0x000fe20000010000 */
[-C--:B------:R-:W-:Y:S01]  /*2fa0*/  FFMA.FTZ R52, R5, R36.reuse, R21 ;  /* 0x0000002405347223 */ /* 0x080fe20000010015 */
[----:B------:R-:W-:Y:S01]  /*2fb0*/  FADD.FTZ R58, R58, R36 ;  /* 0x000000243a3a7221 */ /* 0x000fe20000010000 */
[----:B------:R-:W-:Y:S01]  /*2fc0*/  FMUL.FTZ R36, R2, R36 ;  /* 0x0000002402247220 */ /* 0x000fe20000410000 */
[----:B------:R-:W-:Y:S01]  /*2fd0*/  FFMA.FTZ R24, R34, R37, R24 ;  /* 0x0000002522187223 */ /* 0x000fe20000010018 */
[----:B------:R-:W-:Y:S01]  /*2fe0*/  FADD.FTZ R59, R59, R47 ;  /* 0x0000002f3b3b7221 */ /* 0x000fe20000010000 */
[-C--:B------:R-:W-:Y:S01]  /*2ff0*/  FMUL.FTZ R35, R3, R47.reuse ;  /* 0x0000002f03237220 */ /* 0x080fe20000410000 */
[----:B------:R-:W-:Y:S01]  /*3000*/  FFMA.FTZ R61, R11, R48, R61 ;  /* 0x000000300b3d7223 */ /* 0x000fe2000001003d */
[----:B------:R-:W-:Y:S01]  /*3010*/  FFMA.FTZ R24, R5, R36, R24 ;  /* 0x0000002405187223 */ /* 0x000fe20000010018 */
[----:B------:R-:W-:Y:S01]  /*3020*/  FMUL.FTZ R34, R4, R48 ;  /* 0x0000003004227220 */ /* 0x000fe20000410000 */
[----:B------:R-:W3:Y:S01]  /*3030*/  LDL.LU R5, [R1+0xa4] ;  /* 0x0000a40001057983 */ /* 0x000ee20000300800 */
[----:B----4-:R-:W-:Y:S01]  /*3040*/  FFMA.FTZ R60, R10, R47, R60 ;  /* 0x0000002f0a3c7223 */ /* 0x010fe2000001003c */
[----:B------:R-:W-:Y:S01]  /*3050*/  FADD.FTZ R47, R20, R48 ;  /* 0x00000030142f7221 */ /* 0x000fe20000010000 */
[----:B--2---:R-:W-:-:S02]  /*3060*/  FMUL.FTZ R48, R14, R29 ;  /* 0x0000001d0e307220 */ /* 0x004fc40000410000 */
[----:B------:R-:W2:Y:S01]  /*3070*/  LDL.LU R14, [R1+0xb0] ;  /* 0x0000b000010e7983 */ /* 0x000ea20000300800 */
        /* <DEDUP_REMOVED lines=14> */
[----:B------:R-:W-:-:S03]  /*3160*/  FFMA.FTZ R24, R10, R35, R24 ;  /* 0x000000230a187223 */ /* 0x000fc60000010018 */
[----:B------:R-:W-:Y:S01]  /*3170*/  FADD.FTZ R25, R25, R35 ;  /* 0x0000002319197221 */ /* 0x000fe20000010000 */
[----:B------:R-:W-:Y:S01]  /*3180*/  FMUL.FTZ R20, R0, R30 ;  /* 0x0000001e00147220 */ /* 0x000fe20000410000 */
[----:B------:R-:W-:Y:S02]  /*3190*/  FFMA.FTZ R29, R11, R34, R24 ;  /* 0x000000220b1d7223 */ /* 0x000fe40000010018 */
[----:B------:R-:W-:Y:S01]  /*31a0*/  FADD.FTZ R25, R25, R34 ;  /* 0x0000002219197221 */ /* 0x000fe20000010000 */
[----:B------:R-:W-:Y:S01]  /*31b0*/  FMUL.FTZ R21, R2, R31 ;  /* 0x0000001f02157220 */ /* 0x000fe20000410000 */
[----:B------:R-:W-:Y:S02]  /*31c0*/  FFMA.FTZ R29, R12, R20, R29 ;  /* 0x000000140c1d7223 */ /* 0x000fe4000001001d */
[----:B------:R-:W-:Y:S01]  /*31d0*/  FADD.FTZ R28, R25, R20 ;  /* 0x00000014191c7221 */ /* 0x000fe20000010000 */
[----:B------:R-:W-:Y:S01]  /*31e0*/  FMUL.FTZ R22, R3, R32 ;  /* 0x0000002003167220 */ /* 0x000fe20000410000 */
[----:B------:R-:W-:-:S02]  /*31f0*/  FFMA.FTZ R29, R13, R21, R29 ;  /* 0x000000150d1d7223 */ /* 0x000fc4000001001d */
        /* <DEDUP_REMOVED lines=11> */
[----:B------:R-:W-:Y:S01]  /*32b0*/  FFMA.FTZ R51, R12, R30, R51 ;  /* 0x0000001e0c337223 */ /* 0x000fe20000010033 */
[----:B------:R-:W-:Y:S01]  /*32c0*/  FADD.FTZ R50, R50, R30 ;  /* 0x0000001e32327221 */ /* 0x000fe20000010000 */
[----:B------:R-:W-:Y:S01]  /*32d0*/  FFMA.FTZ R52, R13, R31, R52 ;  /* 0x0000001f0d347223 */ /* 0x000fe20000010034 */
[----:B------:R-:W-:Y:S01]  /*32e0*/  FADD.FTZ R28, R28, R27 ;  /* 0x0000001b1c1c7221 */ /* 0x000fe20000010000 */
[----:B------:R-:W-:Y:S01]  /*32f0*/  FADD.FTZ R58, R58, R31 ;  /* 0x0000001f3a3a7221 */ /* 0x000fe20000010000 */
[----:B------:R-:W-:Y:S01]  /*3300*/  FADD.FTZ R59, R59, R32 ;  /* 0x000000203b3b7221 */ /* 0x000fe20000010000 */
[----:B------:R-:W-:Y:S01]  /*3310*/  FADD.FTZ R31, R50, R41 ;  /* 0x00000029321f7221 */ /* 0x000fe20000010000 */
[----:B------:R-:W-:Y:S01]  /*3320*/  FFMA.FTZ R61, R15, R33, R61 ;  /* 0x000000210f3d7223 */ /* 0x000fe2000001003d */
[----:B------:R-:W-:Y:S01]  /*3330*/  FADD.FTZ R47, R47, R33 ;  /* 0x000000212f2f7221 */ /* 0x000fe20000010000 */
[----:B------:R-:W-:-:S02]  /*3340*/  FFMA.FTZ R30, R17, R42, R52 ;  /* 0x0000002a111e7223 */ /* 0x000fc40000010034 */
        /* <DEDUP_REMOVED lines=9> */
[----:B------:R-:W-:-:S04]  /*33e0*/  FFMA.FTZ R29, R16, R24, R29 ;  /* 0x00000018101d7223 */ /* 0x000fc8000001001d */
[----:B------:R-:W-:-:S04]  /*33f0*/  FFMA.FTZ R29, R17, R25, R29 ;  /* 0x00000019111d7223 */ /* 0x000fc8000001001d */
[----:B------:R-:W-:Y:S01]  /*3400*/  FFMA.FTZ R29, R18, R26, R29 ;  /* 0x0000001a121d7223 */ /* 0x000fe2000001001d */
[----:B------:R-:W-:-:S03]  /*3410*/  FFMA.FTZ R60, R14, R32, R60 ;  /* 0x000000200e3c7223 */ /* 0x000fc6000001003c */
[----:B------:R-:W-:Y:S01]  /*3420*/  FFMA.FTZ R29, R19, R27, R29 ;  /* 0x0000001b131d7223 */ /* 0x000fe2000001001d */
[----:B------:R-:W-:-:S04]  /*3430*/  FFMA.FTZ R32, R16, R41, R51 ;  /* 0x0000002910207223 */ /* 0x000fc80000010033 */
[----:B---3--:R0:W-:Y:S01]  /*3440*/  STS.64 [R5], R28 ;  /* 0x0000001c05007388 */ /* 0x0081e20000000a00 */
[----:B------:R-:W-:Y:S01]  /*3450*/  FADD.FTZ R51, R47, R48 ;  /* 0x000000302f337221 */ /* 0x000fe20000010000 */
[----:B0-----:R-:W-:Y:S02]  /*3460*/  FADD.FTZ R28, R58, R42 ;  /* 0x0000002a3a1c7221 */ /* 0x001fe40000010000 */
[----:B------:R0:W5:Y:S01]  /*3470*/  LDL.LU R5, [R1+0xac] ;  /* 0x0000ac0001057983 */ /* 0x0001620000300800 */
[----:B------:R-:W-:Y:S01]  /*3480*/  FFMA.FTZ R29, R18, R43, R60 ;  /* 0x0000002b121d7223 */ /* 0x000fe2000001003c */
[----:B------:R-:W-:Y:S02]  /*3490*/  FADD.FTZ R43, R59, R43 ;  /* 0x0000002b3b2b7221 */ /* 0x000fe40000010000 */
        /* <DEDUP_REMOVED lines=9> */
[----:B------:R-:W-:Y:S01]  /*3530*/  MOV R60, R32 ;  /* 0x00000020003c7202 */ /* 0x000fe20000000f00 */
[----:B------:R-:W1:Y:S01]  /*3540*/  S2UR UR7, SR_CgaCtaId ;  /* 0x00000000000779c3 */ /* 0x000e620000008800 */
[----:B0-----:R-:W0:Y:S01]  /*3550*/  S2R R32, SR_TID.X ;  /* 0x0000000000207919 */ /* 0x001e220000002100 */
[----:B------:R-:W-:Y:S01]  /*3560*/  UMOV UR6, 0x400 ;  /* 0x0000040000067882 */ /* 0x000fe20000000000 */
[----:B------:R-:W-:Y:S02]  /*3570*/  MOV R42, R29 ;  /* 0x0000001d002a7202 */ /* 0x000fe40000000f00 */
[----:B------:R-:W-:Y:S02]  /*3580*/  MOV R59, R28 ;  /* 0x0000001c003b7202 */ /* 0x000fe40000000f00 */
[----:B------:R-:W-:Y:S02]  /*3590*/  MOV R58, R30 ;  /* 0x0000001e003a7202 */ /* 0x000fe40000000f00 */
[----:B------:R-:W-:Y:S01]  /*35a0*/  MOV R61, R31 ;  /* 0x0000001f003d7202 */ /* 0x000fe20000000f00 */
        /* <DEDUP_REMOVED lines=46> */
.L_x_1002:
        /* <DEDUP_REMOVED lines=156> */
.L_x_1004:
[----:B------:R-:W-:Y:S05]  /*4250*/  BSYNC.RECONVERGENT B0 ;  /* 0x0000000000007941 */ /* 0x000fea0003800200 */
.L_x_1003:
        /* <DEDUP_REMOVED lines=21> */
.L_x_1006:
[----:B------:R-:W-:Y:S05]  /*43b0*/  BSYNC.RECONVERGENT B0 ;  /* 0x0000000000007941 */ /* 0x000fea0003800200 */
.L_x_1005:
        /* <DEDUP_REMOVED lines=22> */
.L_x_1009:
[----:B------:R-:W2:Y:S04]  /*4520*/  LD.E.STRONG.GPU R31, desc[UR14][R28.64+0x20] ;  /* 0x0000200e1c1f7980 */ /* 0x000ea8000c10f900 */
[----:B--2---:R-:W-:Y:S01]  /*4530*/  CCTL.IVALL ;  /* 0x00000000ff00798f */ /* 0x004fe20002000000 */
[----:B------:R-:W-:Y:S05]  /*4540*/  YIELD ;  /* 0x0000000000007946 */ /* 0x000fea0003800000 */
[----:B-----5:R-:W-:-:S04]  /*4550*/  LOP3.LUT R31, R31, R30, RZ, 0x3c, !PT ;  /* 0x0000001e1f1f7212 */ /* 0x020fc800078e3cff */
[----:B------:R-:W-:-:S13]  /*4560*/  ISETP.GT.AND P0, PT, R31, -0x1, PT ;  /* 0xffffffff1f00780c */ /* 0x000fda0003f04270 */
[----:B------:R-:W-:Y:S05]  /*4570*/  @P0 BRA `(.L_x_1009) ;  /* 0xfffffffc00e80947 */ /* 0x000fea000383ffff */
.L_x_1008:
[----:B------:R-:W-:Y:S05]  /*4580*/  WARPSYNC.ALL ;  /* 0x0000000000007948 */ /* 0x000fea0003800000 */
[----:B------:R-:W-:Y:S06]  /*4590*/  BAR.SYNC.DEFER_BLOCKING 0x0 ;  /* 0x0000000000007b1d */ /* 0x000fec0000010000 */
[----:B------:R-:W-:Y:S05]  /*45a0*/  BRA `(.L_x_1010) ;  /* 0x0000000000547947 */ /* 0x000fea0003800000 */
.L_x_1007:
        /* <DEDUP_REMOVED lines=13> */
.L_x_1012:
[----:B------:R-:W2:Y:S04]  /*4680*/  LD.E.STRONG.GPU R31, desc[UR14][R28.64] ;  /* 0x0000000e1c1f7980 */ /* 0x000ea8000c10f900 */
[----:B--2---:R-:W-:Y:S01]  /*4690*/  CCTL.IVALL ;  /* 0x00000000ff00798f */ /* 0x004fe20002000000 */
[----:B------:R-:W-:Y:S05]  /*46a0*/  YIELD ;  /* 0x0000000000007946 */ /* 0x000fea0003800000 */
[----:B-----5:R-:W-:-:S04]  /*46b0*/  LOP3.LUT R31, R31, R30, RZ, 0x3c, !PT ;  /* 0x0000001e1f1f7212 */ /* 0x020fc800078e3cff */
[----:B------:R-:W-:-:S13]  /*46c0*/  ISETP.GT.AND P0, PT, R31, -0x1, PT ;  /* 0xffffffff1f00780c */ /* 0x000fda0003f04270 */
[----:B------:R-:W-:Y:S05]  /*46d0*/  @P0 BRA `(.L_x_1012) ;  /* 0xfffffffc00e80947 */ /* 0x000fea000383ffff */
.L_x_1011:
[----:B------:R-:W-:Y:S05]  /*46e0*/  WARPSYNC.ALL ;  /* 0x0000000000007948 */ /* 0x000fea0003800000 */
[----:B------:R-:W-:Y:S06]  /*46f0*/  BAR.SYNC.DEFER_BLOCKING 0x0 ;  /* 0x0000000000007b1d */ /* 0x000fec0000010000 */
.L_x_1010:
[----:B------:R-:W-:Y:S01]  /*4700*/  ISETP.GT.U32.AND P0, PT, R48, 0x7f, PT ;  /* 0x0000007f3000780c */ /* 0x000fe20003f04070 */
[----:B------:R-:W2:Y:S01]  /*4710*/  LDL R58, [R1+0xa8] ;  /* 0x0000a800013a7983 */ /* 0x000ea20000100800 */
[----:B0-----:R-:W-:Y:S01]  /*4720*/  MOV R29, UR4 ;  /* 0x00000004001d7c02 */ /* 0x001fe20008000f00 */
[----:B------:R-:W0:Y:S02]  /*4730*/  S2UR UR7, SR_CgaCtaId ;  /* 0x00000000000779c3 */ /* 0x000e240000008800 */
[----:B------:R-:W3:Y:S04]  /*4740*/  LDL.LU R52, [R1+0x8] ;  /* 0x0000080001347983 */ /* 0x000ee80000300800 */
[----:B------:R-:W4:Y:S04]  /*4750*/  LDL.LU R51, [R1+0x5c] ;  /* 0x00005c0001337983 */ /* 0x000f280000300800 */
[----:B------:R-:W1:Y:S01]  /*4760*/  @!P0 LDC R28, c[0x0][0x374] ;  /* 0x0000dd00ff1c8b82 */ /* 0x000e620000000800 */
[----:B------:R-:W4:Y:S04]  /*4770*/  LDL.LU R50, [R1+0x20] ;  /* 0x0000200001327983 */ /* 0x000f280000300800 */
[----:B------:R-:W4:Y:S03]  /*4780*/  LDL.LU R32, [R1+0x1c] ;  /* 0x00001c0001207983 */ /* 0x000f260000300800 */
[----:B------:R-:W0:Y:S01]  /*4790*/  @!P0 LDC.64 R30, c[0x0][0x3d0] ;  /* 0x0000f400ff1e8b82 */ /* 0x000e220000000a00 */
[----:B------:R-:W4:Y:S04]  /*47a0*/  LDL.LU R33, [R1+0x14] ;  /* 0x0000140001217983 */ /* 0x000f280000300800 */
[----:B------:R-:W4:Y:S04]  /*47b0*/  LDL.LU R41, [R1+0x10] ;  /* 0x0000100001297983 */ /* 0x000f280000300800 */
[----:B------:R-:W4:Y:S04]  /*47c0*/  LDL.LU R42, [R1+0xc] ;  /* 0x00000c00012a7983 */ /* 0x000f280000300800 */
[----:B------:R-:W4:Y:S01]  /*47d0*/  LDL.LU R43, [R1+0x4] ;  /* 0x00000400012b7983 */ /* 0x000f220000300800 */
[----:B-1----:R-:W-:Y:S01]  /*47e0*/  @!P0 IMAD R28, R28, R29, UR8 ;  /* 0x000000081c1c8e24 */ /* 0x002fe2000f8e021d */
[----:B------:R-:W-:-:S02]  /*47f0*/  @!P0 SHF.L.U32 R29, R48, 0x1, RZ ;  /* 0x00000001301d8819 */ /* 0x000fc400000006ff */
[----:B------:R-:W4:Y:S02]  /*4800*/  LDL.LU R47, [R1] ;  /* 0x00000000012f7983 */ /* 0x000f240000300800 */
[----:B------:R-:W-:Y:S02]  /*4810*/  @!P0 LOP3.LUT R29, R29, 0xfe, RZ, 0xc0, !PT ;  /* 0x000000fe1d1d8812 */ /* 0x000fe400078ec0ff */
[----:B-----5:R1:W-:Y:S02]  /*4820*/  STL [R1+0xbc], R5 ;  /* 0x0000bc0501007387 */ /* 0x0203e40000100800 */
[----:B------:R-:W-:Y:S02]  /*4830*/  @!P0 LEA R28, R28, R29, 0x8 ;  /* 0x0000001d1c1c8211 */ /* 0x000fe400078e40ff */
[----:B------:R1:W-:Y:S03]  /*4840*/  STL [R1+0xb8], R4 ;  /* 0x0000b80401007387 */ /* 0x0003e60000100800 */
[----:B0-----:R-:W-:Y:S01]  /*4850*/  @!P0 IMAD.WIDE.U32 R28, R28, 0x4, R30 ;  /* 0x000000041c1c8825 */ /* 0x001fe200078e001e */
[----:B------:R0:W-:Y:S03]  /*4860*/  STL [R1+0xb4], R3 ;  /* 0x0000b40301007387 */ /* 0x0001e60000100800 */
[----:B------:R-:W-:Y:S01]  /*4870*/  HFMA2 R30, -RZ, RZ, 0, 0 ;  /* 0x00000000ff1e7431 */ /* 0x000fe200000001ff */
[----:B------:R0:W-:Y:S04]  /*4880*/  STL [R1+0xb0], R2 ;  /* 0x0000b00201007387 */ /* 0x0001e80000100800 */
[----:B------:R-:W2:Y:S01]  /*4890*/  @!P0 LDG.E.64 R28, desc[UR14][R28.64] ;  /* 0x0000000e1c1c8981 */ /* 0x000ea2000c1e1b00 */
[----:B------:R-:W-:-:S03]  /*48a0*/  UMOV UR6, 0x400 ;  /* 0x0000040000067882 */ /* 0x000fc60000000000 */
[----:B------:R0:W-:Y:S01]  /*48b0*/  STL [R1+0xac], R0 ;  /* 0x0000ac0001007387 */ /* 0x0001e20000100800 */
[----:B------:R-:W-:-:S03]  /*48c0*/  UIADD3 UR6, UPT, UPT, UR6, 0x3480, URZ ;  /* 0x0000348006067890 */ /* 0x000fc6000fffe0ff */
[----:B-1----:R-:W4:Y:S04]  /*48d0*/  LDL.LU R5, [R1+0x80] ;  /* 0x0000800001057983 */ /* 0x002f280000300800 */
[----:B------:R-:W4:Y:S04]  /*48e0*/  LDL.LU R4, [R1+0x78] ;  /* 0x0000780001047983 */ /* 0x000f280000300800 */
[----:B0-----:R-:W4:Y:S04]  /*48f0*/  LDL.LU R3, [R1+0x8c] ;  /* 0x00008c0001037983 */ /* 0x001f280000300800 */
[----:B------:R-:W4:Y:S01]  /*4900*/  LDL.LU R2, [R1+0x88] ;  /* 0x0000880001027983 */ /* 0x000f220000300800 */
[----:B------:R-:W-:-:S03]  /*4910*/  ULEA UR6, UR7, UR6, 0x18 ;  /* 0x0000000607067291 */ /* 0x000fc6000f8ec0ff */
[----:B------:R-:W4:Y:S01]  /*4920*/  LDL.LU R0, [R1+0x98] ;  /* 0x0000980001007983 */ /* 0x000f220000300800 */
        /* <DEDUP_REMOVED lines=22> */
[----:B------:R-:W0:Y:S02]  /*4a90*/  SHFL.BFLY PT, R29, R30, 0x1, 0x1f ;  /* 0x0c201f001e1d7f89 */ /* 0x000e2400000e0000 */
[----:B0-----:R-:W-:-:S08]  /*4aa0*/  FADD.FTZ R29, R30, R29 ;  /* 0x0000001d1e1d7221 */ /* 0x001fd00000010000 */
[----:B------:R-:W-:Y:S02]  /*4ab0*/  @!P0 LEA.HI R30, R48, UR6, RZ, 0x1e ;  /* 0x00000006301e8c11 */ /* 0x000fe4000f8ff0ff */
[----:B------:R-:W2:Y:S01]  /*4ac0*/  LDL.LU R48, [R1+0x94] ;  /* 0x0000940001307983 */ /* 0x000ea20000300800 */
[----:B------:R-:W-:Y:S01]  /*4ad0*/  @!P0 FMUL.FTZ R28, R28, 1.2207031431898940355e-05 ;  /* 0x374ccccd1c1c8820 */ /* 0x000fe20000410000 */
[----:B------:R-:W-:-:S05]  /*4ae0*/  @!P0 FMUL.FTZ R29, R29, 1.2207031431898940355e-05 ;  /* 0x374ccccd1d1d8820 */ /* 0x000fca0000410000 */
[----:B------:R0:W-:Y:S01]  /*4af0*/  @!P0 STS.64 [R30], R28 ;  /* 0x0000001c1e008388 */ /* 0x0001e20000000a00 */
[----:B------:R-:W-:-:S04]  /*4b00*/  USHF.L.U32 UR7, UR8, 0x2, URZ ;  /* 0x0000000208077899 */ /* 0x000fc800080006ff */
[----:B------:R-:W-:-:S06]  /*4b10*/  ULOP3.LUT UR7, UR7, 0xc, URZ, 0xc0, !UPT ;  /* 0x0000000c07077892 */ /* 0x000fcc000f8ec0ff */
[----:B0-----:R-:W-:-:S04]  /*4b20*/  IADD3 R28, PT, PT, R58, -UR7, RZ ;  /* 0x800000073a1c7c10 */ /* 0x001fc8000fffe0ff */
[----:B------:R-:W-:Y:S01]  /*4b30*/  LEA R28, R28, UR6, 0x3 ;  /* 0x000000061c1c7c11 */ /* 0x000fe2000f8e18ff */
[----:B------:R-:W-:Y:S06]  /*4b40*/  BAR.SYNC.DEFER_BLOCKING 0x0 ;  /* 0x0000000000007b1d */ /* 0x000fec0000010000 */
[----:B------:R-:W0:Y:S01]  /*4b50*/  LDCU.64 UR6, c[0x0][0x380] ;  /* 0x00007000ff0677ac */ /* 0x000e220008000a00 */
[----:B------:R-:W3:Y:S02]  /*4b60*/  LDS.64 R28, [R28] ;  /* 0x000000001c1c7984 */ /* 0x000ee40000000a00 */
[--C-:B---3--:R-:W-:Y:S01]  /*4b70*/  FADD.FTZ R30, R52, -R28.reuse ;  /* 0x8000001c341e7221 */ /* 0x108fe20000010000 */
[--C-:B----4-:R-:W-:Y:S01]  /*4b80*/  FADD.FTZ R31, R50, -R28.reuse ;  /* 0x8000001c321f7221 */ /* 0x110fe20000010000 */
[--C-:B------:R-:W-:Y:S01]  /*4b90*/  FADD.FTZ R32, R32, -R28.reuse ;  /* 0x8000001c20207221 */ /* 0x100fe20000010000 */
[----:B------:R-:W-:Y:S01]  /*4ba0*/  FADD.FTZ R33, R33, -R28 ;  /* 0x8000001c21217221 */ /* 0x000fe20000010000 */
[-C--:B------:R-:W-:Y:S01]  /*4bb0*/  FFMA.FTZ R30, R51, -R29.reuse, R30 ;  /* 0x8000001d331e7223 */ /* 0x080fe2000001001e */
[--C-:B------:R-:W-:Y:S01]  /*4bc0*/  FADD.FTZ R41, R41, -R28.reuse ;  /* 0x8000001c29297221 */ /* 0x100fe20000010000 */
[----:B------:R-:W-:Y:S01]  /*4bd0*/  FADD.FTZ R42, R42, -R28 ;  /* 0x8000001c2a2a7221 */ /* 0x000fe20000010000 */
[----:B------:R-:W3:Y:S01]  /*4be0*/  LDL.LU R51, [R1+0x90] ;  /* 0x0000900001337983 */ /* 0x000ee20000300800 */
[-C--:B------:R-:W-:Y:S01]  /*4bf0*/  FFMA.FTZ R31, R5, -R29.reuse, R31 ;  /* 0x8000001d051f7223 */ /* 0x080fe2000001001f */
[-C--:B------:R-:W-:Y:S01]  /*4c00*/  FFMA.FTZ R32, R4, -R29.reuse, R32 ;  /* 0x8000001d04207223 */ /* 0x080fe20000010020 */
[-C--:B------:R-:W-:Y:S01]  /*4c10*/  FFMA.FTZ R33, R3, -R29.reuse, R33 ;  /* 0x8000001d03217223 */ /* 0x080fe20000010021 */
[----:B------:R-:W4:Y:S01]  /*4c20*/  LDL.LU R5, [R1+0x84] ;  /* 0x0000840001057983 */ /* 0x000f220000300800 */
[-C--:B------:R-:W-:Y:S01]  /*4c30*/  FFMA.FTZ R41, R2, -R29.reuse, R41 ;  /* 0x8000001d02297223 */ /* 0x080fe20000010029 */
[----:B------:R-:W-:-:S02]  /*4c40*/  FFMA.FTZ R42, R0, -R29, R42 ;  /* 0x8000001d002a7223 */ /* 0x000fc4000001002a */
[----:B------:R-:W4:Y:S01]  /*4c50*/  LDL.LU R4, [R1+0x7c] ;  /* 0x00007c0001047983 */ /* 0x000f220000300800 */
[--C-:B------:R-:W-:Y:S01]  /*4c60*/  FADD.FTZ R43, R43, -R28.reuse ;  /* 0x8000001c2b2b7221 */ /* 0x100fe20000010000 */
[--C-:B------:R-:W-:Y:S02]  /*4c70*/  FADD.FTZ R47, R47, -R28.reuse ;  /* 0x8000001c2f2f7221 */ /* 0x100fe40000010000 */
[----:B------:R-:W4:Y:S01]  /*4c80*/  LDL.LU R3, [R1+0x74] ;  /* 0x0000740001037983 */ /* 0x000f220000300800 */
[--C-:B------:R-:W-:Y:S01]  /*4c90*/  FADD.FTZ R57, R57, -R28.reuse ;  /* 0x8000001c39397221 */ /* 0x100fe20000010000 */
[--C-:B------:R-:W-:Y:S01]  /*4ca0*/  FADD.FTZ R56, R56, -R28.reuse ;  /* 0x8000001c38387221 */ /* 0x100fe20000010000 */
[--C-:B------:R-:W-:Y:S01]  /*4cb0*/  FADD.FTZ R55, R55, -R28.reuse ;  /* 0x8000001c37377221 */ /* 0x100fe20000010000 */
        /* <DEDUP_REMOVED lines=22> */
[----:B------:R-:W4:Y:S04]  /*4e20*/  LDL.LU R0, [R1+0x6c] ;  /* 0x00006c0001007983 */ /* 0x000f280000300800 */
[----:B------:R-:W4:Y:S01]  /*4e30*/  LDL.LU R28, [R1+0x68] ;  /* 0x00006800011c7983 */ /* 0x000f220000300800 */
[----:B--2---:R-:W-:-:S03]  /*4e40*/  FFMA.FTZ R43, R48, -R29, R43 ;  /* 0x8000001d302b7223 */ /* 0x004fc6000001002b */
[----:B------:R-:W2:Y:S04]  /*4e50*/  LDL.LU R48, [R1+0x64] ;  /* 0x0000640001307983 */ /* 0x000ea80000300800 */
[----:B------:R-:W2:Y:S04]  /*4e60*/  LDL.LU R61, [R1+0x60] ;  /* 0x00006000013d7983 */ /* 0x000ea80000300800 */
[----:B------:R-:W2:Y:S04]  /*4e70*/  LDL.LU R50, [R1+0x58] ;  /* 0x0000580001327983 */ /* 0x000ea80000300800 */
[----:B------:R-:W2:Y:S04]  /*4e80*/  LDL.LU R60, [R1+0x34] ;  /* 0x00003400013c7983 */ /* 0x000ea80000300800 */
[----:B------:R-:W2:Y:S04]  /*4e90*/  LDL.LU R59, [R1+0x2c] ;  /* 0x00002c00013b7983 */ /* 0x000ea80000300800 */
[----:B------:R-:W2:Y:S04]  /*4ea0*/  LDL.LU R58, [R1+0x28] ;  /* 0x00002800013a7983 */ /* 0x000ea80000300800 */
        /* <DEDUP_REMOVED lines=14> */
[----:B------:R-:W0:Y:S01]  /*4f90*/  LDL.LU R28, [R1+0x9c] ;  /* 0x00009c00011c7983 */ /* 0x000e220000300800 */
[----:B--2---:R-:W-:-:S03]  /*4fa0*/  FFMA.FTZ R49, R50, -R29, R49 ;  /* 0x8000001d32317223 */ /* 0x004fc60000010031 */
        /* <DEDUP_REMOVED lines=51> */
[----:B------:R-:W-:Y:S02]  /*52e0*/  F2FP.F16.F32.PACK_AB R40, R40, R49 ;  /* 0x000000312828723e */ /* 0x000fe400000000ff */
[----:B------:R-:W-:Y:S02]  /*52f0*/  F2FP.F16.F32.PACK_AB R41, R38, R39 ;  /* 0x000000272629723e */ /* 0x000fe400000000ff */
[----:B------:R-:W-:Y:S01]  /*5300*/  F2FP.F16.F32.PACK_AB R21, R23, R22 ;  /* 0x000000161715723e */ /* 0x000fe200000000ff */
[----:B------:R-:W4:Y:S01]  /*5310*/  S2R R48, SR_TID.X ;  /* 0x0000000000307919 */ /* 0x000f220000002100 */
[----:B---3--:R-:W-:-:S04]  /*5320*/  FFMA.FTZ R36, R51, -R29, R36 ;  /* 0x8000001d33247223 */ /* 0x008fc80000010024 */
[----:B------:R-:W-:-:S05]  /*5330*/  FMUL.FTZ R36, R9, R36 ;  /* 0x0000002409247220 */ /* 0x000fca0000410000 */
[----:B------:R-:W-:Y:S02]  /*5340*/  F2FP.F16.F32.PACK_AB R36, R36, R37 ;  /* 0x000000252424723e */ /* 0x000fe400000000ff */
[----:B------:R-:W-:Y:S02]  /*5350*/  F2FP.F16.F32.PACK_AB R37, R34, R35 ;  /* 0x000000232225723e */ /* 0x000fe400000000ff */
[----:B0-----:R-:W-:Y:S01]  /*5360*/  IADD3 R10, P0, PT, R28, UR6, RZ ;  /* 0x000000061c0a7c10 */ /* 0x001fe2000ff1e0ff */
[----:B------:R-:W-:Y:S01]  /*5370*/  FFMA.FTZ R28, R17, -R29, R25 ;  /* 0x8000001d111c7223 */ /* 0x000fe20000010019 */
[----:B------:R-:W-:-:S03]  /*5380*/  FMUL.FTZ R17, R9, R55 ;  /* 0x0000003709117220 */ /* 0x000fc60000410000 */
[C---:B------:R-:W-:Y:S01]  /*5390*/  FMUL.FTZ R25, R9.reuse, R28 ;  /* 0x0000001c09197220 */ /* 0x040fe20000410000 */
[----:B------:R-:W-:Y:S01]  /*53a0*/  FMUL.FTZ R9, R9, R18 ;  /* 0x0000001209097220 */ /* 0x000fe20000410000 */
[----:B------:R-:W-:Y:S02]  /*53b0*/  F2FP.F16.F32.PACK_AB R17, R54, R17 ;  /* 0x000000113611723e */ /* 0x000fe400000000ff */
[----:B------:R-:W-:Y:S02]  /*53c0*/  F2FP.F16.F32.PACK_AB R18, R44, R53 ;  /* 0x000000352c12723e */ /* 0x000fe400000000ff */
[----:B------:R-:W-:Y:S02]  /*53d0*/  F2FP.F16.F32.PACK_AB R24, R25, R24 ;  /* 0x000000181918723e */ /* 0x000fe400000000ff */
[----:B------:R-:W-:Y:S01]  /*53e0*/  F2FP.F16.F32.PACK_AB R25, R9, R26 ;  /* 0x0000001a0919723e */ /* 0x000fe200000000ff */
        /* <DEDUP_REMOVED lines=10> */
[----:B----4-:R-:W-:Y:S05]  /*5490*/  BRA.U !UP0, `(.L_x_1013) ;  /* 0xffffffb108147547 */ /* 0x010fea000b83ffff */
.L_x_1001:
        /* <DEDUP_REMOVED lines=18> */
[C---:B-1----:R-:W-:Y:S01]  /*55c0*/  LOP3.LUT R40, R48.reuse, 0xf, RZ, 0xc0, !PT ;  /* 0x0000000f30287812 */ /* 0x042fe200078ec0ff */
[----:B------:R-:W-:Y:S01]  /*55d0*/  USEL UR4, UR17, URZ, UP0 ;  /* 0x000000ff11047287 */ /* 0x000fe20008000000 */
[----:B------:R-:W-:Y:S01]  /*55e0*/  SHF.L.U32 R25, R48, 0x1, RZ ;  /* 0x0000000130197819 */ /* 0x000fe200000006ff */
        /* <DEDUP_REMOVED lines=36> */
.L_x_1025:
        /* <DEDUP_REMOVED lines=26> */
.L_x_1018:
        /* <DEDUP_REMOVED lines=33> */
.L_x_1017:
[----:B------:R-:W-:Y:S05]  /*5be0*/  BSYNC.RECONVERGENT B1 ;  /* 0x0000000000017941 */ /* 0x000fea0003800200 */
.L_x_1016:
        /* <DEDUP_REMOVED lines=25> */
.L_x_1020:
[----:B------:R-:W-:Y:S05]  /*5d80*/  BSYNC.RECONVERGENT B1 ;  /* 0x0000000000017941 */ /* 0x000fea0003800200 */
.L_x_1019:
        /* <DEDUP_REMOVED lines=28> */
.L_x_1015:
[----:B------:R-:W-:Y:S05]  /*5f50*/  BSYNC.RECONVERGENT B0 ;  /* 0x0000000000007941 */ /* 0x000fea0003800200 */
.L_x_1014:
[----:B------:R0:W-:Y:S01]  /*5f60*/  STS [R26], R35 ;  /* 0x000000231a007388 */ /* 0x0001e20000000800 */
[----:B------:R-:W1:Y:S01]  /*5f70*/  LDC.64 R6, c[0x0][0x388] ;  /* 0x0000e200ff067b82 */ /* 0x000e620000000a00 */
[----:B------:R-:W-:Y:S02]  /*5f80*/  ISETP.GT.U32.AND P1, PT, R40, 0x9, PT ;  /* 0x000000092800780c */ /* 0x000fe40003f24070 */
[----:B------:R0:W-:Y:S01]  /*5f90*/  STS [R26+0x500], R36 ;  /* 0x000500241a007388 */ /* 0x0001e20000000800 */
[----:B------:R-:W-:-:S04]  /*5fa0*/  MOV R8, R28 ;  /* 0x0000001c00087202 */ /* 0x000fc80000000f00 */
[----:B------:R-:W2:Y:S08]  /*5fb0*/  LDC.64 R4, c[0x0][0x390] ;  /* 0x0000e400ff047b82 */ /* 0x000eb00000000a00 */
[----:B0-----:R-:W-:Y:S06]  /*5fc0*/  BAR.SYNC.DEFER_BLOCKING 0x0 ;  /* 0x0000000000007b1d */ /* 0x001fec0000010000 */
.L_x_1024:
        /* <DEDUP_REMOVED lines=32> */
.L_x_1035:
        /* <DEDUP_REMOVED lines=10> */
.L_x_1023:
[----:B------:R-:W-:Y:S05]  /*6270*/  BSYNC.RECONVERGENT B0 ;  /* 0x0000000000007941 */ /* 0x000fea0003800200 */
.L_x_1022:
        /* <DEDUP_REMOVED lines=9> */
.L_x_1021:
        /* <DEDUP_REMOVED lines=8> */
.L_x_1027:
[----:B------:R-:W-:Y:S05]  /*6390*/  BSYNC B0 ;  /* 0x0000000000007941 */ /* 0x000fea0003800000 */
.L_x_1026:
        /* <DEDUP_REMOVED lines=8> */
.L_x_1028:
[----:B------:R-:W-:Y:S01]  /*6420*/  FADD.FTZ R12, R12, R9 ;  /* 0x000000090c0c7221 */ /* 0x000fe20000010000 */
[----:B------:R-:W-:-:S04]  /*6430*/  HFMA2 R19, -RZ, RZ, 0, 2.384185791015625e-07 ;  /* 0x00000004ff137431 */ /* 0x000fc800000001ff */
[----:B------:R-:W-:Y:S02]  /*6440*/  MOV R20, R12 ;  /* 0x0000000c00147202 */ /* 0x000fe40000000f00 */
[----:B------:R-:W-:-:S07]  /*6450*/  MOV R11, R18 ;  /* 0x00000012000b7202 */ /* 0x000fce0000000f00 */
[----:B------:R-:W-:Y:S05]  /*6460*/  WARPSYNC.COLLECTIVE R17, `(.L_x_1029) ;  /* 0x0000000011087348 */ /* 0x000fea0003c00000 */
[----:B------:R0:W1:Y:S02]  /*6470*/  SHFL.BFLY P3, R18, R20, R19, R22 ;  /* 0x0c00001314127389 */ /* 0x0000640000060016 */
[----:B01----:R-:W-:Y:S05]  /*6480*/  ENDCOLLECTIVE ;  /* 0x000000000000791b */ /* 0x003fea0003800000 */
.L_x_1029:
[----:B------:R-:W-:-:S05]  /*6490*/  FADD.FTZ R11, R11, R10 ;  /* 0x0000000a0b0b7221 */ /* 0x000fca0000010000 */
[----:B------:R-:W-:Y:S02]  /*64a0*/  MOV R20, R11 ;  /* 0x0000000b00147202 */ /* 0x000fe40000000f00 */
[----:B------:R-:W-:-:S07]  /*64b0*/  MOV R13, R18 ;  /* 0x00000012000d7202 */ /* 0x000fce0000000f00 */
[----:B------:R-:W-:Y:S05]  /*64c0*/  WARPSYNC.COLLECTIVE R17, `(.L_x_1030) ;  /* 0x0000000011087348 */ /* 0x000fea0003c00000 */
[----:B------:R0:W1:Y:S02]  /*64d0*/  SHFL.BFLY P3, R18, R20, R19, R22 ;  /* 0x0c00001314127389 */ /* 0x0000640000060016 */
[----:B01----:R-:W-:Y:S05]  /*64e0*/  ENDCOLLECTIVE ;  /* 0x000000000000791b */ /* 0x003fea0003800000 */
.L_x_1030:
[----:B------:R-:W-:Y:S01]  /*64f0*/  FADD.FTZ R13, R12, R13 ;  /* 0x0000000d0c0d7221 */ /* 0x000fe20000010000 */
[----:B------:R-:W-:-:S04]  /*6500*/  HFMA2 R19, -RZ, RZ, 0, 1.1920928955078125e-07 ;  /* 0x00000002ff137431 */ /* 0x000fc800000001ff */
[----:B------:R-:W-:Y:S02]  /*6510*/  MOV R20, R13 ;  /* 0x0000000d00147202 */ /* 0x000fe40000000f00 */
[----:B------:R-:W-:-:S07]  /*6520*/  MOV R14, R18 ;  /* 0x00000012000e7202 */ /* 0x000fce0000000f00 */
[----:B------:R-:W-:Y:S05]  /*6530*/  WARPSYNC.COLLECTIVE R17, `(.L_x_1031) ;  /* 0x0000000011087348 */ /* 0x000fea0003c00000 */
[----:B------:R0:W1:Y:S02]  /*6540*/  SHFL.BFLY P3, R18, R20, R19, R22 ;  /* 0x0c00001314127389 */ /* 0x0000640000060016 */
[----:B01----:R-:W-:Y:S05]  /*6550*/  ENDCOLLECTIVE ;  /* 0x000000000000791b */ /* 0x003fea0003800000 */
.L_x_1031:
[----:B------:R-:W-:-:S05]  /*6560*/  FADD.FTZ R14, R11, R14 ;  /* 0x0000000e0b0e7221 */ /* 0x000fca0000010000 */
[----:B------:R-:W-:Y:S02]  /*6570*/  MOV R20, R14 ;  /* 0x0000000e00147202 */ /* 0x000fe40000000f00 */
[----:B------:R-:W-:-:S07]  /*6580*/  MOV R16, R18 ;  /* 0x0000001200107202 */ /* 0x000fce0000000f00 */
[----:B------:R-:W-:Y:S05]  /*6590*/  WARPSYNC.COLLECTIVE R17, `(.L_x_1032) ;  /* 0x0000000011087348 */ /* 0x000fea0003c00000 */
[----:B------:R0:W1:Y:S02]  /*65a0*/  SHFL.BFLY P3, R18, R20, R19, R22 ;  /* 0x0c00001314127389 */ /* 0x0000640000060016 */
[----:B01----:R-:W-:Y:S05]  /*65b0*/  ENDCOLLECTIVE ;  /* 0x000000000000791b */ /* 0x003fea0003800000 */
.L_x_1032:
[----:B------:R-:W-:Y:S01]  /*65c0*/  FADD.FTZ R16, R13, R16 ;  /* 0x000000100d107221 */ /* 0x000fe20000010000 */
[----:B------:R-:W-:-:S04]  /*65d0*/  HFMA2 R19, -RZ, RZ, 0, 5.9604644775390625e-08 ;  /* 0x00000001ff137431 */ /* 0x000fc800000001ff */
[----:B------:R-:W-:Y:S02]  /*65e0*/  MOV R20, R16 ;  /* 0x0000001000147202 */ /* 0x000fe40000000f00 */
[----:B------:R-:W-:-:S07]  /*65f0*/  MOV R9, R18 ;  /* 0x0000001200097202 */ /* 0x000fce0000000f00 */
[----:B------:R-:W-:Y:S05]  /*6600*/  WARPSYNC.COLLECTIVE R17, `(.L_x_1033) ;  /* 0x0000000011087348 */ /* 0x000fea0003c00000 */
[----:B------:R0:W1:Y:S02]  /*6610*/  SHFL.BFLY P3, R18, R20, R19, R22 ;  /* 0x0c00001314127389 */ /* 0x0000640000060016 */
[----:B01----:R-:W-:Y:S05]  /*6620*/  ENDCOLLECTIVE ;  /* 0x000000000000791b */ /* 0x003fea0003800000 */
.L_x_1033:
[----:B------:R-:W-:-:S05]  /*6630*/  FADD.FTZ R9, R14, R9 ;  /* 0x000000090e097221 */ /* 0x000fca0000010000 */
[----:B------:R-:W-:Y:S02]  /*6640*/  MOV R20, R9 ;  /* 0x0000000900147202 */ /* 0x000fe40000000f00 */
[----:B------:R-:W-:-:S07]  /*6650*/  MOV R15, R18 ;  /* 0x00000012000f7202 */ /* 0x000fce0000000f00 */
[----:B------:R-:W-:Y:S05]  /*6660*/  WARPSYNC.COLLECTIVE R17, `(.L_x_1034) ;  /* 0x0000000011087348 */ /* 0x000fea0003c00000 */
[----:B------:R0:W1:Y:S02]  /*6670*/  SHFL.BFLY P3, R18, R20, R19, R22 ;  /* 0x0c00001314127389 */ /* 0x0000640000060016 */
[----:B01----:R-:W-:Y:S05]  /*6680*/  ENDCOLLECTIVE ;  /* 0x000000000000791b */ /* 0x003fea0003800000 */
.L_x_1034:
[----:B------:R-:W-:Y:S01]  /*6690*/  FADD.FTZ R15, R16, R15 ;  /* 0x0000000f100f7221 */ /* 0x000fe20000010000 */
[----:B------:R-:W-:Y:S01]  /*66a0*/  MOV R10, R18 ;  /* 0x00000012000a7202 */ /* 0x000fe20000000f00 */
[----:B------:R-:W-:Y:S06]  /*66b0*/  BRA `(.L_x_1035) ;  /* 0xfffffff800c47947 */ /* 0x000fec000383ffff */
.L_x_1036:
        /* <DEDUP_REMOVED lines=12> */
.L_x_1266:


//--------------------- .text._ZN13group_norm_v218gn_bwd_cuda_kernelI6__halfLi320ELi3ELi16ELi80ELi1024ELb1ELb1ELi32ELi320ELi320ELi4ELb1ELi12ELb0ELb0ELNS_15WgradSyncMethodE3ENS_16CompileConditionILi1000EEEEEvPT_S6_S6_PKS5_S8_S8_S8_PKfflPfPj --------------------------
	.section	.text._ZN13group_norm_v218gn_bwd_cuda_kernelI6__halfLi320ELi3ELi16ELi80ELi1024ELb1ELb1ELi32ELi320ELi320ELi4ELb1ELi12ELb0ELb0ELNS_15WgradSyncMethodE3ENS_16CompileConditionILi1000EEEEEvPT_S6_S6_PKS5_S8_S8_S8_PKfflPfPj,"ax",@progbits
	.align	128
        .global         _ZN13group_norm_v218gn_bwd_cuda_kernelI6__halfLi320ELi3ELi16ELi80ELi1024ELb1ELb1ELi32ELi320ELi320ELi4ELb1ELi12ELb0ELb0ELNS_15WgradSyncMethodE3ENS_16CompileConditionILi1000EEEEEvPT_S6_S6_PKS5_S8_S8_S8_PKfflPfPj
        .type           _ZN13group_norm_v218gn_bwd_cuda_kernelI6__halfLi320ELi3ELi16ELi80ELi1024ELb1ELb1ELi32ELi320ELi320ELi4ELb1ELi12ELb0ELb0ELNS_15WgradSyncMethodE3ENS_16CompileConditionILi1000EEEEEvPT_S6_S6_PKS5_S8_S8_S8_PKfflPfPj,@function
        .size           _ZN13group_norm_v218gn_bwd_cuda_kernelI6__halfLi320ELi3ELi16ELi80ELi1024ELb1ELb1ELi32ELi320ELi320ELi4ELb1ELi12ELb0ELb0ELNS_15WgradSyncMethodE3ENS_16CompileConditionILi1000EEEEEvPT_S6_S6_PKS5_S8_S8_S8_PKfflPfPj,(.L_x_1267 - _ZN13group_norm_v218gn_bwd_cuda_kernelI6__halfLi320ELi3ELi16ELi80ELi1024ELb1ELb1ELi32ELi320ELi320ELi4ELb1ELi12ELb0ELb0ELNS_15WgradSyncMethodE3ENS_16CompileConditionILi1000EEEEEvPT_S6_S6_PKS5_S8_S8_S8_PKfflPfPj)
        .other          _ZN13group_norm_v218gn_bwd_cuda_kernelI6__halfLi320ELi3ELi16ELi80ELi1024ELb1ELb1ELi32ELi320ELi320ELi4ELb1ELi12ELb0ELb0ELNS_15WgradSyncMethodE3ENS_16CompileConditionILi1000EEEEEvPT_S6_S6_PKS5_S8_S8_S8_PKfflPfPj,@"STO_CUDA_ENTRY STV_DEFAULT"
_ZN13group_norm_v218gn_bwd_cuda_kernelI6__halfLi320ELi3ELi16ELi80ELi1024ELb1ELb1ELi32ELi320ELi320ELi4ELb1ELi12ELb0ELb0ELNS_15WgradSyncMethodE3ENS_16CompileConditionILi1000EEEEEvPT_S6_S6_PKS5_S8_S8_S8_PKfflPfPj:
.text._ZN13group_norm_v218gn_bwd_cuda_kernelI6__halfLi320ELi3ELi16ELi80ELi1024ELb1ELb1ELi32ELi320ELi320ELi4ELb1ELi12ELb0ELb0ELNS_15WgradSyncMethodE3ENS_16CompileConditionILi1000EEEEEvPT_S6_S6_PKS5_S8_S8_S8_PKfflPfPj:
        /* <DEDUP_REMOVED lines=30> */
.L_x_1039:
[----:B0-----:R-:W2:Y:S04]  /*01e0*/  LD.E.STRONG.GPU R5, desc[UR14][R2.64+0x30] ;  /* 0x0000300e02057980 */ /* 0x001ea8000c10f900 */
[----:B--2---:R-:W-:Y:S01]  /*01f0*/  CCTL.IVALL ;  /* 0x00000000ff00798f */ /* 0x004fe20002000000 */
[----:B------:R-:W-:Y:S05]  /*0200*/  YIELD ;  /* 0x0000000000007946 */ /* 0x000fea0003800000 */
[----:B-----5:R-:W-:-:S04]  /*0210*/  LOP3.LUT R5, R5, R0, RZ, 0x3c, !PT ;  /* 0x0000000005057212 */ /* 0x020fc800078e3cff */
[----:B------:R-:W-:-:S13]  /*0220*/  ISETP.GT.AND P0, PT, R5, -0x1, PT ;  /* 0xffffffff0500780c */ /* 0x000fda0003f04270 */
[----:B------:R-:W-:Y:S05]  /*0230*/  @P0 BRA `(.L_x_1039) ;  /* 0xfffffffc00e80947 */ /* 0x000fea000383ffff */
.L_x_1038:
[----:B------:R-:W-:Y:S05]  /*0240*/  WARPSYNC.ALL ;  /* 0x0000000000007948 */ /* 0x000fea0003800000 */
[----:B------:R-:W-:Y:S06]  /*0250*/  BAR.SYNC.DEFER_BLOCKING 0x0 ;  /* 0x0000000000007b1d */ /* 0x000fec0000010000 */
[----:B------:R-:W-:Y:S05]  /*0260*/  BRA `(.L_x_1040) ;  /* 0x00000050008c7947 */ /* 0x000fea0003800000 */
.L_x_1037:
        /* <DEDUP_REMOVED lines=40> */
.L_x_1052:
        /* <DEDUP_REMOVED lines=826> */
.L_x_1041:
        /* <DEDUP_REMOVED lines=156> */
.L_x_1043:
[----:B------:R-:W-:Y:S05]  /*4250*/  BSYNC.RECONVERGENT B0 ;  /* 0x0000000000007941 */ /* 0x000fea0003800200 */
.L_x_1042:
        /* <DEDUP_REMOVED lines=21> */
.L_x_1045:
[----:B------:R-:W-:Y:S05]  /*43b0*/  BSYNC.RECONVERGENT B0 ;  /* 0x0000000000007941 */ /* 0x000fea0003800200 */
.L_x_1044:
        /* <DEDUP_REMOVED lines=22> */
.L_x_1048:
[----:B------:R-:W2:Y:S04]  /*4520*/  LD.E.STRONG.GPU R31, desc[UR14][R28.64+0x30] ;  /* 0x0000300e1c1f7980 */ /* 0x000ea8000c10f900 */
[----:B--2---:R-:W-:Y:S01]  /*4530*/  CCTL.IVALL ;  /* 0x00000000ff00798f */ /* 0x004fe20002000000 */
[----:B------:R-:W-:Y:S05]  /*4540*/  YIELD ;  /* 0x0000000000007946 */ /* 0x000fea0003800000 */
[----:B-----5:R-:W-:-:S04]  /*4550*/  LOP3.LUT R31, R31, R30, RZ, 0x3c, !PT ;  /* 0x0000001e1f1f7212 */ /* 0x020fc800078e3cff */
[----:B------:R-:W-:-:S13]  /*4560*/  ISETP.GT.AND P0, PT, R31, -0x1, PT ;  /* 0xffffffff1f00780c */ /* 0x000fda0003f04270 */
[----:B------:R-:W-:Y:S05]  /*4570*/  @P0 BRA `(.L_x_1048) ;  /* 0xfffffffc00e80947 */ /* 0x000fea000383ffff */
.L_x_1047:
[----:B------:R-:W-:Y:S05]  /*4580*/  WARPSYNC.ALL ;  /* 0x0000000000007948 */ /* 0x000fea0003800000 */
[----:B------:R-:W-:Y:S06]  /*4590*/  BAR.SYNC.DEFER_BLOCKING 0x0 ;  /* 0x0000000000007b1d */ /* 0x000fec0000010000 */
[----:B------:R-:W-:Y:S05]  /*45a0*/  BRA `(.L_x_1049) ;  /* 0x0000000000547947 */ /* 0x000fea0003800000 */
.L_x_1046:
        /* <DEDUP_REMOVED lines=13> */
.L_x_1051:
[----:B------:R-:W2:Y:S04]  /*4680*/  LD.E.STRONG.GPU R31, desc[UR14][R28.64] ;  /* 0x0000000e1c1f7980 */ /* 0x000ea8000c10f900 */
[----:B--2---:R-:W-:Y:S01]  /*4690*/  CCTL.IVALL ;  /* 0x00000000ff00798f */ /* 0x004fe20002000000 */
[----:B------:R-:W-:Y:S05]  /*46a0*/  YIELD ;  /* 0x0000000000007946 */ /* 0x000fea0003800000 */
[----:B-----5:R-:W-:-:S04]  /*46b0*/  LOP3.LUT R31, R31, R30, RZ, 0x3c, !PT ;  /* 0x0000001e1f1f7212 */ /* 0x020fc800078e3cff */
[----:B------:R-:W-:-:S13]  /*46c0*/  ISETP.GT.AND P0, PT, R31, -0x1, PT ;  /* 0xffffffff1f00780c */ /* 0x000fda0003f04270 */
[----:B------:R-:W-:Y:S05]  /*46d0*/  @P0 BRA `(.L_x_1051) ;  /* 0xfffffffc00e80947 */ /* 0x000fea000383ffff */
.L_x_1050:
[----:B------:R-:W-:Y:S05]  /*46e0*/  WARPSYNC.ALL ;  /* 0x0000000000007948 */ /* 0x000fea0003800000 */
[----:B------:R-:W-:Y:S06]  /*46f0*/  BAR.SYNC.DEFER_BLOCKING 0x0 ;  /* 0x0000000000007b1d */ /* 0x000fec0000010000 */
.L_x_1049:
        /* <DEDUP_REMOVED lines=218> */
.L_x_1040:
        /* <DEDUP_REMOVED lines=57> */
.L_x_1064:
        /* <DEDUP_REMOVED lines=26> */
.L_x_1057:
        /* <DEDUP_REMOVED lines=33> */
.L_x_1056:
[----:B------:R-:W-:Y:S05]  /*5be0*/  BSYNC.RECONVERGENT B1 ;  /* 0x0000000000017941 */ /* 0x000fea0003800200 */
.L_x_1055:
        /* <DEDUP_REMOVED lines=25> */
.L_x_1059:
[----:B------:R-:W-:Y:S05]  /*5d80*/  BSYNC.RECONVERGENT B1 ;  /* 0x0000000000017941 */ /* 0x000fea0003800200 */
.L_x_1058:
        /* <DEDUP_REMOVED lines=28> */
.L_x_1054:
[----:B------:R-:W-:Y:S05]  /*5f50*/  BSYNC.RECONVERGENT B0 ;  /* 0x0000000000007941 */ /* 0x000fea0003800200 */
.L_x_1053:
[----:B------:R0:W-:Y:S01]  /*5f60*/  STS [R26], R35 ;  /* 0x000000231a007388 */ /* 0x0001e20000000800 */
[----:B------:R-:W1:Y:S01]  /*5f70*/  LDC.64 R6, c[0x0][0x388] ;  /* 0x0000e200ff067b82 */ /* 0x000e620000000a00 */
[----:B------:R-:W-:Y:S02]  /*5f80*/  ISETP.GT.U32.AND P1, PT, R40, 0x9, PT ;  /* 0x000000092800780c */ /* 0x000fe40003f24070 */
[----:B------:R0:W-:Y:S01]  /*5f90*/  STS [R26+0x500], R36 ;  /* 0x000500241a007388 */ /* 0x0001e20000000800 */
[----:B------:R-:W-:-:S04]  /*5fa0*/  MOV R8, R28 ;  /* 0x0000001c00087202 */ /* 0x000fc80000000f00 */
[----:B------:R-:W2:Y:S08]  /*5fb0*/  LDC.64 R4, c[0x0][0x390] ;  /* 0x0000e400ff047b82 */ /* 0x000eb00000000a00 */
[----:B0-----:R-:W-:Y:S06]  /*5fc0*/  BAR.SYNC.DEFER_BLOCKING 0x0 ;  /* 0x0000000000007b1d */ /* 0x001fec0000010000 */
.L_x_1063:
        /* <DEDUP_REMOVED lines=32> */
.L_x_1074:
        /* <DEDUP_REMOVED lines=10> */
.L_x_1062:
[----:B------:R-:W-:Y:S05]  /*6270*/  BSYNC.RECONVERGENT B0 ;  /* 0x0000000000007941 */ /* 0x000fea0003800200 */
.L_x_1061:
        /* <DEDUP_REMOVED lines=9> */
.L_x_1060:
        /* <DEDUP_REMOVED lines=8> */
.L_x_1066:
[----:B------:R-:W-:Y:S05]  /*6390*/  BSYNC B0 ;  /* 0x0000000000007941 */ /* 0x000fea0003800000 */
.L_x_1065:
        /* <DEDUP_REMOVED lines=8> */
.L_x_1067:
[----:B------:R-:W-:Y:S01]  /*6420*/  FADD.FTZ R12, R12, R9 ;  /* 0x000000090c0c7221 */ /* 0x000fe20000010000 */
[----:B------:R-:W-:-:S04]  /*6430*/  HFMA2 R19, -RZ, RZ, 0, 2.384185791015625e-07 ;  /* 0x00000004ff137431 */ /* 0x000fc800000001ff */
[----:B------:R-:W-:Y:S02]  /*6440*/  MOV R20, R12 ;  /* 0x0000000c00147202 */ /* 0x000fe40000000f00 */
[----:B------:R-:W-:-:S07]  /*6450*/  MOV R11, R18 ;  /* 0x00000012000b7202 */ /* 0x000fce0000000f00 */
[----:B------:R-:W-:Y:S05]  /*6460*/  WARPSYNC.COLLECTIVE R17, `(.L_x_1068) ;  /* 0x0000000011087348 */ /* 0x000fea0003c00000 */
[----:B------:R0:W1:Y:S02]  /*6470*/  SHFL.BFLY P3, R18, R20, R19, R22 ;  /* 0x0c00001314127389 */ /* 0x0000640000060016 */
[----:B01----:R-:W-:Y:S05]  /*6480*/  ENDCOLLECTIVE ;  /* 0x000000000000791b */ /* 0x003fea0003800000 */
.L_x_1068:
[----:B------:R-:W-:-:S05]  /*6490*/  FADD.FTZ R11, R11, R10 ;  /* 0x0000000a0b0b7221 */ /* 0x000fca0000010000 */
[----:B------:R-:W-:Y:S02]  /*64a0*/  MOV R20, R11 ;  /* 0x0000000b00147202 */ /* 0x000fe40000000f00 */
[----:B------:R-:W-:-:S07]  /*64b0*/  MOV R13, R18 ;  /* 0x00000012000d7202 */ /* 0x000fce0000000f00 */
[----:B------:R-:W-:Y:S05]  /*64c0*/  WARPSYNC.COLLECTIVE R17, `(.L_x_1069) ;  /* 0x0000000011087348 */ /* 0x000fea0003c00000 */
[----:B------:R0:W1:Y:S02]  /*64d0*/  SHFL.BFLY P3, R18, R20, R19, R22 ;  /* 0x0c00001314127389 */ /* 0x0000640000060016 */
[----:B01----:R-:W-:Y:S05]  /*64e0*/  ENDCOLLECTIVE ;  /* 0x000000000000791b */ /* 0x003fea0003800000 */
.L_x_1069:
[----:B------:R-:W-:Y:S01]  /*64f0*/  FADD.FTZ R13, R12, R13 ;  /* 0x0000000d0c0d7221 */ /* 0x000fe20000010000 */
[----:B------:R-:W-:-:S04]  /*6500*/  HFMA2 R19, -RZ, RZ, 0, 1.1920928955078125e-07 ;  /* 0x00000002ff137431 */ /* 0x000fc800000001ff */
[----:B------:R-:W-:Y:S02]  /*6510*/  MOV R20, R13 ;  /* 0x0000000d00147202 */ /* 0x000fe40000000f00 */
[----:B------:R-:W-:-:S07]  /*6520*/  MOV R14, R18 ;  /* 0x00000012000e7202 */ /* 0x000fce0000000f00 */
[----:B------:R-:W-:Y:S05]  /*6530*/  WARPSYNC.COLLECTIVE R17, `(.L_x_1070) ;  /* 0x0000000011087348 */ /* 0x000fea0003c00000 */
[----:B------:R0:W1:Y:S02]  /*6540*/  SHFL.BFLY P3, R18, R20, R19, R22 ;  /* 0x0c00001314127389 */ /* 0x0000640000060016 */
[----:B01----:R-:W-:Y:S05]  /*6550*/  ENDCOLLECTIVE ;  /* 0x000000000000791b */ /* 0x003fea0003800000 */
.L_x_1070:
[----:B------:R-:W-:-:S05]  /*6560*/  FADD.FTZ R14, R11, R14 ;  /* 0x0000000e0b0e7221 */ /* 0x000fca0000010000 */
[----:B------:R-:W-:Y:S02]  /*6570*/  MOV R20, R14 ;  /* 0x0000000e00147202 */ /* 0x000fe40000000f00 */
[----:B------:R-:W-:-:S07]  /*6580*/  MOV R16, R18 ;  /* 0x0000001200107202 */ /* 0x000fce0000000f00 */
[----:B------:R-:W-:Y:S05]  /*6590*/  WARPSYNC.COLLECTIVE R17, `(.L_x_1071) ;  /* 0x0000000011087348 */ /* 0x000fea0003c00000 */
[----:B------:R0:W1:Y:S02]  /*65a0*/  SHFL.BFLY P3, R18, R20, R19, R22 ;  /* 0x0c00001314127389 */ /* 0x0000640000060016 */
[----:B01----:R-:W-:Y:S05]  /*65b0*/  ENDCOLLECTIVE ;  /* 0x000000000000791b */ /* 0x003fea0003800000 */
.L_x_1071:
[----:B------:R-:W-:Y:S01]  /*65c0*/  FADD.FTZ R16, R13, R16 ;  /* 0x000000100d107221 */ /* 0x000fe20000010000 */
[----:B------:R-:W-:-:S04]  /*65d0*/  HFMA2 R19, -RZ, RZ, 0, 5.9604644775390625e-08 ;  /* 0x00000001ff137431 */ /* 0x000fc800000001ff */
[----:B------:R-:W-:Y:S02]  /*65e0*/  MOV R20, R16 ;  /* 0x0000001000147202 */ /* 0x000fe40000000f00 */
[----:B------:R-:W-:-:S07]  /*65f0*/  MOV R9, R18 ;  /* 0x0000001200097202 */ /* 0x000fce0000000f00 */
[----:B------:R-:W-:Y:S05]  /*6600*/  WARPSYNC.COLLECTIVE R17, `(.L_x_1072) ;  /* 0x0000000011087348 */ /* 0x000fea0003c00000 */
[----:B------:R0:W1:Y:S02]  /*6610*/  SHFL.BFLY P3, R18, R20, R19, R22 ;  /* 0x0c00001314127389 */ /* 0x0000640000060016 */
[----:B01----:R-:W-:Y:S05]  /*6620*/  ENDCOLLECTIVE ;  /* 0x000000000000791b */ /* 0x003fea0003800000 */
.L_x_1072:
[----:B------:R-:W-:-:S05]  /*6630*/  FADD.FTZ R9, R14, R9 ;  /* 0x000000090e097221 */ /* 0x000fca0000010000 */
[----:B------:R-:W-:Y:S02]  /*6640*/  MOV R20, R9 ;  /* 0x0000000900147202 */ /* 0x000fe40000000f00 */
[----:B------:R-:W-:-:S07]  /*6650*/  MOV R15, R18 ;  /* 0x00000012000f7202 */ /* 0x000fce0000000f00 */
[----:B------:R-:W-:Y:S05]  /*6660*/  WARPSYNC.COLLECTIVE R17, `(.L_x_1073) ;  /* 0x0000000011087348 */ /* 0x000fea0003c00000 */
[----:B------:R0:W1:Y:S02]  /*6670*/  SHFL.BFLY P3, R18, R20, R19, R22 ;  /* 0x0c00001314127389 */ /* 0x0000640000060016 */
[----:B01----:R-:W-:Y:S05]  /*6680*/  ENDCOLLECTIVE ;  /* 0x000000000000791b */ /* 0x003fea0003800000 */
.L_x_1073:
[----:B------:R-:W-:Y:S01]  /*6690*/  FADD.FTZ R15, R16, R15 ;  /* 0x0000000f100f7221 */ /* 0x000fe20000010000 */
[----:B------:R-:W-:Y:S01]  /*66a0*/  MOV R10, R18 ;  /* 0x00000012000a7202 */ /* 0x000fe20000000f00 */
[----:B------:R-:W-:Y:S06]  /*66b0*/  BRA `(.L_x_1074) ;  /* 0xfffffff800c47947 */ /* 0x000fec000383ffff */
.L_x_1075:
        /* <DEDUP_REMOVED lines=12> */
.L_x_1267:


//--------------------- .text._ZN13group_norm_v214gn_cuda_kernelI6__halfLi320ELi3ELi32ELi40ELi1024ELb0ELi16ELi320ELi320ELi4ELb1ELi5ELb0ELb0ENS_16CompileConditionILi1000EEEEEvPT_PKS4_S7_S7_flPfS8_Pj --------------------------
	.section	.text._ZN13group_norm_v214gn_cuda_kernelI6__halfLi320ELi3ELi32ELi40ELi1024ELb0ELi16ELi320ELi320ELi4ELb1ELi5ELb0ELb0ENS_16CompileConditionILi1000EEEEEvPT_PKS4_S7_S7_flPfS8_Pj,"ax",@progbits
	.align	128
        .global         _ZN13group_norm_v214gn_cuda_kernelI6__halfLi320ELi3ELi32ELi40ELi1024ELb0ELi16ELi320ELi320ELi4ELb1ELi5ELb0ELb0ENS_16CompileConditionILi1000EEEEEvPT_PKS4_S7_S7_flPfS8_Pj
        .type           _ZN13group_norm_v214gn_cuda_kernelI6__halfLi320ELi3ELi32ELi40ELi1024ELb0ELi16ELi320ELi320ELi4ELb1ELi5ELb0ELb0ENS_16CompileConditionILi1000EEEEEvPT_PKS4_S7_S7_flPfS8_Pj,@function
        .size           _ZN13group_norm_v214gn_cuda_kernelI6__halfLi320ELi3ELi32ELi40ELi1024ELb0ELi16ELi320ELi320ELi4ELb1ELi5ELb0ELb0ENS_16CompileConditionILi1000EEEEEvPT_PKS4_S7_S7_flPfS8_Pj,(.L_x_1268 - _ZN13group_norm_v214gn_cuda_kernelI6__halfLi320ELi3ELi32ELi40ELi1024ELb0ELi16ELi320ELi320ELi4ELb1ELi5ELb0ELb0ENS_16CompileConditionILi1000EEEEEvPT_PKS4_S7_S7_flPfS8_Pj)
        .other          _ZN13group_norm_v214gn_cuda_kernelI6__halfLi320ELi3ELi32ELi40ELi1024ELb0ELi16ELi320ELi320ELi4ELb1ELi5ELb0ELb0ENS_16CompileConditionILi1000EEEEEvPT_PKS4_S7_S7_flPfS8_Pj,@"STO_CUDA_ENTRY STV_DEFAULT"
_ZN13group_norm_v214gn_cuda_kernelI6__halfLi320ELi3ELi32ELi40ELi1024ELb0ELi16ELi320ELi320ELi4ELb1ELi5ELb0ELb0ENS_16CompileConditionILi1000EEEEEvPT_PKS4_S7_S7_flPfS8_Pj:
.text._ZN13group_norm_v214gn_cuda_kernelI6__halfLi320ELi3ELi32ELi40ELi1024ELb0ELi16ELi320ELi320ELi4ELb1ELi5ELb0ELb0ENS_16CompileConditionILi1000EEEEEvPT_PKS4_S7_S7_flPfS8_Pj:
        /* <DEDUP_REMOVED lines=41> */
[----:B------:R-:W-:Y:S02]  /*0290*/  SHF.L.U32 R0, R4, 0x1, RZ ;  /* 0x0000000104007819 */ /* 0x000fe400000006ff */
[----:B------:R-:W-:Y:S02]  /*02a0*/  LEA R49, R49, R2, 0x3 ;  /* 0x0000000231317211 */ /* 0x000fe400078e18ff */
[----:B------:R-:W-:-:S02]  /*02b0*/  MOV R2, 0x7fffffc1 ;  /* 0x7fffffc100027802 */ /* 0x000fc40000000f00 */
[----:B------:R-:W-:Y:S02]  /*02c0*/  LOP3.LUT R11, R0, 0x7e, RZ, 0xc0, !PT ;  /* 0x0000007e000b7812 */ /* 0x000fe400078ec0ff */
[----:B------:R-:W-:Y:S02]  /*02d0*/  MOV R4, UR6 ;  /* 0x0000000600047c02 */ /* 0x000fe40008000f00 */
[----:B------:R-:W-:Y:S02]  /*02e0*/  SEL R2, R2, 0x1, !P1 ;  /* 0x0000000102027807 */ /* 0x000fe40004800000 */
[----:B----4-:R-:W-:-:S07]  /*02f0*/  LEA R48, R8, R11, 0x5 ;  /* 0x0000000b08307211 */ /* 0x010fce00078e28ff */
.L_x_1082:
        /* <DEDUP_REMOVED lines=24> */
[----:B------:R-:W-:Y:S01]  /*0480*/  LOP3.LUT R53, R53, 0x18, RZ, 0xc0, !PT ;  /* 0x0000001835357812 */ /* 0x000fe200078ec0ff */
[--C-:B--2---:R-:W-:Y:S02]  /*0490*/  HADD2.F32 R0, -RZ, R14.reuse.H0_H0 ;  /* 0x2000000eff007230 */ /* 0x104fe40000004100 */
[----:B------:R-:W-:Y:S02]  /*04a0*/  HADD2.F32 R13, -RZ, R14.H1_H1 ;  /* 0x3000000eff0d7230 */ /* 0x000fe40000004100 */
[--C-:B------:R-:W-:Y:S02]  /*04b0*/  HADD2.F32 R14, -RZ, R15.reuse.H0_H0 ;  /* 0x2000000fff0e7230 */ /* 0x100fe40000004100 */
[----:B------:R-:W-:Y:S01]  /*04c0*/  FADD.FTZ R20, RZ, R0 ;  /* 0x00000000ff147221 */ /* 0x000fe20000010000 */
[----:B------:R-:W-:Y:S01]  /*04d0*/  FFMA.FTZ R22, R0, R0, RZ ;  /* 0x0000000000167223 */ /* 0x000fe200000100ff */
[----:B------:R-:W-:-:S02]  /*04e0*/  HADD2.F32 R15, -RZ, R15.H1_H1 ;  /* 0x3000000fff0f7230 */ /* 0x000fc40000004100 */
[----:B------:R-:W-:Y:S01]  /*04f0*/  FADD.FTZ R21, R20, R13 ;  /* 0x0000000d14157221 */ /* 0x000fe20000010000 */
[----:B------:R-:W-:Y:S01]  /*0500*/  FFMA.FTZ R23, R13, R13, R22 ;  /* 0x0000000d0d177223 */ /* 0x000fe20000010016 */
[--C-:B---3--:R-:W-:Y:S02]  /*0510*/  HADD2.F32 R16, -RZ, R18.reuse.H0_H0 ;  /* 0x20000012ff107230 */ /* 0x108fe40000004100 */
[----:B------:R-:W-:Y:S01]  /*0520*/  FADD.FTZ R20, R21, R14 ;  /* 0x0000000e15147221 */ /* 0x000fe20000010000 */
[----:B------:R-:W-:Y:S01]  /*0530*/  FFMA.FTZ R22, R14, R14, R23 ;  /* 0x0000000e0e167223 */ /* 0x000fe20000010017 */
[----:B------:R-:W-:Y:S02]  /*0540*/  HADD2.F32 R17, -RZ, R18.H1_H1 ;  /* 0x30000012ff117230 */ /* 0x000fe40000004100 */
[----:B------:R-:W-:Y:S01]  /*0550*/  FADD.FTZ R21, R20, R15 ;  /* 0x0000000f14157221 */ /* 0x000fe20000010000 */
[----:B------:R-:W-:Y:S01]  /*0560*/  FFMA.FTZ R23, R15, R15, R22 ;  /* 0x0000000f0f177223 */ /* 0x000fe20000010016 */
[----:B------:R-:W-:-:S02]  /*0570*/  HADD2.F32 R18, -RZ, R19.H0_H0 ;  /* 0x20000013ff127230 */ /* 0x000fc40000004100 */
[----:B------:R-:W-:Y:S01]  /*0580*/  FADD.FTZ R20, R21, R16 ;  /* 0x0000001015147221 */ /* 0x000fe20000010000 */
[----:B------:R-:W-:Y:S01]  /*0590*/  FFMA.FTZ R22, R16, R16, R23 ;  /* 0x0000001010167223 */ /* 0x000fe20000010017 */
[----:B------:R-:W-:Y:S02]  /*05a0*/  HADD2.F32 R19, -RZ, R19.H1_H1 ;  /* 0x30000013ff137230 */ /* 0x000fe40000004100 */
[----:B------:R-:W-:Y:S01]  /*05b0*/  FADD.FTZ R21, R20, R17 ;  /* 0x0000001114157221 */ /* 0x000fe20000010000 */
[----:B------:R-:W-:Y:S01]  /*05c0*/  FFMA.FTZ R23, R17, R17, R22 ;  /* 0x0000001111177223 */ /* 0x000fe20000010016 */
[--C-:B----4-:R-:W-:Y:S02]  /*05d0*/  HADD2.F32 R20, -RZ, R42.reuse.H0_H0 ;  /* 0x2000002aff147230 */ /* 0x110fe40000004100 */
[----:B------:R-:W-:Y:S01]  /*05e0*/  FADD.FTZ R22, R21, R18 ;  /* 0x0000001215167221 */ /* 0x000fe20000010000 */
[----:B------:R-:W-:Y:S01]  /*05f0*/  FFMA.FTZ R26, R18, R18, R23 ;  /* 0x00000012121a7223 */ /* 0x000fe20000010017 */
[----:B------:R-:W-:-:S02]  /*0600*/  HADD2.F32 R21, -RZ, R42.H1_H1 ;  /* 0x3000002aff157230 */ /* 0x000fc40000004100 */
[----:B------:R-:W-:Y:S01]  /*0610*/  FADD.FTZ R23, R22, R19 ;  /* 0x0000001316177221 */ /* 0x000fe20000010000 */
[----:B------:R-:W-:Y:S01]  /*0620*/  FFMA.FTZ R25, R19, R19, R26 ;  /* 0x0000001313197223 */ /* 0x000fe2000001001a */
[--C-:B------:R-:W-:Y:S02]  /*0630*/  HADD2.F32 R42, -RZ, R43.reuse.H0_H0 ;  /* 0x2000002bff2a7230 */ /* 0x100fe40000004100 */
[----:B------:R-:W-:Y:S01]  /*0640*/  FADD.FTZ R22, R23, R20 ;  /* 0x0000001417167221 */ /* 0x000fe20000010000 */
[----:B------:R-:W-:Y:S01]  /*0650*/  FFMA.FTZ R26, R20, R20, R25 ;  /* 0x00000014141a7223 */ /* 0x000fe20000010019 */
[----:B------:R-:W-:Y:S02]  /*0660*/  HADD2.F32 R43, -RZ, R43.H1_H1 ;  /* 0x3000002bff2b7230 */ /* 0x000fe40000004100 */
[----:B------:R-:W-:Y:S01]  /*0670*/  FADD.FTZ R23, R22, R21 ;  /* 0x0000001516177221 */ /* 0x000fe20000010000 */
[----:B------:R-:W-:Y:S01]  /*0680*/  FFMA.FTZ R25, R21, R21, R26 ;  /* 0x0000001515197223 */ /* 0x000fe2000001001a */
[----:B-----5:R-:W-:-:S02]  /*0690*/  HADD2.F32 R44, -RZ, R46.H0_H0 ;  /* 0x2000002eff2c7230 */ /* 0x020fc40000004100 */
[----:B------:R-:W-:Y:S01]  /*06a0*/  FADD.FTZ R22, R23, R42 ;  /* 0x0000002a17167221 */ /* 0x000fe20000010000 */
[----:B------:R-:W-:Y:S01]  /*06b0*/  FFMA.FTZ R26, R42, R42, R25 ;  /* 0x0000002a2a1a7223 */ /* 0x000fe20000010019 */
[----:B------:R-:W-:Y:S02]  /*06c0*/  HADD2.F32 R45, -RZ, R46.H1_H1 ;  /* 0x3000002eff2d7230 */ /* 0x000fe40000004100 */
[----:B------:R-:W-:Y:S01]  /*06d0*/  FADD.FTZ R23, R22, R43 ;  /* 0x0000002b16177221 */ /* 0x000fe20000010000 */
[----:B------:R-:W-:Y:S01]  /*06e0*/  FFMA.FTZ R25, R43, R43, R26 ;  /* 0x0000002b2b197223 */ /* 0x000fe2000001001a */
[--C-:B------:R-:W-:Y:S02]  /*06f0*/  HADD2.F32 R46, -RZ, R47.reuse.H0_H0 ;  /* 0x2000002fff2e7230 */ /* 0x100fe40000004100 */
[----:B------:R-:W-:Y:S01]  /*0700*/  FADD.FTZ R22, R23, R44 ;  /* 0x0000002c17167221 */ /* 0x000fe20000010000 */
[----:B------:R-:W-:Y:S01]  /*0710*/  FFMA.FTZ R26, R44, R44, R25 ;  /* 0x0000002c2c1a7223 */ /* 0x000fe20000010019 */
[----:B------:R-:W-:-:S02]  /*0720*/  HADD2.F32 R47, -RZ, R47.H1_H1 ;  /* 0x3000002fff2f7230 */ /* 0x000fc40000004100 */
[----:B------:R-:W-:Y:S01]  /*0730*/  FADD.FTZ R23, R22, R45 ;  /* 0x0000002d16177221 */ /* 0x000fe20000010000 */
[----:B------:R-:W-:-:S03]  /*0740*/  FFMA.FTZ R25, R45, R45, R26 ;  /* 0x0000002d2d197223 */ /* 0x000fc6000001001a */
        /* <DEDUP_REMOVED lines=22> */
[C---:B------:R-:W-:Y:S02]  /*08b0*/  IADD3 R30, PT, PT, R23.reuse, 0x1c, RZ ;  /* 0x0000001c171e7810 */ /* 0x040fe40007ffe0ff */
[----:B------:R-:W-:-:S02]  /*08c0*/  IADD3 R32, PT, PT, R23, 0x20, RZ ;  /* 0x0000002017207810 */ /* 0x000fc40007ffe0ff */
[----:B-1----:R-:W-:Y:S02]  /*08d0*/  LEA R36, R25, R36, 0x18 ;  /* 0x0000002419247211 */ /* 0x002fe400078ec0ff */
[----:B------:R-:W-:Y:S02]  /*08e0*/  SHF.R.U32.HI R25, RZ, 0x2, R23 ;  /* 0x00000002ff197819 */ /* 0x000fe40000011617 */
[----:B------:R-:W-:Y:S01]  /*08f0*/  IADD3 R34, PT, PT, R23, 0x24, RZ ;  /* 0x0000002417227810 */ /* 0x000fe20007ffe0ff */
[--C-:B------:R-:W-:Y:S01]  /*0900*/  IMAD R27, R27, 0x28, R36.reuse ;  /* 0x000000281b1b7824 */ /* 0x100fe200078e0224 */
        /* <DEDUP_REMOVED lines=9> */
[----:B------:R-:W-:Y:S01]  /*09a0*/  IMAD R35, R35, 0x28, R36 ;  /* 0x0000002823237824 */ /* 0x000fe200078e0224 */
[----:B------:R-:W-:Y:S01]  /*09b0*/  LDS.64 R24, [R24] ;  /* 0x0000000018187984 */ /* 0x000fe20000000a00 */
[----:B------:R-:W-:-:S02]  /*09c0*/  IADD3 R29, PT, PT, R38, R31, RZ ;  /* 0x0000001f261d7210 */ /* 0x000fc40007ffe0ff */
[----:B------:R-:W-:Y:S01]  /*09d0*/  SHF.R.U32.HI R37, RZ, 0x2, R28 ;  /* 0x00000002ff257819 */ /* 0x000fe2000001161c */
[----:B------:R-:W0:Y:S01]  /*09e0*/  LDS.64 R22, [R22] ;  /* 0x0000000016167984 */ /* 0x000e220000000a00 */
[C---:B------:R-:W-:Y:S02]  /*09f0*/  IADD3 R31, PT, PT, R38.reuse, R33, RZ ;  /* 0x00000021261f7210 */ /* 0x040fe40007ffe0ff */
[----:B------:R-:W-:Y:S01]  /*0a00*/  SHF.R.U32.HI R39, RZ, 0x2, R30 ;  /* 0x00000002ff277819 */ /* 0x000fe2000001161e */
[----:B------:R-:W1:Y:S01]  /*0a10*/  LDS.64 R26, [R27] ;  /* 0x000000001b1a7984 */ /* 0x000e620000000a00 */
[----:B------:R-:W-:Y:S01]  /*0a20*/  IMAD R37, R37, 0x28, R36 ;  /* 0x0000002825257824 */ /* 0x000fe200078e0224 */
[C---:B------:R-:W-:Y:S02]  /*0a30*/  IADD3 R33, PT, PT, R38.reuse, R35, RZ ;  /* 0x0000002326217210 */ /* 0x040fe40007ffe0ff */
[----:B------:R-:W2:Y:S01]  /*0a40*/  LDS.64 R28, [R29] ;  /* 0x000000001d1c7984 */ /* 0x000ea20000000a00 */
[----:B------:R-:W-:Y:S01]  /*0a50*/  SHF.R.U32.HI R41, RZ, 0x2, R32 ;  /* 0x00000002ff297819 */ /* 0x000fe20000011620 */
[----:B------:R-:W-:Y:S01]  /*0a60*/  IMAD R39, R39, 0x28, R36 ;  /* 0x0000002827277824 */ /* 0x000fe200078e0224 */
[C---:B------:R-:W-:Y:S01]  /*0a70*/  IADD3 R35, PT, PT, R38.reuse, R37, RZ ;  /* 0x0000002526237210 */ /* 0x040fe20007ffe0ff */
[----:B------:R-:W3:Y:S01]  /*0a80*/  LDS.64 R30, [R31] ;  /* 0x000000001f1e7984 */ /* 0x000ee20000000a00 */
[----:B------:R-:W-:Y:S01]  /*0a90*/  SHF.R.U32.HI R59, RZ, 0x2, R34 ;  /* 0x00000002ff3b7819 */ /* 0x000fe20000011622 */
[--C-:B------:R-:W-:Y:S01]  /*0aa0*/  IMAD R41, R41, 0x28, R36.reuse ;  /* 0x0000002829297824 */ /* 0x100fe200078e0224 */
[C---:B------:R-:W-:Y:S01]  /*0ab0*/  IADD3 R37, PT, PT, R38.reuse, R39, RZ ;  /* 0x0000002726257210 */ /* 0x040fe20007ffe0ff */
[----:B------:R-:W4:Y:S02]  /*0ac0*/  LDS.64 R32, [R33] ;  /* 0x0000000021207984 */ /* 0x000f240000000a00 */
[----:B------:R-:W-:Y:S01]  /*0ad0*/  IMAD R59, R59, 0x28, R36 ;  /* 0x000000283b3b7824 */ /* 0x000fe200078e0224 */
[C---:B------:R-:W-:Y:S01]  /*0ae0*/  IADD3 R39, PT, PT, R38.reuse, R41, RZ ;  /* 0x0000002926277210 */ /* 0x040fe20007ffe0ff */
[----:B------:R-:W5:Y:S03]  /*0af0*/  LDS.64 R34, [R35] ;  /* 0x0000000023227984 */ /* 0x000f660000000a00 */
[----:B------:R-:W-:Y:S01]  /*0b00*/  IADD3 R40, PT, PT, R38, R59, RZ ;  /* 0x0000003b26287210 */ /* 0x000fe20007ffe0ff */
        /* <DEDUP_REMOVED lines=23> */
.L_x_1077:
[----:B------:R-:W-:Y:S05]  /*0c80*/  BSYNC.RECONVERGENT B0 ;  /* 0x0000000000007941 */ /* 0x000fea0003800200 */
.L_x_1076:
[----:B0-----:R-:W0:Y:S01]  /*0c90*/  SHFL.BFLY PT, R23, R40, 0x2, 0x1f ;  /* 0x0c401f0028177f89 */ /* 0x001e2200000e0000 */
[C---:B------:R-:W-:Y:S02]  /*0ca0*/  LOP3.LUT P2, RZ, R8.reuse, 0x3e3, RZ, 0xc0, !PT ;  /* 0x000003e308ff7812 */ /* 0x040fe4000784c0ff */
[C---:B------:R-:W-:Y:S01]  /*0cb0*/  ISETP.GT.U32.AND P1, PT, R8.reuse, 0xff, PT ;  /* 0x000000ff0800780c */ /* 0x040fe20003f24070 */
[----:B------:R-:W1:Y:S01]  /*0cc0*/  SHFL.BFLY PT, R22, R41, 0x2, 0x1f ;  /* 0x0c401f0029167f89 */ /* 0x000e6200000e0000 */
[----:B------:R-:W-:-:S09]  /*0cd0*/  ISETP.NE.AND P3, PT, R8, RZ, PT ;  /* 0x000000ff0800720c */ /* 0x000fd20003f65270 */
[----:B------:R-:W2:Y:S01]  /*0ce0*/  @!P2 LDC.64 R26, c[0x0][0x3b8] ;  /* 0x0000ee00ff1aab82 */ /* 0x000ea20000000a00 */
[-C--:B------:R-:W-:Y:S01]  /*0cf0*/  @!P2 IMAD R31, R6, R5.reuse, UR6 ;  /* 0x00000006061fae24 */ /* 0x080fe2000f8e0205 */
[----:B------:R-:W-:Y:S01]  /*0d00*/  @!P1 SHF.L.U32 R30, R8, 0x1, RZ ;  /* 0x00000001081e9819 */ /* 0x000fe200000006ff */
[----:B------:R-:W-:-:S03]  /*0d10*/  @!P1 IMAD R33, R6, R5, UR6 ;  /* 0x0000000606219e24 */ /* 0x000fc6000f8e0205 */
[----:B------:R-:W-:Y:S02]  /*0d20*/  @!P1 LOP3.LUT R30, R30, 0x1c0, RZ, 0xc0, !PT ;  /* 0x000001c01e1e9812 */ /* 0x000fe400078ec0ff */
[----:B------:R-:W3:Y:S01]  /*0d30*/  @!P1 LDC.64 R24, c[0x0][0x3b8] ;  /* 0x0000ee00ff189b82 */ /* 0x000ee20000000a00 */
[----:B------:R-:W-:Y:S01]  /*0d40*/  @!P2 LEA R31, R31, R48, 0xa ;  /* 0x000000301f1fa211 */ /* 0x000fe200078e50ff */
[----:B0-----:R-:W-:Y:S01]  /*0d50*/  FADD.FTZ R23, R23, R40 ;  /* 0x0000002817177221 */ /* 0x001fe20000010000 */
[----:B------:R-:W-:Y:S02]  /*0d60*/  @!P1 LEA R30, R33, R30, 0x9 ;  /* 0x0000001e211e9211 */ /* 0x000fe400078e48ff */
[----:B------:R-:W-:Y:S01]  /*0d70*/  @!P1 LOP3.LUT R33, R8, 0x1f, RZ, 0xc0, !PT ;  /* 0x0000001f08219812 */ /* 0x000fe200078ec0ff */
[----:B-1----:R-:W-:Y:S02]  /*0d80*/  FADD.FTZ R28, R22, R41 ;  /* 0x00000029161c7221 */ /* 0x002fe40000010000 */
[----:B------:R-:W0:Y:S01]  /*0d90*/  SHFL.BFLY PT, R22, R23, 0x1, 0x1f ;  /* 0x0c201f0017167f89 */ /* 0x000e2200000e0000 */
[----:B------:R-:W-:-:S03]  /*0da0*/  @!P1 IADD3 R30, PT, PT, R30, R33, RZ ;  /* 0x000000211e1e9210 */ /* 0x000fc60007ffe0ff */
[----:B------:R-:W1:Y:S01]  /*0db0*/  SHFL.BFLY PT, R29, R28, 0x1, 0x1f ;  /* 0x0c201f001c1d7f89 */ /* 0x000e6200000e0000 */
[----:B--2---:R-:W-:Y:S01]  /*0dc0*/  @!P2 IMAD.WIDE.U32 R26, R31, 0x4, R26 ;  /* 0x000000041f1aa825 */ /* 0x004fe200078e001a */
[----:B------:R-:W-:-:S03]  /*0dd0*/  @!P1 SHF.L.U32 R31, R30, 0x1, RZ ;  /* 0x000000011e1f9819 */ /* 0x000fc600000006ff */
        /* <DEDUP_REMOVED lines=12> */
.L_x_1079:
[----:B------:R-:W2:Y:S04]  /*0ea0*/  LD.E.STRONG.GPU R23, desc[UR8][R54.64] ;  /* 0x0000000836177980 */ /* 0x000ea8000c10f900 */
[----:B--2---:R-:W-:Y:S01]  /*0eb0*/  CCTL.IVALL ;  /* 0x00000000ff00798f */ /* 0x004fe20002000000 */
[----:B------:R-:W-:Y:S05]  /*0ec0*/  YIELD ;  /* 0x0000000000007946 */ /* 0x000fea0003800000 */
[----:B-----5:R-:W-:-:S04]  /*0ed0*/  LOP3.LUT R23, R23, R22, RZ, 0x3c, !PT ;  /* 0x0000001617177212 */ /* 0x020fc800078e3cff */
[----:B------:R-:W-:-:S13]  /*0ee0*/  ISETP.GT.AND P2, PT, R23, -0x1, PT ;  /* 0xffffffff1700780c */ /* 0x000fda0003f44270 */
[----:B------:R-:W-:Y:S05]  /*0ef0*/  @P2 BRA `(.L_x_1079) ;  /* 0xfffffffc00e82947 */ /* 0x000fea000383ffff */
.L_x_1078:
        /* <DEDUP_REMOVED lines=9> */
[----:B------:R-:W5:Y:S01]  /*0f90*/  LDG.E.64.CONSTANT R24, desc[UR8][R24.64] ;  /* 0x0000000818187981 */ /* 0x000f62000c1e9b00 */
        /* <DEDUP_REMOVED lines=21> */
[----:B------:R-:W-:Y:S01]  /*10f0*/  LOP3.LUT P1, RZ, R8, 0x31f, RZ, 0xc0, !PT ;  /* 0x0000031f08ff7812 */ /* 0x000fe2000782c0ff */
[----:B-1----:R-:W-:-:S05]  /*1100*/  FADD.FTZ R30, R31, R30 ;  /* 0x0000001e1f1e7221 */ /* 0x002fca0000010000 */
[----:B------:R-:W1:Y:S01]  /*1110*/  SHFL.BFLY PT, R27, R30, 0x1, 0x1f ;  /* 0x0c201f001e1b7f89 */ /* 0x000e6200000e0000 */
[----:B--2---:R-:W-:-:S06]  /*1120*/  FADD.FTZ R29, R33, R26 ;  /* 0x0000001a211d7221 */ /* 0x004fcc0000010000 */
[----:B------:R-:W2:Y:S01]  /*1130*/  @!P1 S2R R35, SR_CgaCtaId ;  /* 0x0000000000239919 */ /* 0x000ea20000008800 */
[----:B------:R-:W3:Y:S01]  /*1140*/  SHFL.BFLY PT, R28, R29, 0x1, 0x1f ;  /* 0x0c201f001d1c7f89 */ /* 0x000ee200000e0000 */
[----:B-1----:R-:W-:Y:S01]  /*1150*/  FADD.FTZ R26, R30, R27 ;  /* 0x0000001b1e1a7221 */ /* 0x002fe20000010000 */
[----:B------:R-:W-:-:S03]  /*1160*/  @!P1 MOV R27, 0x400 ;  /* 0x00000400001b9802 */ /* 0x000fc60000000f00 */
[----:B------:R-:W-:Y:S01]  /*1170*/  @!P1 FMUL.FTZ R26, R26, 2.4414062863797880709e-05 ;  /* 0x37cccccd1a1a9820 */ /* 0x000fe20000410000 */
[----:B---3--:R-:W-:Y:S01]  /*1180*/  FADD.FTZ R32, R29, R28 ;  /* 0x0000001c1d207221 */ /* 0x008fe20000010000 */
[----:B------:R-:W-:Y:S02]  /*1190*/  @!P1 IADD3 R28, PT, PT, R27, 0xc80, RZ ;  /* 0x00000c801b1c9810 */ /* 0x000fe40007ffe0ff */
[----:B------:R-:W-:Y:S02]  /*11a0*/  @!P1 FMUL.FTZ R27, R26, R26 ;  /* 0x0000001a1a1b9220 */ /* 0x000fe40000410000 */
[----:B--2---:R-:W-:Y:S02]  /*11b0*/  @!P1 LEA R31, R35, R28, 0x18 ;  /* 0x0000001c231f9211 */ /* 0x004fe400078ec0ff */
[----:B------:R-:W-:Y:S02]  /*11c0*/  @!P1 FFMA.FTZ R27, R32, 2.4414062863797880709e-05, -R27 ;  /* 0x37cccccd201b9823 */ /* 0x000fe4000001081b */
[----:B------:R-:W-:-:S03]  /*11d0*/  @!P1 LEA.HI R31, R8, R31, RZ, 0x1e ;  /* 0x0000001f081f9211 */ /* 0x000fc600078ff0ff */
[----:B------:R-:W-:-:S05]  /*11e0*/  @!P1 FMNMX.FTZ R27, RZ, R27, !PT ;  /* 0x0000001bff1b9209 */ /* 0x000fca0007810000 */
[----:B------:R1:W-:Y:S01]  /*11f0*/  @!P1 STS.64 [R31], R26 ;  /* 0x0000001a1f009388 */ /* 0x0003e20000000a00 */
[----:B------:R-:W-:Y:S01]  /*1200*/  BAR.SYNC.DEFER_BLOCKING 0x0 ;  /* 0x0000000000007b1d */ /* 0x000fe20000010000 */
[----:B------:R-:W-:-:S04]  /*1210*/  IADD3 R4, P1, PT, R4, 0x5, RZ ;  /* 0x0000000504047810 */ /* 0x000fc80007f3e0ff */
[----:B------:R-:W-:Y:S01]  /*1220*/  IADD3.X R3, PT, PT, RZ, R3, RZ, P1, !PT ;  /* 0x00000003ff037210 */ /* 0x000fe20000ffe4ff */
[----:B------:R-:W-:Y:S08]  /*1230*/  @P0 BRA `(.L_x_1081) ;  /* 0x0000000000380947 */ /* 0x000ff00003800000 */
[----:B------:R-:W2:Y:S01]  /*1240*/  S2UR UR5, SR_CgaCtaId ;  /* 0x00000000000579c3 */ /* 0x000ea20000008800 */
[----:B------:R-:W-:Y:S01]  /*1250*/  UMOV UR4, 0x400 ;  /* 0x0000040000047882 */ /* 0x000fe20000000000 */
[----:B------:R-:W-:Y:S01]  /*1260*/  IADD3 R28, PT, PT, R53, R8, RZ ;  /* 0x00000008351c7210 */ /* 0x000fe20007ffe0ff */
[----:B------:R-:W-:-:S03]  /*1270*/  UIADD3 UR4, UPT, UPT, UR4, 0xc80, URZ ;  /* 0x00000c8004047890 */ /* 0x000fc6000fffe0ff */
[----:B------:R-:W-:-:S04]  /*1280*/  SHF.L.U32 R29, R28, 0x1, RZ ;  /* 0x000000011c1d7819 */ /* 0x000fc800000006ff */
[----:B------:R-:W-:-:S04]  /*1290*/  LEA R29, P1, R52, R29, 0x6 ;  /* 0x0000001d341d7211 */ /* 0x000fc800078230ff */
[----:B------:R-:W-:Y:S01]  /*12a0*/  LEA.HI.X R52, R52, RZ, R51, 0x6, P1 ;  /* 0x000000ff34347211 */ /* 0x000fe200008f3433 */
[----:B--2---:R-:W-:-:S06]  /*12b0*/  ULEA UR4, UR5, UR4, 0x18 ;  /* 0x0000000405047291 */ /* 0x004fcc000f8ec0ff */
[----:B-1----:R-:W-:-:S05]  /*12c0*/  LEA R26, R8, UR4, 0x3 ;  /* 0x00000004081a7c11 */ /* 0x002fca000f8e18ff */
[----:B------:R-:W1:Y:S01]  /*12d0*/  LDCU.64 UR4, c[0x0][0x3b0] ;  /* 0x00007600ff0477ac */ /* 0x000e620008000a00 */
[----:B------:R-:W2:Y:S01]  /*12e0*/  LDS.64 R26, [R26] ;  /* 0x000000001a1a7984 */ /* 0x000ea20000000a00 */
[----:B-1----:R-:W-:-:S04]  /*12f0*/  LEA R28, P1, R29, UR4, 0x2 ;  /* 0x000000041d1c7c11 */ /* 0x002fc8000f8210ff */
[----:B------:R-:W-:-:S05]  /*1300*/  LEA.HI.X R29, R29, UR5, R52, 0x2, P1 ;  /* 0x000000051d1d7c11 */ /* 0x000fca00088f1434 */
[----:B--2---:R2:W-:Y:S04]  /*1310*/  STG.E.64 desc[UR8][R28.64], R26 ;  /* 0x0000001a1c007986 */ /* 0x0045e8000c101b08 */
.L_x_1081:
[----:B------:R-:W-:Y:S05]  /*1320*/  BSYNC.RECONVERGENT B0 ;  /* 0x0000000000007941 */ /* 0x000fea0003800200 */
.L_x_1080:
[----:B------:R-:W3:Y:S01]  /*1330*/  S2UR UR5, SR_CgaCtaId ;  /* 0x00000000000579c3 */ /* 0x000ee20000008800 */
[----:B------:R-:W-:Y:S01]  /*1340*/  UMOV UR4, 0x400 ;  /* 0x0000040000047882 */ /* 0x000fe20000000000 */
[----:B------:R-:W-:Y:S01]  /*1350*/  IMAD.HI.U32 R56, R56, -0x33333333, RZ ;  /* 0xcccccccd38387827 */ /* 0x000fe200078e00ff */
[----:B------:R-:W-:Y:S01]  /*1360*/  UIADD3 UR4, UPT, UPT, UR4, 0xc80, URZ ;  /* 0x00000c8004047890 */ /* 0x000fe2000fffe0ff */
[----:B------:R-:W-:-:S03]  /*1370*/  LOP3.LUT R5, R5, 0x1, RZ, 0x3c, !PT ;  /* 0x0000000105057812 */ /* 0x000fc600078e3cff */
[----:B------:R-:W-:Y:S01]  /*1380*/  LEA.HI R56, R56, -R53, RZ, 0x1b ;  /* 0x8000003538387211 */ /* 0x000fe200078fd8ff */
[----:B---3--:R-:W-:-:S06]  /*1390*/  ULEA UR4, UR5, UR4, 0x18 ;  /* 0x0000000405047291 */ /* 0x008fcc000f8ec0ff */
[----:B-12---:R-:W-:-:S05]  /*13a0*/  LEA R26, R56, UR4, 0x3 ;  /* 0x00000004381a7c11 */ /* 0x006fca000f8e18ff */
[----:B------:R-:W1:Y:S01]  /*13b0*/  LDCU UR4, c[0x0][0x3a0] ;  /* 0x00007400ff0477ac */ /* 0x000e620008000800 */
[----:B------:R-:W1:Y:S02]  /*13c0*/  LDS.64 R26, [R26] ;  /* 0x000000001a1a7984 */ /* 0x000e640000000a00 */
[----:B-1----:R-:W-:Y:S01]  /*13d0*/  FADD.FTZ R27, R27, UR4 ;  /* 0x000000041b1b7e21 */ /* 0x002fe20008010000 */
[--C-:B------:R-:W-:Y:S01]  /*13e0*/  FADD.FTZ R29, R0, -R26.reuse ;  /* 0x8000001a001d7221 */ /* 0x100fe20000010000 */
[----:B------:R-:W1:Y:S01]  /*13f0*/  LDCU.64 UR4, c[0x0][0x380] ;  /* 0x00007000ff0477ac */ /* 0x000e620008000a00 */
[--C-:B------:R-:W-:Y:S01]  /*1400*/  FADD.FTZ R33, R16, -R26.reuse ;  /* 0x8000001a10217221 */ /* 0x100fe20000010000 */
[----:B------:R-:W2:Y:S01]  /*1410*/  MUFU.RSQ R0, R27 ;  /* 0x0000001b00007308 */ /* 0x000ea20000001400 */
[--C-:B------:R-:W-:Y:S01]  /*1420*/  FADD.FTZ R39, R20, -R26.reuse ;  /* 0x8000001a14277221 */ /* 0x100fe20000010000 */
[--C-:B------:R-:W-:Y:S01]  /*1430*/  FADD.FTZ R51, R44, -R26.reuse ;  /* 0x8000001a2c337221 */ /* 0x100fe20000010000 */
[--C-:B------:R-:W-:Y:S01]  /*1440*/  FADD.FTZ R13, R13, -R26.reuse ;  /* 0x8000001a0d0d7221 */ /* 0x100fe20000010000 */
[--C-:B------:R-:W-:Y:S01]  /*1450*/  FADD.FTZ R35, R18, -R26.reuse ;  /* 0x8000001a12237221 */ /* 0x100fe20000010000 */
[--C-:B------:R-:W-:Y:S01]  /*1460*/  FADD.FTZ R37, R19, -R26.reuse ;  /* 0x8000001a13257221 */ /* 0x100fe20000010000 */
[--C-:B------:R-:W-:Y:S01]  /*1470*/  FADD.FTZ R15, R15, -R26.reuse ;  /* 0x8000001a0f0f7221 */ /* 0x100fe20000010000 */
[----:B------:R-:W-:Y:S01]  /*1480*/  FADD.FTZ R17, R17, -R26 ;  /* 0x8000001a11117221 */ /* 0x000fe20000010000 */
[----:B-----5:R-:W-:-:S02]  /*1490*/  HADD2.F32 R18, -RZ, R22.H0_H0 ;  /* 0x20000016ff127230 */ /* 0x020fc40000004100 */
[--C-:B------:R-:W-:Y:S01]  /*14a0*/  FADD.FTZ R31, R14, -R26.reuse ;  /* 0x8000001a0e1f7221 */ /* 0x100fe20000010000 */
[----:B------:R-:W-:Y:S02]  /*14b0*/  HADD2.F32 R19, -RZ, R24.H0_H0 ;  /* 0x20000018ff137230 */ /* 0x000fe40000004100 */
[--C-:B------:R-:W-:Y:S01]  /*14c0*/  FADD.FTZ R21, R21, -R26.reuse ;  /* 0x8000001a15157221 */ /* 0x100fe20000010000 */
[--C-:B------:R-:W-:Y:S01]  /*14d0*/  FADD.FTZ R41, R42, -R26.reuse ;  /* 0x8000001a2a297221 */ /* 0x100fe20000010000 */
[--C-:B------:R-:W-:Y:S01]  /*14e0*/  FADD.FTZ R43, R43, -R26.reuse ;  /* 0x8000001a2b2b7221 */ /* 0x100fe20000010000 */
[--C-:B------:R-:W-:Y:S01]  /*14f0*/  FADD.FTZ R45, R45, -R26.reuse ;  /* 0x8000001a2d2d7221 */ /* 0x100fe20000010000 */
[--C-:B------:R-:W-:Y:S01]  /*1500*/  FADD.FTZ R53, R46, -R26.reuse ;  /* 0x8000001a2e357221 */ /* 0x100fe20000010000 */
[----:B------:R-:W-:Y:S01]  /*1510*/  FADD.FTZ R47, R47, -R26 ;  /* 0x8000001a2f2f7221 */ /* 0x000fe20000010000 */
[C---:B--2---:R-:W-:Y:S01]  /*1520*/  FMUL.FTZ R29, R0.reuse, R29 ;  /* 0x0000001d001d7220 */ /* 0x044fe20000410000 */
        /* <DEDUP_REMOVED lines=18> */
[----:B------:R-:W-:Y:S01]  /*1650*/  FFMA.FTZ R32, R18, R32, R19 ;  /* 0x0000002012207223 */ /* 0x000fe20000010013 */
[----:B------:R-:W-:-:S02]  /*1660*/  HADD2.F32 R0, -RZ, R23.H0_H0 ;  /* 0x20000017ff007230 */ /* 0x000fc40000004100 */
[----:B------:R-:W-:Y:S02]  /*1670*/  HADD2.F32 R19, -RZ, R25.H0_H0 ;  /* 0x20000019ff137230 */ /* 0x000fe40000004100 */
[----:B------:R-:W-:Y:S02]  /*1680*/  HADD2.F32 R21, -RZ, R22.H1_H1 ;  /* 0x30000016ff157230 */ /* 0x000fe40000004100 */
[----:B------:R-:W-:Y:S02]  /*1690*/  HADD2.F32 R24, -RZ, R24.H1_H1 ;  /* 0x30000018ff187230 */ /* 0x000fe40000004100 */
[--C-:B------:R-:W-:Y:S01]  /*16a0*/  FFMA.FTZ R18, R14, R0, R19.reuse ;  /* 0x000000000e127223 */ /* 0x100fe20000010013 */
[----:B------:R-:W-:Y:S02]  /*16b0*/  HADD2.F32 R22, -RZ, R23.H1_H1 ;  /* 0x30000017ff167230 */ /* 0x000fe40000004100 */
[----:B------:R-:W-:Y:S01]  /*16c0*/  FFMA.FTZ R17, R0, R17, R19 ;  /* 0x0000001100117223 */ /* 0x000fe20000010013 */
[----:B------:R-:W-:-:S02]  /*16d0*/  HADD2.F32 R25, -RZ, R25.H1_H1 ;  /* 0x30000019ff197230 */ /* 0x000fc40000004100 */
[C-C-:B------:R-:W-:Y:S01]  /*16e0*/  FFMA.FTZ R30, R0.reuse, R30, R19.reuse ;  /* 0x0000001e001e7223 */ /* 0x140fe20000010013 */
[----:B------:R-:W-:Y:S01]  /*16f0*/  FFMA.FTZ R34, R0, R34, R19 ;  /* 0x0000002200227223 */ /* 0x000fe20000010013 */
[----:B-1----:R-:W-:Y:S01]  /*1700*/  IADD3 R14, P1, PT, R11, UR4, RZ ;  /* 0x000000040b0e7c10 */ /* 0x002fe2000ff3e0ff */
[--C-:B------:R-:W-:Y:S01]  /*1710*/  FFMA.FTZ R20, R20, R21, R24.reuse ;  /* 0x0000001514147223 */ /* 0x100fe20000010018 */
[--C-:B------:R-:W-:Y:S01]  /*1720*/  FFMA.FTZ R13, R13, R22, R25.reuse ;  /* 0x000000160d0d7223 */ /* 0x100fe20000010019 */
[C-C-:B------:R-:W-:Y:S01]  /*1730*/  FFMA.FTZ R0, R22.reuse, R15, R25.reuse ;  /* 0x0000000f16007223 */ /* 0x140fe20000010019 */
[C-C-:B------:R-:W-:Y:S01]  /*1740*/  FFMA.FTZ R11, R22.reuse, R16, R25.reuse ;  /* 0x00000010160b7223 */ /* 0x140fe20000010019 */
[C-C-:B------:R-:W-:Y:S01]  /*1750*/  FFMA.FTZ R26, R21.reuse, R26, R24.reuse ;  /* 0x0000001a151a7223 */ /* 0x140fe20000010018 */
[C-C-:B------:R-:W-:Y:S01]  /*1760*/  FFMA.FTZ R27, R21.reuse, R27, R24.reuse ;  /* 0x0000001b151b7223 */ /* 0x140fe20000010018 */
[----:B------:R-:W-:Y:S01]  /*1770*/  FFMA.FTZ R45, R21, R45, R24 ;  /* 0x0000002d152d7223 */ /* 0x000fe20000010018 */
[----:B------:R-:W-:Y:S01]  /*1780*/  FFMA.FTZ R25, R22, R36, R25 ;  /* 0x0000002416197223 */ /* 0x000fe20000010019 */
[----:B------:R-:W-:-:S02]  /*1790*/  IADD3.X R15, PT, PT, R12, UR5, RZ, P1, !PT ;  /* 0x000000050c0f7c10 */ /* 0x000fc40008ffe4ff */
[----:B------:R-:W-:Y:S02]  /*17a0*/  F2FP.F16.F32.PACK_AB R12, R20, R29 ;  /* 0x0000001d140c723e */ /* 0x000fe400000000ff */
        /* <DEDUP_REMOVED lines=10> */
[----:B------:R-:W-:-:S03]  /*1850*/  ISETP.GE.U32.AND P1, PT, R4, R10, PT ;  /* 0x0000000a0400720c */ /* 0x000fc60003f26070 */
[----:B------:R1:W-:Y:S01]  /*1860*/  STG.E.64 desc[UR8][R14.64+0x7800], R24 ;  /* 0x007800180e007986 */ /* 0x0003e2000c101b08 */
[----:B------:R-:W-:-:S13]  /*1870*/  ISETP.GE.AND.EX P1, PT, R3, R9, PT, P1 ;  /* 0x000000090300720c */ /* 0x000fda0003f26310 */
[----:B-1----:R-:W-:Y:S05]  /*1880*/  @!P1 BRA `(.L_x_1082) ;  /* 0xffffffe8009c9947 */ /* 0x002fea000383ffff */
[----:B------:R-:W-:Y:S05]  /*1890*/  EXIT ;  /* 0x000000000000794d */ /* 0x000fea0003800000 */
.L_x_1083:
        /* <DEDUP_REMOVED lines=14> */
.L_x_1268:


//--------------------- .text._ZN13group_norm_v214gn_cuda_kernelI6__halfLi320ELi1ELi32ELi40ELi1024ELb0ELi32ELi320ELi320ELi4ELb1ELi4ELb0ELb0ENS_16CompileConditionILi1000EEEEEvPT_PKS4_S7_S7_flPfS8_Pj --------------------------
	.section	.text._ZN13group_norm_v214gn_cuda_kernelI6__halfLi320ELi1ELi32ELi40ELi1024ELb0ELi32ELi320ELi320ELi4ELb1ELi4ELb0ELb0ENS_16CompileConditionILi1000EEEEEvPT_PKS4_S7_S7_flPfS8_Pj,"ax",@progbits
	.align	128
        .global         _ZN13group_norm_v214gn_cuda_kernelI6__halfLi320ELi1ELi32ELi40ELi1024ELb0ELi32ELi320ELi320ELi4ELb1ELi4ELb0ELb0ENS_16CompileConditionILi1000EEEEEvPT_PKS4_S7_S7_flPfS8_Pj
        .type           _ZN13group_norm_v214gn_cuda_kernelI6__halfLi320ELi1ELi32ELi40ELi1024ELb0ELi32ELi320ELi320ELi4ELb1ELi4ELb0ELb0ENS_16CompileConditionILi1000EEEEEvPT_PKS4_S7_S7_flPfS8_Pj,@function
        .size           _ZN13group_norm_v214gn_cuda_kernelI6__halfLi320ELi1ELi32ELi40ELi1024ELb0ELi32ELi320ELi320ELi4ELb1ELi4ELb0ELb0ENS_16CompileConditionILi1000EEEEEvPT_PKS4_S7_S7_flPfS8_Pj,(.L_x_1269 - _ZN13group_norm_v214gn_cuda_kernelI6__halfLi320ELi1ELi32ELi40ELi1024ELb0ELi32ELi320ELi320ELi4ELb1ELi4ELb0ELb0ENS_16CompileConditionILi1000EEEEEvPT_PKS4_S7_S7_flPfS8_Pj)
        .other          _ZN13group_norm_v214gn_cuda_kernelI6__halfLi320ELi1ELi32ELi40ELi1024ELb0ELi32ELi320ELi320ELi4ELb1ELi4ELb0ELb0ENS_16CompileConditionILi1000EEEEEvPT_PKS4_S7_S7_flPfS8_Pj,@"STO_CUDA_ENTRY STV_DEFAULT"
_ZN13group_norm_v214gn_cuda_kernelI6__halfLi320ELi1ELi32ELi40ELi1024ELb0ELi32ELi320ELi320ELi4ELb1ELi4ELb0ELb0ENS_16CompileConditionILi1000EEEEEvPT_PKS4_S7_S7_flPfS8_Pj:
.text._ZN13group_norm_v214gn_cuda_kernelI6__halfLi320ELi1ELi32ELi40ELi1024ELb0ELi32ELi320ELi320ELi4ELb1ELi4ELb0ELb0ENS_16CompileConditionILi1000EEEEEvPT_PKS4_S7_S7_flPfS8_Pj:
        /* <DEDUP_REMOVED lines=8> */
[----:B------:R-:W1:Y:S01]  /*0080*/  LDC.64 R38, c[0x0][0x390] ;  /* 0x0000e400ff267b82 */ /* 0x000e620000000a00 */
[----:B------:R-:W2:Y:S07]  /*0090*/  LDCU.64 UR8, c[0x0][0x358] ;  /* 0x00006b00ff0877ac */ /* 0x000eae0008000a00 */
[----:B------:R-:W3:Y:S01]  /*00a0*/  LDC.64 R36, c[0x0][0x398] ;  /* 0x0000e600ff247b82 */ /* 0x000ee20000000a00 */
[----:B------:R-:W4:Y:S07]  /*00b0*/  S2R R14, SR_CTAID.X ;  /* 0x00000000000e7919 */ /* 0x000f2e0000002500 */
[----:B------:R-:W4:Y:S01]  /*00c0*/  S2UR UR5, SR_CgaCtaId ;  /* 0x00000000000579c3 */ /* 0x000f220000008800 */
[----:B------:R-:W-:-:S07]  /*00d0*/  UMOV UR4, 0x400 ;  /* 0x0000040000047882 */ /* 0x000fce0000000000 */
[----:B------:R-:W4:Y:S01]  /*00e0*/  LDC.64 R84, c[0x0][0x3c0] ;  /* 0x0000f000ff547b82 */ /* 0x000f220000000a00 */
[----:B0-----:R-:W-:-:S05]  /*00f0*/  LOP3.LUT R0, R63, 0xffff, RZ, 0xc0, !PT ;  /* 0x0000ffff3f007812 */ /* 0x001fca00078ec0ff */
[----:B------:R-:W-:-:S05]  /*0100*/  IMAD R0, R0, 0xcccd, RZ ;  /* 0x0000cccd00007824 */ /* 0x000fca00078e02ff */
[----:B------:R-:W-:-:S04]  /*0110*/  SHF.R.U32.HI R25, RZ, 0x16, R0 ;  /* 0x00000016ff197819 */ /* 0x000fc80000011600 */
[----:B------:R-:W-:-:S05]  /*0120*/  PRMT R0, R25, 0x9910, RZ ;  /* 0x0000991019007816 */ /* 0x000fca00000000ff */
[----:B------:R-:W-:-:S05]  /*0130*/  IMAD R0, R0, 0x50, RZ ;  /* 0x0000005000007824 */ /* 0x000fca00078e02ff */
[----:B------:R-:W-:-:S04]  /*0140*/  IADD3 R0, PT, PT, RZ, -R0, RZ ;  /* 0x80000000ff007210 */ /* 0x000fc80007ffe0ff */
[----:B------:R-:W-:Y:S02]  /*0150*/  PRMT R2, R0, 0x7710, RZ ;  /* 0x0000771000027816 */ /* 0x000fe400000000ff */
[----:B------:R-:W-:Y:S02]  /*0160*/  LOP3.LUT R0, R64, 0x3, RZ, 0xc0, !PT ;  /* 0x0000000340007812 */ /* 0x000fe400078ec0ff */
[----:B------:R-:W-:-:S03]  /*0170*/  IADD3 R2, PT, PT, R2, R63, RZ ;  /* 0x0000003f02027210 */ /* 0x000fc60007ffe0ff */
[----:B------:R-:W-:Y:S01]  /*0180*/  IMAD R0, R0, 0x140, RZ ;  /* 0x0000014000007824 */ /* 0x000fe200078e02ff */
[----:B------:R-:W-:-:S04]  /*0190*/  LOP3.LUT R15, R2, 0xffff, RZ, 0xc0, !PT ;  /* 0x0000ffff020f7812 */ /* 0x000fc800078ec0ff */
[----:B------:R-:W-:-:S05]  /*01a0*/  LEA R62, R15, R0, 0x2 ;  /* 0x000000000f3e7211 */ /* 0x000fca00078e10ff */
[----:B-1----:R-:W-:-:S04]  /*01b0*/  IMAD.WIDE.U32 R38, R62, 0x2, R38 ;  /* 0x000000023e267825 */ /* 0x002fc800078e0026 */
[----:B---3--:R-:W-:Y:S02]  /*01c0*/  IMAD.WIDE.U32 R36, R62, 0x2, R36 ;  /* 0x000000023e247825 */ /* 0x008fe400078e0024 */
[----:B--2---:R-:W5:Y:S04]  /*01d0*/  LDG.E.64.CONSTANT R38, desc[UR8][R38.64] ;  /* 0x0000000826267981 */ /* 0x004f68000c1e9b00 */
[----:B------:R-:W5:Y:S01]  /*01e0*/  LDG.E.64.CONSTANT R36, desc[UR8][R36.64] ;  /* 0x0000000824247981 */ /* 0x000f62000c1e9b00 */
[----:B------:R-:W-:Y:S01]  /*01f0*/  SHF.L.U32 R2, R64, 0x3, RZ ;  /* 0x0000000340027819 */ /* 0x000fe200000006ff */
[----:B----4-:R-:W-:Y:S01]  /*0200*/  ULEA UR6, UR5, UR4, 0x18 ;  /* 0x0000000405067291 */ /* 0x010fe2000f8ec0ff */
[----:B------:R-:W-:Y:S01]  /*0210*/  SHF.L.U32 R61, R63, 0x3, RZ ;  /* 0x000000033f3d7819 */ /* 0x000fe200000006ff */
[----:B------:R-:W-:Y:S01]  /*0220*/  UIADD3 UR4, UPT, UPT, UR4, 0xc80, URZ ;  /* 0x00000c8004047890 */ /* 0x000fe2000fffe0ff */
[----:B------:R-:W-:-:S02]  /*0230*/  LOP3.LUT R4, R2, 0x18, RZ, 0xc0, !PT ;  /* 0x0000001802047812 */ /* 0x000fc400078ec0ff */
[----:B------:R-:W-:Y:S02]  /*0240*/  CS2R R22, SRZ ;  /* 0x0000000000167805 */ /* 0x000fe4000001ff00 */
[----:B------:R-:W-:Y:S01]  /*0250*/  LOP3.LUT P0, RZ, R14, 0x1f, RZ, 0xc0, !PT ;  /* 0x0000001f0eff7812 */ /* 0x000fe2000780c0ff */
[----:B------:R-:W-:Y:S01]  /*0260*/  ULEA UR4, UR5, UR4, 0x18 ;  /* 0x0000000405047291 */ /* 0x000fe2000f8ec0ff */
[----:B------:R-:W-:Y:S01]  /*0270*/  LEA.HI R3, R63, R4, RZ, 0x1e ;  /* 0x000000043f037211 */ /* 0x000fe200078ff0ff */
[----:B------:R-:W-:Y:S01]  /*0280*/  IMAD.WIDE.U32 R84, R64, 0x4, R84 ;  /* 0x0000000440547825 */ /* 0x000fe200078e0054 */
[----:B------:R-:W-:Y:S02]  /*0290*/  MOV R16, UR6 ;  /* 0x0000000600107c02 */ /* 0x000fe40008000f00 */
[----:B------:R-:W-:Y:S01]  /*02a0*/  MOV R21, 0x7fffffe1 ;  /* 0x7fffffe100157802 */ /* 0x000fe20000000f00 */
[----:B------:R-:W-:Y:S01]  /*02b0*/  IMAD R0, R3, 0x28, -R0 ;  /* 0x0000002803007824 */ /* 0x000fe200078e0a00 */
[----:B------:R-:W-:Y:S01]  /*02c0*/  SHF.L.U32 R20, R63, 0x1, RZ ;  /* 0x000000013f147819 */ /* 0x000fe200000006ff */
[----:B------:R-:W0:Y:S01]  /*02d0*/  LDC.64 R2, c[0x0][0x3b0] ;  /* 0x0000ec00ff027b82 */ /* 0x000e220000000a00 */
[----:B------:R-:W-:Y:S01]  /*02e0*/  IADD3 R18, PT, PT, R4, R63, RZ ;  /* 0x0000003f04127210 */ /* 0x000fe20007ffe0ff */
[----:B------:R-:W1:Y:S01]  /*02f0*/  LDCU UR6, c[0x0][0x374] ;  /* 0x00006e80ff0677ac */ /* 0x000e620008000800 */
        /* <DEDUP_REMOVED lines=27> */
[----:B0-----:R-:W-:Y:S01]  /*04b0*/  ISETP.EQ.U32.AND P1, PT, R2, RZ, PT ;  /* 0x000000ff0200720c */ /* 0x001fe20003f22070 */
[--C-:B------:R-:W-:Y:S01]  /*04c0*/  IMAD R13, R13, 0x28, R16.reuse ;  /* 0x000000280d0d7824 */ /* 0x100fe200078e0210 */
[----:B------:R-:W-:Y:S01]  /*04d0*/  LOP3.LUT R2, R61, 0x18, RZ, 0xc0, !PT ;  /* 0x000000183d027812 */ /* 0x000fe200078ec0ff */
[--C-:B------:R-:W-:Y:S01]  /*04e0*/  IMAD R27, R0, 0x28, R16.reuse ;  /* 0x00000028001b7824 */ /* 0x100fe200078e0210 */
[----:B------:R-:W-:Y:S01]  /*04f0*/  SHF.L.U32 R0, R14, 0x5, RZ ;  /* 0x000000050e007819 */ /* 0x000fe200000006ff */
[----:B------:R-:W-:Y:S01]  /*0500*/  IMAD R6, R15, 0x28, R16 ;  /* 0x000000280f067824 */ /* 0x000fe200078e0210 */
[----:B------:R-:W-:-:S02]  /*0510*/  IADD3 R60, PT, PT, R5, R2, RZ ;  /* 0x00000002053c7210 */ /* 0x000fc40007ffe0ff */
[C---:B------:R-:W-:Y:S02]  /*0520*/  IADD3 R35, PT, PT, R2.reuse, R35, RZ ;  /* 0x0000002302237210 */ /* 0x040fe40007ffe0ff */
[C---:B------:R-:W-:Y:S02]  /*0530*/  IADD3 R34, PT, PT, R2.reuse, R7, RZ ;  /* 0x0000000702227210 */ /* 0x040fe40007ffe0ff */
[C---:B------:R-:W-:Y:S02]  /*0540*/  IADD3 R33, PT, PT, R2.reuse, R33, RZ ;  /* 0x0000002102217210 */ /* 0x040fe40007ffe0ff */
[C---:B------:R-:W-:Y:S02]  /*0550*/  IADD3 R32, PT, PT, R2.reuse, R9, RZ ;  /* 0x0000000902207210 */ /* 0x040fe40007ffe0ff */
[C---:B------:R-:W-:Y:S02]  /*0560*/  IADD3 R31, PT, PT, R2.reuse, R31, RZ ;  /* 0x0000001f021f7210 */ /* 0x040fe40007ffe0ff */
[----:B------:R-:W-:-:S02]  /*0570*/  IADD3 R30, PT, PT, R2, R11, RZ ;  /* 0x0000000b021e7210 */ /* 0x000fc40007ffe0ff */
[C---:B------:R-:W-:Y:S02]  /*0580*/  IADD3 R29, PT, PT, R2.reuse, R29, RZ ;  /* 0x0000001d021d7210 */ /* 0x040fe40007ffe0ff */
[C---:B------:R-:W-:Y:S02]  /*0590*/  IADD3 R28, PT, PT, R2.reuse, R13, RZ ;  /* 0x0000000d021c7210 */ /* 0x040fe40007ffe0ff */
[----:B------:R-:W-:Y:S02]  /*05a0*/  IADD3 R27, PT, PT, R2, R27, RZ ;  /* 0x0000001b021b7210 */ /* 0x000fe40007ffe0ff */
[----:B------:R-:W-:Y:S02]  /*05b0*/  LOP3.LUT R2, R62, 0xffff, RZ, 0xc0, !PT ;  /* 0x0000ffff3e027812 */ /* 0x000fe400078ec0ff */
[----:B------:R-:W-:Y:S02]  /*05c0*/  LOP3.LUT R0, R0, 0x3e0, RZ, 0xc0, !PT ;  /* 0x000003e000007812 */ /* 0x000fe400078ec0ff */
[----:B------:R-:W-:Y:S01]  /*05d0*/  ISETP.EQ.OR.EX P0, PT, R3, RZ, P0, P1 ;  /* 0x000000ff0300720c */ /* 0x000fe20000702710 */
[----:B------:R-:W-:Y:S01]  /*05e0*/  IMAD R3, R2, 0x667, RZ ;  /* 0x0000066702037824 */ /* 0x000fe200078e02ff */
[----:B------:R-:W-:-:S02]  /*05f0*/  IADD3 R26, PT, PT, R25, R0, RZ ;  /* 0x00000000191a7210 */ /* 0x000fc40007ffe0ff */
[C---:B------:R-:W-:Y:S02]  /*0600*/  SHF.L.U32 R0, R14.reuse, 0x1, RZ ;  /* 0x000000010e007819 */ /* 0x040fe400000006ff */
[----:B------:R-:W-:Y:S02]  /*0610*/  ISETP.NE.AND P1, PT, R14, RZ, PT ;  /* 0x000000ff0e00720c */ /* 0x000fe40003f25270 */
[----:B------:R-:W-:Y:S02]  /*0620*/  LOP3.LUT R0, R0, 0x3e, RZ, 0xc0, !PT ;  /* 0x0000003e00007812 */ /* 0x000fe400078ec0ff */
[----:B------:R-:W-:Y:S02]  /*0630*/  LEA.HI R16, R3, -R4, RZ, 0x10 ;  /* 0x8000000403107211 */ /* 0x000fe400078f80ff */
[----:B------:R-:W-:Y:S02]  /*0640*/  LEA R25, R25, R6, 0x3 ;  /* 0x0000000619197211 */ /* 0x000fe400078e18ff */
[----:B------:R-:W-:-:S02]  /*0650*/  ISETP.GT.U32.OR P0, PT, R63, 0x7, P0 ;  /* 0x000000073f00780c */ /* 0x000fc40000704470 */
[----:B------:R-:W-:Y:S02]  /*0660*/  SEL R21, R21, 0x1, !P1 ;  /* 0x0000000115157807 */ /* 0x000fe40004800000 */
[----:B------:R-:W-:Y:S02]  /*0670*/  LOP3.LUT R20, R20, 0x1fe, RZ, 0xc0, !PT ;  /* 0x000001fe14147812 */ /* 0x000fe400078ec0ff */
[C---:B------:R-:W-:Y:S02]  /*0680*/  LEA R19, R63.reuse, R0, 0x4 ;  /* 0x000000003f137211 */ /* 0x040fe400078e20ff */
[----:B------:R-:W-:Y:S02]  /*0690*/  SHF.L.U32 R18, R18, 0x1, RZ ;  /* 0x0000000112127819 */ /* 0x000fe400000006ff */
[----:B------:R-:W-:Y:S02]  /*06a0*/  LEA.HI R17, R63, UR4, RZ, 0x1e ;  /* 0x000000043f117c11 */ /* 0x000fe4000f8ff0ff */
[----:B-1----:R-:W-:-:S07]  /*06b0*/  LEA R16, R16, UR4, 0x3 ;  /* 0x0000000410107c11 */ /* 0x002fce000f8e18ff */
.L_x_1090:
[----:B-1----:R-:W-:Y:S01]  /*06c0*/  HFMA2 R3, -RZ, RZ, 0, 0 ;  /* 0x00000000ff037431 */ /* 0x002fe200000001ff */
[----:B------:R-:W0:Y:S01]  /*06d0*/  LDCU.64 UR10, c[0x0][0x388] ;  /* 0x00007100ff0a77ac */ /* 0x000e220008000a00 */
[----:B------:R-:W-:Y:S01]  /*06e0*/  MOV R2, R62 ;  /* 0x0000003e00027202 */ /* 0x000fe20000000f00 */
[----:B------:R-:W-:Y:S02]  /*06f0*/  IMAD R7, R26, 0x500, RZ ;  /* 0x000005001a077824 */ /* 0x000fe400078e02ff */
[----:B------:R-:W-:Y:S02]  /*0700*/  IMAD R5, R23, 0x140000, RZ ;  /* 0x0014000017057824 */ /* 0x000fe400078e02ff */
        /* <DEDUP_REMOVED lines=17> */
[----:B------:R-:W-:Y:S01]  /*0820*/  CS2R R58, SRZ ;  /* 0x00000000003a7805 */ /* 0x000fe2000001ff00 */
[----:B--2---:R-:W-:-:S02]  /*0830*/  HADD2.F32 R0, -RZ, R10.H0_H0 ;  /* 0x2000000aff007230 */ /* 0x004fc40000004100 */
[----:B------:R-:W-:Y:S02]  /*0840*/  HADD2.F32 R13, -RZ, R10.H1_H1 ;  /* 0x3000000aff0d7230 */ /* 0x000fe40000004100 */
[--C-:B------:R-:W-:Y:S02]  /*0850*/  HADD2.F32 R12, -RZ, R11.reuse.H0_H0 ;  /* 0x2000000bff0c7230 */ /* 0x100fe40000004100 */
[----:B------:R-:W-:Y:S01]  /*0860*/  FADD.FTZ R8, RZ, R0 ;  /* 0x00000000ff087221 */ /* 0x000fe20000010000 */
[----:B------:R-:W-:Y:S01]  /*0870*/  FFMA.FTZ R10, R0, R0, RZ ;  /* 0x00000000000a7223 */ /* 0x000fe200000100ff */
[----:B------:R-:W-:Y:S02]  /*0880*/  HADD2.F32 R11, -RZ, R11.H1_H1 ;  /* 0x3000000bff0b7230 */ /* 0x000fe40000004100 */
[----:B------:R-:W-:Y:S01]  /*0890*/  FADD.FTZ R9, R8, R13 ;  /* 0x0000000d08097221 */ /* 0x000fe20000010000 */
[----:B------:R-:W-:Y:S01]  /*08a0*/  FFMA.FTZ R51, R13, R13, R10 ;  /* 0x0000000d0d337223 */ /* 0x000fe2000001000a */
[----:B---3--:R-:W-:-:S02]  /*08b0*/  HADD2.F32 R10, -RZ, R6.H0_H0 ;  /* 0x20000006ff0a7230 */ /* 0x008fc40000004100 */
[----:B------:R-:W-:Y:S01]  /*08c0*/  FADD.FTZ R8, R9, R12 ;  /* 0x0000000c09087221 */ /* 0x000fe20000010000 */
[----:B------:R-:W-:Y:S01]  /*08d0*/  FFMA.FTZ R50, R12, R12, R51 ;  /* 0x0000000c0c327223 */ /* 0x000fe20000010033 */
[----:B------:R-:W-:Y:S02]  /*08e0*/  HADD2.F32 R9, -RZ, R6.H1_H1 ;  /* 0x30000006ff097230 */ /* 0x000fe40000004100 */
[----:B0-----:R-:W-:Y:S01]  /*08f0*/  FADD.FTZ R5, R8, R11 ;  /* 0x0000000b08057221 */ /* 0x001fe20000010000 */
[----:B------:R-:W-:Y:S01]  /*0900*/  FFMA.FTZ R51, R11, R11, R50 ;  /* 0x0000000b0b337223 */ /* 0x000fe20000010032 */
[--C-:B------:R-:W-:Y:S02]  /*0910*/  HADD2.F32 R8, -RZ, R7.reuse.H0_H0 ;  /* 0x20000007ff087230 */ /* 0x100fe40000004100 */
[----:B------:R-:W-:Y:S01]  /*0920*/  FADD.FTZ R4, R5, R10 ;  /* 0x0000000a05047221 */ /* 0x000fe20000010000 */
[----:B------:R-:W-:Y:S01]  /*0930*/  FFMA.FTZ R6, R10, R10, R51 ;  /* 0x0000000a0a067223 */ /* 0x000fe20000010033 */
[----:B------:R-:W-:-:S02]  /*0940*/  HADD2.F32 R7, -RZ, R7.H1_H1 ;  /* 0x30000007ff077230 */ /* 0x000fc40000004100 */
[----:B------:R-:W-:Y:S01]  /*0950*/  FADD.FTZ R5, R4, R9 ;  /* 0x0000000904057221 */ /* 0x000fe20000010000 */
[----:B------:R-:W-:Y:S01]  /*0960*/  FFMA.FTZ R51, R9, R9, R6 ;  /* 0x0000000909337223 */ /* 0x000fe20000010006 */
[--C-:B----4-:R-:W-:Y:S02]  /*0970*/  HADD2.F32 R6, -RZ, R2.reuse.H0_H0 ;  /* 0x20000002ff067230 */ /* 0x110fe40000004100 */
        /* <DEDUP_REMOVED lines=108> */
.L_x_1085:
[----:B------:R-:W-:Y:S05]  /*1040*/  BSYNC.RECONVERGENT B0 ;  /* 0x0000000000007941 */ /* 0x000fea0003800200 */
.L_x_1084:
[----:B0-----:R-:W0:Y:S01]  /*1050*/  SHFL.BFLY PT, R41, R58, 0x2, 0x1f ;  /* 0x0c401f003a297f89 */ /* 0x001e2200000e0000 */
[C---:B------:R-:W-:Y:S02]  /*1060*/  LOP3.LUT P1, RZ, R63.reuse, 0x3e3, RZ, 0xc0, !PT ;  /* 0x000003e33fff7812 */ /* 0x040fe4000782c0ff */
[----:B------:R-:W-:Y:S01]  /*1070*/  ISETP.NE.AND P2, PT, R63, RZ, PT ;  /* 0x000000ff3f00720c */ /* 0x000fe20003f45270 */
[----:B------:R-:W1:Y:S10]  /*1080*/  SHFL.BFLY PT, R40, R59, 0x2, 0x1f ;  /* 0x0c401f003b287f89 */ /* 0x000e7400000e0000 */
[----:B------:R-:W2:Y:S01]  /*1090*/  @!P1 LDC.64 R42, c[0x0][0x3b8] ;  /* 0x0000ee00ff2a9b82 */ /* 0x000ea20000000a00 */
[----:B0-----:R-:W-:Y:S01]  /*10a0*/  FADD.FTZ R44, R41, R58 ;  /* 0x0000003a292c7221 */ /* 0x001fe20000010000 */
[----:B-1----:R-:W-:-:S04]  /*10b0*/  FADD.FTZ R45, R40, R59 ;  /* 0x0000003b282d7221 */ /* 0x002fc80000010000 */
[----:B------:R-:W0:Y:S01]  /*10c0*/  SHFL.BFLY PT, R41, R44, 0x1, 0x1f ;  /* 0x0c201f002c297f89 */ /* 0x000e2200000e0000 */
[----:B------:R-:W-:-:S03]  /*10d0*/  @!P1 IMAD R40, R22, UR6, R64 ;  /* 0x0000000616289c24 */ /* 0x000fc6000f8e0240 */
[----:B------:R-:W1:Y:S02]  /*10e0*/  SHFL.BFLY PT, R46, R45, 0x1, 0x1f ;  /* 0x0c201f002d2e7f89 */ /* 0x000e6400000e0000 */
[----:B------:R-:W-:-:S05]  /*10f0*/  @!P1 LEA R47, R40, R19, 0x9 ;  /* 0x00000013282f9211 */ /* 0x000fca00078e48ff */
        /* <DEDUP_REMOVED lines=10> */
.L_x_1087:
[----:B------:R-:W2:Y:S04]  /*11a0*/  LD.E.STRONG.GPU R41, desc[UR8][R84.64] ;  /* 0x0000000854297980 */ /* 0x000ea8000c10f900 */
[----:B--2---:R-:W-:Y:S01]  /*11b0*/  CCTL.IVALL ;  /* 0x00000000ff00798f */ /* 0x004fe20002000000 */
[----:B------:R-:W-:Y:S05]  /*11c0*/  YIELD ;  /* 0x0000000000007946 */ /* 0x000fea0003800000 */
[----:B-----5:R-:W-:-:S04]  /*11d0*/  LOP3.LUT R41, R41, R40, RZ, 0x3c, !PT ;  /* 0x0000002829297212 */ /* 0x020fc800078e3cff */
[----:B------:R-:W-:-:S13]  /*11e0*/  ISETP.GT.AND P1, PT, R41, -0x1, PT ;  /* 0xffffffff2900780c */ /* 0x000fda0003f24270 */
[----:B------:R-:W-:Y:S05]  /*11f0*/  @P1 BRA `(.L_x_1087) ;  /* 0xfffffffc00e81947 */ /* 0x000fea000383ffff */
.L_x_1086:
[----:B------:R-:W-:Y:S01]  /*1200*/  ISETP.GT.U32.AND P1, PT, R63, 0xff, PT ;  /* 0x000000ff3f00780c */ /* 0x000fe20003f24070 */
[----:B------:R-:W-:Y:S05]  /*1210*/  WARPSYNC.ALL ;  /* 0x0000000000007948 */ /* 0x000fea0003800000 */
[----:B------:R-:W-:Y:S01]  /*1220*/  BAR.SYNC.DEFER_BLOCKING 0x0 ;  /* 0x0000000000007b1d */ /* 0x000fe20000010000 */
[----:B------:R-:W-:Y:S02]  /*1230*/  IADD3 R47, P2, PT, R24, 0x1, RZ ;  /* 0x00000001182f7810 */ /* 0x000fe40007f5e0ff */
[----:B0-----:R-:W-:Y:S02]  /*1240*/  CS2R R42, SRZ ;  /* 0x00000000002a7805 */ /* 0x001fe4000001ff00 */
[----:B------:R-:W-:Y:S01]  /*1250*/  IADD3.X R46, PT, PT, RZ, R23, RZ, P2, !PT ;  /* 0x00000017ff2e7210 */ /* 0x000fe200017fe4ff */
[----:B------:R-:W-:Y:S04]  /*1260*/  BSSY.RECONVERGENT B0, `(.L_x_1088) ;  /* 0x0000009000007945 */ /* 0x000fe80003800200 */
[----:B------:R-:W-:Y:S05]  /*1270*/  @P1 BRA `(.L_x_1089) ;  /* 0x00000000001c1947 */ /* 0x000fea0003800000 */
[----:B------:R-:W0:Y:S01]  /*1280*/  LDC.64 R40, c[0x0][0x3b8] ;  /* 0x0000ee00ff287b82 */ /* 0x000e220000000a00 */
[----:B------:R-:W-:-:S05]  /*1290*/  IMAD R43, R22, UR6, R64 ;  /* 0x00000006162b7c24 */ /* 0x000fca000f8e0240 */
[----:B------:R-:W-:-:S05]  /*12a0*/  LEA R43, R43, R20, 0x9 ;  /* 0x000000142b2b7211 */ /* 0x000fca00078e48ff */
[----:B0-----:R-:W-:-:S06]  /*12b0*/  IMAD.WIDE.U32 R40, R43, 0x4, R40 ;  /* 0x000000042b287825 */ /* 0x001fcc00078e0028 */
[----:B------:R-:W2:Y:S02]  /*12c0*/  LDG.E.64 R40, desc[UR8][R40.64] ;  /* 0x0000000828287981 */ /* 0x000ea4000c1e1b00 */
[----:B--2---:R-:W-:Y:S01]  /*12d0*/  FADD.FTZ R43, RZ, R40 ;  /* 0x00000028ff2b7221 */ /* 0x004fe20000010000 */
[----:B------:R-:W-:-:S07]  /*12e0*/  FADD.FTZ R42, RZ, R41 ;  /* 0x00000029ff2a7221 */ /* 0x000fce0000010000 */
.L_x_1089:
[----:B------:R-:W-:Y:S05]  /*12f0*/  BSYNC.RECONVERGENT B0 ;  /* 0x0000000000007941 */ /* 0x000fea0003800200 */
.L_x_1088:
[----:B------:R-:W0:Y:S01]  /*1300*/  SHFL.BFLY PT, R40, R43, 0x10, 0x1f ;  /* 0x0e001f002b287f89 */ /* 0x000e2200000e0000 */
[----:B------:R-:W-:Y:S01]  /*1310*/  LOP3.LUT P1, RZ, R63, 0x31f, RZ, 0xc0, !PT ;  /* 0x0000031f3fff7812 */ /* 0x000fe2000782c0ff */
[----:B------:R-:W1:Y:S01]  /*1320*/  LDCU UR5, c[0x0][0x3a0] ;  /* 0x00007400ff0577ac */ /* 0x000e620008000800 */
[----:B-----5:R-:W-:Y:S01]  /*1330*/  HADD2.F32 R51, -RZ, R39.H0_H0 ;  /* 0x20000027ff337230 */ /* 0x020fe20000004100 */
[----:B------:R-:W2:Y:S01]  /*1340*/  SHFL.BFLY PT, R41, R42, 0x10, 0x1f ;  /* 0x0e001f002a297f89 */ /* 0x000ea200000e0000 */
[----:B------:R-:W-:Y:S01]  /*1350*/  HADD2.F32 R53, -RZ, R37.H0_H0 ;  /* 0x20000025ff357230 */ /* 0x000fe20000004100 */
[----:B------:R-:W3:Y:S01]  /*1360*/  LDCU.64 UR10, c[0x0][0x380] ;  /* 0x00007000ff0a77ac */ /* 0x000ee20008000a00 */
[----:B------:R-:W-:Y:S01]  /*1370*/  HADD2.F32 R55, -RZ, R39.H1_H1 ;  /* 0x30000027ff377230 */ /* 0x000fe20000004100 */
[----:B------:R-:W-:Y:S01]  /*1380*/  LOP3.LUT R22, R22, 0x1, RZ, 0x3c, !PT ;  /* 0x0000000116167812 */ /* 0x000fe200078e3cff */
[----:B------:R-:W-:Y:S02]  /*1390*/  HADD2.F32 R57, -RZ, R37.H1_H1 ;  /* 0x30000025ff397230 */ /* 0x000fe40000004100 */
        /* <DEDUP_REMOVED lines=66> */
[----:B------:R-:W-:-:S02]  /*17c0*/  HADD2.F32 R42, -RZ, R38.H0_H0 ;  /* 0x20000026ff2a7230 */ /* 0x000fc40000004100 */
[C---:B-1----:R-:W-:Y:S01]  /*17d0*/  FMUL.FTZ R54, R23.reuse, R0 ;  /* 0x0000000017367220 */ /* 0x042fe20000410000 */
[----:B------:R-:W-:Y:S02]  /*17e0*/  HADD2.F32 R41, -RZ, R36.H0_H0 ;  /* 0x20000024ff297230 */ /* 0x000fe40000004100 */
        /* <DEDUP_REMOVED lines=8> */
[----:B------:R-:W-:-:S02]  /*1870*/  HADD2.F32 R50, -RZ, R38.H1_H1 ;  /* 0x30000026ff327230 */ /* 0x000fc40000004100 */
[C---:B------:R-:W-:Y:S01]  /*1880*/  FMUL.FTZ R13, R23.reuse, R13 ;  /* 0x0000000d170d7220 */ /* 0x040fe20000410000 */
[----:B------:R-:W-:Y:S02]  /*1890*/  HADD2.F32 R3, -RZ, R36.H1_H1 ;  /* 0x30000024ff037230 */ /* 0x000fe40000004100 */
        /* <DEDUP_REMOVED lines=23> */
[--C-:B------:R-:W-:Y:S01]  /*1a10*/  FFMA.FTZ R54, R54, R42, R41.reuse ;  /* 0x0000002a36367223 */ /* 0x100fe20000010029 */
[C-C-:B------:R-:W-:Y:S01]  /*1a20*/  FFMA.FTZ R48, R42.reuse, R86, R41.reuse ;  /* 0x000000562a307223 */ /* 0x140fe20000010029 */
[C-C-:B------:R-:W-:Y:S01]  /*1a30*/  FFMA.FTZ R45, R42.reuse, R2, R41.reuse ;  /* 0x000000022a2d7223 */ /* 0x140fe20000010029 */
[C-C-:B------:R-:W-:Y:S01]  /*1a40*/  FFMA.FTZ R43, R42.reuse, R88, R41.reuse ;  /* 0x000000582a2b7223 */ /* 0x140fe20000010029 */
[C-C-:B------:R-:W-:Y:S01]  /*1a50*/  FFMA.FTZ R23, R42.reuse, R90, R41.reuse ;  /* 0x0000005a2a177223 */ /* 0x140fe20000010029 */
[C-C-:B------:R-:W-:Y:S01]  /*1a60*/  FFMA.FTZ R10, R42.reuse, R92, R41.reuse ;  /* 0x0000005c2a0a7223 */ /* 0x140fe20000010029 */
[----:B------:R-:W-:Y:S01]  /*1a70*/  FFMA.FTZ R41, R42, R49, R41 ;  /* 0x000000312a297223 */ /* 0x000fe20000010029 */
[----:B---3--:R-:W-:Y:S01]  /*1a80*/  IADD3 R2, P1, PT, R15, UR10, RZ ;  /* 0x0000000a0f027c10 */ /* 0x008fe2000ff3e0ff */
[--C-:B------:R-:W-:Y:S01]  /*1a90*/  FFMA.FTZ R49, R13, R50, R3.reuse ;  /* 0x000000320d317223 */ /* 0x100fe20000010003 */
        /* <DEDUP_REMOVED lines=8> */
[----:B------:R-:W-:Y:S01]  /*1b20*/  FFMA.FTZ R15, R51, R4, R53 ;  /* 0x00000004330f7223 */ /* 0x000fe20000010035 */
[----:B------:R-:W-:Y:S01]  /*1b30*/  FFMA.FTZ R0, R55, R0, R57 ;  /* 0x0000000037007223 */ /* 0x000fe20000010039 */
[----:B------:R-:W0:Y:S01]  /*1b40*/  LDCU.64 UR10, c[0x0][0x3a8] ;  /* 0x00007500ff0a77ac */ /* 0x000e220008000a00 */
[--C-:B------:R-:W-:Y:S01]  /*1b50*/  FFMA.FTZ R5, R12, R51, R53.reuse ;  /* 0x000000330c057223 */ /* 0x100fe20000010035 */
[----:B------:R-:W-:Y:S01]  /*1b60*/  FFMA.FTZ R12, R51, R8, R53 ;  /* 0x00000008330c7223 */ /* 0x000fe20000010035 */
[----:B------:R-:W-:Y:S01]  /*1b70*/  F2FP.F16.F32.PACK_AB R6, R9, R6 ;  /* 0x000000060906723e */ /* 0x000fe200000000ff */
[----:B------:R-:W-:Y:S01]  /*1b80*/  FFMA.FTZ R8, R11, R55, R57 ;  /* 0x000000370b087223 */ /* 0x000fe20000010039 */
[----:B------:R-:W-:Y:S01]  /*1b90*/  F2FP.F16.F32.PACK_AB R9, R0, R15 ;  /* 0x0000000f0009723e */ /* 0x000fe200000000ff */
[----:B------:R-:W-:Y:S01]  /*1ba0*/  FFMA.FTZ R44, R51, R44, R53 ;  /* 0x0000002c332c7223 */ /* 0x000fe20000010035 */
        /* <DEDUP_REMOVED lines=8> */
[----:B------:R-:W-:Y:S01]  /*1c30*/  FFMA.FTZ R56, R51, R56, R53 ;  /* 0x0000003833387223 */ /* 0x000fe20000010035 */
[----:B------:R-:W-:Y:S01]  /*1c40*/  FFMA.FTZ R55, R55, R24, R57 ;  /* 0x0000001837377223 */ /* 0x000fe20000010039 */
[----:B------:R-:W-:-:S02]  /*1c50*/  F2FP.F16.F32.PACK_AB R70, R70, R43 ;  /* 0x0000002b4646723e */ /* 0x000fc400000000ff */
[----:B------:R-:W-:Y:S02]  /*1c60*/  F2FP.F16.F32.PACK_AB R5, R8, R5 ;  /* 0x000000050805723e */ /* 0x000fe400000000ff */
[----:B------:R-:W-:Y:S02]  /*1c70*/  F2FP.F16.F32.PACK_AB R43, R11, R44 ;  /* 0x0000002c0b2b723e */ /* 0x000fe400000000ff */
[----:B------:R-:W-:Y:S02]  /*1c80*/  F2FP.F16.F32.PACK_AB R4, R49, R54 ;  /* 0x000000363104723e */ /* 0x000fe400000000ff */
        /* <DEDUP_REMOVED lines=15> */
[----:B0-----:R-:W-:Y:S02]  /*1d80*/  ISETP.GE.U32.AND P1, PT, R47, UR10, PT ;  /* 0x0000000a2f007c0c */ /* 0x001fe4000bf26070 */
[----:B------:R-:W-:Y:S01]  /*1d90*/  MOV R24, R47 ;  /* 0x0000002f00187202 */ /* 0x000fe20000000f00 */
[----:B------:R1:W-:Y:S01]  /*1da0*/  STG.E.64 desc[UR8][R2.64+0xc800], R42 ;  /* 0x00c8002a02007986 */ /* 0x0003e2000c101b08 */
[----:B------:R-:W-:Y:S02]  /*1db0*/  ISETP.GE.AND.EX P1, PT, R46, UR11, PT, P1 ;  /* 0x0000000b2e007c0c */ /* 0x000fe4000bf26310 */
[----:B------:R-:W-:Y:S01]  /*1dc0*/  MOV R23, R46 ;  /* 0x0000002e00177202 */ /* 0x000fe20000000f00 */
[----:B------:R1:W-:Y:S04]  /*1dd0*/  STG.E.64 desc[UR8][R2.64+0xf000], R10 ;  /* 0x00f0000a02007986 */ /* 0x0003e8000c101b08 */
[----:B------:R1:W-:Y:S06]  /*1de0*/  STG.E.64 desc[UR8][R2.64+0x11800], R50 ;  /* 0x0118003202007986 */ /* 0x0003ec000c101b08 */
[----:B------:R-:W-:Y:S05]  /*1df0*/  @!P1 BRA `(.L_x_1090) ;  /* 0xffffffe800309947 */ /* 0x000fea000383ffff */
[----:B------:R-:W-:Y:S05]  /*1e00*/  EXIT ;  /* 0x000000000000794d */ /* 0x000fea0003800000 */
.L_x_1091:
        /* <DEDUP_REMOVED lines=15> */
.L_x_1269:


//--------------------- .text._ZN13group_norm_v214gn_cuda_kernelI6__halfLi320ELi3ELi32ELi40ELi1024ELb0ELi32ELi320ELi320ELi4ELb1ELi10ELb0ELb0ENS_16CompileConditionILi1000EEEEEvPT_PKS4_S7_S7_flPfS8_Pj --------------------------
	.section	.text._ZN13group_norm_v214gn_cuda_kernelI6__halfLi320ELi3ELi32ELi40ELi1024ELb0ELi32ELi320ELi320ELi4ELb1ELi10ELb0ELb0ENS_16CompileConditionILi1000EEEEEvPT_PKS4_S7_S7_flPfS8_Pj,"ax",@progbits
	.align	128
        .global         _ZN13group_norm_v214gn_cuda_kernelI6__halfLi320ELi3ELi32ELi40ELi1024ELb0ELi32ELi320ELi320ELi4ELb1ELi10ELb0ELb0ENS_16CompileConditionILi1000EEEEEvPT_PKS4_S7_S7_flPfS8_Pj
        .type           _ZN13group_norm_v214gn_cuda_kernelI6__halfLi320ELi3ELi32ELi40ELi1024ELb0ELi32ELi320ELi320ELi4ELb1ELi10ELb0ELb0ENS_16CompileConditionILi1000EEEEEvPT_PKS4_S7_S7_flPfS8_Pj,@function
        .size           _ZN13group_norm_v214gn_cuda_kernelI6__halfLi320ELi3ELi32ELi40ELi1024ELb0ELi32ELi320ELi320ELi4ELb1ELi10ELb0ELb0ENS_16CompileConditionILi1000EEEEEvPT_PKS4_S7_S7_flPfS8_Pj,(.L_x_1270 - _ZN13group_norm_v214gn_cuda_kernelI6__halfLi320ELi3ELi32ELi40ELi1024ELb0ELi32ELi320ELi320ELi4ELb1ELi10ELb0ELb0ENS_16CompileConditionILi1000EEEEEvPT_PKS4_S7_S7_flPfS8_Pj)
        .other          _ZN13group_norm_v214gn_cuda_kernelI6__halfLi320ELi3ELi32ELi40ELi1024ELb0ELi32ELi320ELi320ELi4ELb1ELi10ELb0ELb0ENS_16CompileConditionILi1000EEEEEvPT_PKS4_S7_S7_flPfS8_Pj,@"STO_CUDA_ENTRY STV_DEFAULT"
_ZN13group_norm_v214gn_cuda_kernelI6__halfLi320ELi3ELi32ELi40ELi1024ELb0ELi32ELi320ELi320ELi4ELb1ELi10ELb0ELb0ENS_16CompileConditionILi1000EEEEEvPT_PKS4_S7_S7_flPfS8_Pj:
.text._ZN13group_norm_v214gn_cuda_kernelI6__halfLi320ELi3ELi32ELi40ELi1024ELb0ELi32ELi320ELi320ELi4ELb1ELi10ELb0ELb0ENS_16CompileConditionILi1000EEEEEvPT_PKS4_S7_S7_flPfS8_Pj:
        /* <DEDUP_REMOVED lines=35> */
.L_x_1100:
        /* <DEDUP_REMOVED lines=155> */
[--C-:B------:R-:W-:Y:S01]  /*0be0*/  IMAD R25, R24, 0x28, R33.reuse ;  /* 0x0000002818197824 */ /* 0x100fe200078e0221 */
[----:B------:R-:W-:Y:S01]  /*0bf0*/  IADD3 R24, PT, PT, R28, 0x8, RZ ;  /* 0x000000081c187810 */ /* 0x000fe20007ffe0ff */
[--C-:B------:R-:W-:Y:S01]  /*0c00*/  IMAD R59, R60, 0x28, R33.reuse ;  /* 0x000000283c3b7824 */ /* 0x100fe200078e0221 */
[----:B------:R-:W-:Y:S01]  /*0c10*/  IADD3 R27, PT, PT, R36, R27, RZ ;  /* 0x0000001b241b7210 */ /* 0x000fe20007ffe0ff */
[--C-:B------:R-:W-:Y:S01]  /*0c20*/  IMAD R61, R61, 0x28, R33.reuse ;  /* 0x000000283d3d7824 */ /* 0x100fe200078e0221 */
[----:B------:R-:W-:Y:S01]  /*0c30*/  IADD3 R25, PT, PT, R25, R36, RZ ;  /* 0x0000002419197210 */ /* 0x000fe20007ffe0ff */
[----:B------:R-:W-:Y:S01]  /*0c40*/  IMAD R37, R58, 0x28, R33 ;  /* 0x000000283a257824 */ /* 0x000fe200078e0221 */
[----:B------:R-:W-:-:S02]  /*0c50*/  SHF.R.U32.HI R26, RZ, 0x2, R24 ;  /* 0x00000002ff1a7819 */ /* 0x000fc40000011618 */
[----:B------:R-:W-:Y:S02]  /*0c60*/  IADD3 R60, PT, PT, R36, R59, RZ ;  /* 0x0000003b243c7210 */ /* 0x000fe40007ffe0ff */
[----:B------:R-:W0:Y:S01]  /*0c70*/  LDS.64 R24, [R25] ;  /* 0x0000000019187984 */ /* 0x000e220000000a00 */
[----:B------:R-:W-:Y:S01]  /*0c80*/  IMAD R29, R26, 0x28, R33 ;  /* 0x000000281a1d7824 */ /* 0x000fe200078e0221 */
[C---:B------:R-:W-:Y:S02]  /*0c90*/  IADD3 R61, PT, PT, R36.reuse, R61, RZ ;  /* 0x0000003d243d7210 */ /* 0x040fe40007ffe0ff */
[----:B------:R-:W1:Y:S01]  /*0ca0*/  LDS.64 R26, [R27] ;  /* 0x000000001b1a7984 */ /* 0x000e620000000a00 */
[----:B------:R-:W-:Y:S02]  /*0cb0*/  SHF.R.U32.HI R32, RZ, 0x2, R32 ;  /* 0x00000002ff207819 */ /* 0x000fe40000011620 */
[----:B------:R-:W-:Y:S02]  /*0cc0*/  IADD3 R30, PT, PT, R36, R29, RZ ;  /* 0x0000001d241e7210 */ /* 0x000fe40007ffe0ff */
[----:B------:R-:W-:-:S02]  /*0cd0*/  IADD3 R29, PT, PT, R28, 0xc, RZ ;  /* 0x0000000c1c1d7810 */ /* 0x000fc40007ffe0ff */
[----:B------:R-:W-:Y:S01]  /*0ce0*/  SHF.R.U32.HI R28, RZ, 0x2, R35 ;  /* 0x00000002ff1c7819 */ /* 0x000fe20000011623 */
[----:B------:R-:W-:Y:S01]  /*0cf0*/  IMAD R35, R34, 0x28, R33 ;  /* 0x0000002822237824 */ /* 0x000fe200078e0221 */
[----:B------:R-:W2:Y:S01]  /*0d00*/  LDS.64 R30, [R30] ;  /* 0x000000001e1e7984 */ /* 0x000ea20000000a00 */
[----:B------:R-:W-:Y:S02]  /*0d10*/  SHF.R.U32.HI R29, RZ, 0x2, R29 ;  /* 0x00000002ff1d7819 */ /* 0x000fe4000001161d */
[--C-:B------:R-:W-:Y:S01]  /*0d20*/  IMAD R28, R28, 0x28, R33.reuse ;  /* 0x000000281c1c7824 */ /* 0x100fe200078e0221 */
[C---:B------:R-:W-:Y:S02]  /*0d30*/  IADD3 R34, PT, PT, R36.reuse, R35, RZ ;  /* 0x0000002324227210 */ /* 0x040fe40007ffe0ff */
[--C-:B------:R-:W-:Y:S02]  /*0d40*/  IMAD R29, R29, 0x28, R33.reuse ;  /* 0x000000281d1d7824 */ /* 0x100fe400078e0221 */
[----:B------:R-:W-:Y:S01]  /*0d50*/  IADD3 R28, PT, PT, R36, R28, RZ ;  /* 0x0000001c241c7210 */ /* 0x000fe20007ffe0ff */
[----:B------:R-:W-:Y:S01]  /*0d60*/  IMAD R33, R32, 0x28, R33 ;  /* 0x0000002820217824 */ /* 0x000fe200078e0221 */
[C---:B------:R-:W-:Y:S01]  /*0d70*/  IADD3 R32, PT, PT, R36.reuse, R37, RZ ;  /* 0x0000002524207210 */ /* 0x040fe20007ffe0ff */
[----:B------:R-:W-:Y:S01]  /*0d80*/  LDS.64 R34, [R34] ;  /* 0x0000000022227984 */ /* 0x000fe20000000a00 */
[----:B------:R-:W-:-:S02]  /*0d90*/  IADD3 R29, PT, PT, R36, R29, RZ ;  /* 0x0000001d241d7210 */ /* 0x000fc40007ffe0ff */
[----:B------:R-:W-:Y:S02]  /*0da0*/  IADD3 R36, PT, PT, R36, R33, RZ ;  /* 0x0000002124247210 */ /* 0x000fe40007ffe0ff */
[----:B------:R-:W-:Y:S04]  /*0db0*/  LDS.64 R32, [R32] ;  /* 0x0000000020207984 */ /* 0x000fe80000000a00 */
[----:B------:R-:W-:Y:S01]  /*0dc0*/  LDS.64 R36, [R36] ;  /* 0x0000000024247984 */ /* 0x000fe20000000a00 */
[----:B0-----:R-:W-:-:S04]  /*0dd0*/  FADD.FTZ R59, RZ, R24 ;  /* 0x00000018ff3b7221 */ /* 0x001fc80000010000 */
[----:B-1----:R-:W-:Y:S01]  /*0de0*/  FADD.FTZ R59, R59, R26 ;  /* 0x0000001a3b3b7221 */ /* 0x002fe20000010000 */
[----:B------:R-:W-:Y:S02]  /*0df0*/  FADD.FTZ R26, RZ, R25 ;  /* 0x00000019ff1a7221 */ /* 0x000fe40000010000 */
[----:B------:R-:W0:Y:S02]  /*0e00*/  LDS.64 R24, [R29] ;  /* 0x000000001d187984 */ /* 0x000e240000000a00 */
[----:B------:R-:W-:Y:S02]  /*0e10*/  FADD.FTZ R58, R26, R27 ;  /* 0x0000001b1a3a7221 */ /* 0x000fe40000010000 */
[----:B------:R-:W1:Y:S01]  /*0e20*/  LDS.64 R26, [R61] ;  /* 0x000000003d1a7984 */ /* 0x000e620000000a00 */
[----:B--2---:R-:W-:Y:S01]  /*0e30*/  FADD.FTZ R59, R59, R30 ;  /* 0x0000001e3b3b7221 */ /* 0x004fe20000010000 */
[----:B------:R-:W-:Y:S02]  /*0e40*/  FADD.FTZ R58, R58, R31 ;  /* 0x0000001f3a3a7221 */ /* 0x000fe40000010000 */
[----:B------:R-:W2:Y:S04]  /*0e50*/  LDS.64 R28, [R28] ;  /* 0x000000001c1c7984 */ /* 0x000ea80000000a00 */
[----:B------:R-:W3:Y:S01]  /*0e60*/  LDS.64 R30, [R60] ;  /* 0x000000003c1e7984 */ /* 0x000ee20000000a00 */
        /* <DEDUP_REMOVED lines=14> */
.L_x_1093:
[----:B------:R-:W-:Y:S05]  /*0f50*/  BSYNC.RECONVERGENT B0 ;  /* 0x0000000000007941 */ /* 0x000fea0003800200 */
.L_x_1092:
        /* <DEDUP_REMOVED lines=24> */
.L_x_1095:
[----:B------:R-:W-:Y:S05]  /*10e0*/  BSYNC.RECONVERGENT B0 ;  /* 0x0000000000007941 */ /* 0x000fea0003800200 */
.L_x_1094:
        /* <DEDUP_REMOVED lines=23> */
.L_x_1097:
[----:B------:R-:W2:Y:S04]  /*1260*/  LD.E.STRONG.GPU R26, desc[UR12][R24.64] ;  /* 0x0000000c181a7980 */ /* 0x000ea8000c10f900 */
[----:B--2---:R-:W-:Y:S01]  /*1270*/  CCTL.IVALL ;  /* 0x00000000ff00798f */ /* 0x004fe20002000000 */
[----:B------:R-:W-:Y:S05]  /*1280*/  YIELD ;  /* 0x0000000000007946 */ /* 0x000fea0003800000 */
[----:B-----5:R-:W-:-:S04]  /*1290*/  LOP3.LUT R26, R26, R27, RZ, 0x3c, !PT ;  /* 0x0000001b1a1a7212 */ /* 0x020fc800078e3cff */
[----:B------:R-:W-:-:S13]  /*12a0*/  ISETP.GT.AND P2, PT, R26, -0x1, PT ;  /* 0xffffffff1a00780c */ /* 0x000fda0003f44270 */
[----:B------:R-:W-:Y:S05]  /*12b0*/  @P2 BRA `(.L_x_1097) ;  /* 0xfffffffc00e82947 */ /* 0x000fea000383ffff */
.L_x_1096:
[----:B------:R-:W-:Y:S05]  /*12c0*/  WARPSYNC.ALL ;  /* 0x0000000000007948 */ /* 0x000fea0003800000 */
[----:B------:R-:W-:Y:S08]  /*12d0*/  BAR.SYNC.DEFER_BLOCKING 0x0 ;  /* 0x0000000000007b1d */ /* 0x000ff00000010000 */
[----:B0-----:R-:W0:Y:S08]  /*12e0*/  LDC.64 R24, c[0x0][0x390] ;  /* 0x0000e400ff187b82 */ /* 0x001e300000000a00 */
[----:B------:R-:W1:Y:S01]  /*12f0*/  LDC.64 R26, c[0x0][0x398] ;  /* 0x0000e600ff1a7b82 */ /* 0x000e620000000a00 */
[----:B------:R-:W2:Y:S01]  /*1300*/  @!P1 LDG.E.64 R28, desc[UR12][R28.64] ;  /* 0x0000000c1c1c9981 */ /* 0x000ea2000c1e1b00 */
[----:B0-----:R-:W-:-:S06]  /*1310*/  IMAD.WIDE.U32 R24, R56, 0x2, R24 ;  /* 0x0000000238187825 */ /* 0x001fcc00078e0018 */
[----:B------:R-:W5:Y:S01]  /*1320*/  LDG.E.64.CONSTANT R24, desc[UR12][R24.64] ;  /* 0x0000000c18187981 */ /* 0x000f62000c1e9b00 */
[----:B-1----:R-:W-:-:S06]  /*1330*/  IMAD.WIDE.U32 R26, R56, 0x2, R26 ;  /* 0x00000002381a7825 */ /* 0x002fcc00078e001a */
[----:B------:R-:W5:Y:S01]  /*1340*/  LDG.E.64.CONSTANT R26, desc[UR12][R26.64] ;  /* 0x0000000c1a1a7981 */ /* 0x000f62000c1e9b00 */
[----:B------:R-:W-:Y:S01]  /*1350*/  CS2R R30, SRZ ;  /* 0x00000000001e7805 */ /* 0x000fe2000001ff00 */
[----:B------:R-:W-:Y:S01]  /*1360*/  BSSY.RECONVERGENT B0, `(.L_x_1098) ;  /* 0x0000035000007945 */ /* 0x000fe20003800200 */
[----:B--2---:R-:W-:Y:S01]  /*1370*/  @!P1 FADD.FTZ R31, RZ, R28 ;  /* 0x0000001cff1f9221 */ /* 0x004fe20000010000 */
[----:B------:R-:W-:-:S04]  /*1380*/  @!P1 FADD.FTZ R30, RZ, R29 ;  /* 0x0000001dff1e9221 */ /* 0x000fc80000010000 */
[----:B------:R-:W0:Y:S04]  /*1390*/  SHFL.BFLY PT, R32, R31, 0x10, 0x1f ;  /* 0x0e001f001f207f89 */ /* 0x000e2800000e0000 */
[----:B------:R-:W1:Y:S01]  /*13a0*/  SHFL.BFLY PT, R29, R30, 0x10, 0x1f ;  /* 0x0e001f001e1d7f89 */ /* 0x000e6200000e0000 */
[----:B0-----:R-:W-:-:S05]  /*13b0*/  FADD.FTZ R32, R32, R31 ;  /* 0x0000001f20207221 */ /* 0x001fca0000010000 */
[----:B------:R-:W0:Y:S01]  /*13c0*/  SHFL.BFLY PT, R33, R32, 0x8, 0x1f ;  /* 0x0d001f0020217f89 */ /* 0x000e2200000e0000 */
[----:B-1----:R-:W-:-:S05]  /*13d0*/  FADD.FTZ R29, R29, R30 ;  /* 0x0000001e1d1d7221 */ /* 0x002fca0000010000 */
        /* <DEDUP_REMOVED lines=9> */
[----:B------:R-:W-:Y:S01]  /*1470*/  LOP3.LUT P1, RZ, R4, 0x31f, RZ, 0xc0, !PT ;  /* 0x0000031f04ff7812 */ /* 0x000fe2000782c0ff */
[----:B0-----:R-:W-:-:S05]  /*1480*/  FADD.FTZ R31, R34, R31 ;  /* 0x0000001f221f7221 */ /* 0x001fca0000010000 */
[----:B------:R-:W0:Y:S01]  /*1490*/  SHFL.BFLY PT, R32, R31, 0x1, 0x1f ;  /* 0x0c201f001f207f89 */ /* 0x000e2200000e0000 */
[----:B-1----:R-:W-:-:S06]  /*14a0*/  FADD.FTZ R30, R35, R30 ;  /* 0x0000001e231e7221 */ /* 0x002fcc0000010000 */
[----:B------:R-:W1:Y:S01]  /*14b0*/  @!P1 S2R R33, SR_CgaCtaId ;  /* 0x0000000000219919 */ /* 0x000e620000008800 */
[----:B------:R-:W2:Y:S01]  /*14c0*/  SHFL.BFLY PT, R29, R30, 0x1, 0x1f ;  /* 0x0c201f001e1d7f89 */ /* 0x000ea200000e0000 */
[----:B0-----:R-:W-:Y:S01]  /*14d0*/  FADD.FTZ R28, R31, R32 ;  /* 0x000000201f1c7221 */ /* 0x001fe20000010000 */
[----:B------:R-:W-:-:S03]  /*14e0*/  @!P1 MOV R32, 0x400 ;  /* 0x0000040000209802 */ /* 0x000fc60000000f00 */
[----:B------:R-:W-:Y:S01]  /*14f0*/  @!P1 FMUL.FTZ R28, R28, 2.4414062863797880709e-05 ;  /* 0x37cccccd1c1c9820 */ /* 0x000fe20000410000 */
[----:B------:R-:W-:Y:S01]  /*1500*/  @!P1 IADD3 R32, PT, PT, R32, 0xc80, RZ ;  /* 0x00000c8020209810 */ /* 0x000fe20007ffe0ff */
[----:B--2---:R-:W-:Y:S02]  /*1510*/  FADD.FTZ R34, R30, R29 ;  /* 0x0000001d1e227221 */ /* 0x004fe40000010000 */
[----:B------:R-:W-:Y:S01]  /*1520*/  @!P1 FMUL.FTZ R29, R28, R28 ;  /* 0x0000001c1c1d9220 */ /* 0x000fe20000410000 */
[----:B-1----:R-:W-:-:S03]  /*1530*/  @!P1 LEA R33, R33, R32, 0x18 ;  /* 0x0000002021219211 */ /* 0x002fc600078ec0ff */
[----:B------:R-:W-:Y:S01]  /*1540*/  @!P1 FFMA.FTZ R29, R34, 2.4414062863797880709e-05, -R29 ;  /* 0x37cccccd221d9823 */ /* 0x000fe2000001081d */
[----:B------:R-:W-:-:S04]  /*1550*/  @!P1 LEA.HI R33, R4, R33, RZ, 0x1e ;  /* 0x0000002104219211 */ /* 0x000fc800078ff0ff */
[----:B------:R-:W-:-:S05]  /*1560*/  @!P1 FMNMX.FTZ R29, RZ, R29, !PT ;  /* 0x0000001dff1d9209 */ /* 0x000fca0007810000 */
[----:B------:R0:W-:Y:S01]  /*1570*/  @!P1 STS.64 [R33], R28 ;  /* 0x0000001c21009388 */ /* 0x0001e20000000a00 */
[----:B------:R-:W-:Y:S06]  /*1580*/  BAR.SYNC.DEFER_BLOCKING 0x0 ;  /* 0x0000000000007b1d */ /* 0x000fec0000010000 */
[----:B------:R-:W-:Y:S05]  /*1590*/  @P0 BRA `(.L_x_1099) ;  /* 0x0000000000440947 */ /* 0x000fea0003800000 */
[----:B------:R-:W1:Y:S01]  /*15a0*/  S2UR UR7, SR_CgaCtaId ;  /* 0x00000000000779c3 */ /* 0x000e620000008800 */
[----:B------:R-:W-:Y:S01]  /*15b0*/  UMOV UR6, 0x400 ;  /* 0x0000040000067882 */ /* 0x000fe20000000000 */
[----:B------:R-:W-:Y:S01]  /*15c0*/  IADD3 R30, PT, PT, R4, UR11, RZ ;  /* 0x0000000b041e7c10 */ /* 0x000fe2000fffe0ff */
[----:B------:R-:W-:Y:S01]  /*15d0*/  UIADD3 UR6, UPT, UPT, UR6, 0xc80, URZ ;  /* 0x00000c8006067890 */ /* 0x000fe2000fffe0ff */
[----:B------:R-:W-:Y:S02]  /*15e0*/  MOV R31, UR16 ;  /* 0x00000010001f7c02 */ /* 0x000fe40008000f00 */
[----:B------:R-:W-:Y:S02]  /*15f0*/  SHF.L.U32 R30, R30, 0x1, RZ ;  /* 0x000000011e1e7819 */ /* 0x000fe400000006ff */
[----:B------:R-:W-:Y:S02]  /*1600*/  MOV R32, UR16 ;  /* 0x0000001000207c02 */ /* 0x000fe40008000f00 */
[----:B------:R-:W-:-:S02]  /*1610*/  LEA R31, P1, R31, R30, 0x6 ;  /* 0x0000001e1f1f7211 */ /* 0x000fc400078230ff */
[----:B0-----:R-:W-:-:S04]  /*1620*/  MOV R33, UR17 ;  /* 0x0000001100217c02 */ /* 0x001fc80008000f00 */
        /* <DEDUP_REMOVED lines=8> */
.L_x_1099:
[----:B------:R-:W-:Y:S05]  /*16b0*/  BSYNC.RECONVERGENT B0 ;  /* 0x0000000000007941 */ /* 0x000fea0003800200 */
.L_x_1098:
[----:B------:R-:W2:Y:S01]  /*16c0*/  S2UR UR7, SR_CgaCtaId ;  /* 0x00000000000779c3 */ /* 0x000ea20000008800 */
[----:B------:R-:W-:Y:S01]  /*16d0*/  UMOV UR6, 0x400 ;  /* 0x0000040000067882 */ /* 0x000fe20000000000 */
[----:B------:R-:W-:Y:S01]  /*16e0*/  IMAD.HI.U32 R56, R56, -0x33333333, RZ ;  /* 0xcccccccd38387827 */ /* 0x000fe200078e00ff */
[----:B------:R-:W-:Y:S02]  /*16f0*/  UIADD3 UR6, UPT, UPT, UR6, 0xc80, URZ ;  /* 0x00000c8006067890 */ /* 0x000fe4000fffe0ff */
[----:B------:R-:W-:Y:S01]  /*1700*/  ULOP3.LUT UR4, UR4, 0x1, URZ, 0x3c, !UPT ;  /* 0x0000000104047892 */ /* 0x000fe2000f8e3cff */
[--C-:B-1---5:R-:W-:Y:S01]  /*1710*/  HADD2.F32 R31, -RZ, R24.reuse.H0_H0 ;  /* 0x20000018ff1f7230 */ /* 0x122fe20000004100 */
[----:B------:R-:W-:Y:S01]  /*1720*/  LEA.HI R56, R56, -UR11, RZ, 0x1b ;  /* 0x8000000b38387c11 */ /* 0x000fe2000f8fd8ff */
[----:B------:R-:W-:Y:S01]  /*1730*/  HADD2.F32 R24, -RZ, R24.H1_H1 ;  /* 0x30000018ff187230 */ /* 0x000fe20000004100 */
[----:B--2---:R-:W-:-:S06]  /*1740*/  ULEA UR6, UR7, UR6, 0x18 ;  /* 0x0000000607067291 */ /* 0x004fcc000f8ec0ff */
[----:B0-----:R-:W-:-:S05]  /*1750*/  LEA R28, R56, UR6, 0x3 ;  /* 0x00000006381c7c11 */ /* 0x001fca000f8e18ff */
        /* <DEDUP_REMOVED lines=69> */
[----:B------:R-:W0:Y:S01]  /*1bb0*/  LDCU.64 UR6, c[0x0][0x380] ;  /* 0x00007000ff0677ac */ /* 0x000e220008000a00 */
[----:B------:R-:W-:-:S02]  /*1bc0*/  HADD2.F32 R29, -RZ, R26.H1_H1 ;  /* 0x3000001aff1d7230 */ /* 0x000fc40000004100 */
        /* <DEDUP_REMOVED lines=14> */
[----:B------:R-:W-:Y:S01]  /*1cb0*/  FFMA.FTZ R50, R24, R50, R29 ;  /* 0x0000003218327223 */ /* 0x000fe2000001001d */
[----:B------:R-:W-:-:S02]  /*1cc0*/  HADD2.F32 R47, -RZ, R27.H0_H0 ;  /* 0x2000001bff2f7230 */ /* 0x000fc40000004100 */
[----:B------:R-:W-:Y:S01]  /*1cd0*/  FFMA.FTZ R29, R24, R54, R29 ;  /* 0x00000036181d7223 */ /* 0x000fe2000001001d */
[--C-:B------:R-:W-:Y:S01]  /*1ce0*/  HADD2.F32 R26, -RZ, R25.reuse.H0_H0 ;  /* 0x20000019ff1a7230 */ /* 0x100fe20000004100 */
[----:B0-----:R-:W-:Y:S01]  /*1cf0*/  IADD3 R14, P1, PT, R9, UR6, RZ ;  /* 0x00000006090e7c10 */ /* 0x001fe2000ff3e0ff */
[----:B------:R-:W-:Y:S01]  /*1d00*/  HADD2.F32 R24, -RZ, R25.H1_H1 ;  /* 0x30000019ff187230 */ /* 0x000fe20000004100 */
[----:B------:R-:W-:Y:S01]  /*1d10*/  F2FP.F16.F32.PACK_AB R22, R22, R35 ;  /* 0x000000231616723e */ /* 0x000fe200000000ff */
[----:B------:R-:W-:Y:S02]  /*1d20*/  HADD2.F32 R27, -RZ, R27.H1_H1 ;  /* 0x3000001bff1b7230 */ /* 0x000fe40000004100 */
[--C-:B------:R-:W-:Y:S01]  /*1d30*/  FFMA.FTZ R20, R26, R20, R47.reuse ;  /* 0x000000141a147223 */ /* 0x100fe2000001002f */
[--C-:B------:R-:W-:Y:S01]  /*1d40*/  FFMA.FTZ R11, R12, R26, R47.reuse ;  /* 0x0000001a0c0b7223 */ /* 0x100fe2000001002f */
[C-C-:B------:R-:W-:Y:S01]  /*1d50*/  FFMA.FTZ R16, R26.reuse, R16, R47.reuse ;  /* 0x000000101a107223 */ /* 0x140fe2000001002f */
[----:B------:R-:W-:Y:S01]  /*1d60*/  FFMA.FTZ R38, R26, R38, R47 ;  /* 0x000000261a267223 */ /* 0x000fe2000001002f */
[C-C-:B------:R-:W-:Y:S01]  /*1d70*/  FFMA.FTZ R21, R24.reuse, R21, R27.reuse ;  /* 0x0000001518157223 */ /* 0x140fe2000001001b */
[--C-:B------:R-:W-:Y:S01]  /*1d80*/  FFMA.FTZ R12, R13, R24, R27.reuse ;  /* 0x000000180d0c7223 */ /* 0x100fe2000001001b */
[----:B------:R-:W-:Y:S01]  /*1d90*/  FFMA.FTZ R13, R24, R17, R27 ;  /* 0x00000011180d7223 */ /* 0x000fe2000001001b */
[C-C-:B------:R-:W-:Y:S01]  /*1da0*/  FFMA.FTZ R30, R26.reuse, R30, R47.reuse ;  /* 0x0000001e1a1e7223 */ /* 0x140fe2000001002f */
[C-C-:B------:R-:W-:Y:S01]  /*1db0*/  FFMA.FTZ R34, R26.reuse, R34, R47.reuse ;  /* 0x000000221a227223 */ /* 0x140fe2000001002f */
[----:B------:R-:W-:Y:S01]  /*1dc0*/  F2FP.F16.F32.PACK_AB R23, R21, R20 ;  /* 0x000000141517723e */ /* 0x000fe200000000ff */
[C-C-:B------:R-:W-:Y:S01]  /*1dd0*/  FFMA.FTZ R56, R26.reuse, R56, R47.reuse ;  /* 0x000000381a387223 */ /* 0x140fe2000001002f */
[----:B------:R-:W-:Y:S01]  /*1de0*/  FFMA.FTZ R60, R26, R60, R47 ;  /* 0x0000003c1a3c7223 */ /* 0x000fe2000001002f */
[C-C-:B------:R-:W-:Y:S01]  /*1df0*/  FFMA.FTZ R19, R24.reuse, R39, R27.reuse ;  /* 0x0000002718137223 */ /* 0x140fe2000001001b */
[C-C-:B------:R-:W-:Y:S01]  /*1e00*/  FFMA.FTZ R9, R24.reuse, R44, R27.reuse ;  /* 0x0000002c18097223 */ /* 0x140fe2000001001b */
[C-C-:B------:R-:W-:Y:S01]  /*1e10*/  FFMA.FTZ R17, R24.reuse, R48, R27.reuse ;  /* 0x0000003018117223 */ /* 0x140fe2000001001b */
[C-C-:B------:R-:W-:Y:S01]  /*1e20*/  FFMA.FTZ R21, R24.reuse, R52, R27.reuse ;  /* 0x0000003418157223 */ /* 0x140fe2000001001b */
[----:B------:R-:W-:Y:S01]  /*1e30*/  FFMA.FTZ R55, R24, R55, R27 ;  /* 0x0000003718377223 */ /* 0x000fe2000001001b */
[----:B------:R-:W-:-:S02]  /*1e40*/  IADD3.X R15, PT, PT, R10, UR7, RZ, P1, !PT ;  /* 0x000000070a0f7c10 */ /* 0x000fc40008ffe4ff */
[----:B------:R-:W-:Y:S02]  /*1e50*/  F2FP.F16.F32.PACK_AB R11, R12, R11 ;  /* 0x0000000b0c0b723e */ /* 0x000fe400000000ff */
[----:B------:R-:W-:Y:S01]  /*1e60*/  F2FP.F16.F32.PACK_AB R13, R13, R16 ;  /* 0x000000100d0d723e */ /* 0x000fe200000000ff */
[----:B------:R0:W-:Y:S01]  /*1e70*/  STG.E.64 desc[UR12][R14.64+0x5000], R22 ;  /* 0x005000160e007986 */ /* 0x0001e2000c101b0c */
        /* <DEDUP_REMOVED lines=17> */
[----:B------:R-:W-:Y:S02]  /*1f90*/  ISETP.LE.U32.AND P1, PT, R2, UR9, PT ;  /* 0x0000000902007c0c */ /* 0x000fe4000bf23070 */
[----:B------:R-:W-:Y:S01]  /*1fa0*/  MOV R0, UR5 ;  /* 0x0000000500007c02 */ /* 0x000fe20008000f00 */
[----:B------:R0:W-:Y:S03]  /*1fb0*/  STG.E.64 desc[UR12][R14.64+0xf000], R20 ;  /* 0x00f000140e007986 */ /* 0x0001e6000c101b0c */
[----:B------:R-:W-:Y:S01]  /*1fc0*/  ISETP.GE.AND.EX P1, PT, R0, R3, PT, P1 ;  /* 0x000000030000720c */ /* 0x000fe20003f26310 */
[----:B------:R0:W-:-:S12]  /*1fd0*/  STG.E.64 desc[UR12][R14.64+0x11800], R28 ;  /* 0x0118001c0e007986 */ /* 0x0001d8000c101b0c */
[----:B------:R-:W-:Y:S05]  /*1fe0*/  @!P1 BRA `(.L_x_1100) ;  /* 0xffffffe000909947 */ /* 0x000fea000383ffff */
[----:B------:R-:W-:Y:S05]  /*1ff0*/  EXIT ;  /* 0x000000000000794d */ /* 0x000fea0003800000 */
.L_x_1101:
        /* <DEDUP_REMOVED lines=16> */
.L_x_1270:


//--------------------- .text._ZN13group_norm_v214gn_cuda_kernelI6__halfLi320ELi1ELi32ELi40ELi1024ELb0ELi64ELi320ELi320ELi4ELb1ELi9ELb0ELb0ENS_16CompileConditionILi1000EEEEEvPT_PKS4_S7_S7_flPfS8_Pj --------------------------
	.section	.text._ZN13group_norm_v214gn_cuda_kernelI6__halfLi320ELi1ELi32ELi40ELi1024ELb0ELi64ELi320ELi320ELi4ELb1ELi9ELb0ELb0ENS_16CompileConditionILi1000EEEEEvPT_PKS4_S7_S7_flPfS8_Pj,"ax",@progbits
	.align	128
        .global         _ZN13group_norm_v214gn_cuda_kernelI6__halfLi320ELi1ELi32ELi40ELi1024ELb0ELi64ELi320ELi320ELi4ELb1ELi9ELb0ELb0ENS_16CompileConditionILi1000EEEEEvPT_PKS4_S7_S7_flPfS8_Pj
        .type           _ZN13group_norm_v214gn_cuda_kernelI6__halfLi320ELi1ELi32ELi40ELi1024ELb0ELi64ELi320ELi320ELi4ELb1ELi9ELb0ELb0ENS_16CompileConditionILi1000EEEEEvPT_PKS4_S7_S7_flPfS8_Pj,@function
        .size           _ZN13group_norm_v214gn_cuda_kernelI6__halfLi320ELi1ELi32ELi40ELi1024ELb0ELi64ELi320ELi320ELi4ELb1ELi9ELb0ELb0ENS_16CompileConditionILi1000EEEEEvPT_PKS4_S7_S7_flPfS8_Pj,(.L_x_1271 - _ZN13group_norm_v214gn_cuda_kernelI6__halfLi320ELi1ELi32ELi40ELi1024ELb0ELi64ELi320ELi320ELi4ELb1ELi9ELb0ELb0ENS_16CompileConditionILi1000EEEEEvPT_PKS4_S7_S7_flPfS8_Pj)
        .other          _ZN13group_norm_v214gn_cuda_kernelI6__halfLi320ELi1ELi32ELi40ELi1024ELb0ELi64ELi320ELi320ELi4ELb1ELi9ELb0ELb0ENS_16CompileConditionILi1000EEEEEvPT_PKS4_S7_S7_flPfS8_Pj,@"STO_CUDA_ENTRY STV_DEFAULT"
_ZN13group_norm_v214gn_cuda_kernelI6__halfLi320ELi1ELi32ELi40ELi1024ELb0ELi64ELi320ELi320ELi4ELb1ELi9ELb0ELb0ENS_16CompileConditionILi1000EEEEEvPT_PKS4_S7_S7_flPfS8_Pj:
.text._ZN13group_norm_v214gn_cuda_kernelI6__halfLi320ELi1ELi32ELi40ELi1024ELb0ELi64ELi320ELi320ELi4ELb1ELi9ELb0ELb0ENS_16CompileConditionILi1000EEEEEvPT_PKS4_S7_S7_flPfS8_Pj:
        /* <DEDUP_REMOVED lines=55> */
.L_x_1110:
[C---:B------:R-:W-:Y:S01]  /*0370*/  LOP3.LUT R102, R61.reuse, 0x3, RZ, 0xc0, !PT ;  /* 0x000000033d667812 */ /* 0x040fe200078ec0ff */
[----:B------:R-:W0:Y:S01]  /*0380*/  LDCU.64 UR4, c[0x0][0x388] ;  /* 0x00007100ff0477ac */ /* 0x000e220008000a00 */
[--C-:B------:R-:W-:Y:S01]  /*0390*/  SHF.R.U64 R95, R61, 0x2, R16.reuse ;  /* 0x000000023d5f7819 */ /* 0x100fe20000001210 */
[----:B------:R-:W-:Y:S01]  /*03a0*/  IMAD R7, R22, 0x500, RZ ;  /* 0x0000050016077824 */ /* 0x000fe200078e02ff */
[----:B------:R-:W-:Y:S01]  /*03b0*/  MOV R67, RZ ;  /* 0x000000ff00437202 */ /* 0x000fe20000000f00 */
[----:B------:R-:W-:Y:S01]  /*03c0*/  IMAD R102, R102, 0x140, RZ ;  /* 0x0000014066667824 */ /* 0x000fe200078e02ff */
[----:B-1----:R-:W-:Y:S01]  /*03d0*/  SHF.R.U32.HI R30, RZ, 0x2, R16 ;  /* 0x00000002ff1e7819 */ /* 0x002fe20000011610 */
        /* <DEDUP_REMOVED lines=33> */
[--C-:B---3--:R-:W-:Y:S02]  /*05f0*/  HADD2.F32 R3, -RZ, R54.reuse.H0_H0 ;  /* 0x20000036ff037230 */ /* 0x108fe40000004100 */
[----:B------:R-:W-:-:S02]  /*0600*/  HADD2.F32 R59, -RZ, R54.H1_H1 ;  /* 0x30000036ff3b7230 */ /* 0x000fc40000004100 */
[--C-:B------:R-:W-:Y:S02]  /*0610*/  HADD2.F32 R57, -RZ, R55.reuse.H0_H0 ;  /* 0x20000037ff397230 */ /* 0x100fe40000004100 */
[----:B------:R-:W-:Y:S01]  /*0620*/  FADD.FTZ R34, RZ, R3 ;  /* 0x00000003ff227221 */ /* 0x000fe20000010000 */
[----:B------:R-:W-:Y:S01]  /*0630*/  FFMA.FTZ R36, R3, R3, RZ ;  /* 0x0000000303247223 */ /* 0x000fe200000100ff */
        /* <DEDUP_REMOVED lines=30> */
[----:B------:R-:W-:Y:S01]  /*0820*/  HADD2.F32 R35, -RZ, R100.H1_H1 ;  /* 0x30000064ff237230 */ /* 0x000fe20000004100 */
[----:B------:R-:W-:Y:S01]  /*0830*/  SHF.L.U32 R100, R61, 0x3, RZ ;  /* 0x000000033d647819 */ /* 0x000fe200000006ff */
[----:B------:R-:W-:Y:S01]  /*0840*/  FADD.FTZ R34, R34, R39 ;  /* 0x0000002722227221 */ /* 0x000fe20000010000 */
[----:B------:R-:W-:Y:S01]  /*0850*/  FFMA.FTZ R36, R39, R39, R36 ;  /* 0x0000002727247223 */ /* 0x000fe20000010024 */
[--C-:B0-----:R-:W-:Y:S01]  /*0860*/  HADD2.F32 R33, -RZ, R101.reuse.H0_H0 ;  /* 0x20000065ff217230 */ /* 0x101fe20000004100 */
[----:B------:R-:W-:Y:S01]  /*0870*/  LOP3.LUT R100, R100, 0x18, RZ, 0xc0, !PT ;  /* 0x0000001864647812 */ /* 0x000fe200078ec0ff */
        /* <DEDUP_REMOVED lines=38> */
[----:B------:R-:W-:Y:S01]  /*0ae0*/  HADD2.F32 R7, -RZ, R93.H1_H1 ;  /* 0x3000005dff077230 */ /* 0x000fe20000004100 */
[----:B------:R-:W-:Y:S01]  /*0af0*/  CS2R R92, SRZ ;  /* 0x00000000005c7805 */ /* 0x000fe2000001ff00 */
        /* <DEDUP_REMOVED lines=56> */
[----:B------:R-:W-:-:S02]  /*0e80*/  HADD2.F32 R40, -RZ, R83.H1_H1 ;  /* 0x30000053ff287230 */ /* 0x000fc40000004100 */
[----:B------:R-:W-:Y:S01]  /*0e90*/  FADD.FTZ R75, R34, R125 ;  /* 0x0000007d224b7221 */ /* 0x000fe20000010000 */
[----:B------:R-:W-:Y:S01]  /*0ea0*/  FFMA.FTZ R77, R125, R125, R38 ;  /* 0x0000007d7d4d7223 */ /* 0x000fe20000010026 */
[----:B------:R-:W-:Y:S02]  /*0eb0*/  HADD2.F32 R34, -RZ, R83.H0_H0 ;  /* 0x20000053ff227230 */ /* 0x000fe40000004100 */
        /* <DEDUP_REMOVED lines=74> */
[----:B------:R-:W-:Y:S01]  /*1360*/  SHF.R.U32.HI R83, RZ, 0x2, R80 ;  /* 0x00000002ff537819 */ /* 0x000fe20000011650 */
        /* <DEDUP_REMOVED lines=8> */
[----:B------:R-:W-:Y:S01]  /*13f0*/  IMAD R85, R85, 0x28, R88 ;  /* 0x0000002855557824 */ /* 0x000fe200078e0258 */
[----:B------:R-:W-:Y:S01]  /*1400*/  SHF.R.U32.HI R77, RZ, 0x2, R78 ;  /* 0x00000002ff4d7819 */ /* 0x000fe2000001164e */
[----:B------:R-:W-:Y:S01]  /*1410*/  IMAD R87, R87, 0x28, R88 ;  /* 0x0000002857577824 */ /* 0x000fe200078e0258 */
[----:B------:R-:W-:-:S02]  /*1420*/  LEA R78, R14, R81, 0x3 ;  /* 0x000000510e4e7211 */ /* 0x000fc400078e18ff */
[----:B------:R-:W0:Y:S01]  /*1430*/  LDS.64 R74, [R74] ;  /* 0x000000004a4a7984 */ /* 0x000e220000000a00 */
[----:B------:R-:W-:Y:S01]  /*1440*/  IMAD R79, R77, 0x28, R88 ;  /* 0x000000284d4f7824 */ /* 0x000fe200078e0258 */
[C---:B------:R-:W-:Y:S02]  /*1450*/  LEA R83, R14.reuse, R83, 0x3 ;  /* 0x000000530e537211 */ /* 0x040fe400078e18ff */
[----:B------:R-:W1:Y:S01]  /*1460*/  LDS.64 R76, [R76] ;  /* 0x000000004c4c7984 */ /* 0x000e620000000a00 */
[----:B------:R-:W-:Y:S02]  /*1470*/  SHF.R.U32.HI R89, RZ, 0x2, R82 ;  /* 0x00000002ff597819 */ /* 0x000fe40000011652 */
[C---:B------:R-:W-:Y:S01]  /*1480*/  LEA R80, R14.reuse, R79, 0x3 ;  /* 0x0000004f0e507211 */ /* 0x040fe200078e18ff */
[----:B------:R-:W-:Y:S01]  /*1490*/  LDS.64 R82, [R83] ;  /* 0x0000000053527984 */ /* 0x000fe20000000a00 */
[C---:B------:R-:W-:Y:S01]  /*14a0*/  LEA R85, R14.reuse, R85, 0x3 ;  /* 0x000000550e557211 */ /* 0x040fe200078e18ff */
[----:B------:R-:W-:Y:S01]  /*14b0*/  IMAD R89, R89, 0x28, R88 ;  /* 0x0000002859597824 */ /* 0x000fe200078e0258 */
[----:B------:R-:W-:Y:S01]  /*14c0*/  SHF.R.U32.HI R91, RZ, 0x2, R84 ;  /* 0x00000002ff5b7819 */ /* 0x000fe20000011654 */
[----:B------:R-:W2:Y:S01]  /*14d0*/  LDS.64 R78, [R78] ;  /* 0x000000004e4e7984 */ /* 0x000ea20000000a00 */
[----:B------:R-:W-:-:S02]  /*14e0*/  LEA R87, R14, R87, 0x3 ;  /* 0x000000570e577211 */ /* 0x000fc400078e18ff */
[----:B------:R-:W-:Y:S01]  /*14f0*/  SHF.R.U32.HI R93, RZ, 0x2, R86 ;  /* 0x00000002ff5d7819 */ /* 0x000fe20000011656 */
[----:B------:R-:W3:Y:S01]  /*1500*/  LDS.64 R80, [R80] ;  /* 0x0000000050507984 */ /* 0x000ee20000000a00 */
[--C-:B------:R-:W-:Y:S01]  /*1510*/  IMAD R91, R91, 0x28, R88.reuse ;  /* 0x000000285b5b7824 */ /* 0x100fe200078e0258 */
[C---:B------:R-:W-:Y:S02]  /*1520*/  LEA R89, R14.reuse, R89, 0x3 ;  /* 0x000000590e597211 */ /* 0x040fe400078e18ff */
[----:B------:R-:W4:Y:S01]  /*1530*/  LDS.64 R84, [R85] ;  /* 0x0000000055547984 */ /* 0x000f220000000a00 */
[----:B------:R-:W-:Y:S01]  /*1540*/  IMAD R93, R93, 0x28, R88 ;  /* 0x000000285d5d7824 */ /* 0x000fe200078e0258 */
[C---:B------:R-:W-:Y:S02]  /*1550*/  LEA R91, R14.reuse, R91, 0x3 ;  /* 0x0000005b0e5b7211 */ /* 0x040fe400078e18ff */
[----:B------:R-:W4:Y:S02]  /*1560*/  LDS.64 R86, [R87] ;  /* 0x0000000057567984 */ /* 0x000f240000000a00 */
[----:B------:R-:W-:-:S02]  /*1570*/  LEA R93, R14, R93, 0x3 ;  /* 0x0000005d0e5d7211 */ /* 0x000fc400078e18ff */
        /* <DEDUP_REMOVED lines=23> */
.L_x_1103:
[----:B------:R-:W-:Y:S05]  /*16f0*/  BSYNC.RECONVERGENT B0 ;  /* 0x0000000000007941 */ /* 0x000fea0003800200 */
.L_x_1102:
[----:B0-----:R-:W0:Y:S01]  /*1700*/  SHFL.BFLY PT, R75, R92, 0x2, 0x1f ;  /* 0x0c401f005c4b7f89 */ /* 0x001e2200000e0000 */
[C---:B------:R-:W-:Y:S02]  /*1710*/  LOP3.LUT P2, RZ, R26.reuse, 0x3e3, RZ, 0xc0, !PT ;  /* 0x000003e31aff7812 */ /* 0x040fe4000784c0ff */
[C---:B------:R-:W-:Y:S01]  /*1720*/  ISETP.NE.AND P3, PT, R26.reuse, RZ, PT ;  /* 0x000000ff1a00720c */ /* 0x040fe20003f65270 */
[----:B------:R-:W1:Y:S01]  /*1730*/  SHFL.BFLY PT, R74, R93, 0x2, 0x1f ;  /* 0x0c401f005d4a7f89 */ /* 0x000e6200000e0000 */
[----:B------:R-:W-:-:S09]  /*1740*/  ISETP.GT.U32.AND P1, PT, R26, 0x7f, PT ;  /* 0x0000007f1a00780c */ /* 0x000fd20003f24070 */
[----:B------:R-:W2:Y:S01]  /*1750*/  @!P2 LDC.64 R76, c[0x0][0x3b8] ;  /* 0x0000ee00ff4cab82 */ /* 0x000ea20000000a00 */
[----:B------:R-:W-:-:S05]  /*1760*/  @!P2 IMAD R81, R63, R18, UR6 ;  /* 0x000000063f51ae24 */ /* 0x000fca000f8e0212 */
[----:B------:R-:W-:Y:S01]  /*1770*/  @!P2 LEA R81, R81, R8, 0x8 ;  /* 0x000000085151a211 */ /* 0x000fe200078e40ff */
[----:B0-----:R-:W-:Y:S01]  /*1780*/  FADD.FTZ R78, R75, R92 ;  /* 0x0000005c4b4e7221 */ /* 0x001fe20000010000 */
[----:B-1----:R-:W-:-:S04]  /*1790*/  FADD.FTZ R79, R74, R93 ;  /* 0x0000005d4a4f7221 */ /* 0x002fc80000010000 */
[----:B------:R-:W0:Y:S04]  /*17a0*/  SHFL.BFLY PT, R75, R78, 0x1, 0x1f ;  /* 0x0c201f004e4b7f89 */ /* 0x000e2800000e0000 */
[----:B------:R-:W1:Y:S01]  /*17b0*/  SHFL.BFLY PT, R80, R79, 0x1, 0x1f ;  /* 0x0c201f004f507f89 */ /* 0x000e6200000e0000 */
[----:B--2---:R-:W-:-:S04]  /*17c0*/  @!P2 IMAD.WIDE.U32 R76, R81, 0x4, R76 ;  /* 0x00000004514ca825 */ /* 0x004fc800078e004c */
[----:B0-----:R-:W-:Y:S01]  /*17d0*/  FADD.FTZ R74, R78, R75 ;  /* 0x0000004b4e4a7221 */ /* 0x001fe20000010000 */
[----:B------:R-:W-:Y:S01]  /*17e0*/  MOV R78, RZ ;  /* 0x000000ff004e7202 */ /* 0x000fe20000000f00 */
[----:B-1----:R-:W-:Y:S01]  /*17f0*/  FADD.FTZ R75, R79, R80 ;  /* 0x000000504f4b7221 */ /* 0x002fe20000010000 */
[----:B------:R-:W-:-:S04]  /*1800*/  HFMA2 R80, -RZ, RZ, 0, 0 ;  /* 0x00000000ff507431 */ /* 0x000fc800000001ff */
[----:B------:R0:W-:Y:S01]  /*1810*/  @!P2 STG.E.64 desc[UR8][R76.64], R74 ;  /* 0x0000004a4c00a986 */ /* 0x0001e2000c101b08 */
[----:B------:R-:W-:Y:S06]  /*1820*/  BAR.SYNC.DEFER_BLOCKING 0x0 ;  /* 0x0000000000007b1d */ /* 0x000fec0000010000 */
[----:B------:R-:W-:Y:S05]  /*1830*/  @P3 BRA `(.L_x_1104) ;  /* 0x0000000000283947 */ /* 0x000fea0003800000 */
[----:B------:R-:W-:Y:S06]  /*1840*/  MEMBAR.ALL.GPU ;  /* 0x0000000000007992 */ /* 0x000fec000000a000 */
[----:B------:R-:W-:-:S00]  /*1850*/  ERRBAR ;  /* 0x00000000000079ab */ /* 0x000fc00000000000 */
[----:B------:R-:W-:Y:S06]  /*1860*/  CGAERRBAR ;  /* 0x00000000000075ab */ /* 0x000fec0000000000 */
[----:B0-----:R0:W5:Y:S02]  /*1870*/  ATOM.E.ADD.STRONG.GPU PT, R74, desc[UR8][R68.64], R12 ;  /* 0x8000000c444a798a */ /* 0x00116400081ef108 */
.L_x_1105:
[----:B------:R-:W2:Y:S04]  /*1880*/  LD.E.STRONG.GPU R75, desc[UR8][R68.64] ;  /* 0x00000008444b7980 */ /* 0x000ea8000c10f900 */
[----:B--2---:R-:W-:Y:S01]  /*1890*/  CCTL.IVALL ;  /* 0x00000000ff00798f */ /* 0x004fe20002000000 */
[----:B------:R-:W-:Y:S05]  /*18a0*/  YIELD ;  /* 0x0000000000007946 */ /* 0x000fea0003800000 */
[----:B-----5:R-:W-:-:S04]  /*18b0*/  LOP3.LUT R75, R75, R74, RZ, 0x3c, !PT ;  /* 0x0000004a4b4b7212 */ /* 0x020fc800078e3cff */
[----:B------:R-:W-:-:S13]  /*18c0*/  ISETP.GT.AND P2, PT, R75, -0x1, PT ;  /* 0xffffffff4b00780c */ /* 0x000fda0003f44270 */
[----:B------:R-:W-:Y:S05]  /*18d0*/  @P2 BRA `(.L_x_1105) ;  /* 0xfffffffc00e82947 */ /* 0x000fea000383ffff */
.L_x_1104:
        /* <DEDUP_REMOVED lines=11> */
.L_x_1107:
[----:B------:R-:W-:Y:S05]  /*1990*/  BSYNC.RECONVERGENT B0 ;  /* 0x0000000000007941 */ /* 0x000fea0003800200 */
.L_x_1106:
        /* <DEDUP_REMOVED lines=16> */
[----:B0-----:R-:W-:-:S04]  /*1aa0*/  FADD.FTZ R74, R79, R74 ;  /* 0x0000004a4f4a7221 */ /* 0x001fc80000010000 */
[----:B------:R-:W-:Y:S01]  /*1ab0*/  @!P1 FMUL.FTZ R74, R74, 2.4414062863797880709e-05 ;  /* 0x37cccccd4a4a9820 */ /* 0x000fe20000410000 */
[----:B-1----:R-:W-:-:S03]  /*1ac0*/  FADD.FTZ R78, R81, R78 ;  /* 0x0000004e514e7221 */ /* 0x002fc60000010000 */
[----:B------:R-:W-:-:S04]  /*1ad0*/  @!P1 FMUL.FTZ R75, R74, R74 ;  /* 0x0000004a4a4b9220 */ /* 0x000fc80000410000 */
[----:B------:R-:W-:-:S05]  /*1ae0*/  @!P1 FFMA.FTZ R75, R78, 2.4414062863797880709e-05, -R75 ;  /* 0x37cccccd4e4b9823 */ /* 0x000fca000001084b */
        /* <DEDUP_REMOVED lines=15> */
.L_x_1109:
[----:B------:R-:W-:Y:S05]  /*1be0*/  BSYNC.RECONVERGENT B0 ;  /* 0x0000000000007941 */ /* 0x000fea0003800200 */
.L_x_1108:
[----:B------:R-:W2:Y:S01]  /*1bf0*/  S2UR UR5, SR_CgaCtaId ;  /* 0x00000000000579c3 */ /* 0x000ea20000008800 */
[----:B------:R-:W-:Y:S01]  /*1c00*/  UMOV UR4, 0x400 ;  /* 0x0000040000047882 */ /* 0x000fe20000000000 */
[----:B------:R-:W-:Y:S01]  /*1c10*/  IMAD.HI.U32 R67, R66, -0x33333333, RZ ;  /* 0xcccccccd42437827 */ /* 0x000fe200078e00ff */
[----:B------:R-:W-:Y:S01]  /*1c20*/  UIADD3 UR4, UPT, UPT, UR4, 0xc80, URZ ;  /* 0x00000c8004047890 */ /* 0x000fe2000fffe0ff */
[----:B------:R-:W-:Y:S02]  /*1c30*/  LOP3.LUT R18, R18, 0x1, RZ, 0x3c, !PT ;  /* 0x0000000112127812 */ /* 0x000fe400078e3cff */
[----:B-----5:R-:W-:Y:S01]  /*1c40*/  HADD2.F32 R78, -RZ, R70.H1_H1 ;  /* 0x30000046ff4e7230 */ /* 0x020fe20000004100 */
[----:B------:R-:W-:Y:S01]  /*1c50*/  LEA.HI R67, R67, -R100, RZ, 0x1b ;  /* 0x8000006443437211 */ /* 0x000fe200078fd8ff */
[----:B------:R-:W-:Y:S02]  /*1c60*/  HADD2.F32 R80, -RZ, R72.H1_H1 ;  /* 0x30000048ff507230 */ /* 0x000fe40000004100 */
[----:B-1----:R-:W-:-:S02]  /*1c70*/  HADD2.F32 R76, -RZ, R71.H0_H0 ;  /* 0x20000047ff4c7230 */ /* 0x002fc40000004100 */
[----:B------:R-:W-:Y:S01]  /*1c80*/  HADD2.F32 R82, -RZ, R73.H0_H0 ;  /* 0x20000049ff527230 */ /* 0x000fe20000004100 */
[----:B--2---:R-:W-:-:S06]  /*1c90*/  ULEA UR4, UR5, UR4, 0x18 ;  /* 0x0000000405047291 */ /* 0x004fcc000f8ec0ff */
[----:B------:R-:W-:-:S05]  /*1ca0*/  LEA R66, R67, UR4, 0x3 ;  /* 0x0000000443427c11 */ /* 0x000fca000f8e18ff */
[----:B------:R-:W1:Y:S01]  /*1cb0*/  LDCU UR4, c[0x0][0x3a0] ;  /* 0x00007400ff0477ac */ /* 0x000e620008000800 */
[----:B------:R-:W1:Y:S02]  /*1cc0*/  LDS.64 R66, [R66] ;  /* 0x0000000042427984 */ /* 0x000e640000000a00 */
[----:B-1----:R-:W-:Y:S01]  /*1cd0*/  FADD.FTZ R67, R67, UR4 ;  /* 0x0000000443437e21 */ /* 0x002fe20008010000 */
[----:B------:R-:W1:Y:S01]  /*1ce0*/  LDCU.64 UR4, c[0x0][0x380] ;  /* 0x00007000ff0477ac */ /* 0x000e620008000a00 */
[--C-:B------:R-:W-:Y:S01]  /*1cf0*/  FADD.FTZ R53, R53, -R66.reuse ;  /* 0x8000004235357221 */ /* 0x100fe20000010000 */
[--C-:B------:R-:W-:Y:S01]  /*1d00*/  FADD.FTZ R45, R45, -R66.reuse ;  /* 0x800000422d2d7221 */ /* 0x100fe20000010000 */
[----:B------:R2:W3:Y:S01]  /*1d10*/  MUFU.RSQ R30, R67 ;  /* 0x00000043001e7308 */ /* 0x0004e20000001400 */
        /* <DEDUP_REMOVED lines=58> */
[--C-:B--2---:R-:W-:Y:S01]  /*20c0*/  FADD.FTZ R67, R62, -R66.reuse ;  /* 0x800000423e437221 */ /* 0x104fe20000010000 */
[--C-:B------:R-:W-:Y:S01]  /*20d0*/  FADD.FTZ R95, R94, -R66.reuse ;  /* 0x800000425e5f7221 */ /* 0x100fe20000010000 */
[----:B------:R-:W-:Y:S01]  /*20e0*/  FADD.FTZ R96, R96, -R66 ;  /* 0x8000004260607221 */ /* 0x000fe20000010000 */
[----:B------:R-:W-:-:S02]  /*20f0*/  HADD2.F32 R46, -RZ, R70.H0_H0 ;  /* 0x20000046ff2e7230 */ /* 0x000fc40000004100 */
[----:B------:R-:W-:Y:S01]  /*2100*/  FADD.FTZ R66, R98, -R66 ;  /* 0x8000004262427221 */ /* 0x000fe20000010000 */
[----:B------:R-:W-:Y:S02]  /*2110*/  HADD2.F32 R42, -RZ, R72.H0_H0 ;  /* 0x20000048ff2a7230 */ /* 0x000fe40000004100 */
[C---:B---3--:R-:W-:Y:S01]  /*2120*/  FMUL.FTZ R53, R30.reuse, R53 ;  /* 0x000000351e357220 */ /* 0x048fe20000410000 */
        /* <DEDUP_REMOVED lines=78> */
[----:B------:R-:W-:-:S02]  /*2610*/  HADD2.F32 R70, -RZ, R71.H1_H1 ;  /* 0x30000047ff467230 */ /* 0x000fc40000004100 */
[----:B------:R-:W-:Y:S01]  /*2620*/  FFMA.FTZ R42, R46, R67, R42 ;  /* 0x000000432e2a7223 */ /* 0x000fe2000001002a */
[----:B------:R-:W-:Y:S02]  /*2630*/  HADD2.F32 R72, -RZ, R73.H1_H1 ;  /* 0x30000049ff487230 */ /* 0x000fe40000004100 */
        /* <DEDUP_REMOVED lines=16> */
[----:B-1----:R-:W-:Y:S01]  /*2740*/  IADD3 R2, P1, PT, R2, UR4, RZ ;  /* 0x0000000402027c10 */ /* 0x002fe2000ff3e0ff */
        /* <DEDUP_REMOVED lines=19> */
[----:B------:R-:W-:Y:S01]  /*2880*/  F2FP.F16.F32.PACK_AB R34, R59, R58 ;  /* 0x0000003a3b22723e */ /* 0x000fe200000000ff */
[--C-:B------:R-:W-:Y:S01]  /*2890*/  FFMA.FTZ R76, R70, R31, R72.reuse ;  /* 0x0000001f464c7223 */ /* 0x100fe20000010048 */
[----:B------:R-:W-:Y:S01]  /*28a0*/  F2FP.F16.F32.PACK_AB R35, R78, R35 ;  /* 0x000000234e23723e */ /* 0x000fe200000000ff */
        /* <DEDUP_REMOVED lines=21> */
[----:B------:R-:W-:Y:S01]  /*2a00*/  F2FP.F16.F32.PACK_AB R36, R36, R37 ;  /* 0x000000252424723e */ /* 0x000fe200000000ff */
[----:B------:R1:W-:Y:S01]  /*2a10*/  STG.E.64 desc[UR8][R2.64+0x7800], R74 ;  /* 0x0078004a02007986 */ /* 0x0003e2000c101b08 */
[----:B------:R-:W-:-:S02]  /*2a20*/  F2FP.F16.F32.PACK_AB R55, R58, R41 ;  /* 0x000000293a37723e */ /* 0x000fc400000000ff */
[----:B------:R-:W-:Y:S02]  /*2a30*/  F2FP.F16.F32.PACK_AB R30, R27, R30 ;  /* 0x0000001e1b1e723e */ /* 0x000fe400000000ff */
        /* <DEDUP_REMOVED lines=8> */
[----:B0-----:R-:W-:-:S02]  /*2ac0*/  F2FP.F16.F32.PACK_AB R34, R60, R5 ;  /* 0x000000053c22723e */ /* 0x001fc400000000ff */
        /* <DEDUP_REMOVED lines=23> */
[----:B------:R-:W-:-:S03]  /*2c40*/  ISETP.GE.U32.AND P1, PT, R61, R28, PT ;  /* 0x0000001c3d00720c */ /* 0x000fc60003f26070 */
[----:B------:R1:W-:Y:S01]  /*2c50*/  STG.E.64 desc[UR8][R2.64+0x23000], R36 ;  /* 0x0230002402007986 */ /* 0x0003e2000c101b08 */
[----:B------:R-:W-:-:S03]  /*2c60*/  ISETP.GE.AND.EX P1, PT, R16, R65, PT, P1 ;  /* 0x000000411000720c */ /* 0x000fc60003f26310 */
[----:B------:R1:W-:Y:S10]  /*2c70*/  STG.E.64 desc[UR8][R2.64+0x25800], R42 ;  /* 0x0258002a02007986 */ /* 0x0003f4000c101b08 */
[----:B------:R-:W-:Y:S05]  /*2c80*/  @!P1 BRA `(.L_x_1110) ;  /* 0xffffffd400b89947 */ /* 0x000fea000383ffff */
[----:B------:R-:W-:Y:S05]  /*2c90*/  EXIT ;  /* 0x000000000000794d */ /* 0x000fea0003800000 */
.L_x_1111:
        /* <DEDUP_REMOVED lines=14> */
.L_x_1271:


//--------------------- .text._ZN13group_norm_v214gn_cuda_kernelI6__halfLi320ELi1ELi32ELi40ELi1024ELb0ELi128ELi320ELi320ELi4ELb1ELi18ELb0ELb0ENS_16CompileConditionILi1000EEEEEvPT_PKS4_S7_S7_flPfS8_Pj --------------------------
	.section	.text._ZN13group_norm_v214gn_cuda_kernelI6__halfLi320ELi1ELi32ELi40ELi1024ELb0ELi128ELi320ELi320ELi4ELb1ELi18ELb0ELb0ENS_16CompileConditionILi1000EEEEEvPT_PKS4_S7_S7_flPfS8_Pj,"ax",@progbits
	.align	128
        .global         _ZN13group_norm_v214gn_cuda_kernelI6__halfLi320ELi1ELi32ELi40ELi1024ELb0ELi128ELi320ELi320ELi4ELb1ELi18ELb0ELb0ENS_16CompileConditionILi1000EEEEEvPT_PKS4_S7_S7_flPfS8_Pj
        .type           _ZN13group_norm_v214gn_cuda_kernelI6__halfLi320ELi1ELi32ELi40ELi1024ELb0ELi128ELi320ELi320ELi4ELb1ELi18ELb0ELb0ENS_16CompileConditionILi1000EEEEEvPT_PKS4_S7_S7_flPfS8_Pj,@function
        .size           _ZN13group_norm_v214gn_cuda_kernelI6__halfLi320ELi1ELi32ELi40ELi1024ELb0ELi128ELi320ELi320ELi4ELb1ELi18ELb0ELb0ENS_16CompileConditionILi1000EEEEEvPT_PKS4_S7_S7_flPfS8_Pj,(.L_x_1272 - _ZN13group_norm_v214gn_cuda_kernelI6__halfLi320ELi1ELi32ELi40ELi1024ELb0ELi128ELi320ELi320ELi4ELb1ELi18ELb0ELb0ENS_16CompileConditionILi1000EEEEEvPT_PKS4_S7_S7_flPfS8_Pj)
        .other          _ZN13group_norm_v214gn_cuda_kernelI6__halfLi320ELi1ELi32ELi40ELi1024ELb0ELi128ELi320ELi320ELi4ELb1ELi18ELb0ELb0ENS_16CompileConditionILi1000EEEEEvPT_PKS4_S7_S7_flPfS8_Pj,@"STO_CUDA_ENTRY STV_DEFAULT"
_ZN13group_norm_v214gn_cuda_kernelI6__halfLi320ELi1ELi32ELi40ELi1024ELb0ELi128ELi320ELi320ELi4ELb1ELi18ELb0ELb0ENS_16CompileConditionILi1000EEEEEvPT_PKS4_S7_S7_flPfS8_Pj:
.text._ZN13group_norm_v214gn_cuda_kernelI6__halfLi320ELi1ELi32ELi40ELi1024ELb0ELi128ELi320ELi320ELi4ELb1ELi18ELb0ELb0ENS_16CompileConditionILi1000EEEEEvPT_PKS4_S7_S7_flPfS8_Pj:
        /* <DEDUP_REMOVED lines=28> */
[C---:B------:R-:W-:Y:S01]  /*01c0*/  SHF.L.U32 R60, R63.reuse, 0x1, RZ ;  /* 0x000000013f3c7819 */ /* 0x040fe200000006ff */
[----:B------:R-:W-:Y:S01]  /*01d0*/  IMAD R0, R0, 0xcccd, RZ ;  /* 0x0000cccd00007824 */ /* 0x000fe200078e02ff */
[----:B------:R-:W-:Y:S01]  /*01e0*/  UISETP.EQ.OR.EX UP0, UPT, UR5, URZ, UP0, UP1 ;  /* 0x000000ff0500728c */ /* 0x000fe20008702710 */
[C---:B------:R-:W-:Y:S01]  /*01f0*/  LOP3.LUT R61, R63.reuse, 0x3, RZ, 0xc0, !PT ;  /* 0x000000033f3d7812 */ /* 0x040fe200078ec0ff */
[----:B------:R-:W-:Y:S01]  /*0200*/  USHF.L.U32 UR9, UR15, 0x1, URZ ;  /* 0x000000010f097899 */ /* 0x000fe200080006ff */
[----:B------:R-:W-:Y:S01]  /*0210*/  IADD3 R56, PT, PT, R63, UR10, RZ ;  /* 0x0000000a3f387c10 */ /* 0x000fe2000fffe0ff */
        /* <DEDUP_REMOVED lines=8> */
[C---:B------:R-:W-:Y:S01]  /*02a0*/  IMAD R56, R63.reuse, 0x7, R56 ;  /* 0x000000073f387824 */ /* 0x040fe200078e0238 */
        /* <DEDUP_REMOVED lines=13> */
.L_x_1120:
[----:B------:R-:W-:Y:S01]  /*0380*/  ULOP3.LUT UR9, UR13, 0x3, URZ, 0xc0, !UPT ;  /* 0x000000030d097892 */ /* 0x000fe2000f8ec0ff */
[----:B------:R-:W-:Y:S01]  /*0390*/  HFMA2 R165, -RZ, RZ, 0, 0 ;  /* 0x00000000ffa57431 */ /* 0x000fe200000001ff */
[----:B------:R-:W-:Y:S01]  /*03a0*/  USHF.R.U64 UR22, UR13, 0x2, UR5 ;  /* 0x000000020d167899 */ /* 0x000fe20008001205 */
[----:B0-----:R-:W-:Y:S01]  /*03b0*/  IMAD R5, R57, 0x500, RZ ;  /* 0x0000050039057824 */ /* 0x001fe200078e02ff */
        /* <DEDUP_REMOVED lines=46> */
[----:B--2---:R-:W-:-:S02]  /*06a0*/  HADD2.F32 R0, -RZ, R50.H0_H0 ;  /* 0x20000032ff007230 */ /* 0x004fc40000004100 */
[----:B------:R-:W-:-:S03]  /*06b0*/  HADD2.F32 R53, -RZ, R50.H1_H1 ;  /* 0x30000032ff357230 */ /* 0x000fc60000004100 */
[----:B------:R-:W-:Y:S01]  /*06c0*/  FADD.FTZ R4, RZ, R0 ;  /* 0x00000000ff047221 */ /* 0x000fe20000010000 */
[----:B------:R-:W-:Y:S01]  /*06d0*/  FFMA.FTZ R8, R0, R0, RZ ;  /* 0x0000000000087223 */ /* 0x000fe200000100ff */
[--C-:B------:R-:W-:Y:S02]  /*06e0*/  HADD2.F32 R52, -RZ, R51.reuse.H0_H0 ;  /* 0x20000033ff347230 */ /* 0x100fe40000004100 */
[----:B------:R-:W-:Y:S01]  /*06f0*/  FADD.FTZ R5, R4, R53 ;  /* 0x0000003504057221 */ /* 0x000fe20000010000 */
[----:B------:R-:W-:Y:S01]  /*0700*/  FFMA.FTZ R9, R53, R53, R8 ;  /* 0x0000003535097223 */ /* 0x000fe20000010008 */
[----:B------:R-:W-:Y:S02]  /*0710*/  HADD2.F32 R51, -RZ, R51.H1_H1 ;  /* 0x30000033ff337230 */ /* 0x000fe40000004100 */
[----:B------:R-:W-:Y:S01]  /*0720*/  FADD.FTZ R4, R5, R52 ;  /* 0x0000003405047221 */ /* 0x000fe20000010000 */
[----:B------:R-:W-:Y:S01]  /*0730*/  FFMA.FTZ R8, R52, R52, R9 ;  /* 0x0000003434087223 */ /* 0x000fe20000010009 */
[----:B---3--:R-:W-:-:S02]  /*0740*/  HADD2.F32 R50, -RZ, R46.H0_H0 ;  /* 0x2000002eff327230 */ /* 0x008fc40000004100 */
        /* <DEDUP_REMOVED lines=137> */
[----:B------:R-:W1:Y:S01]  /*0fe0*/  LDC.64 R66, c[0x0][0x398] ;  /* 0x0000e600ff427b82 */ /* 0x000e620000000a00 */
        /* <DEDUP_REMOVED lines=16> */
[----:B0-----:R-:W-:-:S04]  /*10f0*/  IMAD.WIDE.U32 R64, R164, 0x2, R108 ;  /* 0x00000002a4407825 */ /* 0x001fc800078e006c */
[----:B------:R-:W-:Y:S01]  /*1100*/  FADD.FTZ R108, R111, R104 ;  /* 0x000000686f6c7221 */ /* 0x000fe20000010000 */
[----:B------:R-:W-:Y:S01]  /*1110*/  FFMA.FTZ R110, R104, R104, R113 ;  /* 0x00000068686e7223 */ /* 0x000fe20000010071 */
[----:B-1----:R-:W-:-:S04]  /*1120*/  IMAD.WIDE.U32 R66, R164, 0x2, R66 ;  /* 0x00000002a4427825 */ /* 0x002fc800078e0042 */
[----:B------:R-:W-:Y:S01]  /*1130*/  FADD.FTZ R109, R108, R107 ;  /* 0x0000006b6c6d7221 */ /* 0x000fe20000010000 */
[----:B------:R-:W-:Y:S01]  /*1140*/  FFMA.FTZ R111, R107, R107, R110 ;  /* 0x0000006b6b6f7223 */ /* 0x000fe2000001006e */
[----:B------:R-:W5:Y:S01]  /*1150*/  LDG.E.64.CONSTANT R64, desc[UR16][R64.64] ;  /* 0x0000001040407981 */ /* 0x000f62000c1e9b00 */
[----:B------:R-:W-:-:S03]  /*1160*/  HADD2.F32 R106, -RZ, R68.H0_H0 ;  /* 0x20000044ff6a7230 */ /* 0x000fc60000004100 */
[----:B------:R-:W5:Y:S01]  /*1170*/  LDG.E.64.CONSTANT R66, desc[UR16][R66.64] ;  /* 0x0000001042427981 */ /* 0x000f62000c1e9b00 */
[----:B------:R-:W-:Y:S02]  /*1180*/  HADD2.F32 R108, -RZ, R68.H1_H1 ;  /* 0x30000044ff6c7230 */ /* 0x000fe40000004100 */
        /* <DEDUP_REMOVED lines=209> */
[----:B------:R-:W-:Y:S01]  /*1ea0*/  ISETP.GT.U32.AND P1, PT, R63, 0x1f, PT ;  /* 0x0000001f3f00780c */ /* 0x000fe20003f24070 */
[----:B------:R-:W-:Y:S02]  /*1eb0*/  HADD2.F32 R103, -RZ, R103.H1_H1 ;  /* 0x30000067ff677230 */ /* 0x000fe40000004100 */
        /* <DEDUP_REMOVED lines=8> */
[----:B------:R0:W-:Y:S01]  /*1f40*/  STS.64 [R58], R70 ;  /* 0x000000463a007388 */ /* 0x0001e20000000a00 */
[----:B------:R-:W-:Y:S01]  /*1f50*/  ULOP3.LUT UR9, UR9, 0x18, URZ, 0xc0, !UPT ;  /* 0x0000001809097892 */ /* 0x000fe2000f8ec0ff */
[----:B------:R-:W-:Y:S01]  /*1f60*/  UMOV UR13, UR12 ;  /* 0x0000000c000d7c82 */ /* 0x000fe20008000000 */
[----:B------:R-:W-:Y:S01]  /*1f70*/  CS2R R88, SRZ ;  /* 0x0000000000587805 */ /* 0x000fe2000001ff00 */
[----:B------:R-:W-:Y:S06]  /*1f80*/  BAR.SYNC.DEFER_BLOCKING 0x0 ;  /* 0x0000000000007b1d */ /* 0x000fec0000010000 */
[----:B------:R-:W-:Y:S05]  /*1f90*/  @P1 BRA `(.L_x_1113) ;  /* 0x00000004002c1947 */ /* 0x000fea0003800000 */
[----:B0-----:R-:W0:Y:S01]  /*1fa0*/  S2R R71, SR_CgaCtaId ;  /* 0x0000000000477919 */ /* 0x001e220000008800 */
[----:B------:R-:W-:Y:S02]  /*1fb0*/  LEA.HI R74, R63, UR9, RZ, 0x1e ;  /* 0x000000093f4a7c11 */ /* 0x000fe4000f8ff0ff */
[----:B------:R-:W-:Y:S02]  /*1fc0*/  MOV R73, 0x28 ;  /* 0x0000002800497802 */ /* 0x000fe40000000f00 */
[----:B------:R-:W-:-:S03]  /*1fd0*/  MOV R86, 0x400 ;  /* 0x0000040000567802 */ /* 0x000fc60000000f00 */
[----:B------:R-:W-:-:S05]  /*1fe0*/  IMAD R74, R74, R73, -UR15 ;  /* 0x8000000f4a4a7e24 */ /* 0x000fca000f8e0249 */
        /* <DEDUP_REMOVED lines=9> */
[----:B------:R-:W-:Y:S02]  /*2080*/  IADD3 R87, PT, PT, R74, 0x20, RZ ;  /* 0x000000204a577810 */ /* 0x000fe40007ffe0ff */
[----:B0-----:R-:W-:Y:S02]  /*2090*/  LEA R86, R71, R86, 0x18 ;  /* 0x0000005647567211 */ /* 0x001fe400078ec0ff */
[----:B------:R-:W-:-:S02]  /*20a0*/  SHF.R.U32.HI R71, RZ, 0x2, R74 ;  /* 0x00000002ff477819 */ /* 0x000fc4000001164a */
[----:B------:R-:W-:Y:S01]  /*20b0*/  IADD3 R74, PT, PT, R74, 0x24, RZ ;  /* 0x000000244a4a7810 */ /* 0x000fe20007ffe0ff */
[----:B------:R-:W-:Y:S01]  /*20c0*/  IMAD R72, R73, 0x28, R86 ;  /* 0x0000002849487824 */ /* 0x000fe200078e0256 */
[----:B------:R-:W-:Y:S01]  /*20d0*/  SHF.R.U32.HI R77, RZ, 0x2, R76 ;  /* 0x00000002ff4d7819 */ /* 0x000fe2000001164c */
[----:B------:R-:W-:Y:S01]  /*20e0*/  IMAD R70, R71, 0x28, R86 ;  /* 0x0000002847467824 */ /* 0x000fe200078e0256 */
[----:B------:R-:W-:Y:S01]  /*20f0*/  SHF.R.U32.HI R79, RZ, 0x2, R78 ;  /* 0x00000002ff4f7819 */ /* 0x000fe2000001164e */
[--C-:B------:R-:W-:Y:S01]  /*2100*/  IMAD R88, R75, 0x28, R86.reuse ;  /* 0x000000284b587824 */ /* 0x100fe200078e0256 */
[C---:B------:R-:W-:Y:S02]  /*2110*/  LEA R72, R61.reuse, R72, 0x3 ;  /* 0x000000483d487211 */ /* 0x040fe400078e18ff */
[----:B------:R-:W-:Y:S01]  /*2120*/  LEA R70, R61, R70, 0x3 ;  /* 0x000000463d467211 */ /* 0x000fe200078e18ff */
[----:B------:R-:W-:Y:S01]  /*2130*/  IMAD R76, R79, 0x28, R86 ;  /* 0x000000284f4c7824 */ /* 0x000fe200078e0256 */
[----:B------:R-:W-:Y:S01]  /*2140*/  SHF.R.U32.HI R89, RZ, 0x2, R74 ;  /* 0x00000002ff597819 */ /* 0x000fe2000001164a */
[----:B------:R-:W-:Y:S01]  /*2150*/  IMAD R74, R77, 0x28, R86 ;  /* 0x000000284d4a7824 */ /* 0x000fe200078e0256 */
[----:B------:R-:W-:Y:S01]  /*2160*/  LEA R75, R61, R88, 0x3 ;  /* 0x000000583d4b7211 */ /* 0x000fe200078e18ff */
[----:B------:R-:W-:Y:S01]  /*2170*/  LDS.64 R72, [R72] ;  /* 0x0000000048487984 */ /* 0x000fe20000000a00 */
[----:B------:R-:W-:-:S02]  /*2180*/  SHF.R.U32.HI R81, RZ, 0x2, R80 ;  /* 0x00000002ff517819 */ /* 0x000fc40000011650 */
[----:B------:R-:W-:Y:S01]  /*2190*/  LEA R77, R61, R74, 0x3 ;  /* 0x0000004a3d4d7211 */ /* 0x000fe200078e18ff */
[----:B------:R-:W0:Y:S01]  /*21a0*/  LDS.64 R70, [R70] ;  /* 0x0000000046467984 */ /* 0x000e220000000a00 */
[----:B------:R-:W-:Y:S01]  /*21b0*/  SHF.R.U32.HI R83, RZ, 0x2, R82 ;  /* 0x00000002ff537819 */ /* 0x000fe20000011652 */
[----:B------:R-:W-:Y:S01]  /*21c0*/  IMAD R78, R81, 0x28, R86 ;  /* 0x00000028514e7824 */ /* 0x000fe200078e0256 */
[----:B------:R-:W-:Y:S01]  /*21d0*/  LEA R79, R61, R76, 0x3 ;  /* 0x0000004c3d4f7211 */ /* 0x000fe200078e18ff */
[----:B------:R-:W1:Y:S01]  /*21e0*/  LDS.64 R74, [R75] ;  /* 0x000000004b4a7984 */ /* 0x000e620000000a00 */
[----:B------:R-:W-:Y:S01]  /*21f0*/  SHF.R.U32.HI R85, RZ, 0x2, R84 ;  /* 0x00000002ff557819 */ /* 0x000fe20000011654 */
[--C-:B------:R-:W-:Y:S01]  /*2200*/  IMAD R80, R83, 0x28, R86.reuse ;  /* 0x0000002853507824 */ /* 0x100fe200078e0256 */
[----:B------:R-:W-:Y:S01]  /*2210*/  LEA R81, R61, R78, 0x3 ;  /* 0x0000004e3d517211 */ /* 0x000fe200078e18ff */
[----:B------:R-:W2:Y:S01]  /*2220*/  LDS.64 R76, [R77] ;  /* 0x000000004d4c7984 */ /* 0x000ea20000000a00 */
[----:B------:R-:W-:Y:S01]  /*2230*/  SHF.R.U32.HI R87, RZ, 0x2, R87 ;  /* 0x00000002ff577819 */ /* 0x000fe20000011657 */
[--C-:B------:R-:W-:Y:S01]  /*2240*/  IMAD R82, R85, 0x28, R86.reuse ;  /* 0x0000002855527824 */ /* 0x100fe200078e0256 */
[----:B------:R-:W-:Y:S01]  /*2250*/  LEA R83, R61, R80, 0x3 ;  /* 0x000000503d537211 */ /* 0x000fe200078e18ff */
[----:B------:R-:W3:Y:S02]  /*2260*/  LDS.64 R78, [R79] ;  /* 0x000000004f4e7984 */ /* 0x000ee40000000a00 */
[--C-:B------:R-:W-:Y:S01]  /*2270*/  IMAD R84, R87, 0x28, R86.reuse ;  /* 0x0000002857547824 */ /* 0x100fe200078e0256 */
[----:B------:R-:W-:Y:S01]  /*2280*/  LEA R85, R61, R82, 0x3 ;  /* 0x000000523d557211 */ /* 0x000fe200078e18ff */
[----:B------:R-:W4:Y:S01]  /*2290*/  LDS.64 R80, [R81] ;  /* 0x0000000051507984 */ /* 0x000f220000000a00 */
[----:B------:R-:W-:-:S02]  /*22a0*/  IMAD R86, R89, 0x28, R86 ;  /* 0x0000002859567824 */ /* 0x000fc400078e0256 */
[C---:B------:R-:W-:Y:S01]  /*22b0*/  LEA R87, R61.reuse, R84, 0x3 ;  /* 0x000000543d577211 */ /* 0x040fe200078e18ff */
[----:B------:R-:W4:Y:S02]  /*22c0*/  LDS.64 R82, [R83] ;  /* 0x0000000053527984 */ /* 0x000f240000000a00 */
[----:B------:R-:W-:Y:S02]  /*22d0*/  LEA R88, R61, R86, 0x3 ;  /* 0x000000563d587211 */ /* 0x000fe400078e18ff */
        /* <DEDUP_REMOVED lines=23> */
.L_x_1113:
[----:B------:R-:W-:Y:S05]  /*2450*/  BSYNC.RECONVERGENT B0 ;  /* 0x0000000000007941 */ /* 0x000fea0003800200 */
.L_x_1112:
        /* <DEDUP_REMOVED lines=28> */
.L_x_1115:
        /* <DEDUP_REMOVED lines=8> */
.L_x_1114:
        /* <DEDUP_REMOVED lines=12> */
.L_x_1117:
[----:B------:R-:W-:Y:S05]  /*2760*/  BSYNC.RECONVERGENT B0 ;  /* 0x0000000000007941 */ /* 0x000fea0003800200 */
.L_x_1116:
        /* <DEDUP_REMOVED lines=33> */
.L_x_1119:
[----:B------:R-:W-:Y:S05]  /*2980*/  BSYNC.RECONVERGENT B0 ;  /* 0x0000000000007941 */ /* 0x000fea0003800200 */
.L_x_1118:
[----:B------:R-:W2:Y:S01]  /*2990*/  S2UR UR15, SR_CgaCtaId ;  /* 0x00000000000f79c3 */ /* 0x000ea20000008800 */
[----:B------:R-:W-:Y:S01]  /*29a0*/  UMOV UR12, 0x400 ;  /* 0x00000400000c7882 */ /* 0x000fe20000000000 */
[----:B------:R-:W-:Y:S01]  /*29b0*/  IMAD.HI.U32 R164, R164, -0x33333333, RZ ;  /* 0xcccccccda4a47827 */ /* 0x000fe200078e00ff */
[----:B------:R-:W-:Y:S01]  /*29c0*/  UIADD3 UR12, UPT, UPT, UR12, 0xc80, URZ ;  /* 0x00000c800c0c7890 */ /* 0x000fe2000fffe0ff */
[----:B------:R-:W3:Y:S02]  /*29d0*/  LDCU.64 UR20, c[0x0][0x380] ;  /* 0x00007000ff1477ac */ /* 0x000ee40008000a00 */
[--C-:B-1---5:R-:W-:Y:S01]  /*29e0*/  HADD2.F32 R73, -RZ, R64.reuse.H0_H0 ;  /* 0x20000040ff497230 */ /* 0x122fe20000004100 */
[----:B------:R-:W-:Y:S01]  /*29f0*/  LEA.HI R164, R164, -UR9, RZ, 0x1b ;  /* 0x80000009a4a47c11 */ /* 0x000fe2000f8fd8ff */
[----:B------:R-:W-:Y:S01]  /*2a00*/  HADD2.F32 R64, -RZ, R64.H1_H1 ;  /* 0x30000040ff407230 */ /* 0x000fe20000004100 */
[----:B------:R-:W1:Y:S01]  /*2a10*/  LDCU UR9, c[0x0][0x3a0] ;  /* 0x00007400ff0977ac */ /* 0x000e620008000800 */
[----:B------:R-:W-:-:S02]  /*2a20*/  UISETP.GE.U32.AND UP0, UPT, UR13, UR19, UPT ;  /* 0x000000130d00728c */ /* 0x000fc4000bf06070 */
        /* <DEDUP_REMOVED lines=265> */
[--C-:B------:R-:W-:Y:S01]  /*3ac0*/  FFMA.FTZ R89, R73, R89, R70.reuse ;  /* 0x0000005949597223 */ /* 0x100fe20000010046 */
[--C-:B------:R-:W-:Y:S02]  /*3ad0*/  HADD2.F32 R71, -RZ, R65.reuse.H0_H0 ;  /* 0x20000041ff477230 */ /* 0x100fe40000004100 */
[----:B------:R-:W-:Y:S01]  /*3ae0*/  FFMA.FTZ R75, R75, R73, R70 ;  /* 0x000000494b4b7223 */ /* 0x000fe20000010046 */
[----:B------:R-:W-:Y:S02]  /*3af0*/  HADD2.F32 R0, -RZ, R65.H1_H1 ;  /* 0x30000041ff007230 */ /* 0x000fe40000004100 */
[--C-:B------:R-:W-:Y:S01]  /*3b00*/  FFMA.FTZ R34, R64, R21, R66.reuse ;  /* 0x0000001540227223 */ /* 0x100fe20000010042 */
[--C-:B------:R-:W-:Y:S02]  /*3b10*/  HADD2.F32 R65, -RZ, R67.reuse.H0_H0 ;  /* 0x20000043ff417230 */ /* 0x100fe40000004100 */
[----:B------:R-:W-:Y:S01]  /*3b20*/  FFMA.FTZ R18, R53, R64, R66 ;  /* 0x0000004035127223 */ /* 0x000fe20000010042 */
[----:B------:R-:W-:-:S02]  /*3b30*/  HADD2.F32 R2, -RZ, R67.H1_H1 ;  /* 0x30000043ff027230 */ /* 0x000fc40000004100 */
[----:B------:R-:W-:Y:S01]  /*3b40*/  FFMA.FTZ R50, R73, R50, R70 ;  /* 0x0000003249327223 */ /* 0x000fe20000010046 */
        /* <DEDUP_REMOVED lines=12> */
[--C-:B------:R-:W-:Y:S01]  /*3c10*/  FFMA.FTZ R126, R71, R126, R65.reuse ;  /* 0x0000007e477e7223 */ /* 0x100fe20000010041 */
[C-C-:B------:R-:W-:Y:S01]  /*3c20*/  FFMA.FTZ R129, R0.reuse, R129, R2.reuse ;  /* 0x0000008100817223 */ /* 0x140fe20000010002 */
[----:B------:R-:W-:Y:S01]  /*3c30*/  F2FP.F16.F32.PACK_AB R89, R107, R104 ;  /* 0x000000686b59723e */ /* 0x000fe200000000ff */
[--C-:B------:R-:W-:Y:S01]  /*3c40*/  FFMA.FTZ R130, R71, R130, R65.reuse ;  /* 0x0000008247827223 */ /* 0x100fe20000010041 */
[----:B------:R-:W-:Y:S01]  /*3c50*/  FFMA.FTZ R133, R0, R133, R2 ;  /* 0x0000008500857223 */ /* 0x000fe20000010002 */
[----:B------:R-:W-:Y:S01]  /*3c60*/  F2FP.F16.F32.PACK_AB R107, R113, R110 ;  /* 0x0000006e716b723e */ /* 0x000fe200000000ff */
[C-C-:B------:R-:W-:Y:S01]  /*3c70*/  FFMA.FTZ R30, R64.reuse, R25, R66.reuse ;  /* 0x00000019401e7223 */ /* 0x140fe20000010042 */
[----:B------:R-:W-:Y:S01]  /*3c80*/  FFMA.FTZ R86, R64, R5, R66 ;  /* 0x0000000540567223 */ /* 0x000fe20000010042 */
[--C-:B------:R-:W-:Y:S01]  /*3c90*/  FFMA.FTZ R134, R71, R134, R65.reuse ;  /* 0x0000008647867223 */ /* 0x100fe20000010041 */
[----:B------:R-:W-:Y:S01]  /*3ca0*/  FFMA.FTZ R137, R0, R137, R2 ;  /* 0x0000008900897223 */ /* 0x000fe20000010002 */
[----:B------:R-:W-:Y:S01]  /*3cb0*/  F2FP.F16.F32.PACK_AB R113, R117, R114 ;  /* 0x000000727571723e */ /* 0x000fe200000000ff */
[----:B------:R-:W-:Y:S01]  /*3cc0*/  FFMA.FTZ R26, R64, R29, R66 ;  /* 0x0000001d401a7223 */ /* 0x000fe20000010042 */
[--C-:B------:R-:W-:Y:S01]  /*3cd0*/  FFMA.FTZ R5, R52, R71, R65.reuse ;  /* 0x0000004734057223 */ /* 0x100fe20000010041 */
[C-C-:B------:R-:W-:Y:S01]  /*3ce0*/  FFMA.FTZ R25, R71.reuse, R4, R65.reuse ;  /* 0x0000000447197223 */ /* 0x140fe20000010041 */
[--C-:B------:R-:W-:Y:S01]  /*3cf0*/  FFMA.FTZ R138, R71, R138, R65.reuse ;  /* 0x0000008a478a7223 */ /* 0x100fe20000010041 */
        /* <DEDUP_REMOVED lines=34> */
[--C-:B------:R-:W-:Y:S01]  /*3f20*/  FFMA.FTZ R142, R71, R142, R65.reuse ;  /* 0x0000008e478e7223 */ /* 0x100fe20000010041 */
[----:B------:R-:W-:Y:S01]  /*3f30*/  F2FP.F16.F32.PACK_AB R4, R18, R75 ;  /* 0x0000004b1204723e */ /* 0x000fe200000000ff */
[C-C-:B------:R-:W-:Y:S01]  /*3f40*/  FFMA.FTZ R29, R0.reuse, R31, R2.reuse ;  /* 0x0000001f001d7223 */ /* 0x140fe20000010002 */
[----:B------:R-:W-:Y:S01]  /*3f50*/  FFMA.FTZ R145, R0, R145, R2 ;  /* 0x0000009100917223 */ /* 0x000fe20000010002 */
[----:B------:R-:W-:Y:S01]  /*3f60*/  F2FP.F16.F32.PACK_AB R121, R125, R122 ;  /* 0x0000007a7d79723e */ /* 0x000fe200000000ff */
        /* <DEDUP_REMOVED lines=26> */
[----:B------:R-:W-:Y:S01]  /*4110*/  F2FP.F16.F32.PACK_AB R50, R49, R50 ;  /* 0x000000323132723e */ /* 0x000fe200000000ff */
[C-C-:B------:R-:W-:Y:S01]  /*4120*/  FFMA.FTZ R37, R0.reuse, R43, R2.reuse ;  /* 0x0000002b00257223 */ /* 0x140fe20000010002 */
[C-C-:B------:R-:W-:Y:S01]  /*4130*/  FFMA.FTZ R33, R0.reuse, R39, R2.reuse ;  /* 0x0000002700217223 */ /* 0x140fe20000010002 */
[C-C-:B------:R-:W-:Y:S01]  /*4140*/  FFMA.FTZ R35, R0.reuse, R35, R2.reuse ;  /* 0x0000002300237223 */ /* 0x140fe20000010002 */
[C-C-:B------:R-:W-:Y:S01]  /*4150*/  FFMA.FTZ R31, R0.reuse, R23, R2.reuse ;  /* 0x00000017001f7223 */ /* 0x140fe20000010002 */
[C-C-:B------:R-:W-:Y:S01]  /*4160*/  FFMA.FTZ R18, R0.reuse, R3, R2.reuse ;  /* 0x0000000300127223 */ /* 0x140fe20000010002 */
        /* <DEDUP_REMOVED lines=34> */
[----:B------:R-:W-:-:S02]  /*4390*/  F2FP.F16.F32.PACK_AB R129, R133, R130 ;  /* 0x000000828581723e */ /* 0x000fc400000000ff */
[----:B---3--:R-:W-:Y:S02]  /*43a0*/  IADD3 R46, P1, PT, R55, UR20, RZ ;  /* 0x00000014372e7c10 */ /* 0x008fe4000ff3e0ff */
[----:B------:R-:W-:Y:S02]  /*43b0*/  F2FP.F16.F32.PACK_AB R133, R137, R134 ;  /* 0x000000868985723e */ /* 0x000fe400000000ff */
[----:B------:R-:W-:Y:S02]  /*43c0*/  F2FP.F16.F32.PACK_AB R137, R141, R138 ;  /* 0x0000008a8d89723e */ /* 0x000fe400000000ff */
[----:B------:R-:W-:Y:S02]  /*43d0*/  F2FP.F16.F32.PACK_AB R141, R145, R142 ;  /* 0x0000008e918d723e */ /* 0x000fe400000000ff */
[----:B------:R-:W-:Y:S02]  /*43e0*/  F2FP.F16.F32.PACK_AB R51, R51, R48 ;  /* 0x000000303333723e */ /* 0x000fe400000000ff */
[----:B------:R-:W-:-:S02]  /*43f0*/  F2FP.F16.F32.PACK_AB R7, R37, R44 ;  /* 0x0000002c2507723e */ /* 0x000fc400000000ff */
        /* <DEDUP_REMOVED lines=84> */
.L_x_1121:
        /* <DEDUP_REMOVED lines=12> */
.L_x_1272:


//--------------------- .text._ZN13group_norm_v214gn_cuda_kernelI6__halfLi320ELi2ELi32ELi40ELi1024ELb0ELi64ELi320ELi320ELi4ELb1ELi18ELb0ELb0ENS_16CompileConditionILi1000EEEEEvPT_PKS4_S7_S7_flPfS8_Pj --------------------------
	.section	.text._ZN13group_norm_v214gn_cuda_kernelI6__halfLi320ELi2ELi32ELi40ELi1024ELb0ELi64ELi320ELi320ELi4ELb1ELi18ELb0ELb0ENS_16CompileConditionILi1000EEEEEvPT_PKS4_S7_S7_flPfS8_Pj,"ax",@progbits
	.align	128
        .global         _ZN13group_norm_v214gn_cuda_kernelI6__halfLi320ELi2ELi32ELi40ELi1024ELb0ELi64ELi320ELi320ELi4ELb1ELi18ELb0ELb0ENS_16CompileConditionILi1000EEEEEvPT_PKS4_S7_S7_flPfS8_Pj
        .type           _ZN13group_norm_v214gn_cuda_kernelI6__halfLi320ELi2ELi32ELi40ELi1024ELb0ELi64ELi320ELi320ELi4ELb1ELi18ELb0ELb0ENS_16CompileConditionILi1000EEEEEvPT_PKS4_S7_S7_flPfS8_Pj,@function
        .size           _ZN13group_norm_v214gn_cuda_kernelI6__halfLi320ELi2ELi32ELi40ELi1024ELb0ELi64ELi320ELi320ELi4ELb1ELi18ELb0ELb0ENS_16CompileConditionILi1000EEEEEvPT_PKS4_S7_S7_flPfS8_Pj,(.L_x_1273 - _ZN13group_norm_v214gn_cuda_kernelI6__halfLi320ELi2ELi32ELi40ELi1024ELb0ELi64ELi320ELi320ELi4ELb1ELi18ELb0ELb0ENS_16CompileConditionILi1000EEEEEvPT_PKS4_S7_S7_flPfS8_Pj)
        .other          _ZN13group_norm_v214gn_cuda_kernelI6__halfLi320ELi2ELi32ELi40ELi1024ELb0ELi64ELi320ELi320ELi4ELb1ELi18ELb0ELb0ENS_16CompileConditionILi1000EEEEEvPT_PKS4_S7_S7_flPfS8_Pj,@"STO_CUDA_ENTRY STV_DEFAULT"
_ZN13group_norm_v214gn_cuda_kernelI6__halfLi320ELi2ELi32ELi40ELi1024ELb0ELi64ELi320ELi320ELi4ELb1ELi18ELb0ELb0ENS_16CompileConditionILi1000EEEEEvPT_PKS4_S7_S7_flPfS8_Pj:
.text._ZN13group_norm_v214gn_cuda_kernelI6__halfLi320ELi2ELi32ELi40ELi1024ELb0ELi64ELi320ELi320ELi4ELb1ELi18ELb0ELb0ENS_16CompileConditionILi1000EEEEEvPT_PKS4_S7_S7_flPfS8_Pj:
        /* <DEDUP_REMOVED lines=35> */
[----:B------:R-:W-:-:S04]  /*0230*/  IADD3 R37, PT, PT, R36, R37, RZ ;  /* 0x0000002524257210 */ /* 0x000fc80007ffe0ff */
[----:B--2---:R-:W-:-:S07]  /*0240*/  LEA R36, R36, R3, 0x3 ;  /* 0x0000000324247211 */ /* 0x004fce00078e18ff */
.L_x_1130:
        /* <DEDUP_REMOVED lines=52> */
[----:B0-----:R-:W-:Y:S01]  /*0590*/  FADD.FTZ R5, R8, R31 ;  /* 0x0000001f08057221 */ /* 0x001fe20000010000 */
        /* <DEDUP_REMOVED lines=97> */
[--C-:B------:R-:W-:Y:S01]  /*0bb0*/  HADD2.F32 R65, -RZ, R41.reuse.H0_H0 ;  /* 0x20000029ff417230 */ /* 0x100fe20000004100 */
[----:B------:R-:W-:Y:S01]  /*0bc0*/  CS2R R56, SRZ ;  /* 0x0000000000387805 */ /* 0x000fe2000001ff00 */
        /* <DEDUP_REMOVED lines=161> */
.L_x_1123:
[----:B------:R-:W-:Y:S05]  /*15e0*/  BSYNC.RECONVERGENT B0 ;  /* 0x0000000000007941 */ /* 0x000fea0003800200 */
.L_x_1122:
        /* <DEDUP_REMOVED lines=24> */
.L_x_1125:
[----:B------:R-:W-:Y:S05]  /*1770*/  BSYNC.RECONVERGENT B0 ;  /* 0x0000000000007941 */ /* 0x000fea0003800200 */
.L_x_1124:
        /* <DEDUP_REMOVED lines=23> */
.L_x_1127:
[----:B------:R-:W2:Y:S04]  /*18f0*/  LD.E.STRONG.GPU R40, desc[UR14][R38.64] ;  /* 0x0000000e26287980 */ /* 0x000ea8000c10f900 */
[----:B--2---:R-:W-:Y:S01]  /*1900*/  CCTL.IVALL ;  /* 0x00000000ff00798f */ /* 0x004fe20002000000 */
[----:B------:R-:W-:Y:S05]  /*1910*/  YIELD ;  /* 0x0000000000007946 */ /* 0x000fea0003800000 */
[----:B-----5:R-:W-:-:S04]  /*1920*/  LOP3.LUT R40, R40, R41, RZ, 0x3c, !PT ;  /* 0x0000002928287212 */ /* 0x020fc800078e3cff */
[----:B------:R-:W-:-:S13]  /*1930*/  ISETP.GT.AND P2, PT, R40, -0x1, PT ;  /* 0xffffffff2800780c */ /* 0x000fda0003f44270 */
[----:B------:R-:W-:Y:S05]  /*1940*/  @P2 BRA `(.L_x_1127) ;  /* 0xfffffffc00e82947 */ /* 0x000fea000383ffff */
.L_x_1126:
        /* <DEDUP_REMOVED lines=40> */
[----:B------:R-:W-:Y:S06]  /*1bd0*/  BAR.SYNC.DEFER_BLOCKING 0x0 ;  /* 0x0000000000007b1d */ /* 0x000fec0000010000 */
[----:B------:R-:W-:Y:S05]  /*1be0*/  @P0 BRA `(.L_x_1129) ;  /* 0x0000000000440947 */ /* 0x000fea0003800000 */
[----:B------:R-:W1:Y:S01]  /*1bf0*/  S2UR UR7, SR_CgaCtaId ;  /* 0x00000000000779c3 */ /* 0x000e620000008800 */
[----:B------:R-:W-:Y:S01]  /*1c00*/  UMOV UR6, 0x400 ;  /* 0x0000040000067882 */ /* 0x000fe20000000000 */
[----:B0-----:R-:W-:Y:S01]  /*1c10*/  IADD3 R44, PT, PT, R59, UR12, RZ ;  /* 0x0000000c3b2c7c10 */ /* 0x001fe2000fffe0ff */
[----:B------:R-:W-:Y:S01]  /*1c20*/  UIADD3 UR6, UPT, UPT, UR6, 0xc80, URZ ;  /* 0x00000c8006067890 */ /* 0x000fe2000fffe0ff */
[----:B------:R-:W-:Y:S02]  /*1c30*/  MOV R45, UR18 ;  /* 0x00000012002d7c02 */ /* 0x000fe40008000f00 */
        /* <DEDUP_REMOVED lines=12> */
.L_x_1129:
[----:B------:R-:W-:Y:S05]  /*1d00*/  BSYNC.RECONVERGENT B0 ;  /* 0x0000000000007941 */ /* 0x000fea0003800200 */
.L_x_1128:
[----:B------:R-:W2:Y:S01]  /*1d10*/  S2UR UR7, SR_CgaCtaId ;  /* 0x00000000000779c3 */ /* 0x000ea20000008800 */
[----:B------:R-:W-:Y:S01]  /*1d20*/  UMOV UR6, 0x400 ;  /* 0x0000040000067882 */ /* 0x000fe20000000000 */
[----:B------:R-:W-:Y:S01]  /*1d30*/  IMAD.HI.U32 R92, R92, -0x33333333, RZ ;  /* 0xcccccccd5c5c7827 */ /* 0x000fe200078e00ff */
[----:B------:R-:W-:Y:S02]  /*1d40*/  UIADD3 UR6, UPT, UPT, UR6, 0xc80, URZ ;  /* 0x00000c8006067890 */ /* 0x000fe4000fffe0ff */
[----:B------:R-:W-:Y:S01]  /*1d50*/  UISETP.GE.U32.AND UP0, UPT, UR9, UR13, UPT ;  /* 0x0000000d0900728c */ /* 0x000fe2000bf06070 */
[----:B-1---5:R-:W-:Y:S01]  /*1d60*/  HADD2.F32 R45, -RZ, R38.H0_H0 ;  /* 0x20000026ff2d7230 */ /* 0x022fe20000004100 */
[----:B------:R-:W-:Y:S01]  /*1d70*/  LEA.HI R92, R92, -UR12, RZ, 0x1b ;  /* 0x8000000c5c5c7c11 */ /* 0x000fe2000f8fd8ff */
[----:B------:R-:W-:Y:S02]  /*1d80*/  ULOP3.LUT UR4, UR4, 0x1, URZ, 0x3c, !UPT ;  /* 0x0000000104047892 */ /* 0x000fe4000f8e3cff */
[----:B------:R-:W-:-:S02]  /*1d90*/  UISETP.GE.AND.EX UP0, UPT, UR5, UR10, UPT, UP0 ;  /* 0x0000000a0500728c */ /* 0x000fc4000bf06300 */
[----:B--2---:R-:W-:-:S06]  /*1da0*/  ULEA UR6, UR7, UR6, 0x18 ;  /* 0x0000000607067291 */ /* 0x004fcc000f8ec0ff */
[----:B0-----:R-:W-:-:S05]  /*1db0*/  LEA R42, R92, UR6, 0x3 ;  /* 0x000000065c2a7c11 */ /* 0x001fca000f8e18ff */
        /* <DEDUP_REMOVED lines=135> */
[----:B------:R-:W-:-:S02]  /*2630*/  HADD2.F32 R30, -RZ, R38.H1_H1 ;  /* 0x30000026ff1e7230 */ /* 0x000fc40000004100 */
[--C-:B------:R-:W-:Y:S01]  /*2640*/  FFMA.FTZ R47, R47, R45, R42.reuse ;  /* 0x0000002d2f2f7223 */ /* 0x100fe2000001002a */
[----:B------:R-:W-:Y:S02]  /*2650*/  HADD2.F32 R70, -RZ, R40.H1_H1 ;  /* 0x30000028ff467230 */ /* 0x000fe40000004100 */
[C-C-:B------:R-:W-:Y:S01]  /*2660*/  FFMA.FTZ R49, R45.reuse, R49, R42.reuse ;  /* 0x000000312d317223 */ /* 0x140fe2000001002a */
[--C-:B------:R-:W-:Y:S02]  /*2670*/  HADD2.F32 R43, -RZ, R39.reuse.H0_H0 ;  /* 0x20000027ff2b7230 */ /* 0x100fe40000004100 */
[----:B------:R-:W-:Y:S01]  /*2680*/  FFMA.FTZ R51, R45, R51, R42 ;  /* 0x000000332d337223 */ /* 0x000fe2000001002a */
[----:B------:R-:W-:Y:S02]  /*2690*/  HADD2.F32 R2, -RZ, R39.H1_H1 ;  /* 0x30000027ff027230 */ /* 0x000fe40000004100 */
[----:B------:R-:W-:Y:S01]  /*26a0*/  FFMA.FTZ R26, R30, R5, R70 ;  /* 0x000000051e1a7223 */ /* 0x000fe20000010046 */
[----:B------:R-:W-:-:S02]  /*26b0*/  HADD2.F32 R39, -RZ, R41.H0_H0 ;  /* 0x20000029ff277230 */ /* 0x000fc40000004100 */
[C-C-:B------:R-:W-:Y:S01]  /*26c0*/  FFMA.FTZ R53, R45.reuse, R53, R42.reuse ;  /* 0x000000352d357223 */ /* 0x140fe2000001002a */
[----:B------:R-:W-:Y:S02]  /*26d0*/  HADD2.F32 R41, -RZ, R41.H1_H1 ;  /* 0x30000029ff297230 */ /* 0x000fe40000004100 */
        /* <DEDUP_REMOVED lines=28> */
[----:B0-----:R-:W-:Y:S01]  /*28a0*/  IADD3 R30, P1, PT, R35, UR6, RZ ;  /* 0x00000006231e7c10 */ /* 0x001fe2000ff3e0ff */
[C-C-:B------:R-:W-:Y:S01]  /*28b0*/  FFMA.FTZ R24, R43.reuse, R24, R39.reuse ;  /* 0x000000182b187223 */ /* 0x140fe20000010027 */
[C---:B------:R-:W-:Y:S01]  /*28c0*/  FFMA.FTZ R20, R43.reuse, R20, R39 ;  /* 0x000000142b147223 */ /* 0x040fe20000010027 */
[--C-:B------:R-:W-:Y:S01]  /*28d0*/  FFMA.FTZ R23, R2, R23, R41.reuse ;  /* 0x0000001702177223 */ /* 0x100fe20000010029 */
[----:B------:R-:W-:Y:S01]  /*28e0*/  IADD3.X R31, PT, PT, R34, UR7, RZ, P1, !PT ;  /* 0x00000007221f7c10 */ /* 0x000fe20008ffe4ff */
[----:B------:R-:W-:Y:S01]  /*28f0*/  FFMA.FTZ R19, R2, R19, R41 ;  /* 0x0000001302137223 */ /* 0x000fe20000010029 */
[----:B------:R-:W-:Y:S01]  /*2900*/  F2FP.F16.F32.PACK_AB R5, R32, R5 ;  /* 0x000000052005723e */ /* 0x000fe200000000ff */
[C-C-:B------:R-:W-:Y:S01]  /*2910*/  FFMA.FTZ R16, R43.reuse, R16, R39.reuse ;  /* 0x000000102b107223 */ /* 0x140fe20000010027 */
[C-C-:B------:R-:W-:Y:S01]  /*2920*/  FFMA.FTZ R12, R43.reuse, R12, R39.reuse ;  /* 0x0000000c2b0c7223 */ /* 0x140fe20000010027 */
[C---:B------:R-:W-:Y:S01]  /*2930*/  FFMA.FTZ R8, R43.reuse, R8, R39 ;  /* 0x000000082b087223 */ /* 0x040fe20000010027 */
        /* <DEDUP_REMOVED lines=27> */
[----:B------:R-:W-:Y:S01]  /*2af0*/  F2FP.F16.F32.PACK_AB R19, R25, R12 ;  /* 0x0000000c1913723e */ /* 0x000fe200000000ff */
[----:B------:R0:W-:Y:S01]  /*2b00*/  STG.E.64 desc[UR14][R30.64], R4 ;  /* 0x000000041e007986 */ /* 0x0001e2000c101b0e */
[----:B------:R-:W-:Y:S02]  /*2b10*/  F2FP.F16.F32.PACK_AB R22, R22, R57 ;  /* 0x000000391616723e */ /* 0x000fe400000000ff */
        /* <DEDUP_REMOVED lines=36> */
[----:B------:R0:W-:Y:S04]  /*2d60*/  STG.E.64 desc[UR14][R30.64+0x1e000], R12 ;  /* 0x01e0000c1e007986 */ /* 0x0001e8000c101b0e */
[----:B------:R0:W-:Y:S04]  /*2d70*/  STG.E.64 desc[UR14][R30.64+0x20800], R16 ;  /* 0x020800101e007986 */ /* 0x0001e8000c101b0e */
[----:B------:R0:W-:Y:S04]  /*2d80*/  STG.E.64 desc[UR14][R30.64+0x23000], R20 ;  /* 0x023000141e007986 */ /* 0x0001e8000c101b0e */
[----:B------:R0:W-:Y:S01]  /*2d90*/  STG.E.64 desc[UR14][R30.64+0x25800], R40 ;  /* 0x025800281e007986 */ /* 0x0001e2000c101b0e */
[----:B------:R-:W-:Y:S05]  /*2da0*/  BRA.U !UP0, `(.L_x_1130) ;  /* 0xffffffd508287547 */ /* 0x000fea000b83ffff */
[----:B------:R-:W-:Y:S05]  /*2db0*/  EXIT ;  /* 0x000000000000794d */ /* 0x000fea0003800000 */
.L_x_1131:
        /* <DEDUP_REMOVED lines=12> */
.L_x_1273:


//--------------------- .text._ZN13group_norm_v214gn_cuda_kernelI6__halfLi320ELi3ELi32ELi40ELi1024ELb0ELi64ELi320ELi320ELi4ELb1ELi21ELb0ELb0ENS_16CompileConditionILi1000EEEEEvPT_PKS4_S7_S7_flPfS8_Pj --------------------------
	.section	.text._ZN13group_norm_v214gn_cuda_kernelI6__halfLi320ELi3ELi32ELi40ELi1024ELb0ELi64ELi320ELi320ELi4ELb1ELi21ELb0ELb0ENS_16CompileConditionILi1000EEEEEvPT_PKS4_S7_S7_flPfS8_Pj,"ax",@progbits
	.align	128
        .global         _ZN13group_norm_v214gn_cuda_kernelI6__halfLi320ELi3ELi32ELi40ELi1024ELb0ELi64ELi320ELi320ELi4ELb1ELi21ELb0ELb0ENS_16CompileConditionILi1000EEEEEvPT_PKS4_S7_S7_flPfS8_Pj
        .type           _ZN13group_norm_v214gn_cuda_kernelI6__halfLi320ELi3ELi32ELi40ELi1024ELb0ELi64ELi320ELi320ELi4ELb1ELi21ELb0ELb0ENS_16CompileConditionILi1000EEEEEvPT_PKS4_S7_S7_flPfS8_Pj,@function
        .size           _ZN13group_norm_v214gn_cuda_kernelI6__halfLi320ELi3ELi32ELi40ELi1024ELb0ELi64ELi320ELi320ELi4ELb1ELi21ELb0ELb0ENS_16CompileConditionILi1000EEEEEvPT_PKS4_S7_S7_flPfS8_Pj,(.L_x_1274 - _ZN13group_norm_v214gn_cuda_kernelI6__halfLi320ELi3ELi32ELi40ELi1024ELb0ELi64ELi320ELi320ELi4ELb1ELi21ELb0ELb0ENS_16CompileConditionILi1000EEEEEvPT_PKS4_S7_S7_flPfS8_Pj)
        .other          _ZN13group_norm_v214gn_cuda_kernelI6__halfLi320ELi3ELi32ELi40ELi1024ELb0ELi64ELi320ELi320ELi4ELb1ELi21ELb0ELb0ENS_16CompileConditionILi1000EEEEEvPT_PKS4_S7_S7_flPfS8_Pj,@"STO_CUDA_ENTRY STV_DEFAULT"
_ZN13group_norm_v214gn_cuda_kernelI6__halfLi320ELi3ELi32ELi40ELi1024ELb0ELi64ELi320ELi320ELi4ELb1ELi21ELb0ELb0ENS_16CompileConditionILi1000EEEEEvPT_PKS4_S7_S7_flPfS8_Pj:
.text._ZN13group_norm_v214gn_cuda_kernelI6__halfLi320ELi3ELi32ELi40ELi1024ELb0ELi64ELi320ELi320ELi4ELb1ELi21ELb0ELb0ENS_16CompileConditionILi1000EEEEEvPT_PKS4_S7_S7_flPfS8_Pj:
        /* <DEDUP_REMOVED lines=40> */
.L_x_1140:
[----:B0-----:R-:W2:Y:S04]  /*0280*/  LDL R2, [R1+0x5c] ;  /* 0x00005c0001027983 */ /* 0x001ea80000100800 */
        /* <DEDUP_REMOVED lines=14> */
[C---:B-1----:R-:W-:Y:S02]  /*0370*/  SHF.L.U32 R6, R0.reuse, 0x1, RZ ;  /* 0x0000000100067819 */ /* 0x042fe400000006ff */
[----:B------:R-:W-:Y:S02]  /*0380*/  SHF.L.U64.HI R4, R0, 0x1, R3 ;  /* 0x0000000100047819 */ /* 0x000fe40000010203 */
[----:B0-----:R-:W-:Y:S01]  /*0390*/  IADD3 R18, P1, PT, R6, UR10, RZ ;  /* 0x0000000a06127c10 */ /* 0x001fe2000ff3e0ff */
[----:B------:R0:W-:Y:S03]  /*03a0*/  STL [R1+0x38], R6 ;  /* 0x0000380601007387 */ /* 0x0001e60000100800 */
[----:B------:R-:W-:Y:S01]  /*03b0*/  IADD3.X R19, PT, PT, R4, UR11, RZ, P1, !PT ;  /* 0x0000000b04137c10 */ /* 0x000fe20008ffe4ff */
[----:B------:R1:W-:Y:S04]  /*03c0*/  STL [R1+0x3c], R4 ;  /* 0x00003c0401007387 */ /* 0x0003e80000100800 */
[----:B------:R-:W2:Y:S04]  /*03d0*/  LDG.E.64.CONSTANT R40, desc[UR12][R18.64] ;  /* 0x0000000c12287981 */ /* 0x000ea8000c1e9b00 */
[----:B------:R-:W3:Y:S04]  /*03e0*/  LDG.E.64.CONSTANT R14, desc[UR12][R18.64+0x2800] ;  /* 0x0028000c120e7981 */ /* 0x000ee8000c1e9b00 */
[----:B------:R-:W4:Y:S04]  /*03f0*/  LDG.E.64.CONSTANT R10, desc[UR12][R18.64+0x5000] ;  /* 0x0050000c120a7981 */ /* 0x000f28000c1e9b00 */
[----:B0-----:R-:W5:Y:S04]  /*0400*/  LDG.E.64.CONSTANT R6, desc[UR12][R18.64+0x7800] ;  /* 0x0078000c12067981 */ /* 0x001f68000c1e9b00 */
[----:B------:R-:W5:Y:S04]  /*0410*/  LDG.E.64.CONSTANT R58, desc[UR12][R18.64+0xa000] ;  /* 0x00a0000c123a7981 */ /* 0x000f68000c1e9b00 */
[----:B------:R-:W5:Y:S04]  /*0420*/  LDG.E.64.CONSTANT R54, desc[UR12][R18.64+0xc800] ;  /* 0x00c8000c12367981 */ /* 0x000f68000c1e9b00 */
[----:B------:R-:W5:Y:S04]  /*0430*/  LDG.E.64.CONSTANT R50, desc[UR12][R18.64+0xf000] ;  /* 0x00f0000c12327981 */ /* 0x000f68000c1e9b00 */
[----:B------:R-:W5:Y:S04]  /*0440*/  LDG.E.64.CONSTANT R46, desc[UR12][R18.64+0x11800] ;  /* 0x0118000c122e7981 */ /* 0x000f68000c1e9b00 */
[----:B------:R-:W5:Y:S04]  /*0450*/  LDG.E.64.CONSTANT R42, desc[UR12][R18.64+0x14000] ;  /* 0x0140000c122a7981 */ /* 0x000f68000c1e9b00 */
[----:B-1----:R-:W5:Y:S04]  /*0460*/  LDG.E.64.CONSTANT R4, desc[UR12][R18.64+0x16800] ;  /* 0x0168000c12047981 */ /* 0x002f68000c1e9b00 */
[----:B------:R-:W5:Y:S04]  /*0470*/  LDG.E.64.CONSTANT R8, desc[UR12][R18.64+0x19000] ;  /* 0x0190000c12087981 */ /* 0x000f68000c1e9b00 */
[----:B------:R-:W5:Y:S04]  /*0480*/  LDG.E.64.CONSTANT R12, desc[UR12][R18.64+0x1b800] ;  /* 0x01b8000c120c7981 */ /* 0x000f68000c1e9b00 */
[----:B------:R-:W5:Y:S04]  /*0490*/  LDG.E.64.CONSTANT R16, desc[UR12][R18.64+0x1e000] ;  /* 0x01e0000c12107981 */ /* 0x000f68000c1e9b00 */
[----:B------:R-:W5:Y:S04]  /*04a0*/  LDG.E.64.CONSTANT R20, desc[UR12][R18.64+0x20800] ;  /* 0x0208000c12147981 */ /* 0x000f68000c1e9b00 */
[----:B------:R-:W5:Y:S04]  /*04b0*/  LDG.E.64.CONSTANT R24, desc[UR12][R18.64+0x23000] ;  /* 0x0230000c12187981 */ /* 0x000f68000c1e9b00 */
[----:B------:R0:W5:Y:S01]  /*04c0*/  LDG.E.64.CONSTANT R28, desc[UR12][R18.64+0x25800] ;  /* 0x0258000c121c7981 */ /* 0x000162000c1e9b00 */
        /* <DEDUP_REMOVED lines=11> */
[----:B------:R-:W-:Y:S01]  /*0580*/  HADD2.F32 R31, -RZ, R14.H1_H1 ;  /* 0x3000000eff1f7230 */ /* 0x000fe20000004100 */
[----:B------:R-:W-:Y:S01]  /*0590*/  STL [R1+0x8], R32 ;  /* 0x0000082001007387 */ /* 0x000fe20000100800 */
[----:B------:R-:W-:Y:S01]  /*05a0*/  FADD.FTZ R3, R3, R2 ;  /* 0x0000000203037221 */ /* 0x000fe20000010000 */
[----:B------:R-:W-:Y:S01]  /*05b0*/  FFMA.FTZ R23, R2, R2, R23 ;  /* 0x0000000202177223 */ /* 0x000fe20000010017 */
[--C-:B0-----:R-:W-:Y:S01]  /*05c0*/  HADD2.F32 R18, -RZ, R15.reuse.H0_H0 ;  /* 0x2000000fff127230 */ /* 0x101fe20000004100 */
[----:B------:R-:W-:Y:S01]  /*05d0*/  STL [R1+0x34], R31 ;  /* 0x0000341f01007387 */ /* 0x000fe20000100800 */
[----:B------:R-:W-:Y:S01]  /*05e0*/  FADD.FTZ R3, R3, R32 ;  /* 0x0000002003037221 */ /* 0x000fe20000010000 */
[----:B------:R-:W-:Y:S01]  /*05f0*/  FFMA.FTZ R23, R32, R32, R23 ;  /* 0x0000002020177223 */ /* 0x000fe20000010017 */
[----:B------:R-:W-:Y:S01]  /*0600*/  HADD2.F32 R14, -RZ, R15.H1_H1 ;  /* 0x3000000fff0e7230 */ /* 0x000fe20000004100 */
[----:B------:R-:W-:Y:S01]  /*0610*/  STL [R1+0x30], R18 ;  /* 0x0000301201007387 */ /* 0x000fe20000100800 */
[----:B------:R-:W-:Y:S01]  /*0620*/  FADD.FTZ R3, R3, R31 ;  /* 0x0000001f03037221 */ /* 0x000fe20000010000 */
[----:B------:R-:W-:Y:S01]  /*0630*/  FFMA.FTZ R23, R31, R31, R23 ;  /* 0x0000001f1f177223 */ /* 0x000fe20000010017 */
[----:B----4-:R-:W-:Y:S01]  /*0640*/  HADD2.F32 R15, -RZ, R10.H0_H0 ;  /* 0x2000000aff0f7230 */ /* 0x010fe20000004100 */
[----:B------:R0:W-:Y:S01]  /*0650*/  STL [R1+0x2c], R14 ;  /* 0x00002c0e01007387 */ /* 0x0001e20000100800 */
[----:B------:R-:W-:Y:S01]  /*0660*/  FADD.FTZ R3, R3, R18 ;  /* 0x0000001203037221 */ /* 0x000fe20000010000 */
[----:B------:R-:W-:Y:S01]  /*0670*/  FFMA.FTZ R23, R18, R18, R23 ;  /* 0x0000001212177223 */ /* 0x000fe20000010017 */
[----:B-----5:R-:W-:Y:S01]  /*0680*/  HADD2.F32 R60, -RZ, R58.H0_H0 ;  /* 0x2000003aff3c7230 */ /* 0x020fe20000004100 */
[----:B------:R-:W-:Y:S01]  /*0690*/  STL [R1+0x4], R15 ;  /* 0x0000040f01007387 */ /* 0x000fe20000100800 */
[----:B------:R-:W-:Y:S01]  /*06a0*/  FADD.FTZ R3, R3, R14 ;  /* 0x0000000e03037221 */ /* 0x000fe20000010000 */
[----:B------:R-:W-:-:S03]  /*06b0*/  FFMA.FTZ R23, R14, R14, R23 ;  /* 0x0000000e0e177223 */ /* 0x000fc60000010017 */
[----:B------:R-:W-:Y:S01]  /*06c0*/  FADD.FTZ R3, R3, R15 ;  /* 0x0000000f03037221 */ /* 0x000fe20000010000 */
[----:B0-----:R-:W-:Y:S02]  /*06d0*/  HADD2.F32 R14, -RZ, R10.H1_H1 ;  /* 0x3000000aff0e7230 */ /* 0x001fe40000004100 */
[----:B------:R-:W-:Y:S01]  /*06e0*/  FFMA.FTZ R23, R15, R15, R23 ;  /* 0x0000000f0f177223 */ /* 0x000fe20000010017 */
[--C-:B------:R-:W-:Y:S02]  /*06f0*/  HADD2.F32 R10, -RZ, R11.reuse.H0_H0 ;  /* 0x2000000bff0a7230 */ /* 0x100fe40000004100 */
[----:B------:R-:W-:Y:S02]  /*0700*/  HADD2.F32 R11, -RZ, R11.H1_H1 ;  /* 0x3000000bff0b7230 */ /* 0x000fe40000004100 */
[----:B------:R-:W-:Y:S01]  /*0710*/  FADD.FTZ R3, R3, R14 ;  /* 0x0000000e03037221 */ /* 0x000fe20000010000 */
[----:B------:R-:W-:Y:S01]  /*0720*/  FFMA.FTZ R23, R14, R14, R23 ;  /* 0x0000000e0e177223 */ /* 0x000fe20000010017 */
[----:B------:R-:W-:Y:S02]  /*0730*/  STL [R1+0x28], R14 ;  /* 0x0000280e01007387 */ /* 0x000fe40000100800 */
[----:B------:R-:W-:Y:S01]  /*0740*/  FADD.FTZ R3, R3, R10 ;  /* 0x0000000a03037221 */ /* 0x000fe20000010000 */
[----:B------:R-:W-:Y:S01]  /*0750*/  FFMA.FTZ R23, R10, R10, R23 ;  /* 0x0000000a0a177223 */ /* 0x000fe20000010017 */
[----:B------:R0:W-:Y:S02]  /*0760*/  STL [R1+0x24], R10 ;  /* 0x0000240a01007387 */ /* 0x0001e40000100800 */
[----:B------:R-:W-:Y:S01]  /*0770*/  FADD.FTZ R3, R3, R11 ;  /* 0x0000000b03037221 */ /* 0x000fe20000010000 */
[----:B------:R-:W-:Y:S01]  /*0780*/  FFMA.FTZ R23, R11, R11, R23 ;  /* 0x0000000b0b177223 */ /* 0x000fe20000010017 */
[----:B------:R-:W-:Y:S01]  /*0790*/  STL [R1+0x20], R11 ;  /* 0x0000200b01007387 */ /* 0x000fe20000100800 */
[----:B0-----:R-:W-:-:S02]  /*07a0*/  HADD2.F32 R10, -RZ, R6.H0_H0 ;  /* 0x20000006ff0a7230 */ /* 0x001fc40000004100 */
[----:B------:R-:W-:-:S03]  /*07b0*/  HADD2.F32 R6, -RZ, R6.H1_H1 ;  /* 0x30000006ff067230 */ /* 0x000fc60000004100 */
[----:B------:R-:W-:Y:S01]  /*07c0*/  FADD.FTZ R3, R3, R10 ;  /* 0x0000000a03037221 */ /* 0x000fe20000010000 */
[----:B------:R-:W-:Y:S01]  /*07d0*/  FFMA.FTZ R23, R10, R10, R23 ;  /* 0x0000000a0a177223 */ /* 0x000fe20000010017 */
[----:B------:R0:W-:Y:S02]  /*07e0*/  STL [R1], R10 ;  /* 0x0000000a01007387 */ /* 0x0001e40000100800 */
[----:B------:R-:W-:Y:S01]  /*07f0*/  FADD.FTZ R3, R3, R6 ;  /* 0x0000000603037221 */ /* 0x000fe20000010000 */
[----:B------:R-:W-:Y:S01]  /*0800*/  FFMA.FTZ R23, R6, R6, R23 ;  /* 0x0000000606177223 */ /* 0x000fe20000010017 */
[----:B------:R1:W-:Y:S01]  /*0810*/  STL [R1+0x1c], R6 ;  /* 0x00001c0601007387 */ /* 0x0003e20000100800 */
[--C-:B0-----:R-:W-:Y:S02]  /*0820*/  HADD2.F32 R10, -RZ, R7.reuse.H0_H0 ;  /* 0x20000007ff0a7230 */ /* 0x101fe40000004100 */
[----:B-1----:R-:W-:-:S03]  /*0830*/  HADD2.F32 R6, -RZ, R7.H1_H1 ;  /* 0x30000007ff067230 */ /* 0x002fc60000004100 */
[----:B------:R-:W-:Y:S01]  /*0840*/  FADD.FTZ R3, R3, R10 ;  /* 0x0000000a03037221 */ /* 0x000fe20000010000 */
[----:B------:R-:W-:Y:S01]  /*0850*/  FFMA.FTZ R23, R10, R10, R23 ;  /* 0x0000000a0a177223 */ /* 0x000fe20000010017 */
[----:B------:R-:W-:Y:S01]  /*0860*/  STL [R1+0x18], R10 ;  /* 0x0000180a01007387 */ /* 0x000fe20000100800 */
[--C-:B------:R-:W-:Y:S02]  /*0870*/  HADD2.F32 R7, -RZ, R59.reuse.H0_H0 ;  /* 0x2000003bff077230 */ /* 0x100fe40000004100 */
[----:B------:R-:W-:Y:S01]  /*0880*/  FADD.FTZ R3, R3, R6 ;  /* 0x0000000603037221 */ /* 0x000fe20000010000 */
[----:B------:R-:W-:Y:S01]  /*0890*/  FFMA.FTZ R23, R6, R6, R23 ;  /* 0x0000000606177223 */ /* 0x000fe20000010017 */
[----:B------:R0:W-:Y:S01]  /*08a0*/  STL [R1+0x14], R6 ;  /* 0x0000140601007387 */ /* 0x0001e20000100800 */
[----:B------:R-:W-:Y:S02]  /*08b0*/  HADD2.F32 R59, -RZ, R59.H1_H1 ;  /* 0x3000003bff3b7230 */ /* 0x000fe40000004100 */
[----:B------:R-:W-:Y:S01]  /*08c0*/  FADD.FTZ R3, R3, R60 ;  /* 0x0000003c03037221 */ /* 0x000fe20000010000 */
[----:B------:R-:W-:Y:S01]  /*08d0*/  FFMA.FTZ R23, R60, R60, R23 ;  /* 0x0000003c3c177223 */ /* 0x000fe20000010017 */
[----:B0-----:R-:W-:-:S05]  /*08e0*/  HADD2.F32 R6, -RZ, R58.H1_H1 ;  /* 0x3000003aff067230 */ /* 0x001fca0000004100 */
[----:B------:R0:W-:Y:S01]  /*08f0*/  STL [R1+0x10], R6 ;  /* 0x0000100601007387 */ /* 0x0001e20000100800 */
[----:B------:R-:W-:Y:S01]  /*0900*/  FADD.FTZ R3, R3, R6 ;  /* 0x0000000603037221 */ /* 0x000fe20000010000 */
[----:B------:R-:W-:Y:S02]  /*0910*/  FFMA.FTZ R23, R6, R6, R23 ;  /* 0x0000000606177223 */ /* 0x000fe40000010017 */
[----:B------:R1:W-:Y:S02]  /*0920*/  STL [R1+0xc], R7 ;  /* 0x00000c0701007387 */ /* 0x0003e40000100800 */
[----:B------:R-:W-:Y:S02]  /*0930*/  FFMA.FTZ R10, R7, R7, R23 ;  /* 0x00000007070a7223 */ /* 0x000fe40000010017 */
[----:B------:R-:W2:Y:S01]  /*0940*/  LDL R32, [R1+0x60] ;  /* 0x0000600001207983 */ /* 0x000ea20000100800 */
[----:B0-----:R-:W-:Y:S01]  /*0950*/  FADD.FTZ R6, R3, R7 ;  /* 0x0000000703067221 */ /* 0x001fe20000010000 */
[----:B------:R-:W-:-:S03]  /*0960*/  HADD2.F32 R58, -RZ, R54.H0_H0 ;  /* 0x20000036ff3a7230 */ /* 0x000fc60000004100 */
[----:B------:R-:W-:Y:S01]  /*0970*/  FADD.FTZ R3, R6, R59 ;  /* 0x0000003b06037221 */ /* 0x000fe20000010000 */
[----:B-1----:R-:W-:Y:S01]  /*0980*/  FFMA.FTZ R7, R59, R59, R10 ;  /* 0x0000003b3b077223 */ /* 0x002fe2000001000a */
        /* <DEDUP_REMOVED lines=102> */
[----:B------:R-:W0:Y:S01]  /*0ff0*/  S2R R33, SR_TID.X ;  /* 0x0000000000217919 */ /* 0x000e220000002100 */
        /* <DEDUP_REMOVED lines=24> */
[----:B0-----:R-:W-:Y:S01]  /*1180*/  ISETP.GT.U32.AND P1, PT, R33, 0x1f, PT ;  /* 0x0000001f2100780c */ /* 0x001fe20003f24070 */
        /* <DEDUP_REMOVED lines=93> */
.L_x_1133:
[----:B------:R-:W-:Y:S05]  /*1760*/  BSYNC.RECONVERGENT B0 ;  /* 0x0000000000007941 */ /* 0x000fea0003800200 */
.L_x_1132:
        /* <DEDUP_REMOVED lines=24> */
.L_x_1135:
[----:B------:R-:W-:Y:S05]  /*18f0*/  BSYNC.RECONVERGENT B0 ;  /* 0x0000000000007941 */ /* 0x000fea0003800200 */
.L_x_1134:
[----:B0-----:R-:W0:Y:S01]  /*1900*/  @!P1 S2R R29, SR_CTAID.Y ;  /* 0x00000000001d9919 */ /* 0x001e220000002600 */
[----:B------:R-:W0:Y:S08]  /*1910*/  @!P1 LDC R28, c[0x0][0x374] ;  /* 0x0000dd00ff1c9b82 */ /* 0x000e300000000800 */
[----:B------:R-:W-:Y:S01]  /*1920*/  BAR.SYNC.DEFER_BLOCKING 0x0 ;  /* 0x0000000000007b1d */ /* 0x000fe20000010000 */
[----:B------:R-:W-:-:S07]  /*1930*/  ISETP.NE.AND P2, PT, R34, RZ, PT ;  /* 0x000000ff2200720c */ /* 0x000fce0003f45270 */
[----:B------:R-:W1:Y:S01]  /*1940*/  @!P1 LDC.64 R32, c[0x0][0x3b8] ;  /* 0x0000ee00ff209b82 */ /* 0x000e620000000a00 */
[----:B0-----:R-:W-:Y:S01]  /*1950*/  @!P1 IMAD R28, R28, UR4, R29 ;  /* 0x000000041c1c9c24 */ /* 0x001fe2000f8e021d */
[----:B------:R-:W-:-:S04]  /*1960*/  @!P1 SHF.L.U32 R29, R34, 0x1, RZ ;  /* 0x00000001221d9819 */ /* 0x000fc800000006ff */
[----:B------:R-:W-:-:S04]  /*1970*/  @!P1 LOP3.LUT R29, R29, 0xfe, RZ, 0xc0, !PT ;  /* 0x000000fe1d1d9812 */ /* 0x000fc800078ec0ff */
        /* <DEDUP_REMOVED lines=14> */
.L_x_1137:
[----:B------:R-:W2:Y:S04]  /*1a60*/  LD.E.STRONG.GPU R31, desc[UR12][R28.64] ;  /* 0x0000000c1c1f7980 */ /* 0x000ea8000c10f900 */
[----:B--2---:R-:W-:Y:S01]  /*1a70*/  CCTL.IVALL ;  /* 0x00000000ff00798f */ /* 0x004fe20002000000 */
[----:B------:R-:W-:Y:S05]  /*1a80*/  YIELD ;  /* 0x0000000000007946 */ /* 0x000fea0003800000 */
[----:B-----5:R-:W-:-:S04]  /*1a90*/  LOP3.LUT R31, R31, R30, RZ, 0x3c, !PT ;  /* 0x0000001e1f1f7212 */ /* 0x020fc800078e3cff */
[----:B------:R-:W-:-:S13]  /*1aa0*/  ISETP.GT.AND P2, PT, R31, -0x1, PT ;  /* 0xffffffff1f00780c */ /* 0x000fda0003f44270 */
[----:B------:R-:W-:Y:S05]  /*1ab0*/  @P2 BRA `(.L_x_1137) ;  /* 0xfffffffc00e82947 */ /* 0x000fea000383ffff */
.L_x_1136:
        /* <DEDUP_REMOVED lines=9> */
[----:B------:R-:W-:Y:S01]  /*1b50*/  HFMA2 R34, -RZ, RZ, 0, 0 ;  /* 0x00000000ff227431 */ /* 0x000fe200000001ff */
[----:B------:R-:W0:Y:S01]  /*1b60*/  S2R R61, SR_TID.X ;  /* 0x00000000003d7919 */ /* 0x000e220000002100 */
[----:B------:R-:W-:Y:S01]  /*1b70*/  BSSY.RECONVERGENT B0, `(.L_x_1138) ;  /* 0x0000033000007945 */ /* 0x000fe20003800200 */
[----:B--2---:R-:W-:Y:S01]  /*1b80*/  @!P1 FADD.FTZ R34, RZ, R32 ;  /* 0x00000020ff229221 */ /* 0x004fe20000010000 */
[----:B------:R-:W-:Y:S01]  /*1b90*/  MOV R32, RZ ;  /* 0x000000ff00207202 */ /* 0x000fe20000000f00 */
[----:B------:R-:W-:-:S03]  /*1ba0*/  @!P1 FADD.FTZ R32, RZ, R33 ;  /* 0x00000021ff209221 */ /* 0x000fc60000010000 */
        /* <DEDUP_REMOVED lines=10> */
[----:B0-----:R-:W-:Y:S01]  /*1c50*/  LOP3.LUT P1, RZ, R61, 0x38f, RZ, 0xc0, !PT ;  /* 0x0000038f3dff7812 */ /* 0x001fe2000782c0ff */
[----:B-1----:R-:W-:Y:S01]  /*1c60*/  FADD.FTZ R35, R34, R35 ;  /* 0x0000002322237221 */ /* 0x002fe20000010000 */
[----:B--2---:R-:W-:-:S04]  /*1c70*/  FADD.FTZ R33, R32, R33 ;  /* 0x0000002120217221 */ /* 0x004fc80000010000 */
[----:B------:R-:W0:Y:S04]  /*1c80*/  SHFL.BFLY PT, R34, R35, 0x1, 0x1f ;  /* 0x0c201f0023227f89 */ /* 0x000e2800000e0000 */
[----:B------:R-:W1:Y:S01]  /*1c90*/  SHFL.BFLY PT, R61, R33, 0x1, 0x1f ;  /* 0x0c201f00213d7f89 */ /* 0x000e6200000e0000 */
[----:B0-----:R-:W-:Y:S02]  /*1ca0*/  FADD.FTZ R32, R35, R34 ;  /* 0x0000002223207221 */ /* 0x001fe40000010000 */
[----:B------:R-:W0:Y:S01]  /*1cb0*/  @!P1 S2R R35, SR_CgaCtaId ;  /* 0x0000000000239919 */ /* 0x000e220000008800 */
[----:B-1----:R-:W-:Y:S02]  /*1cc0*/  FADD.FTZ R33, R33, R61 ;  /* 0x0000003d21217221 */ /* 0x002fe40000010000 */
[----:B------:R-:W1:Y:S01]  /*1cd0*/  S2R R61, SR_TID.X ;  /* 0x00000000003d7919 */ /* 0x000e620000002100 */
[----:B------:R-:W-:-:S04]  /*1ce0*/  @!P1 FMUL.FTZ R32, R32, 2.4414062863797880709e-05 ;  /* 0x37cccccd20209820 */ /* 0x000fc80000410000 */
[----:B------:R-:W-:-:S04]  /*1cf0*/  @!P1 FMUL.FTZ R34, R32, R32 ;  /* 0x0000002020229220 */ /* 0x000fc80000410000 */
[----:B------:R-:W-:Y:S01]  /*1d00*/  @!P1 FFMA.FTZ R33, R33, 2.4414062863797880709e-05, -R34 ;  /* 0x37cccccd21219823 */ /* 0x000fe20000010822 */
[----:B------:R-:W-:-:S04]  /*1d10*/  @!P1 MOV R34, 0x400 ;  /* 0x0000040000229802 */ /* 0x000fc80000000f00 */
[----:B------:R-:W-:Y:S02]  /*1d20*/  @!P1 IADD3 R34, PT, PT, R34, 0xc80, RZ ;  /* 0x00000c8022229810 */ /* 0x000fe40007ffe0ff */
[----:B------:R-:W-:Y:S02]  /*1d30*/  @!P1 FMNMX.FTZ R33, RZ, R33, !PT ;  /* 0x00000021ff219209 */ /* 0x000fe40007810000 */
[----:B0-----:R-:W-:-:S04]  /*1d40*/  @!P1 LEA R34, R35, R34, 0x18 ;  /* 0x0000002223229211 */ /* 0x001fc800078ec0ff */
[----:B-1----:R-:W-:-:S05]  /*1d50*/  @!P1 LEA.HI R34, R61, R34, RZ, 0x1f ;  /* 0x000000223d229211 */ /* 0x002fca00078ff8ff */
[----:B------:R0:W-:Y:S01]  /*1d60*/  @!P1 STS.64 [R34], R32 ;  /* 0x0000002022009388 */ /* 0x0001e20000000a00 */
        /* <DEDUP_REMOVED lines=19> */
.L_x_1139:
[----:B------:R-:W-:Y:S05]  /*1ea0*/  BSYNC.RECONVERGENT B0 ;  /* 0x0000000000007941 */ /* 0x000fea0003800200 */
.L_x_1138:
[----:B------:R-:W2:Y:S01]  /*1eb0*/  S2UR UR7, SR_CgaCtaId ;  /* 0x00000000000779c3 */ /* 0x000ea20000008800 */
[----:B------:R-:W-:Y:S01]  /*1ec0*/  UMOV UR6, 0x400 ;  /* 0x0000040000067882 */ /* 0x000fe20000000000 */
[----:B------:R-:W-:Y:S01]  /*1ed0*/  IMAD.HI.U32 R26, R26, -0x33333333, RZ ;  /* 0xcccccccd1a1a7827 */ /* 0x000fe200078e00ff */
[----:B------:R-:W-:Y:S01]  /*1ee0*/  UIADD3 UR6, UPT, UPT, UR6, 0xc80, URZ ;  /* 0x00000c8006067890 */ /* 0x000fe2000fffe0ff */
[----:B------:R-:W3:Y:S02]  /*1ef0*/  LDL.LU R61, [R1] ;  /* 0x00000000013d7983 */ /* 0x000ee40000300800 */
[--C-:B01---5:R-:W-:Y:S01]  /*1f00*/  HADD2.F32 R32, -RZ, R28.reuse.H0_H0 ;  /* 0x2000001cff207230 */ /* 0x123fe20000004100 */
[----:B------:R-:W-:Y:S01]  /*1f10*/  LEA.HI R26, R26, -UR10, RZ, 0x1b ;  /* 0x8000000a1a1a7c11 */ /* 0x000fe2000f8fd8ff */
[----:B------:R-:W-:Y:S02]  /*1f20*/  HADD2.F32 R33, -RZ, R28.H1_H1 ;  /* 0x3000001cff217230 */ /* 0x000fe40000004100 */
[----:B------:R-:W-:-:S02]  /*1f30*/  HADD2.F32 R34, -RZ, R30.H1_H1 ;  /* 0x3000001eff227230 */ /* 0x000fc40000004100 */
[----:B------:R-:W-:Y:S01]  /*1f40*/  HADD2.F32 R35, -RZ, R29.H0_H0 ;  /* 0x2000001dff237230 */ /* 0x000fe20000004100 */
[----:B--2---:R-:W-:-:S06]  /*1f50*/  ULEA UR6, UR7, UR6, 0x18 ;  /* 0x0000000607067291 */ /* 0x004fcc000f8ec0ff */
[----:B------:R-:W-:-:S05]  /*1f60*/  LEA R26, R26, UR6, 0x3 ;  /* 0x000000061a1a7c11 */ /* 0x000fca000f8e18ff */
[----:B------:R-:W0:Y:S01]  /*1f70*/  LDCU UR6, c[0x0][0x3a0] ;  /* 0x00007400ff0677ac */ /* 0x000e220008000800 */
[----:B------:R-:W0:Y:S02]  /*1f80*/  LDS.64 R26, [R26] ;  /* 0x000000001a1a7984 */ /* 0x000e240000000a00 */
[----:B0-----:R-:W-:Y:S01]  /*1f90*/  FADD.FTZ R27, R27, UR6 ;  /* 0x000000061b1b7e21 */ /* 0x001fe20008010000 */
[--C-:B------:R-:W-:Y:S01]  /*1fa0*/  FADD.FTZ R28, R0, -R26.reuse ;  /* 0x8000001a001c7221 */ /* 0x100fe20000010000 */
[--C-:B------:R-:W-:Y:S01]  /*1fb0*/  FADD.FTZ R40, R40, -R26.reuse ;  /* 0x8000001a28287221 */ /* 0x100fe20000010000 */
[----:B------:R-:W-:Y:S02]  /*1fc0*/  HADD2.F32 R0, -RZ, R30.H0_H0 ;  /* 0x2000001eff007230 */ /* 0x000fe40000004100 */
[----:B------:R-:W-:Y:S01]  /*1fd0*/  FADD.FTZ R30, R2, -R26 ;  /* 0x8000001a021e7221 */ /* 0x000fe20000010000 */
[----:B------:R-:W-:Y:S01]  /*1fe0*/  HADD2.F32 R2, -RZ, R31.H0_H0 ;  /* 0x2000001fff027230 */ /* 0x000fe20000004100 */
[----:B------:R-:W0:Y:S01]  /*1ff0*/  MUFU.RSQ R27, R27 ;  /* 0x0000001b001b7308 */ /* 0x000e220000001400 */
[----:B------:R-:W1:Y:S01]  /*2000*/  LDCU.64 UR6, c[0x0][0x380] ;  /* 0x00007000ff0677ac */ /* 0x000e620008000a00 */
[C---:B0-----:R-:W-:Y:S01]  /*2010*/  FMUL.FTZ R28, R27.reuse, R28 ;  /* 0x0000001c1b1c7220 */ /* 0x041fe20000410000 */
[----:B------:R-:W-:-:S03]  /*2020*/  FMUL.FTZ R40, R27, R40 ;  /* 0x000000281b287220 */ /* 0x000fc60000410000 */
[----:B------:R-:W-:Y:S01]  /*2030*/  FFMA.FTZ R28, R28, R32, R0 ;  /* 0x000000201c1c7223 */ /* 0x000fe20000010000 */
[----:B------:R-:W-:-:S05]  /*2040*/  FFMA.FTZ R40, R40, R33, R34 ;  /* 0x0000002128287223 */ /* 0x000fca0000010022 */
[----:B------:R-:W-:Y:S01]  /*2050*/  F2FP.F16.F32.PACK_AB R28, R40, R28 ;  /* 0x0000001c281c723e */ /* 0x000fe200000000ff */
[----:B------:R-:W-:Y:S02]  /*2060*/  HADD2.F32 R40, -RZ, R29.H1_H1 ;  /* 0x3000001dff287230 */ /* 0x000fe40000004100 */
[----:B------:R-:W-:Y:S01]  /*2070*/  FADD.FTZ R29, R39, -R26 ;  /* 0x8000001a271d7221 */ /* 0x000fe20000010000 */
[----:B------:R-:W-:-:S03]  /*2080*/  HADD2.F32 R39, -RZ, R31.H1_H1 ;  /* 0x3000001fff277230 */ /* 0x000fc60000004100 */
[C---:B------:R-:W-:Y:S01]  /*2090*/  FMUL.FTZ R31, R27.reuse, R29 ;  /* 0x0000001d1b1f7220 */ /* 0x040fe20000410000 */
[----:B------:R-:W-:Y:S02]  /*20a0*/  FMUL.FTZ R29, R27, R30 ;  /* 0x0000001e1b1d7220 */ /* 0x000fe40000410000 */
[----:B------:R-:W1:Y:S01]  /*20b0*/  LDL.LU R30, [R1+0x38] ;  /* 0x00003800011e7983 */ /* 0x000e620000300800 */
[----:B------:R-:W-:Y:S01]  /*20c0*/  FFMA.FTZ R31, R31, R35, R2 ;  /* 0x000000231f1f7223 */ /* 0x000fe20000010002 */
[----:B------:R-:W-:-:S05]  /*20d0*/  FFMA.FTZ R29, R29, R40, R39 ;  /* 0x000000281d1d7223 */ /* 0x000fca0000010027 */
[----:B------:R-:W-:Y:S02]  /*20e0*/  F2FP.F16.F32.PACK_AB R29, R29, R31 ;  /* 0x0000001f1d1d723e */ /* 0x000fe400000000ff */
[----:B------:R-:W2:Y:S01]  /*20f0*/  LDL.LU R31, [R1+0x3c] ;  /* 0x00003c00011f7983 */ /* 0x000ea20000300800 */
[----:B-1----:R-:W-:-:S04]  /*2100*/  IADD3 R30, P1, PT, R30, UR6, RZ ;  /* 0x000000061e1e7c10 */ /* 0x002fc8000ff3e0ff */
[----:B--2---:R-:W-:Y:S01]  /*2110*/  IADD3.X R31, PT, PT, R31, UR7, RZ, P1, !PT ;  /* 0x000000071f1f7c10 */ /* 0x004fe20008ffe4ff */
[--C-:B------:R-:W-:Y:S01]  /*2120*/  FADD.FTZ R60, R60, -R26.reuse ;  /* 0x8000001a3c3c7221 */ /* 0x100fe20000010000 */
        /* <DEDUP_REMOVED lines=24> */
[----:B------:R-:W-:Y:S01]  /*22b0*/  FADD.FTZ R18, R18, -R26 ;  /* 0x8000001a12127221 */ /* 0x000fe20000010000 */
        /* <DEDUP_REMOVED lines=44> */
[----:B------:R1:W-:Y:S01]  /*2580*/  STL [R1+0x40], R58 ;  /* 0x0000403a01007387 */ /* 0x0003e20000100800 */
[----:B0-----:R-:W-:-:S03]  /*2590*/  FFMA.FTZ R60, R32, R50, R0 ;  /* 0x00000032203c7223 */ /* 0x001fc60000010000 */
[----:B------:R-:W4:Y:S01]  /*25a0*/  LDL.LU R50, [R1+0x34] ;  /* 0x0000340001327983 */ /* 0x000f220000300800 */
[C---:B------:R-:W-:Y:S01]  /*25b0*/  FMUL.FTZ R46, R27.reuse, R46 ;  /* 0x0000002e1b2e7220 */ /* 0x040fe20000410000 */
[C---:B------:R-:W-:Y:S01]  /*25c0*/  FMUL.FTZ R42, R27.reuse, R42 ;  /* 0x0000002a1b2a7220 */ /* 0x040fe20000410000 */
[C---:B------:R-:W-:Y:S01]  /*25d0*/  FMUL.FTZ R5, R27.reuse, R5 ;  /* 0x000000051b057220 */ /* 0x040fe20000410000 */
[C---:B------:R-:W-:Y:S01]  /*25e0*/  FMUL.FTZ R9, R27.reuse, R9 ;  /* 0x000000091b097220 */ /* 0x040fe20000410000 */
[C---:B------:R-:W-:Y:S01]  /*25f0*/  FMUL.FTZ R13, R27.reuse, R13 ;  /* 0x0000000d1b0d7220 */ /* 0x040fe20000410000 */
[C-C-:B-1----:R-:W-:Y:S01]  /*2600*/  FFMA.FTZ R58, R32.reuse, R46, R0.reuse ;  /* 0x0000002e203a7223 */ /* 0x142fe20000010000 */
[C-C-:B------:R-:W-:Y:S01]  /*2610*/  FFMA.FTZ R46, R32.reuse, R42, R0.reuse ;  /* 0x0000002a202e7223 */ /* 0x140fe20000010000 */
[C-C-:B------:R-:W-:Y:S01]  /*2620*/  FFMA.FTZ R42, R32.reuse, R5, R0.reuse ;  /* 0x00000005202a7223 */ /* 0x140fe20000010000 */
[C-C-:B------:R-:W-:Y:S01]  /*2630*/  FFMA.FTZ R9, R32.reuse, R9, R0.reuse ;  /* 0x0000000920097223 */ /* 0x140fe20000010000 */
[C---:B------:R-:W-:Y:S01]  /*2640*/  FMUL.FTZ R17, R27.reuse, R17 ;  /* 0x000000111b117220 */ /* 0x040fe20000410000 */
[----:B------:R0:W-:Y:S01]  /*2650*/  STL [R1+0x48], R60 ;  /* 0x0000483c01007387 */ /* 0x0001e20000100800 */
[C-C-:B------:R-:W-:Y:S01]  /*2660*/  FFMA.FTZ R5, R32.reuse, R13, R0.reuse ;  /* 0x0000000d20057223 */ /* 0x140fe20000010000 */
[C---:B------:R-:W-:Y:S01]  /*2670*/  FMUL.FTZ R21, R27.reuse, R21 ;  /* 0x000000151b157220 */ /* 0x040fe20000410000 */
[C---:B------:R-:W-:Y:S01]  /*2680*/  FMUL.FTZ R25, R27.reuse, R25 ;  /* 0x000000191b197220 */ /* 0x040fe20000410000 */
[----:B------:R1:W-:Y:S04]  /*2690*/  STL [R1+0x4c], R58 ;  /* 0x00004c3a01007387 */ /* 0x0003e80000100800 */
[----:B------:R-:W-:Y:S01]  /*26a0*/  STL [R1+0x50], R46 ;  /* 0x0000502e01007387 */ /* 0x000fe20000100800 */
[----:B------:R-:W-:Y:S01]  /*26b0*/  FMUL.FTZ R61, R27, R61 ;  /* 0x0000003d1b3d7220 */ /* 0x000fe20000410000 */
[----:B0-----:R-:W-:-:S02]  /*26c0*/  FFMA.FTZ R60, R32, R17, R0 ;  /* 0x00000011203c7223 */ /* 0x001fc40000010000 */
[----:B------:R0:W-:Y:S01]  /*26d0*/  STL [R1+0x54], R42 ;  /* 0x0000542a01007387 */ /* 0x0001e20000100800 */
[----:B-1----:R-:W-:-:S03]  /*26e0*/  FFMA.FTZ R58, R32, R21, R0 ;  /* 0x00000015203a7223 */ /* 0x002fc60000010000 */
[----:B------:R2:W-:Y:S04]  /*26f0*/  STL [R1+0x44], R9 ;  /* 0x0000440901007387 */ /* 0x0005e80000100800 */
[----:B------:R4:W-:Y:S01]  /*2700*/  STL [R1+0x3c], R5 ;  /* 0x00003c0501007387 */ /* 0x0009e20000100800 */
[----:B0-----:R-:W-:-:S03]  /*2710*/  FFMA.FTZ R42, R32, R25, R0 ;  /* 0x00000019202a7223 */ /* 0x001fc60000010000 */
[----:B------:R-:W4:Y:S01]  /*2720*/  LDL.LU R17, [R1+0x30] ;  /* 0x0000300001117983 */ /* 0x000f220000300800 */
[----:B------:R-:W-:-:S03]  /*2730*/  FFMA.FTZ R61, R32, R61, R0 ;  /* 0x0000003d203d7223 */ /* 0x000fc60000010000 */
[----:B------:R-:W4:Y:S04]  /*2740*/  LDL.LU R21, [R1+0x2c] ;  /* 0x00002c0001157983 */ /* 0x000f280000300800 */
        /* <DEDUP_REMOVED lines=36> */
[----:B------:R-:W-:-:S04]  /*2990*/  FADD.FTZ R0, R50, -R26 ;  /* 0x8000001a32007221 */ /* 0x000fc80000010000 */
        /* <DEDUP_REMOVED lines=25> */
[----:B------:R-:W4:Y:S01]  /*2b30*/  LDL.LU R54, [R1+0x38] ;  /* 0x0000380001367983 */ /* 0x000f220000300800 */
[--C-:B------:R-:W-:Y:S01]  /*2b40*/  FADD.FTZ R17, R17, -R26.reuse ;  /* 0x8000001a11117221 */ /* 0x100fe20000010000 */
[--C-:B------:R-:W-:Y:S01]  /*2b50*/  FADD.FTZ R21, R21, -R26.reuse ;  /* 0x8000001a15157221 */ /* 0x100fe20000010000 */
[----:B------:R-:W-:-:S02]  /*2b60*/  FADD.FTZ R25, R25, -R26 ;  /* 0x8000001a19197221 */ /* 0x000fc40000010000 */
[C---:B------:R-:W-:Y:S01]  /*2b70*/  FMUL.FTZ R17, R27.reuse, R17 ;  /* 0x000000111b117220 */ /* 0x040fe20000410000 */
[C---:B------:R-:W-:Y:S01]  /*2b80*/  FMUL.FTZ R21, R27.reuse, R21 ;  /* 0x000000151b157220 */ /* 0x040fe20000410000 */
[----:B------:R-:W4:Y:S01]  /*2b90*/  LDL.LU R50, [R1+0x40] ;  /* 0x0000400001327983 */ /* 0x000f220000300800 */
        /* <DEDUP_REMOVED lines=34> */
[----:B------:R-:W2:Y:S01]  /*2dc0*/  LDL.LU R46, [R1+0x48] ;  /* 0x00004800012e7983 */ /* 0x000ea20000300800 */
[C-C-:B------:R-:W-:Y:S01]  /*2dd0*/  FFMA.FTZ R29, R35.reuse, R29, R2.reuse ;  /* 0x0000001d231d7223 */ /* 0x140fe20000010002 */
[----:B------:R-:W-:Y:S01]  /*2de0*/  FFMA.FTZ R33, R35, R33, R2 ;  /* 0x0000002123217223 */ /* 0x000fe20000010002 */
[C-C-:B------:R-:W-:Y:S01]  /*2df0*/  FFMA.FTZ R28, R40.reuse, R28, R39.reuse ;  /* 0x0000001c281c7223 */ /* 0x140fe20000010027 */
[----:B------:R-:W3:Y:S01]  /*2e00*/  LDL.LU R35, [R1+0x54] ;  /* 0x0000540001237983 */ /* 0x000ee20000300800 */
[C-C-:B------:R-:W-:Y:S01]  /*2e10*/  FFMA.FTZ R32, R40.reuse, R32, R39.reuse ;  /* 0x0000002028207223 */ /* 0x140fe20000010027 */
[C-C-:B------:R-:W-:Y:S01]  /*2e20*/  FFMA.FTZ R2, R40.reuse, R16, R39.reuse ;  /* 0x0000001028027223 */ /* 0x140fe20000010027 */
[C-C-:B------:R-:W-:Y:S01]  /*2e30*/  FFMA.FTZ R27, R40.reuse, R24, R39.reuse ;  /* 0x00000018281b7223 */ /* 0x140fe20000010027 */
[----:B------:R-:W-:Y:S01]  /*2e40*/  FFMA.FTZ R26, R40, R26, R39 ;  /* 0x0000001a281a7223 */ /* 0x000fe20000010027 */
[----:B------:R-:W-:Y:S01]  /*2e50*/  F2FP.F16.F32.PACK_AB R16, R0, R31 ;  /* 0x0000001f0010723e */ /* 0x000fe200000000ff */
[----:B------:R-:W3:Y:S04]  /*2e60*/  LDL.LU R40, [R1+0x4c] ;  /* 0x00004c0001287983 */ /* 0x000ee80000300800 */
[----:B------:R-:W3:Y:S04]  /*2e70*/  LDL.LU R39, [R1+0x50] ;  /* 0x0000500001277983 */ /* 0x000ee80000300800 */
[----:B------:R-:W3:Y:S04]  /*2e80*/  LDL.LU R31, [R1+0x64] ;  /* 0x00006400011f7983 */ /* 0x000ee80000300800 */
[----:B------:R-:W3:Y:S01]  /*2e90*/  LDL.LU R0, [R1+0x8] ;  /* 0x0000080001007983 */ /* 0x000ee20000300800 */
[----:B----4-:R-:W-:-:S03]  /*2ea0*/  F2FP.F16.F32.PACK_AB R24, R5, R34 ;  /* 0x000000220518723e */ /* 0x010fc600000000ff */
[----:B------:R-:W4:Y:S04]  /*2eb0*/  LDL.LU R38, [R1+0x44] ;  /* 0x0000440001267983 */ /* 0x000f280000300800 */
[----:B------:R-:W4:Y:S01]  /*2ec0*/  LDL.LU R34, [R1+0x3c] ;  /* 0x00003c0001227983 */ /* 0x000f220000300800 */
        /* <DEDUP_REMOVED lines=19> */
[----:B------:R-:W-:Y:S02]  /*3000*/  USHF.L.U32 UR9, UR6, 0x2, URZ ;  /* 0x0000000206097899 */ /* 0x000fe400080006ff */
[----:B------:R-:W-:Y:S02]  /*3010*/  USHF.L.U64.HI UR7, UR6, 0x2, UR7 ;  /* 0x0000000206077899 */ /* 0x000fe40008010207 */
[----:B------:R-:W-:-:S04]  /*3020*/  UISETP.GE.U32.AND UP0, UPT, UR8, UR9, UPT ;  /* 0x000000090800728c */ /* 0x000fc8000bf06070 */
[----:B------:R-:W-:Y:S02]  /*3030*/  UISETP.GE.AND.EX UP0, UPT, UR5, UR7, UPT, UP0 ;  /* 0x000000070500728c */ /* 0x000fe4000bf06300 */
[----:B------:R-:W-:Y:S01]  /*3040*/  ULOP3.LUT UR4, UR4, 0x1, URZ, 0x3c, !UPT ;  /* 0x0000000104047892 */ /* 0x000fe2000f8e3cff */
[----:B--2---:R-:W-:Y:S02]  /*3050*/  F2FP.F16.F32.PACK_AB R46, R49, R46 ;  /* 0x0000002e312e723e */ /* 0x004fe400000000ff */
[----:B---3--:R-:W-:Y:S01]  /*3060*/  F2FP.F16.F32.PACK_AB R6, R6, R35 ;  /* 0x000000230606723e */ /* 0x008fe200000000ff */
[----:B------:R0:W-:Y:S04]  /*3070*/  STG.E.64 desc[UR12][R30.64+0x2800], R16 ;  /* 0x002800101e007986 */ /* 0x0001e8000c101b0c */
[----:B------:R1:W-:Y:S01]  /*3080*/  STG.E.64 desc[UR12][R30.64+0x5000], R24 ;  /* 0x005000181e007986 */ /* 0x0003e2000c101b0c */
[----:B------:R-:W-:-:S02]  /*3090*/  F2FP.F16.F32.PACK_AB R32, R13, R0 ;  /* 0x000000000d20723e */ /* 0x000fc400000000ff */
[----:B----4-:R-:W-:Y:S02]  /*30a0*/  F2FP.F16.F32.PACK_AB R10, R10, R38 ;  /* 0x000000260a0a723e */ /* 0x010fe400000000ff */
[----:B------:R-:W-:Y:S02]  /*30b0*/  F2FP.F16.F32.PACK_AB R14, R14, R34 ;  /* 0x000000220e0e723e */ /* 0x000fe400000000ff */
[----:B0-----:R-:W-:Y:S02]  /*30c0*/  F2FP.F16.F32.PACK_AB R16, R45, R40 ;  /* 0x000000282d10723e */ /* 0x001fe400000000ff */
[----:B------:R-:W-:Y:S02]  /*30d0*/  F2FP.F16.F32.PACK_AB R17, R43, R44 ;  /* 0x0000002c2b11723e */ /* 0x000fe400000000ff */
[----:B-1----:R-:W-:Y:S02]  /*30e0*/  F2FP.F16.F32.PACK_AB R24, R41, R39 ;  /* 0x000000272918723e */ /* 0x002fe400000000ff */
        /* <DEDUP_REMOVED lines=16> */
.L_x_1141:
        /* <DEDUP_REMOVED lines=9> */
.L_x_1274:


//--------------------- .text._ZN13group_norm_v214gn_cuda_kernelI6__halfLi320ELi3ELi32ELi40ELi1024ELb0ELi64ELi320ELi320ELi4ELb1ELi27ELb0ELb0ENS_16CompileConditionILi1000EEEEEvPT_PKS4_S7_S7_flPfS8_Pj --------------------------
	.section	.text._ZN13group_norm_v214gn_cuda_kernelI6__halfLi320ELi3ELi32ELi40ELi1024ELb0ELi64ELi320ELi320ELi4ELb1ELi27ELb0ELb0ENS_16CompileConditionILi1000EEEEEvPT_PKS4_S7_S7_flPfS8_Pj,"ax",@progbits
	.align	128
        .global         _ZN13group_norm_v214gn_cuda_kernelI6__halfLi320ELi3ELi32ELi40ELi1024ELb0ELi64ELi320ELi320ELi4ELb1ELi27ELb0ELb0ENS_16CompileConditionILi1000EEEEEvPT_PKS4_S7_S7_flPfS8_Pj
        .type           _ZN13group_norm_v214gn_cuda_kernelI6__halfLi320ELi3ELi32ELi40ELi1024ELb0ELi64ELi320ELi320ELi4ELb1ELi27ELb0ELb0ENS_16CompileConditionILi1000EEEEEvPT_PKS4_S7_S7_flPfS8_Pj,@function
        .size           _ZN13group_norm_v214gn_cuda_kernelI6__halfLi320ELi3ELi32ELi40ELi1024ELb0ELi64ELi320ELi320ELi4ELb1ELi27ELb0ELb0ENS_16CompileConditionILi1000EEEEEvPT_PKS4_S7_S7_flPfS8_Pj,(.L_x_1275 - _ZN13group_norm_v214gn_cuda_kernelI6__halfLi320ELi3ELi32ELi40ELi1024ELb0ELi64ELi320ELi320ELi4ELb1ELi27ELb0ELb0ENS_16CompileConditionILi1000EEEEEvPT_PKS4_S7_S7_flPfS8_Pj)
        .other          _ZN13group_norm_v214gn_cuda_kernelI6__halfLi320ELi3ELi32ELi40ELi1024ELb0ELi64ELi320ELi320ELi4ELb1ELi27ELb0ELb0ENS_16CompileConditionILi1000EEEEEvPT_PKS4_S7_S7_flPfS8_Pj,@"STO_CUDA_ENTRY STV_DEFAULT"
_ZN13group_norm_v214gn_cuda_kernelI6__halfLi320ELi3ELi32ELi40ELi1024ELb0ELi64ELi320ELi320ELi4ELb1ELi27ELb0ELb0ENS_16CompileConditionILi1000EEEEEvPT_PKS4_S7_S7_flPfS8_Pj:
.text._ZN13group_norm_v214gn_cuda_kernelI6__halfLi320ELi3ELi32ELi40ELi1024ELb0ELi64ELi320ELi320ELi4ELb1ELi27ELb0ELb0ENS_16CompileConditionILi1000EEEEEvPT_PKS4_S7_S7_flPfS8_Pj:
        /* <DEDUP_REMOVED lines=40> */
.L_x_1150:
        /* <DEDUP_REMOVED lines=334> */
.L_x_1143:
[----:B------:R-:W-:Y:S05]  /*1760*/  BSYNC.RECONVERGENT B0 ;  /* 0x0000000000007941 */ /* 0x000fea0003800200 */
.L_x_1142:
        /* <DEDUP_REMOVED lines=24> */
.L_x_1145:
[----:B------:R-:W-:Y:S05]  /*18f0*/  BSYNC.RECONVERGENT B0 ;  /* 0x0000000000007941 */ /* 0x000fea0003800200 */
.L_x_1144:
        /* <DEDUP_REMOVED lines=22> */
.L_x_1147:
[----:B------:R-:W2:Y:S04]  /*1a60*/  LD.E.STRONG.GPU R31, desc[UR12][R28.64] ;  /* 0x0000000c1c1f7980 */ /* 0x000ea8000c10f900 */
[----:B--2---:R-:W-:Y:S01]  /*1a70*/  CCTL.IVALL ;  /* 0x00000000ff00798f */ /* 0x004fe20002000000 */
[----:B------:R-:W-:Y:S05]  /*1a80*/  YIELD ;  /* 0x0000000000007946 */ /* 0x000fea0003800000 */
[----:B-----5:R-:W-:-:S04]  /*1a90*/  LOP3.LUT R31, R31, R30, RZ, 0x3c, !PT ;  /* 0x0000001e1f1f7212 */ /* 0x020fc800078e3cff */
[----:B------:R-:W-:-:S13]  /*1aa0*/  ISETP.GT.AND P2, PT, R31, -0x1, PT ;  /* 0xffffffff1f00780c */ /* 0x000fda0003f44270 */
[----:B------:R-:W-:Y:S05]  /*1ab0*/  @P2 BRA `(.L_x_1147) ;  /* 0xfffffffc00e82947 */ /* 0x000fea000383ffff */
.L_x_1146:
        /* <DEDUP_REMOVED lines=62> */
.L_x_1149:
[----:B------:R-:W-:Y:S05]  /*1ea0*/  BSYNC.RECONVERGENT B0 ;  /* 0x0000000000007941 */ /* 0x000fea0003800200 */
.L_x_1148:
        /* <DEDUP_REMOVED lines=308> */
.L_x_1151:
        /* <DEDUP_REMOVED lines=9> */
.L_x_1275:


//--------------------- .text._ZN13group_norm_v214gn_cuda_kernelI6__halfLi320ELi3ELi16ELi80ELi1024ELb1ELi16ELi320ELi320ELi4ELb1ELi5ELb0ELb0ENS_16CompileConditionILi1000EEEEEvPT_PKS4_S7_S7_flPfS8_Pj --------------------------
	.section	.text._ZN13group_norm_v214gn_cuda_kernelI6__halfLi320ELi3ELi16ELi80ELi1024ELb1ELi16ELi320ELi320ELi4ELb1ELi5ELb0ELb0ENS_16CompileConditionILi1000EEEEEvPT_PKS4_S7_S7_flPfS8_Pj,"ax",@progbits
	.align	128
        .global         _ZN13group_norm_v214gn_cuda_kernelI6__halfLi320ELi3ELi16ELi80ELi1024ELb1ELi16ELi320ELi320ELi4ELb1ELi5ELb0ELb0ENS_16CompileConditionILi1000EEEEEvPT_PKS4_S7_S7_flPfS8_Pj
        .type           _ZN13group_norm_v214gn_cuda_kernelI6__halfLi320ELi3ELi16ELi80ELi1024ELb1ELi16ELi320ELi320ELi4ELb1ELi5ELb0ELb0ENS_16CompileConditionILi1000EEEEEvPT_PKS4_S7_S7_flPfS8_Pj,@function
        .size           _ZN13group_norm_v214gn_cuda_kernelI6__halfLi320ELi3ELi16ELi80ELi1024ELb1ELi16ELi320ELi320ELi4ELb1ELi5ELb0ELb0ENS_16CompileConditionILi1000EEEEEvPT_PKS4_S7_S7_flPfS8_Pj,(.L_x_1276 - _ZN13group_norm_v214gn_cuda_kernelI6__halfLi320ELi3ELi16ELi80ELi1024ELb1ELi16ELi320ELi320ELi4ELb1ELi5ELb0ELb0ENS_16CompileConditionILi1000EEEEEvPT_PKS4_S7_S7_flPfS8_Pj)
        .other          _ZN13group_norm_v214gn_cuda_kernelI6__halfLi320ELi3ELi16ELi80ELi1024ELb1ELi16ELi320ELi320ELi4ELb1ELi5ELb0ELb0ENS_16CompileConditionILi1000EEEEEvPT_PKS4_S7_S7_flPfS8_Pj,@"STO_CUDA_ENTRY STV_DEFAULT"
_ZN13group_norm_v214gn_cuda_kernelI6__halfLi320ELi3ELi16ELi80ELi1024ELb1ELi16ELi320ELi320ELi4ELb1ELi5ELb0ELb0ENS_16CompileConditionILi1000EEEEEvPT_PKS4_S7_S7_flPfS8_Pj:
.text._ZN13group_norm_v214gn_cuda_kernelI6__halfLi320ELi3ELi16ELi80ELi1024ELb1ELi16ELi320ELi320ELi4ELb1ELi5ELb0ELb0ENS_16CompileConditionILi1000EEEEEvPT_PKS4_S7_S7_flPfS8_Pj:
        /* <DEDUP_REMOVED lines=48> */
.L_x_1158:
[C---:B------:R-:W-:Y:S01]  /*0300*/  LOP3.LUT R34, R7.reuse, 0x3, RZ, 0xc0, !PT ;  /* 0x0000000307227812 */ /* 0x040fe200078ec0ff */
[----:B------:R-:W1:Y:S01]  /*0310*/  LDCU.64 UR4, c[0x0][0x388] ;  /* 0x00007100ff0477ac */ /* 0x000e620008000a00 */
[--C-:B------:R-:W-:Y:S01]  /*0320*/  SHF.R.U64 R52, R7, 0x2, R8.reuse ;  /* 0x0000000207347819 */ /* 0x100fe20000001208 */
[----:B--2---:R-:W-:Y:S01]  /*0330*/  IMAD R13, R50, 0x500, RZ ;  /* 0x00000500320d7824 */ /* 0x004fe200078e02ff */
        /* <DEDUP_REMOVED lines=218> */
.L_x_1153:
[----:B------:R-:W-:Y:S05]  /*10e0*/  BSYNC.RECONVERGENT B0 ;  /* 0x0000000000007941 */ /* 0x000fea0003800200 */
.L_x_1152:
        /* <DEDUP_REMOVED lines=33> */
.L_x_1155:
[----:B------:R-:W2:Y:S04]  /*1300*/  LD.E.STRONG.GPU R23, desc[UR8][R54.64] ;  /* 0x0000000836177980 */ /* 0x000ea8000c10f900 */
[----:B--2---:R-:W-:Y:S01]  /*1310*/  CCTL.IVALL ;  /* 0x00000000ff00798f */ /* 0x004fe20002000000 */
[----:B------:R-:W-:Y:S05]  /*1320*/  YIELD ;  /* 0x0000000000007946 */ /* 0x000fea0003800000 */
[----:B-----5:R-:W-:-:S04]  /*1330*/  LOP3.LUT R23, R23, R22, RZ, 0x3c, !PT ;  /* 0x0000001617177212 */ /* 0x020fc800078e3cff */
[----:B------:R-:W-:-:S13]  /*1340*/  ISETP.GT.AND P2, PT, R23, -0x1, PT ;  /* 0xffffffff1700780c */ /* 0x000fda0003f44270 */
[----:B------:R-:W-:Y:S05]  /*1350*/  @P2 BRA `(.L_x_1155) ;  /* 0xfffffffc00e82947 */ /* 0x000fea000383ffff */
.L_x_1154:
        /* <DEDUP_REMOVED lines=39> */
[----:B------:R-:W-:Y:S01]  /*15d0*/  @!P1 FMUL.FTZ R26, R26, 1.2207031431898940355e-05 ;  /* 0x374ccccd1a1a9820 */ /* 0x000fe20000410000 */
[----:B---3--:R-:W-:Y:S01]  /*15e0*/  FADD.FTZ R32, R29, R28 ;  /* 0x0000001c1d207221 */ /* 0x008fe20000010000 */
[----:B------:R-:W-:Y:S02]  /*15f0*/  @!P1 IADD3 R28, PT, PT, R27, 0xc80, RZ ;  /* 0x00000c801b1c9810 */ /* 0x000fe40007ffe0ff */
[----:B------:R-:W-:Y:S02]  /*1600*/  @!P1 FMUL.FTZ R27, R26, R26 ;  /* 0x0000001a1a1b9220 */ /* 0x000fe40000410000 */
[----:B--2---:R-:W-:Y:S02]  /*1610*/  @!P1 LEA R31, R35, R28, 0x18 ;  /* 0x0000001c231f9211 */ /* 0x004fe400078ec0ff */
[----:B------:R-:W-:Y:S02]  /*1620*/  @!P1 FFMA.FTZ R27, R32, 1.2207031431898940355e-05, -R27 ;  /* 0x374ccccd201b9823 */ /* 0x000fe4000001081b */
        /* <DEDUP_REMOVED lines=21> */
.L_x_1157:
[----:B------:R-:W-:Y:S05]  /*1780*/  BSYNC.RECONVERGENT B0 ;  /* 0x0000000000007941 */ /* 0x000fea0003800200 */
.L_x_1156:
[----:B------:R-:W3:Y:S01]  /*1790*/  S2UR UR5, SR_CgaCtaId ;  /* 0x00000000000579c3 */ /* 0x000ee20000008800 */
[----:B------:R-:W-:Y:S01]  /*17a0*/  UMOV UR4, 0x400 ;  /* 0x0000040000047882 */ /* 0x000fe20000000000 */
[----:B------:R-:W-:Y:S01]  /*17b0*/  IMAD.HI.U32 R56, R56, -0x33333333, RZ ;  /* 0xcccccccd38387827 */ /* 0x000fe200078e00ff */
[----:B------:R-:W-:Y:S01]  /*17c0*/  UIADD3 UR4, UPT, UPT, UR4, 0xc80, URZ ;  /* 0x00000c8004047890 */ /* 0x000fe2000fffe0ff */
[----:B------:R-:W-:Y:S02]  /*17d0*/  LOP3.LUT R46, R46, 0x1, RZ, 0x3c, !PT ;  /* 0x000000012e2e7812 */ /* 0x000fe400078e3cff */
[--C-:B--2--5:R-:W-:Y:S01]  /*17e0*/  HADD2.F32 R29, -RZ, R22.reuse.H0_H0 ;  /* 0x20000016ff1d7230 */ /* 0x124fe20000004100 */
[----:B------:R-:W-:Y:S01]  /*17f0*/  LEA.HI R56, R56, -R53, RZ, 0x1a ;  /* 0x8000003538387211 */ /* 0x000fe200078fd0ff */
[----:B------:R-:W-:Y:S02]  /*1800*/  HADD2.F32 R22, -RZ, R22.H1_H1 ;  /* 0x30000016ff167230 */ /* 0x000fe40000004100 */
[----:B------:R-:W-:-:S02]  /*1810*/  HADD2.F32 R32, -RZ, R25.H1_H1 ;  /* 0x30000019ff207230 */ /* 0x000fc40000004100 */
[--C-:B------:R-:W-:Y:S02]  /*1820*/  HADD2.F32 R33, -RZ, R23.reuse.H0_H0 ;  /* 0x20000017ff217230 */ /* 0x100fe40000004100 */
[----:B------:R-:W-:Y:S01]  /*1830*/  HADD2.F32 R23, -RZ, R23.H1_H1 ;  /* 0x30000017ff177230 */ /* 0x000fe20000004100 */
[----:B---3--:R-:W-:-:S06]  /*1840*/  ULEA UR4, UR5, UR4, 0x18 ;  /* 0x0000000405047291 */ /* 0x008fcc000f8ec0ff */
[----:B-1----:R-:W-:-:S05]  /*1850*/  LEA R26, R56, UR4, 0x3 ;  /* 0x00000004381a7c11 */ /* 0x002fca000f8e18ff */
[----:B------:R-:W1:Y:S01]  /*1860*/  LDCU UR4, c[0x0][0x3a0] ;  /* 0x00007400ff0477ac */ /* 0x000e620008000800 */
[----:B------:R-:W1:Y:S02]  /*1870*/  LDS.64 R26, [R26] ;  /* 0x000000001a1a7984 */ /* 0x000e640000000a00 */
[----:B-1----:R-:W-:Y:S01]  /*1880*/  FADD.FTZ R27, R27, UR4 ;  /* 0x000000041b1b7e21 */ /* 0x002fe20008010000 */
[--C-:B------:R-:W-:Y:S01]  /*1890*/  FADD.FTZ R28, R0, -R26.reuse ;  /* 0x8000001a001c7221 */ /* 0x100fe20000010000 */
[--C-:B------:R-:W-:Y:S02]  /*18a0*/  HADD2.F32 R0, -RZ, R24.reuse.H0_H0 ;  /* 0x20000018ff007230 */ /* 0x100fe40000004100 */
[--C-:B------:R-:W-:Y:S01]  /*18b0*/  FADD.FTZ R34, R13, -R26.reuse ;  /* 0x8000001a0d227221 */ /* 0x100fe20000010000 */
[--C-:B------:R-:W-:Y:S01]  /*18c0*/  FADD.FTZ R30, R12, -R26.reuse ;  /* 0x8000001a0c1e7221 */ /* 0x100fe20000010000 */
[----:B------:R-:W-:Y:S01]  /*18d0*/  HADD2.F32 R12, -RZ, R25.H0_H0 ;  /* 0x20000019ff0c7230 */ /* 0x000fe20000004100 */
[----:B------:R-:W1:Y:S01]  /*18e0*/  MUFU.RSQ R27, R27 ;  /* 0x0000001b001b7308 */ /* 0x000e620000001400 */
        /* <DEDUP_REMOVED lines=8> */
[--C-:B------:R-:W-:Y:S01]  /*1970*/  FADD.FTZ R28, R11, -R26.reuse ;  /* 0x8000001a0b1c7221 */ /* 0x100fe20000010000 */
[----:B------:R-:W-:Y:S01]  /*1980*/  FMUL.FTZ R25, R27, R34 ;  /* 0x000000221b197220 */ /* 0x000fe20000410000 */
[----:B------:R-:W-:Y:S01]  /*1990*/  FADD.FTZ R34, R14, -R26 ;  /* 0x8000001a0e227221 */ /* 0x000fe20000010000 */
[----:B------:R-:W-:Y:S01]  /*19a0*/  FFMA.FTZ R11, R31, R29, R0 ;  /* 0x0000001d1f0b7223 */ /* 0x000fe20000010000 */
[----:B------:R-:W-:-:S02]  /*19b0*/  HADD2.F32 R31, -RZ, R24.H1_H1 ;  /* 0x30000018ff1f7230 */ /* 0x000fc40000004100 */
[C---:B------:R-:W-:Y:S01]  /*19c0*/  FMUL.FTZ R28, R27.reuse, R28 ;  /* 0x0000001c1b1c7220 */ /* 0x040fe20000410000 */
[C---:B------:R-:W-:Y:S01]  /*19d0*/  FMUL.FTZ R37, R27.reuse, R30 ;  /* 0x0000001e1b257220 */ /* 0x040fe20000410000 */
[----:B------:R-:W-:Y:S01]  /*19e0*/  FMUL.FTZ R34, R27, R34 ;  /* 0x000000221b227220 */ /* 0x000fe20000410000 */
[----:B------:R-:W-:Y:S01]  /*19f0*/  FFMA.FTZ R25, R25, R23, R32 ;  /* 0x0000001719197223 */ /* 0x000fe20000010020 */
[----:B------:R-:W-:Y:S01]  /*1a00*/  FFMA.FTZ R28, R28, R22, R31 ;  /* 0x000000161c1c7223 */ /* 0x000fe2000001001f */
[----:B------:R-:W-:Y:S01]  /*1a10*/  FFMA.FTZ R30, R37, R33, R12 ;  /* 0x00000021251e7223 */ /* 0x000fe2000001000c */
[----:B------:R-:W-:Y:S01]  /*1a20*/  FFMA.FTZ R34, R29, R34, R0 ;  /* 0x000000221d227223 */ /* 0x000fe20000010000 */
[----:B------:R-:W-:Y:S01]  /*1a30*/  FMUL.FTZ R37, R25, -1.4426950216293334961 ;  /* 0xbfb8aa3b19257820 */ /* 0x000fe20000410000 */
[----:B------:R-:W-:Y:S01]  /*1a40*/  FMUL.FTZ R35, R28, -1.4426950216293334961 ;  /* 0xbfb8aa3b1c237820 */ /* 0x000fe20000410000 */
[----:B------:R-:W-:Y:S01]  /*1a50*/  FMUL.FTZ R36, R30, -1.4426950216293334961 ;  /* 0xbfb8aa3b1e247820 */ /* 0x000fe20000410000 */
[C---:B------:R-:W-:Y:S01]  /*1a60*/  FMUL.FTZ R56, R27.reuse, R56 ;  /* 0x000000381b387220 */ /* 0x040fe20000410000 */
[----:B------:R-:W-:Y:S01]  /*1a70*/  MUFU.EX2 R15, R37 ;  /* 0x00000025000f7308 */ /* 0x000fe20000000800 */
[----:B------:R-:W-:Y:S01]  /*1a80*/  FMUL.FTZ R58, R27, R58 ;  /* 0x0000003a1b3a7220 */ /* 0x000fe20000410000 */
[----:B------:R-:W-:Y:S01]  /*1a90*/  FMUL.FTZ R24, R11, -1.4426950216293334961 ;  /* 0xbfb8aa3b0b187820 */ /* 0x000fe20000410000 */
[----:B------:R-:W-:Y:S01]  /*1aa0*/  FFMA.FTZ R42, R23, R56, R32 ;  /* 0x00000038172a7223 */ /* 0x000fe20000010020 */
[----:B------:R-:W-:-:S04]  /*1ab0*/  FADD.FTZ R56, R43, -R26 ;  /* 0x8000001a2b387221 */ /* 0x000fc80000010000 */
[----:B------:R1:W3:Y:S01]  /*1ac0*/  MUFU.EX2 R13, R35 ;  /* 0x00000023000d7308 */ /* 0x0002e20000000800 */
[----:B------:R-:W-:-:S07]  /*1ad0*/  FMUL.FTZ R56, R27, R56 ;  /* 0x000000381b387220 */ /* 0x000fce0000410000 */
[----:B------:R4:W-:Y:S01]  /*1ae0*/  MUFU.EX2 R14, R36 ;  /* 0x00000024000e7308 */ /* 0x0009e20000000800 */
[----:B-1----:R-:W-:Y:S01]  /*1af0*/  FMUL.FTZ R35, R27, R38 ;  /* 0x000000261b237220 */ /* 0x002fe20000410000 */
[----:B------:R-:W-:-:S03]  /*1b00*/  FMUL.FTZ R38, R34, -1.4426950216293334961 ;  /* 0xbfb8aa3b22267820 */ /* 0x000fc60000410000 */
[----:B------:R-:W-:-:S03]  /*1b10*/  FFMA.FTZ R35, R22, R35, R31 ;  /* 0x0000002316237223 */ /* 0x000fc6000001001f */
[----:B------:R1:W-:Y:S01]  /*1b20*/  MUFU.EX2 R16, R38 ;  /* 0x0000002600107308 */ /* 0x0003e20000000800 */
[----:B----4-:R-:W-:Y:S01]  /*1b30*/  FMUL.FTZ R36, R27, R40 ;  /* 0x000000281b247220 */ /* 0x010fe20000410000 */
[----:B------:R-:W-:Y:S01]  /*1b40*/  FMUL.FTZ R39, R35, -1.4426950216293334961 ;  /* 0xbfb8aa3b23277820 */ /* 0x000fe20000410000 */
[----:B------:R-:W-:Y:S01]  /*1b50*/  FADD.FTZ R40, R17, -R26 ;  /* 0x8000001a11287221 */ /* 0x000fe20000010000 */
[----:B---3--:R-:W-:Y:S01]  /*1b60*/  FADD.FTZ R13, R13, 1 ;  /* 0x3f8000000d0d7421 */ /* 0x008fe20000010000 */
[----:B------:R-:W-:Y:S02]  /*1b70*/  FFMA.FTZ R36, R33, R36, R12 ;  /* 0x0000002421247223 */ /* 0x000fe4000001000c */
[C---:B------:R-:W-:Y:S01]  /*1b80*/  FMUL.FTZ R37, R27.reuse, R40 ;  /* 0x000000281b257220 */ /* 0x040fe20000410000 */
[----:B------:R3:W-:Y:S01]  /*1b90*/  MUFU.EX2 R17, R39 ;  /* 0x0000002700117308 */ /* 0x0007e20000000800 */
[----:B-1----:R-:W-:Y:S01]  /*1ba0*/  FMUL.FTZ R38, R27, R52 ;  /* 0x000000341b267220 */ /* 0x002fe20000410000 */
[----:B------:R-:W-:Y:S01]  /*1bb0*/  FADD.FTZ R52, R19, -R26 ;  /* 0x8000001a13347221 */ /* 0x000fe20000010000 */
[----:B------:R-:W-:Y:S01]  /*1bc0*/  FMUL.FTZ R40, R36, -1.4426950216293334961 ;  /* 0xbfb8aa3b24287820 */ /* 0x000fe20000410000 */
[----:B------:R-:W-:Y:S01]  /*1bd0*/  FFMA.FTZ R37, R23, R37, R32 ;  /* 0x0000002517257223 */ /* 0x000fe20000010020 */
[C-C-:B------:R-:W-:Y:S01]  /*1be0*/  FFMA.FTZ R38, R29.reuse, R38, R0.reuse ;  /* 0x000000261d267223 */ /* 0x140fe20000010000 */
[----:B------:R-:W-:-:S02]  /*1bf0*/  FFMA.FTZ R29, R29, R58, R0 ;  /* 0x0000003a1d1d7223 */ /* 0x000fc40000010000 */
[----:B------:R1:W-:Y:S01]  /*1c00*/  MUFU.EX2 R18, R40 ;  /* 0x0000002800127308 */ /* 0x0003e20000000800 */
[----:B---3--:R-:W-:Y:S01]  /*1c10*/  FMUL.FTZ R39, R27, R52 ;  /* 0x000000341b277220 */ /* 0x008fe20000410000 */
[--C-:B------:R-:W-:Y:S01]  /*1c20*/  FADD.FTZ R52, R20, -R26.reuse ;  /* 0x8000001a14347221 */ /* 0x100fe20000010000 */
[----:B------:R-:W-:Y:S01]  /*1c30*/  FADD.FTZ R26, R45, -R26 ;  /* 0x8000001a2d1a7221 */ /* 0x000fe20000010000 */
[----:B------:R-:W-:Y:S01]  /*1c40*/  FMUL.FTZ R41, R37, -1.4426950216293334961 ;  /* 0xbfb8aa3b25297820 */ /* 0x000fe20000410000 */
[--C-:B------:R-:W-:Y:S01]  /*1c50*/  FFMA.FTZ R39, R22, R39, R31.reuse ;  /* 0x0000002716277223 */ /* 0x100fe2000001001f */
[----:B------:R-:W-:Y:S01]  /*1c60*/  FMUL.FTZ R51, R38, -1.4426950216293334961 ;  /* 0xbfb8aa3b26337820 */ /* 0x000fe20000410000 */
[----:B------:R-:W-:Y:S01]  /*1c70*/  FFMA.FTZ R31, R22, R56, R31 ;  /* 0x00000038161f7223 */ /* 0x000fe2000001001f */
[----:B------:R3:W-:Y:S01]  /*1c80*/  MUFU.EX2 R19, R41 ;  /* 0x0000002900137308 */ /* 0x0007e20000000800 */
[----:B-1----:R-:W-:Y:S01]  /*1c90*/  FMUL.FTZ R40, R27, R52 ;  /* 0x000000341b287220 */ /* 0x002fe20000410000 */
[----:B------:R-:W-:Y:S01]  /*1ca0*/  FMUL.FTZ R52, R39, -1.4426950216293334961 ;  /* 0xbfb8aa3b27347820 */ /* 0x000fe20000410000 */
[----:B------:R-:W-:-:S02]  /*1cb0*/  FMUL.FTZ R43, R29, -1.4426950216293334961 ;  /* 0xbfb8aa3b1d2b7820 */ /* 0x000fc40000410000 */
[----:B------:R-:W-:-:S03]  /*1cc0*/  FFMA.FTZ R40, R33, R40, R12 ;  /* 0x0000002821287223 */ /* 0x000fc6000001000c */
[----:B------:R1:W-:Y:S01]  /*1cd0*/  MUFU.EX2 R21, R52 ;  /* 0x0000003400157308 */ /* 0x0003e20000000800 */
[----:B---3--:R-:W-:-:S07]  /*1ce0*/  FMUL.FTZ R41, R40, -1.4426950216293334961 ;  /* 0xbfb8aa3b28297820 */ /* 0x008fce0000410000 */
[----:B------:R3:W-:Y:S01]  /*1cf0*/  MUFU.EX2 R20, R51 ;  /* 0x0000003300147308 */ /* 0x0007e20000000800 */
[C---:B-1----:R-:W-:Y:S01]  /*1d00*/  FMUL.FTZ R52, R27.reuse, R44 ;  /* 0x0000002c1b347220 */ /* 0x042fe20000410000 */
[----:B------:R-:W-:Y:S01]  /*1d10*/  FMUL.FTZ R27, R27, R26 ;  /* 0x0000001a1b1b7220 */ /* 0x000fe20000410000 */
[----:B------:R-:W-:Y:S02]  /*1d20*/  FMUL.FTZ R44, R31, -1.4426950216293334961 ;  /* 0xbfb8aa3b1f2c7820 */ /* 0x000fe40000410000 */
[----:B------:R-:W-:Y:S01]  /*1d30*/  FFMA.FTZ R33, R33, R52, R12 ;  /* 0x0000003421217223 */ /* 0x000fe2000001000c */
[----:B------:R-:W-:Y:S02]  /*1d40*/  FFMA.FTZ R23, R23, R27, R32 ;  /* 0x0000001b17177223 */ /* 0x000fe40000010020 */
[----:B------:R-:W-:Y:S01]  /*1d50*/  MUFU.EX2 R41, R41 ;  /* 0x0000002900297308 */ /* 0x000fe20000000800 */
[----:B------:R-:W-:Y:S01]  /*1d60*/  FMUL.FTZ R26, R33, -1.4426950216293334961 ;  /* 0xbfb8aa3b211a7820 */ /* 0x000fe20000410000 */
[----:B---3--:R-:W-:Y:S01]  /*1d70*/  FMUL.FTZ R51, R42, -1.4426950216293334961 ;  /* 0xbfb8aa3b2a337820 */ /* 0x008fe20000410000 */
[----:B------:R-:W-:-:S05]  /*1d80*/  FMUL.FTZ R27, R23, -1.4426950216293334961 ;  /* 0xbfb8aa3b171b7820 */ /* 0x000fca0000410000 */
[----:B------:R-:W1:Y:S08]  /*1d90*/  MUFU.EX2 R24, R24 ;  /* 0x0000001800187308 */ /* 0x000e700000000800 */
[----:B------:R-:W3:Y:S08]  /*1da0*/  MUFU.EX2 R0, R51 ;  /* 0x0000003300007308 */ /* 0x000ef00000000800 */
[----:B------:R4:W0:Y:S01]  /*1db0*/  MUFU.EX2 R22, R43 ;  /* 0x0000002b00167308 */ /* 0x0008220000000800 */
[----:B-1----:R-:W-:-:S07]  /*1dc0*/  FADD.FTZ R24, R24, 1 ;  /* 0x3f80000018187421 */ /* 0x002fce0000010000 */
[----:B------:R-:W1:Y:S01]  /*1dd0*/  MUFU.EX2 R12, R44 ;  /* 0x0000002c000c7308 */ /* 0x000e620000000800 */
[----:B----4-:R-:W-:Y:S01]  /*1de0*/  FADD.FTZ R43, R14, 1 ;  /* 0x3f8000000e2b7421 */ /* 0x010fe20000010000 */
[----:B------:R-:W-:Y:S01]  /*1df0*/  FADD.FTZ R14, R15, 1 ;  /* 0x3f8000000f0e7421 */ /* 0x000fe20000010000 */
[----:B------:R-:W-:Y:S01]  /*1e00*/  FADD.FTZ R15, R16, 1 ;  /* 0x3f800000100f7421 */ /* 0x000fe20000010000 */
[----:B------:R-:W-:Y:S01]  /*1e10*/  FADD.FTZ R16, R17, 1 ;  /* 0x3f80000011107421 */ /* 0x000fe20000010000 */
[----:B------:R-:W-:Y:S01]  /*1e20*/  FADD.FTZ R17, R18, 1 ;  /* 0x3f80000012117421 */ /* 0x000fe20000010000 */
[----:B------:R-:W-:Y:S01]  /*1e30*/  FADD.FTZ R18, R19, 1 ;  /* 0x3f80000013127421 */ /* 0x000fe20000010000 */
[----:B------:R-:W-:Y:S01]  /*1e40*/  FADD.FTZ R19, R20, 1 ;  /* 0x3f80000014137421 */ /* 0x000fe20000010000 */
[----:B------:R-:W4:Y:S01]  /*1e50*/  MUFU.EX2 R26, R26 ;  /* 0x0000001a001a7308 */ /* 0x000f220000000800 */
[----:B------:R-:W-:Y:S01]  /*1e60*/  FADD.FTZ R20, R21, 1 ;  /* 0x3f80000015147421 */ /* 0x000fe20000010000 */
[----:B------:R-:W-:Y:S01]  /*1e70*/  FADD.FTZ R21, R41, 1 ;  /* 0x3f80000029157421 */ /* 0x000fe20000010000 */
[----:B---3--:R-:W-:Y:S01]  /*1e80*/  FADD.FTZ R41, R0, 1 ;  /* 0x3f80000000297421 */ /* 0x008fe20000010000 */
[----:B0-----:R-:W-:-:S04]  /*1e90*/  FADD.FTZ R22, R22, 1 ;  /* 0x3f80000016167421 */ /* 0x001fc80000010000 */
[----:B------:R-:W0:Y:S01]  /*1ea0*/  MUFU.EX2 R27, R27 ;  /* 0x0000001b001b7308 */ /* 0x000e220000000800 */
[----:B-1----:R-:W-:Y:S01]  /*1eb0*/  FADD.FTZ R0, R12, 1 ;  /* 0x3f8000000c007421 */ /* 0x002fe20000010000 */
[----:B--2---:R-:W-:-:S06]  /*1ec0*/  IADD3 R12, P1, PT, R9, UR4, RZ ;  /* 0x00000004090c7c10 */ /* 0x004fcc000ff3e0ff */
[----:B------:R-:W1:Y:S01]  /*1ed0*/  MUFU.RCP R24, R24 ;  /* 0x0000001800187308 */ /* 0x000e620000001000 */
[----:B----4-:R-:W-:-:S07]  /*1ee0*/  FADD.FTZ R26, R26, 1 ;  /* 0x3f8000001a1a7421 */ /* 0x010fce0000010000 */
[----:B------:R-:W2:Y:S01]  /*1ef0*/  MUFU.RCP R13, R13 ;  /* 0x0000000d000d7308 */ /* 0x000ea20000001000 */
[----:B0-----:R-:W-:-:S07]  /*1f00*/  FADD.FTZ R27, R27, 1 ;  /* 0x3f8000001b1b7421 */ /* 0x001fce0000010000 */
[----:B------:R-:W0:Y:S01]  /*1f10*/  MUFU.RCP R43, R43 ;  /* 0x0000002b002b7308 */ /* 0x000e220000001000 */
[----:B-1----:R-:W-:-:S07]  /*1f20*/  FMUL.FTZ R24, R11, R24 ;  /* 0x000000180b187220 */ /* 0x002fce0000410000 */
[----:B------:R-:W1:Y:S01]  /*1f30*/  MUFU.RCP R14, R14 ;  /* 0x0000000e000e7308 */ /* 0x000e620000001000 */
[----:B--2---:R-:W-:Y:S01]  /*1f40*/  FMUL.FTZ R11, R28, R13 ;  /* 0x0000000d1c0b7220 */ /* 0x004fe20000410000 */
[----:B------:R-:W-:Y:S02]  /*1f50*/  IADD3.X R13, PT, PT, R10, UR5, RZ, P1, !PT ;  /* 0x000000050a0d7c10 */ /* 0x000fe40008ffe4ff */
[----:B------:R-:W-:Y:S02]  /*1f60*/  ISETP.GE.U32.AND P1, PT, R7, R2, PT ;  /* 0x000000020700720c */ /* 0x000fe40003f26070 */
[----:B------:R-:W-:Y:S02]  /*1f70*/  F2FP.F16.F32.PACK_AB R24, R11, R24 ;  /* 0x000000180b18723e */ /* 0x000fe400000000ff */
[----:B------:R-:W2:Y:S01]  /*1f80*/  MUFU.RCP R15, R15 ;  /* 0x0000000f000f7308 */ /* 0x000ea20000001000 */
[----:B0-----:R-:W-:Y:S01]  /*1f90*/  FMUL.FTZ R43, R30, R43 ;  /* 0x0000002b1e2b7220 */ /* 0x001fe20000410000 */
[----:B------:R-:W-:-:S06]  /*1fa0*/  ISETP.GE.AND.EX P1, PT, R8, R3, PT, P1 ;  /* 0x000000030800720c */ /* 0x000fcc0003f26310 */
[----:B------:R-:W0:Y:S01]  /*1fb0*/  MUFU.RCP R16, R16 ;  /* 0x0000001000107308 */ /* 0x000e220000001000 */
[----:B-1----:R-:W-:-:S05]  /*1fc0*/  FMUL.FTZ R14, R25, R14 ;  /* 0x0000000e190e7220 */ /* 0x002fca0000410000 */
[----:B------:R-:W-:Y:S02]  /*1fd0*/  F2FP.F16.F32.PACK_AB R25, R14, R43 ;  /* 0x0000002b0e19723e */ /* 0x000fe400000000ff */
[----:B------:R-:W1:Y:S01]  /*1fe0*/  MUFU.RCP R17, R17 ;  /* 0x0000001100117308 */ /* 0x000e620000001000 */
[----:B--2---:R-:W-:Y:S02]  /*1ff0*/  FMUL.FTZ R15, R34, R15 ;  /* 0x0000000f220f7220 */ /* 0x004fe40000410000 */
[----:B------:R2:W-:Y:S05]  /*2000*/  STG.E.64 desc[UR8][R12.64], R24 ;  /* 0x000000180c007986 */ /* 0x0005ea000c101b08 */
[----:B------:R-:W3:Y:S01]  /*2010*/  MUFU.RCP R18, R18 ;  /* 0x0000001200127308 */ /* 0x000ee20000001000 */
[----:B0-----:R-:W-:-:S05]  /*2020*/  FMUL.FTZ R16, R35, R16 ;  /* 0x0000001023107220 */ /* 0x001fca0000410000 */
[----:B------:R-:W-:Y:S02]  /*2030*/  F2FP.F16.F32.PACK_AB R16, R16, R15 ;  /* 0x0000000f1010723e */ /* 0x000fe400000000ff */
[----:B------:R-:W0:Y:S01]  /*2040*/  MUFU.RCP R19, R19 ;  /* 0x0000001300137308 */ /* 0x000e220000001000 */
[----:B-1----:R-:W-:-:S07]  /*2050*/  FMUL.FTZ R17, R36, R17 ;  /* 0x0000001124117220 */ /* 0x002fce0000410000 */
[----:B------:R-:W1:Y:S01]  /*2060*/  MUFU.RCP R20, R20 ;  /* 0x0000001400147308 */ /* 0x000e620000001000 */
[----:B---3--:R-:W-:-:S05]  /*2070*/  FMUL.FTZ R18, R37, R18 ;  /* 0x0000001225127220 */ /* 0x008fca0000410000 */
[----:B------:R-:W-:Y:S02]  /*2080*/  F2FP.F16.F32.PACK_AB R17, R18, R17 ;  /* 0x000000111211723e */ /* 0x000fe400000000ff */
[----:B------:R-:W3:Y:S01]  /*2090*/  MUFU.RCP R21, R21 ;  /* 0x0000001500157308 */ /* 0x000ee20000001000 */
[----:B0-----:R-:W-:Y:S02]  /*20a0*/  FMUL.FTZ R19, R38, R19 ;  /* 0x0000001326137220 */ /* 0x001fe40000410000 */
[----:B------:R2:W-:Y:S05]  /*20b0*/  STG.E.64 desc[UR8][R12.64+0x2800], R16 ;  /* 0x002800100c007986 */ /* 0x0005ea000c101b08 */
[----:B------:R-:W0:Y:S01]  /*20c0*/  MUFU.RCP R41, R41 ;  /* 0x0000002900297308 */ /* 0x000e220000001000 */
[----:B-1----:R-:W-:-:S05]  /*20d0*/  FMUL.FTZ R20, R39, R20 ;  /* 0x0000001427147220 */ /* 0x002fca0000410000 */
[----:B------:R-:W-:Y:S02]  /*20e0*/  F2FP.F16.F32.PACK_AB R20, R20, R19 ;  /* 0x000000131414723e */ /* 0x000fe400000000ff */
[----:B------:R-:W1:Y:S01]  /*20f0*/  MUFU.RCP R22, R22 ;  /* 0x0000001600167308 */ /* 0x000e620000001000 */
[----:B---3--:R-:W-:-:S07]  /*2100*/  FMUL.FTZ R21, R40, R21 ;  /* 0x0000001528157220 */ /* 0x008fce0000410000 */
[----:B------:R-:W3:Y:S01]  /*2110*/  MUFU.RCP R0, R0 ;  /* 0x0000000000007308 */ /* 0x000ee20000001000 */
[----:B0-----:R-:W-:-:S05]  /*2120*/  FMUL.FTZ R42, R42, R41 ;  /* 0x000000292a2a7220 */ /* 0x001fca0000410000 */
[----:B------:R-:W-:Y:S02]  /*2130*/  F2FP.F16.F32.PACK_AB R21, R42, R21 ;  /* 0x000000152a15723e */ /* 0x000fe400000000ff */
[----:B------:R-:W0:Y:S01]  /*2140*/  MUFU.RCP R26, R26 ;  /* 0x0000001a001a7308 */ /* 0x000e220000001000 */
[----:B-1----:R-:W-:Y:S02]  /*2150*/  FMUL.FTZ R22, R29, R22 ;  /* 0x000000161d167220 */ /* 0x002fe40000410000 */
[----:B------:R2:W-:Y:S05]  /*2160*/  STG.E.64 desc[UR8][R12.64+0x5000], R20 ;  /* 0x005000140c007986 */ /* 0x0005ea000c101b08 */
[----:B------:R-:W1:Y:S01]  /*2170*/  MUFU.RCP R32, R27 ;  /* 0x0000001b00207308 */ /* 0x000e620000001000 */
[----:B---3--:R-:W-:-:S05]  /*2180*/  FMUL.FTZ R31, R31, R0 ;  /* 0x000000001f1f7220 */ /* 0x008fca0000410000 */
[----:B------:R-:W-:Y:S01]  /*2190*/  F2FP.F16.F32.PACK_AB R22, R31, R22 ;  /* 0x000000161f16723e */ /* 0x000fe200000000ff */
[----:B0-----:R-:W-:Y:S01]  /*21a0*/  FMUL.FTZ R26, R33, R26 ;  /* 0x0000001a211a7220 */ /* 0x001fe20000410000 */
[----:B-1----:R-:W-:-:S05]  /*21b0*/  FMUL.FTZ R23, R23, R32 ;  /* 0x0000002017177220 */ /* 0x002fca0000410000 */
[----:B------:R-:W-:-:S05]  /*21c0*/  F2FP.F16.F32.PACK_AB R23, R23, R26 ;  /* 0x0000001a1717723e */ /* 0x000fca00000000ff */
[----:B------:R2:W-:Y:S01]  /*21d0*/  STG.E.64 desc[UR8][R12.64+0x7800], R22 ;  /* 0x007800160c007986 */ /* 0x0005e2000c101b08 */
[----:B------:R-:W-:Y:S05]  /*21e0*/  @!P1 BRA `(.L_x_1158) ;  /* 0xffffffe000449947 */ /* 0x000fea000383ffff */
[----:B------:R-:W-:Y:S05]  /*21f0*/  EXIT ;  /* 0x000000000000794d */ /* 0x000fea0003800000 */
.L_x_1159:
        /* <DEDUP_REMOVED lines=16> */
.L_x_1276:


//--------------------- .text._ZN13group_norm_v214gn_cuda_kernelI6__halfLi320ELi1ELi16ELi80ELi1024ELb1ELi32ELi320ELi320ELi4ELb1ELi4ELb0ELb0ENS_16CompileConditionILi1000EEEEEvPT_PKS4_S7_S7_flPfS8_Pj --------------------------
	.section	.text._ZN13group_norm_v214gn_cuda_kernelI6__halfLi320ELi1ELi16ELi80ELi1024ELb1ELi32ELi320ELi320ELi4ELb1ELi4ELb0ELb0ENS_16CompileConditionILi1000EEEEEvPT_PKS4_S7_S7_flPfS8_Pj,"ax",@progbits
	.align	128
        .global         _ZN13group_norm_v214gn_cuda_kernelI6__halfLi320ELi1ELi16ELi80ELi1024ELb1ELi32ELi320ELi320ELi4ELb1ELi4ELb0ELb0ENS_16CompileConditionILi1000EEEEEvPT_PKS4_S7_S7_flPfS8_Pj
        .type           _ZN13group_norm_v214gn_cuda_kernelI6__halfLi320ELi1ELi16ELi80ELi1024ELb1ELi32ELi320ELi320ELi4ELb1ELi4ELb0ELb0ENS_16CompileConditionILi1000EEEEEvPT_PKS4_S7_S7_flPfS8_Pj,@function
        .size           _ZN13group_norm_v214gn_cuda_kernelI6__halfLi320ELi1ELi16ELi80ELi1024ELb1ELi32ELi320ELi320ELi4ELb1ELi4ELb0ELb0ENS_16CompileConditionILi1000EEEEEvPT_PKS4_S7_S7_flPfS8_Pj,(.L_x_1277 - _ZN13group_norm_v214gn_cuda_kernelI6__halfLi320ELi1ELi16ELi80ELi1024ELb1ELi32ELi320ELi320ELi4ELb1ELi4ELb0ELb0ENS_16CompileConditionILi1000EEEEEvPT_PKS4_S7_S7_flPfS8_Pj)
        .other          _ZN13group_norm_v214gn_cuda_kernelI6__halfLi320ELi1ELi16ELi80ELi1024ELb1ELi32ELi320ELi320ELi4ELb1ELi4ELb0ELb0ENS_16CompileConditionILi1000EEEEEvPT_PKS4_S7_S7_flPfS8_Pj,@"STO_CUDA_ENTRY STV_DEFAULT"
_ZN13group_norm_v214gn_cuda_kernelI6__halfLi320ELi1ELi16ELi80ELi1024ELb1ELi32ELi320ELi320ELi4ELb1ELi4ELb0ELb0ENS_16CompileConditionILi1000EEEEEvPT_PKS4_S7_S7_flPfS8_Pj:
.text._ZN13group_norm_v214gn_cuda_kernelI6__halfLi320ELi1ELi16ELi80ELi1024ELb1ELi32ELi320ELi320ELi4ELb1ELi4ELb0ELb0ENS_16CompileConditionILi1000EEEEEvPT_PKS4_S7_S7_flPfS8_Pj:
        /* <DEDUP_REMOVED lines=33> */
[----:B------:R-:W-:Y:S01]  /*0210*/  LOP3.LUT P0, RZ, R27, 0x1f, RZ, 0xc0, !PT ;  /* 0x0000001f1bff7812 */ /* 0x000fe2000780c0ff */
[----:B------:R-:W-:Y:S01]  /*0220*/  UIADD3 UR4, UPT, UPT, UR4, 0xc80, URZ ;  /* 0x00000c8004047890 */ /* 0x000fe2000fffe0ff */
[----:B------:R-:W-:Y:S01]  /*0230*/  LOP3.LUT R4, R2, 0xc, RZ, 0xc0, !PT ;  /* 0x0000000c02047812 */ /* 0x000fe200078ec0ff */
[----:B------:R-:W-:Y:S01]  /*0240*/  IMAD.WIDE.U32 R56, R83, 0x4, R56 ;  /* 0x0000000453387825 */ /* 0x000fe200078e0038 */
[C---:B------:R-:W-:Y:S01]  /*0250*/  SHF.L.U32 R79, R81.reuse, 0x3, RZ ;  /* 0x00000003514f7819 */ /* 0x040fe200000006ff */
[----:B------:R-:W-:Y:S01]  /*0260*/  ULEA UR4, UR5, UR4, 0x18 ;  /* 0x0000000405047291 */ /* 0x000fe2000f8ec0ff */
[----:B------:R-:W-:-:S02]  /*0270*/  LEA.HI R3, R81, R4, RZ, 0x1e ;  /* 0x0000000451037211 */ /* 0x000fc400078ff0ff */
[----:B------:R-:W-:Y:S02]  /*0280*/  MOV R26, UR6 ;  /* 0x00000006001a7c02 */ /* 0x000fe40008000f00 */
[----:B------:R-:W0:Y:S01]  /*0290*/  LDCU UR6, c[0x0][0x374] ;  /* 0x00006e80ff0677ac */ /* 0x000e220008000800 */
[----:B------:R-:W-:Y:S02]  /*02a0*/  IMAD R0, R3, 0x50, -R0 ;  /* 0x0000005003007824 */ /* 0x000fe400078e0a00 */
[----:B------:R-:W1:Y:S03]  /*02b0*/  LDC.64 R2, c[0x0][0x3b0] ;  /* 0x0000ec00ff027b82 */ /* 0x000e660000000a00 */
[C---:B------:R-:W-:Y:S02]  /*02c0*/  LOP3.LUT R6, R0.reuse, 0x4, RZ, 0xfc, !PT ;  /* 0x0000000400067812 */ /* 0x040fe400078efcff */
[----:B------:R-:W-:-:S02]  /*02d0*/  LOP3.LUT R7, R0, 0x8, RZ, 0xfc, !PT ;  /* 0x0000000800077812 */ /* 0x000fc400078efcff */
[C---:B------:R-:W-:Y:S02]  /*02e0*/  LOP3.LUT R8, R0.reuse, 0xc, RZ, 0xfc, !PT ;  /* 0x0000000c00087812 */ /* 0x040fe400078efcff */
        /* <DEDUP_REMOVED lines=15> */
[----:B------:R-:W-:Y:S02]  /*03e0*/  SHF.R.U32.HI R5, RZ, 0x2, R0 ;  /* 0x00000002ff057819 */ /* 0x000fe40000011600 */
[----:B------:R-:W-:-:S02]  /*03f0*/  IADD3 R0, PT, PT, R0, 0x4c, RZ ;  /* 0x0000004c00007810 */ /* 0x000fc40007ffe0ff */
        /* <DEDUP_REMOVED lines=8> */
[--C-:B------:R-:W-:Y:S01]  /*0480*/  IMAD R46, R9, 0x28, R26.reuse ;  /* 0x00000028092e7824 */ /* 0x100fe200078e021a */
[----:B-1----:R-:W-:Y:S01]  /*0490*/  ISETP.EQ.U32.AND P1, PT, R2, RZ, PT ;  /* 0x000000ff0200720c */ /* 0x002fe20003f22070 */
[--C-:B------:R-:W-:Y:S01]  /*04a0*/  IMAD R12, R12, 0x28, R26.reuse ;  /* 0x000000280c0c7824 */ /* 0x100fe200078e021a */
[----:B------:R-:W-:Y:S01]  /*04b0*/  LOP3.LUT R2, R80, 0xffff, RZ, 0xc0, !PT ;  /* 0x0000ffff50027812 */ /* 0x000fe200078ec0ff */
[----:B------:R-:W-:Y:S01]  /*04c0*/  IMAD R14, R14, 0x28, R26 ;  /* 0x000000280e0e7824 */ /* 0x000fe200078e021a */
[----:B------:R-:W-:-:S02]  /*04d0*/  SHF.R.U32.HI R18, RZ, 0x2, R18 ;  /* 0x00000002ff127819 */ /* 0x000fc40000011612 */
[----:B------:R-:W-:Y:S02]  /*04e0*/  SHF.L.U32 R0, R27, 0x5, RZ ;  /* 0x000000051b007819 */ /* 0x000fe400000006ff */
        /* <DEDUP_REMOVED lines=25> */
[----:B------:R-:W-:Y:S01]  /*0680*/  ISETP.EQ.OR.EX P0, PT, R3, RZ, P0, P1 ;  /* 0x000000ff0300720c */ /* 0x000fe20000702710 */
[----:B------:R-:W-:Y:S01]  /*0690*/  IMAD R3, R2, 0x667, RZ ;  /* 0x0000066702037824 */ /* 0x000fe200078e02ff */
[----:B------:R-:W-:Y:S01]  /*06a0*/  LOP3.LUT R9, R79, 0x18, RZ, 0xc0, !PT ;  /* 0x000000184f097812 */ /* 0x000fe200078ec0ff */
[--C-:B------:R-:W-:Y:S01]  /*06b0*/  IMAD R32, R21, 0x28, R26.reuse ;  /* 0x0000002815207824 */ /* 0x100fe200078e021a */
[----:B------:R-:W-:Y:S01]  /*06c0*/  LOP3.LUT R5, R0, 0x3e0, RZ, 0xc0, !PT ;  /* 0x000003e000057812 */ /* 0x000fe200078ec0ff */
[--C-:B------:R-:W-:Y:S01]  /*06d0*/  IMAD R28, R23, 0x28, R26.reuse ;  /* 0x00000028171c7824 */ /* 0x100fe200078e021a */
[----:B------:R-:W-:Y:S01]  /*06e0*/  SHF.L.U32 R0, R27, 0x1, RZ ;  /* 0x000000011b007819 */ /* 0x000fe200000006ff */
[----:B------:R-:W-:Y:S01]  /*06f0*/  IMAD R7, R25, 0x28, R26 ;  /* 0x0000002819077824 */ /* 0x000fe200078e021a */
[----:B------:R-:W-:-:S02]  /*0700*/  IADD3 R47, PT, PT, R9, R8, RZ ;  /* 0x00000008092f7210 */ /* 0x000fc40007ffe0ff */
[C---:B------:R-:W-:Y:S02]  /*0710*/  IADD3 R43, PT, PT, R9.reuse, R12, RZ ;  /* 0x0000000c092b7210 */ /* 0x040fe40007ffe0ff */
[----:B------:R-:W-:Y:S02]  /*0720*/  IADD3 R41, PT, PT, R9, R14, RZ ;  /* 0x0000000e09297210 */ /* 0x000fe40007ffe0ff */
[----:B------:R-:W-:Y:S02]  /*0730*/  MOV R14, 0x7fffffe1 ;  /* 0x7fffffe1000e7802 */ /* 0x000fe40000000f00 */
[----:B------:R-:W-:Y:S02]  /*0740*/  ISETP.NE.AND P1, PT, R27, RZ, PT ;  /* 0x000000ff1b00720c */ /* 0x000fe40003f25270 */
[----:B------:R-:W-:Y:S02]  /*0750*/  SHF.L.U32 R12, R81, 0x1, RZ ;  /* 0x00000001510c7819 */ /* 0x000fe400000006ff */
[----:B------:R-:W-:-:S02]  /*0760*/  LOP3.LUT R0, R0, 0x3e, RZ, 0xc0, !PT ;  /* 0x0000003e00007812 */ /* 0x000fc400078ec0ff */
[----:B------:R-:W-:Y:S02]  /*0770*/  LEA.HI R2, R3, -R4, RZ, 0xf ;  /* 0x8000000403027211 */ /* 0x000fe400078f78ff */
[----:B------:R-:W-:Y:S02]  /*0780*/  IADD3 R8, PT, PT, R4, R81, RZ ;  /* 0x0000005104087210 */ /* 0x000fe40007ffe0ff */
[C---:B------:R-:W-:Y:S01]  /*0790*/  IADD3 R36, PT, PT, R9.reuse, R18, RZ ;  /* 0x0000001209247210 */ /* 0x040fe20007ffe0ff */
[----:B------:R-:W-:Y:S01]  /*07a0*/  HFMA2 R18, -RZ, RZ, 0, 0 ;  /* 0x00000000ff127431 */ /* 0x000fe200000001ff */
[C---:B------:R-:W-:Y:S02]  /*07b0*/  IADD3 R30, PT, PT, R9.reuse, R22, RZ ;  /* 0x00000016091e7210 */ /* 0x040fe40007ffe0ff */
[C---:B------:R-:W-:Y:S02]  /*07c0*/  IADD3 R49, PT, PT, R9.reuse, R6, RZ ;  /* 0x0000000609317210 */ /* 0x040fe40007ffe0ff */
[----:B------:R-:W-:-:S02]  /*07d0*/  IADD3 R45, PT, PT, R9, R10, RZ ;  /* 0x0000000a092d7210 */ /* 0x000fc40007ffe0ff */
[C---:B------:R-:W-:Y:S02]  /*07e0*/  IADD3 R39, PT, PT, R9.reuse, R16, RZ ;  /* 0x0000001009277210 */ /* 0x040fe40007ffe0ff */
[C---:B------:R-:W-:Y:S02]  /*07f0*/  IADD3 R26, PT, PT, R9.reuse, R24, RZ ;  /* 0x00000018091a7210 */ /* 0x040fe40007ffe0ff */
[----:B------:R-:W-:Y:S02]  /*0800*/  IADD3 R22, PT, PT, R20, R5, RZ ;  /* 0x0000000514167210 */ /* 0x000fe40007ffe0ff */
[----:B------:R-:W-:Y:S02]  /*0810*/  IADD3 R78, PT, PT, R78, R9, RZ ;  /* 0x000000094e4e7210 */ /* 0x000fe40007ffe0ff */
[C---:B------:R-:W-:Y:S02]  /*0820*/  IADD3 R48, PT, PT, R9.reuse, R48, RZ ;  /* 0x0000003009307210 */ /* 0x040fe40007ffe0ff */
        /* <DEDUP_REMOVED lines=8> */
[----:B------:R-:W-:Y:S02]  /*08b0*/  IADD3 R24, PT, PT, R9, R50, RZ ;  /* 0x0000003209187210 */ /* 0x000fe40007ffe0ff */
[----:B------:R-:W-:Y:S02]  /*08c0*/  LEA R20, R20, R7, 0x3 ;  /* 0x0000000714147211 */ /* 0x000fe400078e18ff */
[----:B------:R-:W-:Y:S02]  /*08d0*/  MOV R16, RZ ;  /* 0x000000ff00107202 */ /* 0x000fe40000000f00 */
[----:B------:R-:W-:Y:S02]  /*08e0*/  ISETP.GT.U32.OR P0, PT, R81, 0x3, P0 ;  /* 0x000000035100780c */ /* 0x000fe40000704470 */
[----:B------:R-:W-:-:S02]  /*08f0*/  SEL R14, R14, 0x1, !P1 ;  /* 0x000000010e0e7807 */ /* 0x000fc40004800000 */
[----:B------:R-:W-:Y:S02]  /*0900*/  LOP3.LUT R12, R12, 0xfe, RZ, 0xc0, !PT ;  /* 0x000000fe0c0c7812 */ /* 0x000fe400078ec0ff */
[C---:B------:R-:W-:Y:S02]  /*0910*/  LEA R10, R81.reuse, R0, 0x4 ;  /* 0x00000000510a7211 */ /* 0x040fe400078e20ff */
[----:B------:R-:W-:Y:S02]  /*0920*/  SHF.L.U32 R8, R8, 0x1, RZ ;  /* 0x0000000108087819 */ /* 0x000fe400000006ff */
[----:B------:R-:W-:Y:S02]  /*0930*/  LEA.HI R6, R81, UR4, RZ, 0x1e ;  /* 0x0000000451067c11 */ /* 0x000fe4000f8ff0ff */
[----:B0-----:R-:W-:-:S07]  /*0940*/  LEA R4, R2, UR4, 0x3 ;  /* 0x0000000402047c11 */ /* 0x001fce000f8e18ff */
.L_x_1166:
[----:B------:R-:W0:Y:S01]  /*0950*/  LDCU.64 UR10, c[0x0][0x388] ;  /* 0x00007100ff0a77ac */ /* 0x000e220008000a00 */
[----:B---3--:R-:W-:Y:S01]  /*0960*/  MOV R2, R80 ;  /* 0x0000005000027202 */ /* 0x008fe20000000f00 */
[----:B------:R-:W-:Y:S01]  /*0970*/  IMAD R7, R22, 0x500, RZ ;  /* 0x0000050016077824 */ /* 0x000fe200078e02ff */
[----:B------:R-:W-:Y:S01]  /*0980*/  MOV R3, RZ ;  /* 0x000000ff00037202 */ /* 0x000fe20000000f00 */
        /* <DEDUP_REMOVED lines=118> */
[----:B------:R-:W1:Y:S04]  /*10f0*/  LDS.64 R72, [R78] ;  /* 0x000000004e487984 */ /* 0x000e680000000a00 */
[----:B------:R-:W2:Y:S04]  /*1100*/  LDS.64 R70, [R49] ;  /* 0x0000000031467984 */ /* 0x000ea80000000a00 */
[----:B------:R-:W3:Y:S04]  /*1110*/  LDS.64 R68, [R48] ;  /* 0x0000000030447984 */ /* 0x000ee80000000a00 */
[----:B------:R-:W4:Y:S04]  /*1120*/  LDS.64 R66, [R47] ;  /* 0x000000002f427984 */ /* 0x000f280000000a00 */
[----:B------:R-:W4:Y:S04]  /*1130*/  LDS.64 R76, [R46] ;  /* 0x000000002e4c7984 */ /* 0x000f280000000a00 */
[----:B0-----:R-:W0:Y:S04]  /*1140*/  LDS.64 R50, [R45] ;  /* 0x000000002d327984 */ /* 0x001e280000000a00 */
[----:B------:R-:W0:Y:S04]  /*1150*/  LDS.64 R64, [R44] ;  /* 0x000000002c407984 */ /* 0x000e280000000a00 */
[----:B------:R-:W0:Y:S04]  /*1160*/  LDS.64 R62, [R43] ;  /* 0x000000002b3e7984 */ /* 0x000e280000000a00 */
[----:B------:R-:W0:Y:S04]  /*1170*/  LDS.64 R60, [R42] ;  /* 0x000000002a3c7984 */ /* 0x000e280000000a00 */
[----:B------:R-:W0:Y:S01]  /*1180*/  LDS.64 R58, [R41] ;  /* 0x00000000293a7984 */ /* 0x000e220000000a00 */
[----:B-1----:R-:W-:-:S03]  /*1190*/  FADD.FTZ R115, RZ, R72 ;  /* 0x00000048ff737221 */ /* 0x002fc60000010000 */
[----:B------:R-:W1:Y:S01]  /*11a0*/  LDS.64 R74, [R40] ;  /* 0x00000000284a7984 */ /* 0x000e620000000a00 */
        /* <DEDUP_REMOVED lines=13> */
[----:B0-----:R-:W-:Y:S02]  /*1280*/  FADD.FTZ R115, R115, R50 ;  /* 0x0000003273737221 */ /* 0x001fe40000010000 */
[----:B------:R-:W0:Y:S01]  /*1290*/  LDS.64 R76, [R32] ;  /* 0x00000000204c7984 */ /* 0x000e220000000a00 */
[----:B------:R-:W-:Y:S01]  /*12a0*/  FADD.FTZ R82, R82, R51 ;  /* 0x0000003352527221 */ /* 0x000fe20000010000 */
[----:B------:R-:W-:-:S02]  /*12b0*/  FADD.FTZ R115, R115, R64 ;  /* 0x0000004073737221 */ /* 0x000fc40000010000 */
[----:B------:R-:W0:Y:S01]  /*12c0*/  LDS.64 R50, [R30] ;  /* 0x000000001e327984 */ /* 0x000e220000000a00 */
[----:B------:R-:W-:Y:S01]  /*12d0*/  FADD.FTZ R82, R82, R65 ;  /* 0x0000004152527221 */ /* 0x000fe20000010000 */
        /* <DEDUP_REMOVED lines=8> */
[----:B------:R-:W-:Y:S01]  /*1360*/  FADD.FTZ R82, R82, R59 ;  /* 0x0000003b52527221 */ /* 0x000fe20000010000 */
[----:B-1----:R-:W-:-:S03]  /*1370*/  FADD.FTZ R115, R115, R74 ;  /* 0x0000004a73737221 */ /* 0x002fc60000010000 */
        /* <DEDUP_REMOVED lines=9> */
[----:B0-----:R-:W-:-:S03]  /*1410*/  FADD.FTZ R115, R115, R76 ;  /* 0x0000004c73737221 */ /* 0x001fc60000010000 */
        /* <DEDUP_REMOVED lines=9> */
.L_x_1161:
[----:B------:R-:W-:Y:S05]  /*14b0*/  BSYNC.RECONVERGENT B0 ;  /* 0x0000000000007941 */ /* 0x000fea0003800200 */
.L_x_1160:
        /* <DEDUP_REMOVED lines=21> */
.L_x_1163:
[----:B------:R-:W2:Y:S04]  /*1610*/  LD.E.STRONG.GPU R51, desc[UR8][R56.64] ;  /* 0x0000000838337980 */ /* 0x000ea8000c10f900 */
[----:B--2---:R-:W-:Y:S01]  /*1620*/  CCTL.IVALL ;  /* 0x00000000ff00798f */ /* 0x004fe20002000000 */
[----:B------:R-:W-:Y:S05]  /*1630*/  YIELD ;  /* 0x0000000000007946 */ /* 0x000fea0003800000 */
[----:B-----5:R-:W-:-:S04]  /*1640*/  LOP3.LUT R51, R51, R50, RZ, 0x3c, !PT ;  /* 0x0000003233337212 */ /* 0x020fc800078e3cff */
[----:B------:R-:W-:-:S13]  /*1650*/  ISETP.GT.AND P1, PT, R51, -0x1, PT ;  /* 0xffffffff3300780c */ /* 0x000fda0003f24270 */
[----:B------:R-:W-:Y:S05]  /*1660*/  @P1 BRA `(.L_x_1163) ;  /* 0xfffffffc00e81947 */ /* 0x000fea000383ffff */
.L_x_1162:
        /* <DEDUP_REMOVED lines=15> */
.L_x_1165:
[----:B------:R-:W-:Y:S05]  /*1760*/  BSYNC.RECONVERGENT B0 ;  /* 0x0000000000007941 */ /* 0x000fea0003800200 */
.L_x_1164:
[----:B------:R-:W0:Y:S01]  /*1770*/  SHFL.BFLY PT, R50, R59, 0x10, 0x1f ;  /* 0x0e001f003b327f89 */ /* 0x000e2200000e0000 */
[----:B------:R-:W-:Y:S01]  /*1780*/  LOP3.LUT P1, RZ, R81, 0x39f, RZ, 0xc0, !PT ;  /* 0x0000039f51ff7812 */ /* 0x000fe2000782c0ff */
[----:B------:R-:W1:Y:S01]  /*1790*/  LDCU UR5, c[0x0][0x3a0] ;  /* 0x00007400ff0577ac */ /* 0x000e620008000800 */
[----:B-----5:R-:W-:Y:S01]  /*17a0*/  HADD2.F32 R67, -RZ, R55.H0_H0 ;  /* 0x20000037ff437230 */ /* 0x020fe20000004100 */
[----:B------:R-:W2:Y:S01]  /*17b0*/  SHFL.BFLY PT, R51, R58, 0x10, 0x1f ;  /* 0x0e001f003a337f89 */ /* 0x000ea200000e0000 */
[----:B------:R-:W-:Y:S01]  /*17c0*/  LOP3.LUT R16, R16, 0x1, RZ, 0x3c, !PT ;  /* 0x0000000110107812 */ /* 0x000fe200078e3cff */
[----:B------:R-:W3:Y:S01]  /*17d0*/  LDCU.64 UR10, c[0x0][0x380] ;  /* 0x00007000ff0a77ac */ /* 0x000ee20008000a00 */
        /* <DEDUP_REMOVED lines=9> */
[----:B------:R-:W-:Y:S02]  /*1870*/  HADD2.F32 R63, -RZ, R54.H0_H0 ;  /* 0x20000036ff3f7230 */ /* 0x000fe40000004100 */
[----:B--2---:R-:W-:Y:S02]  /*1880*/  FADD.FTZ R65, R62, R65 ;  /* 0x000000413e417221 */ /* 0x004fe40000010000 */
[----:B------:R-:W0:Y:S01]  /*1890*/  SHFL.BFLY PT, R59, R64, 0x2, 0x1f ;  /* 0x0c401f00403b7f89 */ /* 0x000e2200000e0000 */
[----:B------:R-:W-:-:S03]  /*18a0*/  HADD2.F32 R62, -RZ, R52.H0_H0 ;  /* 0x20000034ff3e7230 */ /* 0x000fc60000004100 */
        /* <DEDUP_REMOVED lines=13> */
[----:B0-----:R-:W-:-:S05]  /*1980*/  HADD2.F32 R50, -RZ, R54.H1_H1 ;  /* 0x30000036ff327230 */ /* 0x001fca0000004100 */
[----:B------:R-:W1:Y:S02]  /*1990*/  LDS.64 R58, [R4] ;  /* 0x00000000043a7984 */ /* 0x000e640000000a00 */
[----:B-1----:R-:W-:Y:S01]  /*19a0*/  FADD.FTZ R59, R59, UR5 ;  /* 0x000000053b3b7e21 */ /* 0x002fe20008010000 */
[--C-:B------:R-:W-:Y:S01]  /*19b0*/  FADD.FTZ R64, R3, -R58.reuse ;  /* 0x8000003a03407221 */ /* 0x100fe20000010000 */
[--C-:B------:R-:W-:Y:S01]  /*19c0*/  FADD.FTZ R66, R35, -R58.reuse ;  /* 0x8000003a23427221 */ /* 0x100fe20000010000 */
[----:B------:R-:W-:Y:S02]  /*19d0*/  HADD2.F32 R35, -RZ, R52.H1_H1 ;  /* 0x30000034ff237230 */ /* 0x000fe40000004100 */
        /* <DEDUP_REMOVED lines=18> */
[----:B------:R-:W-:Y:S01]  /*1b00*/  FMUL.FTZ R65, R59, R66 ;  /* 0x000000423b417220 */ /* 0x000fe20000410000 */
[----:B------:R-:W-:Y:S01]  /*1b10*/  FADD.FTZ R66, R33, -R58 ;  /* 0x8000003a21427221 */ /* 0x000fe20000010000 */
[----:B------:R-:W-:Y:S01]  /*1b20*/  FMUL.FTZ R84, R59, R84 ;  /* 0x000000543b547220 */ /* 0x000fe20000410000 */
[----:B------:R-:W-:Y:S01]  /*1b30*/  FFMA.FTZ R3, R64, R62, R63 ;  /* 0x0000003e40037223 */ /* 0x000fe2000001003f */
[----:B------:R-:W-:-:S02]  /*1b40*/  HADD2.F32 R64, -RZ, R53.H0_H0 ;  /* 0x20000035ff407230 */ /* 0x000fc40000004100 */
[----:B------:R-:W-:Y:S01]  /*1b50*/  FMUL.FTZ R68, R59, R66 ;  /* 0x000000423b447220 */ /* 0x000fe20000410000 */
[----:B------:R-:W-:Y:S01]  /*1b60*/  FFMA.FTZ R33, R65, R35, R50 ;  /* 0x0000002341217223 */ /* 0x000fe20000010032 */
[----:B------:R-:W-:Y:S02]  /*1b70*/  HADD2.F32 R65, -RZ, R53.H1_H1 ;  /* 0x30000035ff417230 */ /* 0x000fe40000004100 */
[----:B------:R-:W-:Y:S01]  /*1b80*/  FMUL.FTZ R89, R59, R102 ;  /* 0x000000663b597220 */ /* 0x000fe20000410000 */
[----:B------:R-:W-:Y:S01]  /*1b90*/  FFMA.FTZ R31, R68, R64, R67 ;  /* 0x00000040441f7223 */ /* 0x000fe20000010043 */
[----:B------:R-:W-:Y:S02]  /*1ba0*/  HADD2.F32 R68, -RZ, R55.H1_H1 ;  /* 0x30000037ff447230 */ /* 0x000fe40000004100 */
[----:B------:R-:W-:Y:S01]  /*1bb0*/  FADD.FTZ R102, R95, -R58 ;  /* 0x8000003a5f667221 */ /* 0x000fe20000010000 */
[----:B------:R-:W-:Y:S01]  /*1bc0*/  FMUL.FTZ R51, R3, -1.4426950216293334961 ;  /* 0xbfb8aa3b03337820 */ /* 0x000fe20000410000 */
[C---:B------:R-:W-:Y:S01]  /*1bd0*/  FMUL.FTZ R77, R59.reuse, R86 ;  /* 0x000000563b4d7220 */ /* 0x040fe20000410000 */
[----:B------:R-:W-:Y:S01]  /*1be0*/  FMUL.FTZ R74, R59, R74 ;  /* 0x0000004a3b4a7220 */ /* 0x000fe20000410000 */
[----:B------:R-:W-:Y:S01]  /*1bf0*/  FFMA.FTZ R13, R65, R84, R68 ;  /* 0x00000054410d7223 */ /* 0x000fe20000010044 */
[--C-:B------:R-:W-:Y:S01]  /*1c00*/  FADD.FTZ R84, R11, -R58.reuse ;  /* 0x8000003a0b547221 */ /* 0x100fe20000010000 */
[----:B------:R-:W-:Y:S01]  /*1c10*/  FMUL.FTZ R91, R59, R102 ;  /* 0x000000663b5b7220 */ /* 0x000fe20000410000 */
[--C-:B------:R-:W-:Y:S01]  /*1c20*/  FADD.FTZ R102, R93, -R58.reuse ;  /* 0x8000003a5d667221 */ /* 0x100fe20000010000 */
[C---:B------:R-:W-:Y:S01]  /*1c30*/  FMUL.FTZ R97, R59.reuse, R110 ;  /* 0x0000006e3b617220 */ /* 0x040fe20000410000 */
[----:B------:R-:W-:Y:S01]  /*1c40*/  FMUL.FTZ R84, R59, R84 ;  /* 0x000000543b547220 */ /* 0x000fe20000410000 */
[----:B------:R-:W-:Y:S01]  /*1c50*/  FADD.FTZ R110, R103, -R58 ;  /* 0x8000003a676e7221 */ /* 0x000fe20000010000 */
[----:B------:R-:W0:Y:S01]  /*1c60*/  MUFU.EX2 R51, R51 ;  /* 0x0000003300337308 */ /* 0x000e220000000800 */
[----:B------:R-:W-:Y:S01]  /*1c70*/  FFMA.FTZ R11, R62, R77, R63 ;  /* 0x0000004d3e0b7223 */ /* 0x000fe2000001003f */
[----:B------:R-:W-:Y:S01]  /*1c80*/  FFMA.FTZ R9, R35, R84, R50 ;  /* 0x0000005423097223 */ /* 0x000fe20000010032 */
[--C-:B------:R-:W-:Y:S01]  /*1c90*/  FADD.FTZ R84, R7, -R58.reuse ;  /* 0x8000003a07547221 */ /* 0x100fe20000010000 */
[C---:B------:R-:W-:Y:S01]  /*1ca0*/  FMUL.FTZ R116, R59.reuse, R116 ;  /* 0x000000743b747220 */ /* 0x040fe20000410000 */
[C---:B------:R-:W-:Y:S01]  /*1cb0*/  FMUL.FTZ R71, R59.reuse, R70 ;  /* 0x000000463b477220 */ /* 0x040fe20000410000 */
[C-C-:B------:R-:W-:Y:S01]  /*1cc0*/  FFMA.FTZ R23, R64.reuse, R74, R67.reuse ;  /* 0x0000004a40177223 */ /* 0x140fe20000010043 */
[C---:B------:R-:W-:Y:S01]  /*1cd0*/  FMUL.FTZ R77, R59.reuse, R90 ;  /* 0x0000005a3b4d7220 */ /* 0x040fe20000410000 */
[----:B------:R-:W-:Y:S01]  /*1ce0*/  FMUL.FTZ R93, R59, R102 ;  /* 0x000000663b5d7220 */ /* 0x000fe20000410000 */
[--C-:B------:R-:W-:Y:S01]  /*1cf0*/  FADD.FTZ R70, R29, -R58.reuse ;  /* 0x8000003a1d467221 */ /* 0x100fe20000010000 */
[--C-:B------:R-:W-:Y:S01]  /*1d00*/  FADD.FTZ R74, R21, -R58.reuse ;  /* 0x8000003a154a7221 */ /* 0x100fe20000010000 */
[----:B------:R-:W-:Y:S01]  /*1d10*/  FADD.FTZ R102, R99, -R58 ;  /* 0x8000003a63667221 */ /* 0x000fe20000010000 */
[C---:B------:R-:W-:Y:S01]  /*1d20*/  FMUL.FTZ R76, R59.reuse, R76 ;  /* 0x0000004c3b4c7220 */ /* 0x040fe20000410000 */
[C---:B------:R-:W-:Y:S01]  /*1d30*/  FMUL.FTZ R84, R59.reuse, R84 ;  /* 0x000000543b547220 */ /* 0x040fe20000410000 */
[----:B------:R-:W-:Y:S01]  /*1d40*/  FMUL.FTZ R99, R59, R110 ;  /* 0x0000006e3b637220 */ /* 0x000fe20000410000 */
[--C-:B------:R-:W-:Y:S01]  /*1d50*/  FFMA.FTZ R105, R65, R116, R68.reuse ;  /* 0x0000007441697223 */ /* 0x100fe20000010044 */
[----:B------:R-:W-:Y:S01]  /*1d60*/  FFMA.FTZ R29, R71, R65, R68 ;  /* 0x00000041471d7223 */ /* 0x000fe20000010044 */
[----:B------:R-:W-:Y:S01]  /*1d70*/  FFMA.FTZ R7, R64, R77, R67 ;  /* 0x0000004d40077223 */ /* 0x000fe20000010043 */
[----:B------:R-:W-:Y:S01]  /*1d80*/  FADD.FTZ R116, R111, -R58 ;  /* 0x8000003a6f747221 */ /* 0x000fe20000010000 */
[C---:B------:R-:W-:Y:S01]  /*1d90*/  FMUL.FTZ R71, R59.reuse, R70 ;  /* 0x000000463b477220 */ /* 0x040fe20000410000 */
[C---:B------:R-:W-:Y:S01]  /*1da0*/  FMUL.FTZ R75, R59.reuse, R74 ;  /* 0x0000004a3b4b7220 */ /* 0x040fe20000410000 */
[----:B------:R-:W-:Y:S01]  /*1db0*/  FMUL.FTZ R77, R59, R94 ;  /* 0x0000005e3b4d7220 */ /* 0x000fe20000410000 */
[C-C-:B------:R-:W-:Y:S01]  /*1dc0*/  FFMA.FTZ R21, R65.reuse, R76, R68.reuse ;  /* 0x0000004c41157223 */ /* 0x140fe20000010044 */
[----:B------:R-:W-:Y:S01]  /*1dd0*/  FFMA.FTZ R5, R65, R84, R68 ;  /* 0x0000005441057223 */ /* 0x000fe20000010044 */
[----:B------:R-:W-:Y:S01]  /*1de0*/  FFMA.FTZ R99, R35, R99, R50 ;  /* 0x0000006323637223 */ /* 0x000fe20000010032 */
[----:B------:R-:W-:Y:S01]  /*1df0*/  FMUL.FTZ R118, R59, R118 ;  /* 0x000000763b767220 */ /* 0x000fe20000410000 */
[--C-:B------:R-:W-:Y:S01]  /*1e00*/  FADD.FTZ R76, R19, -R58.reuse ;  /* 0x8000003a134c7221 */ /* 0x100fe20000010000 */
[--C-:B------:R-:W-:Y:S01]  /*1e10*/  FADD.FTZ R84, R87, -R58.reuse ;  /* 0x8000003a57547221 */ /* 0x100fe20000010000 */
[C---:B------:R-:W-:Y:S01]  /*1e20*/  FMUL.FTZ R116, R59.reuse, R116 ;  /* 0x000000743b747220 */ /* 0x040fe20000410000 */
[C-C-:B------:R-:W-:Y:S01]  /*1e30*/  FFMA.FTZ R27, R62.reuse, R71, R63.reuse ;  /* 0x000000473e1b7223 */ /* 0x140fe2000001003f */
[C-C-:B------:R-:W-:Y:S01]  /*1e40*/  FFMA.FTZ R19, R62.reuse, R75, R63.reuse ;  /* 0x0000004b3e137223 */ /* 0x140fe2000001003f */
[C-C-:B------:R-:W-:Y:S01]  /*1e50*/  FFMA.FTZ R77, R62.reuse, R77, R63.reuse ;  /* 0x0000004d3e4d7223 */ /* 0x140fe2000001003f */
[C-C-:B------:R-:W-:Y:S01]  /*1e60*/  FFMA.FTZ R89, R62.reuse, R89, R63.reuse ;  /* 0x000000593e597223 */ /* 0x140fe2000001003f */
[C-C-:B------:R-:W-:Y:S01]  /*1e70*/  FFMA.FTZ R97, R62.reuse, R97, R63.reuse ;  /* 0x000000613e617223 */ /* 0x140fe2000001003f */
[----:B------:R-:W-:Y:S01]  /*1e80*/  FMUL.FTZ R101, R59, R114 ;  /* 0x000000723b657220 */ /* 0x000fe20000410000 */
[----:B------:R-:W-:Y:S01]  /*1e90*/  FMUL.FTZ R114, R99, -1.4426950216293334961 ;  /* 0xbfb8aa3b63727820 */ /* 0x000fe20000410000 */
[----:B------:R-:W-:Y:S01]  /*1ea0*/  FFMA.FTZ R63, R62, R118, R63 ;  /* 0x000000763e3f7223 */ /* 0x000fe2000001003f */
[C---:B------:R-:W-:Y:S01]  /*1eb0*/  FMUL.FTZ R72, R59.reuse, R72 ;  /* 0x000000483b487220 */ /* 0x040fe20000410000 */
[C---:B------:R-:W-:Y:S01]  /*1ec0*/  FMUL.FTZ R76, R59.reuse, R76 ;  /* 0x0000004c3b4c7220 */ /* 0x040fe20000410000 */
[----:B------:R-:W-:Y:S01]  /*1ed0*/  FMUL.FTZ R84, R59, R84 ;  /* 0x000000543b547220 */ /* 0x000fe20000410000 */
[----:B------:R-:W-:Y:S01]  /*1ee0*/  FADD.FTZ R118, R109, -R58 ;  /* 0x8000003a6d767221 */ /* 0x000fe20000010000 */
[--C-:B------:R-:W-:Y:S01]  /*1ef0*/  FFMA.FTZ R109, R35, R116, R50.reuse ;  /* 0x00000074236d7223 */ /* 0x100fe20000010032 */
[C---:B------:R-:W-:Y:S01]  /*1f00*/  FMUL.FTZ R82, R59.reuse, R82 ;  /* 0x000000523b527220 */ /* 0x040fe20000410000 */
[----:B------:R-:W-:Y:S01]  /*1f10*/  FMUL.FTZ R85, R59, R98 ;  /* 0x000000623b557220 */ /* 0x000fe20000410000 */
[----:B------:R1:W-:Y:S01]  /*1f20*/  MUFU.EX2 R107, R114 ;  /* 0x00000072006b7308 */ /* 0x0003e20000000800 */
[C-C-:B------:R-:W-:Y:S01]  /*1f30*/  FFMA.FTZ R25, R35.reuse, R72, R50.reuse ;  /* 0x0000004823197223 */ /* 0x140fe20000010032 */
[C-C-:B------:R-:W-:Y:S01]  /*1f40*/  FFMA.FTZ R17, R35.reuse, R76, R50.reuse ;  /* 0x0000004c23117223 */ /* 0x140fe20000010032 */
[C-C-:B------:R-:W-:Y:S01]  /*1f50*/  FFMA.FTZ R84, R35.reuse, R84, R50.reuse ;  /* 0x0000005423547223 */ /* 0x140fe20000010032 */
[----:B------:R-:W-:Y:S01]  /*1f60*/  FFMA.FTZ R91, R35, R91, R50 ;  /* 0x0000005b235b7223 */ /* 0x000fe20000010032 */
[----:B------:R-:W-:Y:S01]  /*1f70*/  FMUL.FTZ R118, R59, R118 ;  /* 0x000000763b767220 */ /* 0x000fe20000410000 */
[----:B------:R-:W-:Y:S01]  /*1f80*/  FMUL.FTZ R66, R33, -1.4426950216293334961 ;  /* 0xbfb8aa3b21427820 */ /* 0x000fe20000410000 */
[----:B------:R-:W-:Y:S01]  /*1f90*/  FMUL.FTZ R50, R109, -1.4426950216293334961 ;  /* 0xbfb8aa3b6d327820 */ /* 0x000fe20000410000 */
[----:B0-----:R-:W-:Y:S01]  /*1fa0*/  FADD.FTZ R51, R51, 1 ;  /* 0x3f80000033337421 */ /* 0x001fe20000010000 */
[----:B-1----:R-:W-:Y:S01]  /*1fb0*/  FMUL.FTZ R114, R63, -1.4426950216293334961 ;  /* 0xbfb8aa3b3f727820 */ /* 0x002fe20000410000 */
[C-C-:B------:R-:W-:Y:S01]  /*1fc0*/  FFMA.FTZ R15, R64.reuse, R82, R67.reuse ;  /* 0x00000052400f7223 */ /* 0x140fe20000010043 */
[C-C-:B------:R-:W-:Y:S01]  /*1fd0*/  FFMA.FTZ R85, R64.reuse, R85, R67.reuse ;  /* 0x0000005540557223 */ /* 0x140fe20000010043 */
[C-C-:B------:R-:W-:Y:S01]  /*1fe0*/  FFMA.FTZ R93, R64.reuse, R93, R67.reuse ;  /* 0x0000005d405d7223 */ /* 0x140fe20000010043 */
[C-C-:B------:R-:W-:Y:S01]  /*1ff0*/  FFMA.FTZ R101, R64.reuse, R101, R67.reuse ;  /* 0x0000006540657223 */ /* 0x140fe20000010043 */
[----:B------:R-:W-:Y:S01]  /*2000*/  FADD.FTZ R58, R113, -R58 ;  /* 0x8000003a713a7221 */ /* 0x000fe20000010000 */
[----:B------:R-:W-:Y:S01]  /*2010*/  FFMA.FTZ R67, R64, R118, R67 ;  /* 0x0000007640437223 */ /* 0x000fe20000010043 */
[----:B------:R-:W-:Y:S01]  /*2020*/  FMUL.FTZ R71, R27, -1.4426950216293334961 ;  /* 0xbfb8aa3b1b477820 */ /* 0x000fe20000410000 */
[----:B------:R-:W-:Y:S01]  /*2030*/  MUFU.EX2 R35, R114 ;  /* 0x0000007200237308 */ /* 0x000fe20000000800 */
[C---:B------:R-:W-:Y:S01]  /*2040*/  FMUL.FTZ R95, R59.reuse, R102 ;  /* 0x000000663b5f7220 */ /* 0x040fe20000410000 */
[C---:B------:R-:W-:Y:S01]  /*2050*/  FMUL.FTZ R111, R59.reuse, R58 ;  /* 0x0000003a3b6f7220 */ /* 0x040fe20000410000 */
[----:B------:R-:W-:Y:S01]  /*2060*/  FMUL.FTZ R87, R59, R100 ;  /* 0x000000643b577220 */ /* 0x000fe20000410000 */
[----:B------:R-:W-:Y:S01]  /*2070*/  FMUL.FTZ R58, R67, -1.4426950216293334961 ;  /* 0xbfb8aa3b433a7820 */ /* 0x000fe20000410000 */
[----:B------:R-:W-:Y:S01]  /*2080*/  FMUL.FTZ R69, R31, -1.4426950216293334961 ;  /* 0xbfb8aa3b1f457820 */ /* 0x000fe20000410000 */
[C-C-:B------:R-:W-:Y:S01]  /*2090*/  FFMA.FTZ R95, R65.reuse, R95, R68.reuse ;  /* 0x0000005f415f7223 */ /* 0x140fe20000010044 */
[C-C-:B------:R-:W-:Y:S01]  /*20a0*/  FFMA.FTZ R87, R65.reuse, R87, R68.reuse ;  /* 0x0000005741577223 */ /* 0x140fe20000010044 */
[----:B------:R-:W0:Y:S01]  /*20b0*/  MUFU.EX2 R64, R50 ;  /* 0x0000003200407308 */ /* 0x000e220000000800 */
[----:B------:R-:W-:Y:S01]  /*20c0*/  FFMA.FTZ R111, R65, R111, R68 ;  /* 0x0000006f416f7223 */ /* 0x000fe20000010044 */
[----:B------:R-:W-:Y:S01]  /*20d0*/  FMUL.FTZ R112, R95, -1.4426950216293334961 ;  /* 0xbfb8aa3b5f707820 */ /* 0x000fe20000410000 */
[----:B------:R-:W-:Y:S01]  /*20e0*/  FMUL.FTZ R98, R84, -1.4426950216293334961 ;  /* 0xbfb8aa3b54627820 */ /* 0x000fe20000410000 */
[----:B------:R-:W-:Y:S01]  /*20f0*/  FMUL.FTZ R100, R85, -1.4426950216293334961 ;  /* 0xbfb8aa3b55647820 */ /* 0x000fe20000410000 */
[----:B------:R-:W-:Y:S01]  /*2100*/  FMUL.FTZ R104, R87, -1.4426950216293334961 ;  /* 0xbfb8aa3b57687820 */ /* 0x000fe20000410000 */
[----:B------:R-:W-:Y:S01]  /*2110*/  FMUL.FTZ R108, R89, -1.4426950216293334961 ;  /* 0xbfb8aa3b596c7820 */ /* 0x000fe20000410000 */
[----:B------:R-:W-:Y:S01]  /*2120*/  FMUL.FTZ R106, R91, -1.4426950216293334961 ;  /* 0xbfb8aa3b5b6a7820 */ /* 0x000fe20000410000 */
[----:B------:R1:W-:Y:S01]  /*2130*/  MUFU.RCP R114, R51 ;  /* 0x0000003300727308 */ /* 0x0003e20000001000 */
[----:B------:R-:W-:Y:S01]  /*2140*/  FMUL.FTZ R70, R29, -1.4426950216293334961 ;  /* 0xbfb8aa3b1d467820 */ /* 0x000fe20000410000 */
[----:B------:R-:W-:Y:S01]  /*2150*/  FMUL.FTZ R72, R25, -1.4426950216293334961 ;  /* 0xbfb8aa3b19487820 */ /* 0x000fe20000410000 */
[----:B------:R-:W-:Y:S01]  /*2160*/  FMUL.FTZ R74, R21, -1.4426950216293334961 ;  /* 0xbfb8aa3b154a7820 */ /* 0x000fe20000410000 */
[----:B------:R-:W-:Y:S01]  /*2170*/  FMUL.FTZ R76, R17, -1.4426950216293334961 ;  /* 0xbfb8aa3b114c7820 */ /* 0x000fe20000410000 */
[----:B------:R-:W-:Y:S01]  /*2180*/  FMUL.FTZ R82, R15, -1.4426950216293334961 ;  /* 0xbfb8aa3b0f527820 */ /* 0x000fe20000410000 */
[----:B------:R-:W-:Y:S01]  /*2190*/  FMUL.FTZ R86, R13, -1.4426950216293334961 ;  /* 0xbfb8aa3b0d567820 */ /* 0x000fe20000410000 */
[----:B------:R-:W-:Y:S01]  /*21a0*/  FMUL.FTZ R88, R11, -1.4426950216293334961 ;  /* 0xbfb8aa3b0b587820 */ /* 0x000fe20000410000 */
[----:B------:R-:W2:Y:S01]  /*21b0*/  MUFU.EX2 R66, R66 ;  /* 0x0000004200427308 */ /* 0x000ea20000000800 */
[----:B-1----:R-:W1:Y:S01]  /*21c0*/  @!P0 LDS.64 R50, [R79+UR4] ;  /* 0x000000044f328984 */ /* 0x002e620008000a00 */
        /* <DEDUP_REMOVED lines=11> */
[----:B0-----:R-:W-:Y:S01]  /*2280*/  FADD.FTZ R64, R64, 1 ;  /* 0x3f80000040407421 */ /* 0x001fe20000010000 */
[----:B------:R-:W-:Y:S01]  /*2290*/  FADD.FTZ R107, R107, 1 ;  /* 0x3f8000006b6b7421 */ /* 0x000fe20000010000 */
[----:B------:R-:W-:Y:S01]  /*22a0*/  FADD.FTZ R35, R35, 1 ;  /* 0x3f80000023237421 */ /* 0x000fe20000010000 */
[----:B------:R0:W3:Y:S01]  /*22b0*/  MUFU.EX2 R68, R58 ;  /* 0x0000003a00447308 */ /* 0x0000e20000000800 */
[----:B--2---:R-:W-:Y:S01]  /*22c0*/  FADD.FTZ R66, R66, 1 ;  /* 0x3f80000042427421 */ /* 0x004fe20000010000 */
[----:B------:R-:W-:-:S06]  /*22d0*/  FMUL.FTZ R114, R3, R114 ;  /* 0x0000007203727220 */ /* 0x000fcc0000410000 */
[----:B------:R-:W2:Y:S01]  /*22e0*/  MUFU.EX2 R69, R69 ;  /* 0x0000004500457308 */ /* 0x000ea20000000800 */
[----:B0-----:R-:W0:Y:S01]  /*22f0*/  @!P0 LDC.64 R58, c[0x0][0x3b0] ;  /* 0x0000ec00ff3a8b82 */ /* 0x001e220000000a00 */
[----:B----4-:R-:W-:-:S06]  /*2300*/  FADD.FTZ R71, R71, 1 ;  /* 0x3f80000047477421 */ /* 0x010fcc0000010000 */
[----:B------:R4:W1:Y:S01]  /*2310*/  MUFU.EX2 R103, R112 ;  /* 0x0000007000677308 */ /* 0x0008620000000800 */
[----:B---3--:R-:W-:-:S07]  /*2320*/  FADD.FTZ R68, R68, 1 ;  /* 0x3f80000044447421 */ /* 0x008fce0000010000 */
[----:B------:R-:W-:Y:S01]  /*2330*/  MUFU.EX2 R98, R98 ;  /* 0x0000006200627308 */ /* 0x000fe20000000800 */
[----:B----4-:R-:W-:Y:S01]  /*2340*/  FMUL.FTZ R112, R101, -1.4426950216293334961 ;  /* 0xbfb8aa3b65707820 */ /* 0x010fe20000410000 */
[----:B--2---:R-:W-:-:S06]  /*2350*/  FADD.FTZ R69, R69, 1 ;  /* 0x3f80000045457421 */ /* 0x004fcc0000010000 */
[----:B------:R-:W-:Y:S01]  /*2360*/  MUFU.EX2 R100, R100 ;  /* 0x0000006400647308 */ /* 0x000fe20000000800 */
[----:B-1----:R-:W-:-:S07]  /*2370*/  FADD.FTZ R103, R103, 1 ;  /* 0x3f80000067677421 */ /* 0x002fce0000010000 */
[----:B------:R-:W-:Y:S08]  /*2380*/  MUFU.EX2 R104, R104 ;  /* 0x0000006800687308 */ /* 0x000ff00000000800 */
[----:B------:R-:W-:Y:S08]  /*2390*/  MUFU.EX2 R108, R108 ;  /* 0x0000006c006c7308 */ /* 0x000ff00000000800 */
[----:B------:R-:W1:Y:S08]  /*23a0*/  MUFU.EX2 R106, R106 ;  /* 0x0000006a006a7308 */ /* 0x000e700000000800 */
[----:B------:R-:W2:Y:S08]  /*23b0*/  MUFU.EX2 R70, R70 ;  /* 0x0000004600467308 */ /* 0x000eb00000000800 */
[----:B------:R-:W3:Y:S01]  /*23c0*/  MUFU.EX2 R72, R72 ;  /* 0x0000004800487308 */ /* 0x000ee20000000800 */
[----:B-1----:R-:W-:-:S07]  /*23d0*/  FADD.FTZ R106, R106, 1 ;  /* 0x3f8000006a6a7421 */ /* 0x002fce0000010000 */
[----:B------:R-:W1:Y:S01]  /*23e0*/  MUFU.EX2 R74, R74 ;  /* 0x0000004a004a7308 */ /* 0x000e620000000800 */
[----:B--2---:R-:W-:-:S07]  /*23f0*/  FADD.FTZ R70, R70, 1 ;  /* 0x3f80000046467421 */ /* 0x004fce0000010000 */
[----:B------:R-:W2:Y:S01]  /*2400*/  MUFU.EX2 R76, R76 ;  /* 0x0000004c004c7308 */ /* 0x000ea20000000800 */
[----:B---3--:R-:W-:-:S07]  /*2410*/  FADD.FTZ R72, R72, 1 ;  /* 0x3f80000048487421 */ /* 0x008fce0000010000 */
        /* <DEDUP_REMOVED lines=18> */
[----:B------:R-:W-:Y:S01]  /*2540*/  MUFU.EX2 R112, R112 ;  /* 0x0000007000707308 */ /* 0x000fe20000000800 */
[----:B-1----:R-:W-:-:S07]  /*2550*/  FADD.FTZ R102, R102, 1 ;  /* 0x3f80000066667421 */ /* 0x002fce0000010000 */
[----:B------:R-:W1:Y:S01]  /*2560*/  MUFU.EX2 R62, R115 ;  /* 0x00000073003e7308 */ /* 0x000e620000000800 */
[----:B--2---:R-:W-:-:S07]  /*2570*/  FADD.FTZ R110, R110, 1 ;  /* 0x3f8000006e6e7421 */ /* 0x004fce0000010000 */
[----:B------:R-:W2:Y:S08]  /*2580*/  MUFU.EX2 R73, R73 ;  /* 0x0000004900497308 */ /* 0x000eb00000000800 */
[----:B------:R-:W3:Y:S01]  /*2590*/  MUFU.EX2 R75, R75 ;  /* 0x0000004b004b7308 */ /* 0x000ee20000000800 */
[----:B-1----:R-:W-:-:S07]  /*25a0*/  FADD.FTZ R62, R62, 1 ;  /* 0x3f8000003e3e7421 */ /* 0x002fce0000010000 */
[----:B------:R-:W1:Y:S01]  /*25b0*/  MUFU.EX2 R65, R65 ;  /* 0x0000004100417308 */ /* 0x000e620000000800 */
[----:B--2---:R-:W-:-:S07]  /*25c0*/  FADD.FTZ R73, R73, 1 ;  /* 0x3f80000049497421 */ /* 0x004fce0000010000 */
[----:B------:R-:W2:Y:S01]  /*25d0*/  MUFU.RCP R66, R66 ;  /* 0x0000004200427308 */ /* 0x000ea20000001000 */
[----:B---3--:R-:W-:-:S07]  /*25e0*/  FADD.FTZ R75, R75, 1 ;  /* 0x3f8000004b4b7421 */ /* 0x008fce0000010000 */
[----:B------:R3:W4:Y:S01]  /*25f0*/  MUFU.RCP R118, R71 ;  /* 0x0000004700767308 */ /* 0x0007220000001000 */
[----:B-1----:R-:W-:-:S07]  /*2600*/  FADD.FTZ R65, R65, 1 ;  /* 0x3f80000041417421 */ /* 0x002fce0000010000 */
[----:B------:R1:W4:Y:S01]  /*2610*/  MUFU.RCP R116, R69 ;  /* 0x0000004500747308 */ /* 0x0003220000001000 */
[----:B---3--:R-:W-:Y:S01]  /*2620*/  @!P0 LEA R71, P1, R37, R8, 0x5 ;  /* 0x0000000825478211 */ /* 0x008fe200078228ff */
[----:B--2---:R-:W-:-:S03]  /*2630*/  FMUL.FTZ R33, R33, R66 ;  /* 0x0000004221217220 */ /* 0x004fc60000410000 */
[----:B------:R-:W-:Y:S01]  /*2640*/  @!P0 LEA.HI.X R37, R37, RZ, R18, 0x5, P1 ;  /* 0x000000ff25258211 */ /* 0x000fe200008f2c12 */
[----:B------:R-:W-:Y:S01]  /*2650*/  FADD.FTZ R18, R112, 1 ;  /* 0x3f80000070127421 */ /* 0x000fe20000010000 */
[C---:B0-----:R-:W-:Y:S01]  /*2660*/  @!P0 LEA R58, P1, R71.reuse, R58, 0x2 ;  /* 0x0000003a473a8211 */ /* 0x041fe200078210ff */
[----:B------:R-:W0:Y:S01]  /*2670*/  MUFU.RCP R106, R106 ;  /* 0x0000006a006a7308 */ /* 0x000e220000001000 */
[----:B-1----:R-:W-:Y:S01]  /*2680*/  FADD.FTZ R69, R98, 1 ;  /* 0x3f80000062457421 */ /* 0x002fe20000010000 */
[----:B------:R-:W-:Y:S01]  /*2690*/  FADD.FTZ R98, R100, 1 ;  /* 0x3f80000064627421 */ /* 0x000fe20000010000 */
[----:B------:R-:W-:Y:S01]  /*26a0*/  FADD.FTZ R100, R104, 1 ;  /* 0x3f80000068647421 */ /* 0x000fe20000010000 */
[----:B------:R-:W-:Y:S01]  /*26b0*/  FADD.FTZ R104, R108, 1 ;  /* 0x3f8000006c687421 */ /* 0x000fe20000010000 */
[----:B------:R-:W-:Y:S01]  /*26c0*/  @!P0 LEA.HI.X R59, R71, R59, R37, 0x2, P1 ;  /* 0x0000003b473b8211 */ /* 0x000fe200008f1425 */
[----:B----4-:R-:W-:Y:S01]  /*26d0*/  FMUL.FTZ R118, R27, R118 ;  /* 0x000000761b767220 */ /* 0x010fe20000410000 */
[----:B------:R-:W-:Y:S01]  /*26e0*/  IADD3 R2, P1, PT, R2, UR10, RZ ;  /* 0x0000000a02027c10 */ /* 0x000fe2000ff3e0ff */
[----:B------:R-:W1:Y:S01]  /*26f0*/  MUFU.RCP R70, R70 ;  /* 0x0000004600467308 */ /* 0x000e620000001000 */
[----:B------:R-:W-:Y:S01]  /*2700*/  FMUL.FTZ R116, R31, R116 ;  /* 0x000000741f747220 */ /* 0x000fe20000410000 */
[----:B------:R2:W-:Y:S01]  /*2710*/  @!P0 STG.E.64 desc[UR8][R58.64], R50 ;  /* 0x000000323a008986 */ /* 0x0005e2000c101b08 */
[----:B------:R-:W-:Y:S01]  /*2720*/  IADD3.X R3, PT, PT, R0, UR11, RZ, P1, !PT ;  /* 0x0000000b00037c10 */ /* 0x000fe20008ffe4ff */
[----:B------:R-:W3:Y:S01]  /*2730*/  LDCU.64 UR10, c[0x0][0x3a8] ;  /* 0x00007500ff0a77ac */ /* 0x000ee20008000a00 */
[----:B------:R-:W-:-:S02]  /*2740*/  F2FP.F16.F32.PACK_AB R114, R33, R114 ;  /* 0x000000722172723e */ /* 0x000fc400000000ff */
[----:B------:R-:W-:Y:S01]  /*2750*/  MOV R37, R61 ;  /* 0x0000003d00257202 */ /* 0x000fe20000000f00 */
[----:B------:R-:W4:Y:S01]  /*2760*/  MUFU.RCP R104, R104 ;  /* 0x0000006800687308 */ /* 0x000f220000001000 */
[----:B0-----:R-:W-:-:S07]  /*2770*/  FMUL.FTZ R91, R91, R106 ;  /* 0x0000006a5b5b7220 */ /* 0x001fce0000410000 */
[----:B------:R-:W0:Y:S01]  /*2780*/  MUFU.RCP R72, R72 ;  /* 0x0000004800487308 */ /* 0x000e220000001000 */
[----:B-1----:R-:W-:-:S05]  /*2790*/  FMUL.FTZ R115, R29, R70 ;  /* 0x000000461d737220 */ /* 0x002fca0000410000 */
[----:B------:R-:W-:Y:S02]  /*27a0*/  F2FP.F16.F32.PACK_AB R115, R115, R116 ;  /* 0x000000747373723e */ /* 0x000fe400000000ff */
[----:B------:R-:W1:Y:S01]  /*27b0*/  MUFU.RCP R120, R73 ;  /* 0x0000004900787308 */ /* 0x000e620000001000 */
[----:B----4-:R-:W-:Y:S01]  /*27c0*/  FMUL.FTZ R104, R89, R104 ;  /* 0x0000006859687220 */ /* 0x010fe20000410000 */
[----:B---3--:R-:W-:Y:S01]  /*27d0*/  ISETP.GE.U32.AND P1, PT, R61, UR10, PT ;  /* 0x0000000a3d007c0c */ /* 0x008fe2000bf26070 */
[----:B------:R3:W-:Y:S03]  /*27e0*/  STG.E.64 desc[UR8][R2.64], R114 ;  /* 0x0000007202007986 */ /* 0x0007e6000c101b08 */
[----:B------:R-:W-:Y:S02]  /*27f0*/  ISETP.GE.AND.EX P1, PT, R60, UR11, PT, P1 ;  /* 0x0000000b3c007c0c */ /* 0x000fe4000bf26310 */
[----:B------:R-:W4:Y:S01]  /*2800*/  MUFU.RCP R74, R74 ;  /* 0x0000004a004a7308 */ /* 0x000f220000001000 */
[----:B0-----:R-:W-:-:S05]  /*2810*/  FMUL.FTZ R25, R25, R72 ;  /* 0x0000004819197220 */ /* 0x001fca0000410000 */
[----:B------:R-:W-:Y:S02]  /*2820*/  F2FP.F16.F32.PACK_AB R118, R25, R118 ;  /* 0x000000761976723e */ /* 0x000fe400000000ff */
[----:B------:R-:W0:Y:S01]  /*2830*/  MUFU.RCP R122, R75 ;  /* 0x0000004b007a7308 */ /* 0x000e220000001000 */
[----:B-1----:R-:W-:-:S07]  /*2840*/  FMUL.FTZ R119, R23, R120 ;  /* 0x0000007817777220 */ /* 0x002fce0000410000 */
[----:B------:R-:W1:Y:S01]  /*2850*/  MUFU.RCP R76, R76 ;  /* 0x0000004c004c7308 */ /* 0x000e620000001000 */
[----:B----4-:R-:W-:-:S05]  /*2860*/  FMUL.FTZ R74, R21, R74 ;  /* 0x0000004a154a7220 */ /* 0x010fca0000410000 */
[----:B------:R-:W-:Y:S02]  /*2870*/  F2FP.F16.F32.PACK_AB R119, R74, R119 ;  /* 0x000000774a77723e */ /* 0x000fe400000000ff */
[----:B------:R-:W4:Y:S01]  /*2880*/  MUFU.RCP R82, R82 ;  /* 0x0000005200527308 */ /* 0x000f220000001000 */
[----:B0-----:R-:W-:Y:S02]  /*2890*/  FMUL.FTZ R122, R19, R122 ;  /* 0x0000007a137a7220 */ /* 0x001fe40000410000 */
[----:B------:R3:W-:Y:S05]  /*28a0*/  STG.E.64 desc[UR8][R2.64+0x2800], R118 ;  /* 0x0028007602007986 */ /* 0x0007ea000c101b08 */
[----:B------:R-:W0:Y:S01]  /*28b0*/  MUFU.RCP R86, R86 ;  /* 0x0000005600567308 */ /* 0x000e220000001000 */
[----:B-1----:R-:W-:-:S05]  /*28c0*/  FMUL.FTZ R17, R17, R76 ;  /* 0x0000004c11117220 */ /* 0x002fca0000410000 */
[----:B------:R-:W-:Y:S02]  /*28d0*/  F2FP.F16.F32.PACK_AB R122, R17, R122 ;  /* 0x0000007a117a723e */ /* 0x000fe400000000ff */
[----:B------:R-:W1:Y:S01]  /*28e0*/  MUFU.RCP R88, R88 ;  /* 0x0000005800587308 */ /* 0x000e620000001000 */
[----:B----4-:R-:W-:-:S07]  /*28f0*/  FMUL.FTZ R82, R15, R82 ;  /* 0x000000520f527220 */ /* 0x010fce0000410000 */
[----:B------:R-:W4:Y:S01]  /*2900*/  MUFU.RCP R90, R90 ;  /* 0x0000005a005a7308 */ /* 0x000f220000001000 */
[----:B0-----:R-:W-:-:S05]  /*2910*/  FMUL.FTZ R123, R13, R86 ;  /* 0x000000560d7b7220 */ /* 0x001fca0000410000 */
[----:B------:R-:W-:Y:S02]  /*2920*/  F2FP.F16.F32.PACK_AB R123, R123, R82 ;  /* 0x000000527b7b723e */ /* 0x000fe400000000ff */
[----:B------:R-:W0:Y:S01]  /*2930*/  MUFU.RCP R92, R92 ;  /* 0x0000005c005c7308 */ /* 0x000e220000001000 */
[----:B-1----:R-:W-:Y:S02]  /*2940*/  FMUL.FTZ R88, R11, R88 ;  /* 0x000000580b587220 */ /* 0x002fe40000410000 */
[----:B------:R3:W-:Y:S05]  /*2950*/  STG.E.64 desc[UR8][R2.64+0x5000], R122 ;  /* 0x0050007a02007986 */ /* 0x0007ea000c101b08 */
[----:B------:R-:W1:Y:S01]  /*2960*/  MUFU.RCP R94, R94 ;  /* 0x0000005e005e7308 */ /* 0x000e620000001000 */
[----:B----4-:R-:W-:-:S05]  /*2970*/  FMUL.FTZ R9, R9, R90 ;  /* 0x0000005a09097220 */ /* 0x010fca0000410000 */
[----:B------:R-:W-:Y:S02]  /*2980*/  F2FP.F16.F32.PACK_AB R88, R9, R88 ;  /* 0x000000580958723e */ /* 0x000fe400000000ff */
[----:B------:R-:W4:Y:S01]  /*2990*/  MUFU.RCP R96, R96 ;  /* 0x0000006000607308 */ /* 0x000f220000001000 */
[----:B0-----:R-:W-:-:S07]  /*29a0*/  FMUL.FTZ R92, R7, R92 ;  /* 0x0000005c075c7220 */ /* 0x001fce0000410000 */
[----:B------:R-:W0:Y:S01]  /*29b0*/  MUFU.RCP R69, R69 ;  /* 0x0000004500457308 */ /* 0x000e220000001000 */
[----:B-1----:R-:W-:Y:S01]  /*29c0*/  FMUL.FTZ R5, R5, R94 ;  /* 0x0000005e05057220 */ /* 0x002fe20000410000 */
[----:B------:R-:W-:-:S04]  /*29d0*/  F2FP.F16.F32.PACK_AB R94, R91, R104 ;  /* 0x000000685b5e723e */ /* 0x000fc800000000ff */
[----:B------:R-:W-:Y:S02]  /*29e0*/  F2FP.F16.F32.PACK_AB R89, R5, R92 ;  /* 0x0000005c0559723e */ /* 0x000fe400000000ff */
[----:B------:R-:W1:Y:S01]  /*29f0*/  MUFU.RCP R98, R98 ;  /* 0x0000006200627308 */ /* 0x000e620000001000 */
[----:B----4-:R-:W-:Y:S02]  /*2a00*/  FMUL.FTZ R96, R77, R96 ;  /* 0x000000604d607220 */ /* 0x010fe40000410000 */
[----:B------:R3:W-:Y:S05]  /*2a10*/  STG.E.64 desc[UR8][R2.64+0x7800], R88 ;  /* 0x0078005802007986 */ /* 0x0007ea000c101b08 */
        /* <DEDUP_REMOVED lines=26> */
[----:B0-----:R-:W-:Y:S01]  /*2bc0*/  FMUL.FTZ R66, R63, R66 ;  /* 0x000000423f427220 */ /* 0x001fe20000410000 */
[----:B------:R-:W-:Y:S01]  /*2bd0*/  MOV R18, R60 ;  /* 0x0000003c00127202 */ /* 0x000fe20000000f00 */
[----:B------:R3:W-:Y:S05]  /*2be0*/  STG.E.64 desc[UR8][R2.64+0xf000], R104 ;  /* 0x00f0006802007986 */ /* 0x0007ea000c101b08 */
[----:B--2---:R-:W0:Y:S01]  /*2bf0*/  MUFU.RCP R50, R65 ;  /* 0x0000004100327308 */ /* 0x004e220000001000 */
[----:B-1----:R-:W-:-:S05]  /*2c00*/  FMUL.FTZ R109, R109, R64 ;  /* 0x000000406d6d7220 */ /* 0x002fca0000410000 */
[----:B------:R-:W-:Y:S01]  /*2c10*/  F2FP.F16.F32.PACK_AB R66, R109, R66 ;  /* 0x000000426d42723e */ /* 0x000fe200000000ff */
[----:B----4-:R-:W-:Y:S01]  /*2c20*/  FMUL.FTZ R67, R67, R68 ;  /* 0x0000004443437220 */ /* 0x010fe20000410000 */
[----:B0-----:R-:W-:-:S05]  /*2c30*/  FMUL.FTZ R0, R111, R50 ;  /* 0x000000326f007220 */ /* 0x001fca0000410000 */
[----:B------:R-:W-:-:S05]  /*2c40*/  F2FP.F16.F32.PACK_AB R67, R0, R67 ;  /* 0x000000430043723e */ /* 0x000fca00000000ff */
[----:B------:R3:W-:Y:S01]  /*2c50*/  STG.E.64 desc[UR8][R2.64+0x11800], R66 ;  /* 0x0118004202007986 */ /* 0x0007e2000c101b08 */
[----:B------:R-:W-:Y:S05]  /*2c60*/  @!P1 BRA `(.L_x_1166) ;  /* 0xffffffdc00389947 */ /* 0x000fea000383ffff */
[----:B------:R-:W-:Y:S05]  /*2c70*/  EXIT ;  /* 0x000000000000794d */ /* 0x000fea0003800000 */
.L_x_1167:
        /* <DEDUP_REMOVED lines=16> */
.L_x_1277:


//--------------------- .text._ZN13group_norm_v214gn_cuda_kernelI6__halfLi320ELi3ELi16ELi80ELi1024ELb1ELi32ELi320ELi320ELi4ELb1ELi10ELb0ELb0ENS_16CompileConditionILi1000EEEEEvPT_PKS4_S7_S7_flPfS8_Pj --------------------------
	.section	.text._ZN13group_norm_v214gn_cuda_kernelI6__halfLi320ELi3ELi16ELi80ELi1024ELb1ELi32ELi320ELi320ELi4ELb1ELi10ELb0ELb0ENS_16CompileConditionILi1000EEEEEvPT_PKS4_S7_S7_flPfS8_Pj,"ax",@progbits
	.align	128
        .global         _ZN13group_norm_v214gn_cuda_kernelI6__halfLi320ELi3ELi16ELi80ELi1024ELb1ELi32ELi320ELi320ELi4ELb1ELi10ELb0ELb0ENS_16CompileConditionILi1000EEEEEvPT_PKS4_S7_S7_flPfS8_Pj
        .type           _ZN13group_norm_v214gn_cuda_kernelI6__halfLi320ELi3ELi16ELi80ELi1024ELb1ELi32ELi320ELi320ELi4ELb1ELi10ELb0ELb0ENS_16CompileConditionILi1000EEEEEvPT_PKS4_S7_S7_flPfS8_Pj,@function
        .size           _ZN13group_norm_v214gn_cuda_kernelI6__halfLi320ELi3ELi16ELi80ELi1024ELb1ELi32ELi320ELi320ELi4ELb1ELi10ELb0ELb0ENS_16CompileConditionILi1000EEEEEvPT_PKS4_S7_S7_flPfS8_Pj,(.L_x_1278 - _ZN13group_norm_v214gn_cuda_kernelI6__halfLi320ELi3ELi16ELi80ELi1024ELb1ELi32ELi320ELi320ELi4ELb1ELi10ELb0ELb0ENS_16CompileConditionILi1000EEEEEvPT_PKS4_S7_S7_flPfS8_Pj)
        .other          _ZN13group_norm_v214gn_cuda_kernelI6__halfLi320ELi3ELi16ELi80ELi1024ELb1ELi32ELi320ELi320ELi4ELb1ELi10ELb0ELb0ENS_16CompileConditionILi1000EEEEEvPT_PKS4_S7_S7_flPfS8_Pj,@"STO_CUDA_ENTRY STV_DEFAULT"
_ZN13group_norm_v214gn_cuda_kernelI6__halfLi320ELi3ELi16ELi80ELi1024ELb1ELi32ELi320ELi320ELi4ELb1ELi10ELb0ELb0ENS_16CompileConditionILi1000EEEEEvPT_PKS4_S7_S7_flPfS8_Pj:
.text._ZN13group_norm_v214gn_cuda_kernelI6__halfLi320ELi3ELi16ELi80ELi1024ELb1ELi32ELi320ELi320ELi4ELb1ELi10ELb0ELb0ENS_16CompileConditionILi1000EEEEEvPT_PKS4_S7_S7_flPfS8_Pj:
        /* <DEDUP_REMOVED lines=35> */
.L_x_1176:
[----:B------:R-:W-:Y:S01]  /*0230*/  ULOP3.LUT UR6, UR9, 0x3, URZ, 0xc0, !UPT ;  /* 0x0000000309067892 */ /* 0x000fe2000f8ec0ff */
[----:B------:R-:W-:Y:S01]  /*0240*/  HFMA2 R57, -RZ, RZ, 0, 0 ;  /* 0x00000000ff397431 */ /* 0x000fe200000001ff */
[----:B------:R-:W-:Y:S01]  /*0250*/  USHF.R.U64 UR16, UR9, 0x2, UR5 ;  /* 0x0000000209107899 */ /* 0x000fe20008001205 */
[----:B------:R-:W-:Y:S01]  /*0260*/  IADD3 R0, PT, PT, R40, R6, RZ ;  /* 0x0000000628007210 */ /* 0x000fe20007ffe0ff */
[----:B------:R-:W-:Y:S01]  /*0270*/  UIMAD UR10, UR6, 0x140, URZ ;  /* 0x00000140060a78a4 */ /* 0x000fe2000f8e02ff */
[----:B------:R-:W0:Y:S03]  /*0280*/  LDCU.64 UR14, c[0x0][0x388] ;  /* 0x00007100ff0e77ac */ /* 0x000e260008000a00 */
[----:B-1----:R-:W-:Y:S01]  /*0290*/  MOV R9, UR16 ;  /* 0x0000001000097c02 */ /* 0x002fe20008000f00 */
        /* <DEDUP_REMOVED lines=37> */
[----:B0-----:R-:W-:Y:S02]  /*04f0*/  HADD2.F32 R14, -RZ, R16.H1_H1 ;  /* 0x30000010ff0e7230 */ /* 0x001fe40000004100 */
        /* <DEDUP_REMOVED lines=32> */
[--C-:B------:R-:W-:Y:S01]  /*0700*/  HADD2.F32 R39, -RZ, R24.reuse.H0_H0 ;  /* 0x20000018ff277230 */ /* 0x100fe20000004100 */
[----:B------:R-:W-:Y:S01]  /*0710*/  CS2R R36, SRZ ;  /* 0x0000000000247805 */ /* 0x000fe2000001ff00 */
        /* <DEDUP_REMOVED lines=66> */
[----:B------:R-:W-:Y:S02]  /*0b40*/  IADD3 R61, PT, PT, R58, 0x34, RZ ;  /* 0x000000343a3d7810 */ /* 0x000fe40007ffe0ff */
[----:B------:R-:W-:Y:S02]  /*0b50*/  SHF.R.U32.HI R59, RZ, 0x2, R34 ;  /* 0x00000002ff3b7819 */ /* 0x000fe40000011622 */
[----:B------:R-:W-:Y:S02]  /*0b60*/  SHF.R.U32.HI R61, RZ, 0x2, R61 ;  /* 0x00000002ff3d7819 */ /* 0x000fe4000001163d */
[----:B0-----:R-:W-:Y:S02]  /*0b70*/  LEA R36, R25, R36, 0x18 ;  /* 0x0000002419247211 */ /* 0x001fe400078ec0ff */
[----:B------:R-:W-:-:S03]  /*0b80*/  SHF.R.U32.HI R25, RZ, 0x2, R58 ;  /* 0x00000002ff197819 */ /* 0x000fc6000001163a */
[--C-:B------:R-:W-:Y:S02]  /*0b90*/  IMAD R26, R27, 0x28, R36.reuse ;  /* 0x000000281b1a7824 */ /* 0x100fe400078e0224 */
[--C-:B------:R-:W-:Y:S01]  /*0ba0*/  IMAD R24, R25, 0x28, R36.reuse ;  /* 0x0000002819187824 */ /* 0x100fe200078e0224 */
[----:B------:R-:W-:Y:S01]  /*0bb0*/  IADD3 R25, PT, PT, R58, 0x8, RZ ;  /* 0x000000083a197810 */ /* 0x000fe20007ffe0ff */
[--C-:B------:R-:W-:Y:S01]  /*0bc0*/  IMAD R34, R59, 0x28, R36.reuse ;  /* 0x000000283b227824 */ /* 0x100fe200078e0224 */
[----:B------:R-:W-:Y:S01]  /*0bd0*/  IADD3 R32, PT, PT, R37, R26, RZ ;  /* 0x0000001a25207210 */ /* 0x000fe20007ffe0ff */
[--C-:B------:R-:W-:Y:S01]  /*0be0*/  IMAD R61, R61, 0x28, R36.reuse ;  /* 0x000000283d3d7824 */ /* 0x100fe200078e0224 */
[----:B------:R-:W-:Y:S02]  /*0bf0*/  SHF.R.U32.HI R25, RZ, 0x2, R25 ;  /* 0x00000002ff197819 */ /* 0x000fe40000011619 */
[----:B------:R-:W-:Y:S02]  /*0c00*/  IADD3 R24, PT, PT, R24, R37, RZ ;  /* 0x0000002518187210 */ /* 0x000fe40007ffe0ff */
[----:B------:R-:W-:Y:S01]  /*0c10*/  LDS.64 R32, [R32] ;  /* 0x0000000020207984 */ /* 0x000fe20000000a00 */
[----:B------:R-:W-:Y:S01]  /*0c20*/  IMAD R26, R25, 0x28, R36 ;  /* 0x00000028191a7824 */ /* 0x000fe200078e0224 */
[----:B------:R-:W-:-:S02]  /*0c30*/  IADD3 R25, PT, PT, R58, 0xc, RZ ;  /* 0x0000000c3a197810 */ /* 0x000fc40007ffe0ff */
[----:B------:R0:W1:Y:S01]  /*0c40*/  LDS.64 R30, [R24] ;  /* 0x00000000181e7984 */ /* 0x0000620000000a00 */
[C---:B------:R-:W-:Y:S02]  /*0c50*/  IADD3 R61, PT, PT, R37.reuse, R61, RZ ;  /* 0x0000003d253d7210 */ /* 0x040fe40007ffe0ff */
[----:B------:R-:W-:Y:S02]  /*0c60*/  IADD3 R26, PT, PT, R37, R26, RZ ;  /* 0x0000001a251a7210 */ /* 0x000fe40007ffe0ff */
[----:B------:R-:W-:Y:S01]  /*0c70*/  SHF.R.U32.HI R25, RZ, 0x2, R25 ;  /* 0x00000002ff197819 */ /* 0x000fe20000011619 */
[----:B0-----:R-:W-:-:S03]  /*0c80*/  IMAD R24, R29, 0x28, R36 ;  /* 0x000000281d187824 */ /* 0x001fc600078e0224 */
[----:B------:R-:W0:Y:S01]  /*0c90*/  LDS.64 R26, [R26] ;  /* 0x000000001a1a7984 */ /* 0x000e220000000a00 */
[----:B------:R-:W-:Y:S01]  /*0ca0*/  IMAD R28, R25, 0x28, R36 ;  /* 0x00000028191c7824 */ /* 0x000fe200078e0224 */
[----:B------:R-:W-:-:S04]  /*0cb0*/  IADD3 R24, PT, PT, R37, R24, RZ ;  /* 0x0000001825187210 */ /* 0x000fc80007ffe0ff */
[----:B------:R-:W-:Y:S02]  /*0cc0*/  IADD3 R28, PT, PT, R37, R28, RZ ;  /* 0x0000001c251c7210 */ /* 0x000fe40007ffe0ff */
[----:B------:R-:W-:Y:S04]  /*0cd0*/  LDS.64 R24, [R24] ;  /* 0x0000000018187984 */ /* 0x000fe80000000a00 */
[----:B------:R-:W2:Y:S01]  /*0ce0*/  LDS.64 R28, [R28] ;  /* 0x000000001c1c7984 */ /* 0x000ea20000000a00 */
[----:B-1----:R-:W-:Y:S01]  /*0cf0*/  FADD.FTZ R35, RZ, R30 ;  /* 0x0000001eff237221 */ /* 0x002fe20000010000 */
[----:B------:R-:W-:Y:S01]  /*0d00*/  FADD.FTZ R30, RZ, R31 ;  /* 0x0000001fff1e7221 */ /* 0x000fe20000010000 */
[----:B------:R-:W-:Y:S02]  /*0d10*/  IADD3 R31, PT, PT, R58, 0x18, RZ ;  /* 0x000000183a1f7810 */ /* 0x000fe40007ffe0ff */
[----:B------:R-:W-:Y:S01]  /*0d20*/  FADD.FTZ R35, R35, R32 ;  /* 0x0000002023237221 */ /* 0x000fe20000010000 */
[----:B------:R-:W-:Y:S01]  /*0d30*/  FADD.FTZ R32, R30, R33 ;  /* 0x000000211e207221 */ /* 0x000fe20000010000 */
[----:B------:R-:W-:-:S02]  /*0d40*/  IADD3 R30, PT, PT, R37, R34, RZ ;  /* 0x00000022251e7210 */ /* 0x000fc40007ffe0ff */
[----:B0-----:R-:W-:Y:S01]  /*0d50*/  FADD.FTZ R33, R35, R26 ;  /* 0x0000001a23217221 */ /* 0x001fe20000010000 */
[----:B------:R-:W-:Y:S01]  /*0d60*/  SHF.R.U32.HI R35, RZ, 0x2, R31 ;  /* 0x00000002ff237819 */ /* 0x000fe2000001161f */
[----:B------:R-:W-:Y:S01]  /*0d70*/  FADD.FTZ R32, R32, R27 ;  /* 0x0000001b20207221 */ /* 0x000fe20000010000 */
[----:B------:R-:W-:Y:S01]  /*0d80*/  IADD3 R27, PT, PT, R58, 0x1c, RZ ;  /* 0x0000001c3a1b7810 */ /* 0x000fe20007ffe0ff */
[----:B------:R-:W0:Y:S02]  /*0d90*/  LDS.64 R30, [R30] ;  /* 0x000000001e1e7984 */ /* 0x000e240000000a00 */
[----:B------:R-:W-:Y:S01]  /*0da0*/  IMAD R26, R35, 0x28, R36 ;  /* 0x00000028231a7824 */ /* 0x000fe200078e0224 */
[----:B------:R-:W-:-:S04]  /*0db0*/  SHF.R.U32.HI R35, RZ, 0x2, R27 ;  /* 0x00000002ff237819 */ /* 0x000fc8000001161b */
[----:B------:R-:W-:Y:S01]  /*0dc0*/  IADD3 R26, PT, PT, R37, R26, RZ ;  /* 0x0000001a251a7210 */ /* 0x000fe20007ffe0ff */
[----:B--2---:R-:W-:Y:S01]  /*0dd0*/  FADD.FTZ R27, R33, R28 ;  /* 0x0000001c211b7221 */ /* 0x004fe20000010000 */
[----:B------:R-:W-:Y:S01]  /*0de0*/  FADD.FTZ R60, R32, R29 ;  /* 0x0000001d203c7221 */ /* 0x000fe20000010000 */
[----:B------:R-:W-:Y:S02]  /*0df0*/  IMAD R28, R35, 0x28, R36 ;  /* 0x00000028231c7824 */ /* 0x000fe400078e0224 */
[----:B------:R1:W2:Y:S01]  /*0e00*/  LDS.64 R32, [R26] ;  /* 0x000000001a207984 */ /* 0x0002a20000000a00 */
[----:B------:R-:W-:Y:S01]  /*0e10*/  IADD3 R29, PT, PT, R58, 0x20, RZ ;  /* 0x000000203a1d7810 */ /* 0x000fe20007ffe0ff */
[----:B------:R-:W-:Y:S01]  /*0e20*/  FADD.FTZ R60, R60, R25 ;  /* 0x000000193c3c7221 */ /* 0x000fe20000010000 */
[----:B------:R-:W-:Y:S01]  /*0e30*/  IADD3 R25, PT, PT, R58, 0x24, RZ ;  /* 0x000000243a197810 */ /* 0x000fe20007ffe0ff */
[----:B------:R-:W-:Y:S01]  /*0e40*/  FADD.FTZ R27, R27, R24 ;  /* 0x000000181b1b7221 */ /* 0x000fe20000010000 */
[----:B------:R-:W-:-:S02]  /*0e50*/  IADD3 R34, PT, PT, R37, R28, RZ ;  /* 0x0000001c25227210 */ /* 0x000fc40007ffe0ff */
[----:B------:R-:W-:Y:S02]  /*0e60*/  SHF.R.U32.HI R29, RZ, 0x2, R29 ;  /* 0x00000002ff1d7819 */ /* 0x000fe4000001161d */
[----:B------:R-:W-:Y:S02]  /*0e70*/  IADD3 R28, PT, PT, R58, 0x28, RZ ;  /* 0x000000283a1c7810 */ /* 0x000fe40007ffe0ff */
[----:B------:R-:W3:Y:S01]  /*0e80*/  LDS.64 R34, [R34] ;  /* 0x0000000022227984 */ /* 0x000ee20000000a00 */
[----:B------:R-:W-:Y:S01]  /*0e90*/  IMAD R24, R29, 0x28, R36 ;  /* 0x000000281d187824 */ /* 0x000fe200078e0224 */
[----:B------:R-:W-:Y:S02]  /*0ea0*/  SHF.R.U32.HI R25, RZ, 0x2, R25 ;  /* 0x00000002ff197819 */ /* 0x000fe40000011619 */
[----:B------:R-:W-:Y:S02]  /*0eb0*/  SHF.R.U32.HI R29, RZ, 0x2, R28 ;  /* 0x00000002ff1d7819 */ /* 0x000fe4000001161c */
[----:B------:R-:W-:Y:S01]  /*0ec0*/  IADD3 R28, PT, PT, R37, R24, RZ ;  /* 0x00000018251c7210 */ /* 0x000fe20007ffe0ff */
[----:B------:R-:W-:-:S02]  /*0ed0*/  IMAD R24, R25, 0x28, R36 ;  /* 0x0000002819187824 */ /* 0x000fc400078e0224 */
[----:B-1----:R-:W-:-:S03]  /*0ee0*/  IMAD R26, R29, 0x28, R36 ;  /* 0x000000281d1a7824 */ /* 0x002fc600078e0224 */
[C---:B------:R-:W-:Y:S01]  /*0ef0*/  IADD3 R24, PT, PT, R37.reuse, R24, RZ ;  /* 0x0000001825187210 */ /* 0x040fe20007ffe0ff */
[----:B------:R-:W1:Y:S01]  /*0f00*/  LDS.64 R28, [R28] ;  /* 0x000000001c1c7984 */ /* 0x000e620000000a00 */
[----:B------:R-:W-:Y:S01]  /*0f10*/  IADD3 R26, PT, PT, R37, R26, RZ ;  /* 0x0000001a251a7210 */ /* 0x000fe20007ffe0ff */
[----:B0-----:R-:W-:Y:S01]  /*0f20*/  FADD.FTZ R59, R27, R30 ;  /* 0x0000001e1b3b7221 */ /* 0x001fe20000010000 */
[----:B------:R-:W-:Y:S02]  /*0f30*/  FADD.FTZ R60, R60, R31 ;  /* 0x0000001f3c3c7221 */ /* 0x000fe40000010000 */
[----:B------:R-:W0:Y:S04]  /*0f40*/  LDS.64 R24, [R24] ;  /* 0x0000000018187984 */ /* 0x000e280000000a00 */
[----:B------:R-:W4:Y:S01]  /*0f50*/  LDS.64 R26, [R26] ;  /* 0x000000001a1a7984 */ /* 0x000f220000000a00 */
[----:B--2---:R-:W-:Y:S01]  /*0f60*/  FADD.FTZ R31, R59, R32 ;  /* 0x000000203b1f7221 */ /* 0x004fe20000010000 */
[----:B------:R-:W-:Y:S01]  /*0f70*/  IADD3 R32, PT, PT, R58, 0x2c, RZ ;  /* 0x0000002c3a207810 */ /* 0x000fe20007ffe0ff */
[----:B------:R-:W-:Y:S01]  /*0f80*/  FADD.FTZ R30, R60, R33 ;  /* 0x000000213c1e7221 */ /* 0x000fe20000010000 */
[----:B------:R-:W-:-:S02]  /*0f90*/  IADD3 R60, PT, PT, R58, 0x40, RZ ;  /* 0x000000403a3c7810 */ /* 0x000fc40007ffe0ff */
[----:B------:R-:W-:Y:S02]  /*0fa0*/  SHF.R.U32.HI R33, RZ, 0x2, R32 ;  /* 0x00000002ff217819 */ /* 0x000fe40000011620 */
[C---:B------:R-:W-:Y:S02]  /*0fb0*/  IADD3 R59, PT, PT, R58.reuse, 0x44, RZ ;  /* 0x000000443a3b7810 */ /* 0x040fe40007ffe0ff */
[----:B------:R-:W-:Y:S01]  /*0fc0*/  SHF.R.U32.HI R60, RZ, 0x2, R60 ;  /* 0x00000002ff3c7819 */ /* 0x000fe2000001163c */
[----:B------:R-:W-:Y:S02]  /*0fd0*/  IMAD R32, R33, 0x28, R36 ;  /* 0x0000002821207824 */ /* 0x000fe400078e0224 */
[----:B---3--:R-:W-:Y:S01]  /*0fe0*/  FADD.FTZ R31, R31, R34 ;  /* 0x000000221f1f7221 */ /* 0x008fe20000010000 */
[----:B------:R-:W-:Y:S01]  /*0ff0*/  IADD3 R34, PT, PT, R58, 0x30, RZ ;  /* 0x000000303a227810 */ /* 0x000fe20007ffe0ff */
[----:B------:R-:W-:Y:S01]  /*1000*/  FADD.FTZ R30, R30, R35 ;  /* 0x000000231e1e7221 */ /* 0x000fe20000010000 */
[----:B------:R-:W-:Y:S01]  /*1010*/  IADD3 R35, PT, PT, R58, 0x48, RZ ;  /* 0x000000483a237810 */ /* 0x000fe20007ffe0ff */
[----:B------:R-:W-:Y:S01]  /*1020*/  IMAD R60, R60, 0x28, R36 ;  /* 0x000000283c3c7824 */ /* 0x000fe200078e0224 */
[----:B------:R-:W-:-:S02]  /*1030*/  SHF.R.U32.HI R33, RZ, 0x2, R34 ;  /* 0x00000002ff217819 */ /* 0x000fc40000011622 */
[----:B------:R-:W-:Y:S02]  /*1040*/  IADD3 R32, PT, PT, R37, R32, RZ ;  /* 0x0000002025207210 */ /* 0x000fe40007ffe0ff */
[----:B------:R-:W-:Y:S01]  /*1050*/  SHF.R.U32.HI R59, RZ, 0x2, R59 ;  /* 0x00000002ff3b7819 */ /* 0x000fe2000001163b */
[----:B------:R-:W-:Y:S01]  /*1060*/  IMAD R34, R33, 0x28, R36 ;  /* 0x0000002821227824 */ /* 0x000fe200078e0224 */
[----:B------:R-:W-:Y:S02]  /*1070*/  SHF.R.U32.HI R35, RZ, 0x2, R35 ;  /* 0x00000002ff237819 */ /* 0x000fe40000011623 */
[----:B------:R-:W2:Y:S01]  /*1080*/  LDS.64 R32, [R32] ;  /* 0x0000000020207984 */ /* 0x000ea20000000a00 */
[----:B-1----:R-:W-:Y:S01]  /*1090*/  FADD.FTZ R31, R31, R28 ;  /* 0x0000001c1f1f7221 */ /* 0x002fe20000010000 */
[C---:B------:R-:W-:Y:S01]  /*10a0*/  IADD3 R34, PT, PT, R37.reuse, R34, RZ ;  /* 0x0000002225227210 */ /* 0x040fe20007ffe0ff */
[----:B------:R-:W-:Y:S01]  /*10b0*/  FADD.FTZ R28, R30, R29 ;  /* 0x0000001d1e1c7221 */ /* 0x000fe20000010000 */
[----:B------:R-:W-:Y:S01]  /*10c0*/  IADD3 R60, PT, PT, R37, R60, RZ ;  /* 0x0000003c253c7210 */ /* 0x000fe20007ffe0ff */
[----:B0-----:R-:W-:-:S02]  /*10d0*/  FADD.FTZ R29, R31, R24 ;  /* 0x000000181f1d7221 */ /* 0x001fc40000010000 */
[----:B------:R0:W1:Y:S01]  /*10e0*/  LDS.64 R30, [R34] ;  /* 0x00000000221e7984 */ /* 0x0000620000000a00 */
[----:B------:R-:W-:Y:S01]  /*10f0*/  FADD.FTZ R24, R28, R25 ;  /* 0x000000191c187221 */ /* 0x000fe20000010000 */
[----:B----4-:R-:W-:Y:S01]  /*1100*/  FADD.FTZ R25, R29, R26 ;  /* 0x0000001a1d197221 */ /* 0x010fe20000010000 */
[C---:B------:R-:W-:Y:S02]  /*1110*/  IADD3 R26, PT, PT, R58.reuse, 0x38, RZ ;  /* 0x000000383a1a7810 */ /* 0x040fe40007ffe0ff */
[C---:B------:R-:W-:Y:S02]  /*1120*/  IADD3 R28, PT, PT, R58.reuse, 0x3c, RZ ;  /* 0x0000003c3a1c7810 */ /* 0x040fe40007ffe0ff */
[----:B------:R-:W-:Y:S01]  /*1130*/  IADD3 R29, PT, PT, R58, 0x4c, RZ ;  /* 0x0000004c3a1d7810 */ /* 0x000fe20007ffe0ff */
[----:B------:R-:W-:Y:S01]  /*1140*/  IMAD R58, R59, 0x28, R36 ;  /* 0x000000283b3a7824 */ /* 0x000fe200078e0224 */
[----:B------:R-:W-:Y:S01]  /*1150*/  SHF.R.U32.HI R26, RZ, 0x2, R26 ;  /* 0x00000002ff1a7819 */ /* 0x000fe2000001161a */
[----:B0-----:R-:W-:Y:S01]  /*1160*/  IMAD R34, R35, 0x28, R36 ;  /* 0x0000002823227824 */ /* 0x001fe200078e0224 */
[----:B------:R-:W-:-:S02]  /*1170*/  SHF.R.U32.HI R28, RZ, 0x2, R28 ;  /* 0x00000002ff1c7819 */ /* 0x000fc4000001161c */
[----:B------:R-:W-:Y:S01]  /*1180*/  SHF.R.U32.HI R29, RZ, 0x2, R29 ;  /* 0x00000002ff1d7819 */ /* 0x000fe2000001161d */
[--C-:B------:R-:W-:Y:S01]  /*1190*/  IMAD R26, R26, 0x28, R36.reuse ;  /* 0x000000281a1a7824 */ /* 0x100fe200078e0224 */
[C---:B------:R-:W-:Y:S01]  /*11a0*/  IADD3 R35, PT, PT, R37.reuse, R58, RZ ;  /* 0x0000003a25237210 */ /* 0x040fe20007ffe0ff */
[--C-:B------:R-:W-:Y:S01]  /*11b0*/  IMAD R28, R28, 0x28, R36.reuse ;  /* 0x000000281c1c7824 */ /* 0x100fe200078e0224 */
[----:B------:R-:W-:Y:S01]  /*11c0*/  IADD3 R34, PT, PT, R37, R34, RZ ;  /* 0x0000002225227210 */ /* 0x000fe20007ffe0ff */
[----:B------:R-:W-:Y:S01]  /*11d0*/  IMAD R36, R29, 0x28, R36 ;  /* 0x000000281d247824 */ /* 0x000fe200078e0224 */
[C---:B------:R-:W-:Y:S02]  /*11e0*/  IADD3 R26, PT, PT, R37.reuse, R26, RZ ;  /* 0x0000001a251a7210 */ /* 0x040fe40007ffe0ff */
[C---:B------:R-:W-:Y:S02]  /*11f0*/  IADD3 R28, PT, PT, R37.reuse, R28, RZ ;  /* 0x0000001c251c7210 */ /* 0x040fe40007ffe0ff */
[----:B------:R-:W-:Y:S01]  /*1200*/  IADD3 R37, PT, PT, R37, R36, RZ ;  /* 0x0000002425257210 */ /* 0x000fe20007ffe0ff */
[----:B------:R-:W-:-:S02]  /*1210*/  FADD.FTZ R36, R24, R27 ;  /* 0x0000001b18247221 */ /* 0x000fc40000010000 */
[----:B------:R-:W-:Y:S01]  /*1220*/  LDS.64 R26, [R26] ;  /* 0x000000001a1a7984 */ /* 0x000fe20000000a00 */
[----:B--2---:R-:W-:Y:S01]  /*1230*/  FADD.FTZ R29, R25, R32 ;  /* 0x00000020191d7221 */ /* 0x004fe20000010000 */
[----:B------:R-:W-:Y:S02]  /*1240*/  FADD.FTZ R36, R36, R33 ;  /* 0x0000002124247221 */ /* 0x000fe40000010000 */
[----:B------:R-:W0:Y:S04]  /*1250*/  LDS.64 R24, [R61] ;  /* 0x000000003d187984 */ /* 0x000e280000000a00 */
[----:B------:R-:W-:Y:S01]  /*1260*/  LDS.64 R32, [R35] ;  /* 0x0000000023207984 */ /* 0x000fe20000000a00 */
[----:B-1----:R-:W-:Y:S01]  /*1270*/  FADD.FTZ R58, R29, R30 ;  /* 0x0000001e1d3a7221 */ /* 0x002fe20000010000 */
[----:B------:R-:W-:-:S02]  /*1280*/  FADD.FTZ R59, R36, R31 ;  /* 0x0000001f243b7221 */ /* 0x000fc40000010000 */
[----:B------:R-:W1:Y:S04]  /*1290*/  LDS.64 R28, [R28] ;  /* 0x000000001c1c7984 */ /* 0x000e680000000a00 */
[----:B------:R-:W2:Y:S04]  /*12a0*/  LDS.64 R30, [R60] ;  /* 0x000000003c1e7984 */ /* 0x000ea80000000a00 */
[----:B------:R-:W3:Y:S04]  /*12b0*/  LDS.64 R34, [R34] ;  /* 0x0000000022227984 */ /* 0x000ee80000000a00 */
[----:B------:R-:W4:Y:S01]  /*12c0*/  LDS.64 R36, [R37] ;  /* 0x0000000025247984 */ /* 0x000f220000000a00 */
        /* <DEDUP_REMOVED lines=13> */
[----:B------:R-:W-:-:S07]  /*13a0*/  FADD.FTZ R37, R58, R37 ;  /* 0x000000253a257221 */ /* 0x000fce0000010000 */
.L_x_1169:
[----:B------:R-:W-:Y:S05]  /*13b0*/  BSYNC.RECONVERGENT B0 ;  /* 0x0000000000007941 */ /* 0x000fea0003800200 */
.L_x_1168:
        /* <DEDUP_REMOVED lines=24> */
.L_x_1171:
[----:B------:R-:W-:Y:S05]  /*1540*/  BSYNC.RECONVERGENT B0 ;  /* 0x0000000000007941 */ /* 0x000fea0003800200 */
.L_x_1170:
        /* <DEDUP_REMOVED lines=23> */
.L_x_1173:
[----:B------:R-:W2:Y:S04]  /*16c0*/  LD.E.STRONG.GPU R26, desc[UR12][R24.64] ;  /* 0x0000000c181a7980 */ /* 0x000ea8000c10f900 */
[----:B--2---:R-:W-:Y:S01]  /*16d0*/  CCTL.IVALL ;  /* 0x00000000ff00798f */ /* 0x004fe20002000000 */
[----:B------:R-:W-:Y:S05]  /*16e0*/  YIELD ;  /* 0x0000000000007946 */ /* 0x000fea0003800000 */
[----:B-----5:R-:W-:-:S04]  /*16f0*/  LOP3.LUT R26, R26, R27, RZ, 0x3c, !PT ;  /* 0x0000001b1a1a7212 */ /* 0x020fc800078e3cff */
[----:B------:R-:W-:-:S13]  /*1700*/  ISETP.GT.AND P2, PT, R26, -0x1, PT ;  /* 0xffffffff1a00780c */ /* 0x000fda0003f44270 */
[----:B------:R-:W-:Y:S05]  /*1710*/  @P2 BRA `(.L_x_1173) ;  /* 0xfffffffc00e82947 */ /* 0x000fea000383ffff */
.L_x_1172:
        /* <DEDUP_REMOVED lines=35> */
[----:B------:R-:W-:Y:S01]  /*1950*/  @!P1 FMUL.FTZ R28, R28, 1.2207031431898940355e-05 ;  /* 0x374ccccd1c1c9820 */ /* 0x000fe20000410000 */
[----:B------:R-:W-:Y:S01]  /*1960*/  @!P1 IADD3 R32, PT, PT, R32, 0xc80, RZ ;  /* 0x00000c8020209810 */ /* 0x000fe20007ffe0ff */
[----:B--2---:R-:W-:Y:S02]  /*1970*/  FADD.FTZ R34, R30, R29 ;  /* 0x0000001d1e227221 */ /* 0x004fe40000010000 */
[----:B------:R-:W-:Y:S01]  /*1980*/  @!P1 FMUL.FTZ R29, R28, R28 ;  /* 0x0000001c1c1d9220 */ /* 0x000fe20000410000 */
[----:B-1----:R-:W-:-:S03]  /*1990*/  @!P1 LEA R33, R33, R32, 0x18 ;  /* 0x0000002021219211 */ /* 0x002fc600078ec0ff */
[----:B------:R-:W-:Y:S01]  /*19a0*/  @!P1 FFMA.FTZ R29, R34, 1.2207031431898940355e-05, -R29 ;  /* 0x374ccccd221d9823 */ /* 0x000fe2000001081d */
        /* <DEDUP_REMOVED lines=22> */
.L_x_1175:
[----:B------:R-:W-:Y:S05]  /*1b10*/  BSYNC.RECONVERGENT B0 ;  /* 0x0000000000007941 */ /* 0x000fea0003800200 */
.L_x_1174:
[----:B------:R-:W2:Y:S01]  /*1b20*/  S2UR UR7, SR_CgaCtaId ;  /* 0x00000000000779c3 */ /* 0x000ea20000008800 */
[----:B------:R-:W-:Y:S01]  /*1b30*/  UMOV UR6, 0x400 ;  /* 0x0000040000067882 */ /* 0x000fe20000000000 */
[----:B------:R-:W-:Y:S01]  /*1b40*/  IMAD.HI.U32 R56, R56, -0x33333333, RZ ;  /* 0xcccccccd38387827 */ /* 0x000fe200078e00ff */
[----:B------:R-:W-:Y:S02]  /*1b50*/  UIADD3 UR6, UPT, UPT, UR6, 0xc80, URZ ;  /* 0x00000c8006067890 */ /* 0x000fe4000fffe0ff */
[----:B------:R-:W-:Y:S01]  /*1b60*/  ULOP3.LUT UR4, UR4, 0x1, URZ, 0x3c, !UPT ;  /* 0x0000000104047892 */ /* 0x000fe2000f8e3cff */
[----:B-----5:R-:W-:Y:S01]  /*1b70*/  HADD2.F32 R35, -RZ, R24.H0_H0 ;  /* 0x20000018ff237230 */ /* 0x020fe20000004100 */
[----:B------:R-:W-:Y:S01]  /*1b80*/  LEA.HI R56, R56, -UR11, RZ, 0x1a ;  /* 0x8000000b38387c11 */ /* 0x000fe2000f8fd0ff */
[----:B------:R-:W-:Y:S01]  /*1b90*/  HADD2.F32 R34, -RZ, R26.H0_H0 ;  /* 0x2000001aff227230 */ /* 0x000fe20000004100 */
[----:B--2---:R-:W-:-:S06]  /*1ba0*/  ULEA UR6, UR7, UR6, 0x18 ;  /* 0x0000000607067291 */ /* 0x004fcc000f8ec0ff */
[----:B01----:R-:W-:-:S05]  /*1bb0*/  LEA R28, R56, UR6, 0x3 ;  /* 0x00000006381c7c11 */ /* 0x003fca000f8e18ff */
        /* <DEDUP_REMOVED lines=30> */
[----:B------:R-:W-:Y:S01]  /*1da0*/  FMUL.FTZ R51, R29, R51 ;  /* 0x000000331d337220 */ /* 0x000fe20000410000 */
[----:B------:R-:W-:Y:S01]  /*1db0*/  FADD.FTZ R58, R10, -R28 ;  /* 0x8000001c0a3a7221 */ /* 0x000fe20000010000 */
[C---:B------:R-:W-:Y:S01]  /*1dc0*/  FFMA.FTZ R31, R35.reuse, R30, R34 ;  /* 0x0000001e231f7223 */ /* 0x040fe20000010022 */
[----:B------:R-:W-:Y:S01]  /*1dd0*/  FADD.FTZ R10, R54, -R28 ;  /* 0x8000001c360a7221 */ /* 0x000fe20000010000 */
[C---:B------:R-:W-:Y:S01]  /*1de0*/  FFMA.FTZ R30, R35.reuse, R13, R34 ;  /* 0x0000000d231e7223 */ /* 0x040fe20000010022 */
[----:B------:R-:W-:Y:S01]  /*1df0*/  FADD.FTZ R54, R18, -R28 ;  /* 0x8000001c12367221 */ /* 0x000fe20000010000 */
[----:B------:R-:W-:Y:S01]  /*1e00*/  FFMA.FTZ R13, R35, R33, R34 ;  /* 0x00000021230d7223 */ /* 0x000fe20000010022 */
[----:B------:R-:W-:Y:S01]  /*1e10*/  FADD.FTZ R18, R53, -R28 ;  /* 0x8000001c35127221 */ /* 0x000fe20000010000 */
[--C-:B------:R-:W-:Y:S01]  /*1e20*/  FFMA.FTZ R17, R17, R35, R34.reuse ;  /* 0x0000002311117223 */ /* 0x100fe20000010022 */
[C-C-:B------:R-:W-:Y:S01]  /*1e30*/  FFMA.FTZ R21, R35.reuse, R21, R34.reuse ;  /* 0x0000001523157223 */ /* 0x140fe20000010022 */
[C-C-:B------:R-:W-:Y:S01]  /*1e40*/  FFMA.FTZ R33, R35.reuse, R37, R34.reuse ;  /* 0x0000002523217223 */ /* 0x140fe20000010022 */
[C-C-:B------:R-:W-:Y:S01]  /*1e50*/  FFMA.FTZ R32, R35.reuse, R39, R34.reuse ;  /* 0x0000002723207223 */ /* 0x140fe20000010022 */
[----:B------:R-:W-:Y:S01]  /*1e60*/  FFMA.FTZ R0, R35, R51, R34 ;  /* 0x0000003323007223 */ /* 0x000fe20000010022 */
[----:B------:R-:W-:-:S02]  /*1e70*/  HADD2.F32 R34, -RZ, R24.H1_H1 ;  /* 0x30000018ff227230 */ /* 0x000fc40000004100 */
[--C-:B------:R-:W-:Y:S01]  /*1e80*/  FADD.FTZ R56, R42, -R28.reuse ;  /* 0x8000001c2a387221 */ /* 0x100fe20000010000 */
[----:B------:R-:W-:Y:S02]  /*1e90*/  HADD2.F32 R24, -RZ, R25.H0_H0 ;  /* 0x20000019ff187230 */ /* 0x000fe40000004100 */
[----:B------:R-:W-:Y:S01]  /*1ea0*/  FMUL.FTZ R42, R29, R18 ;  /* 0x000000121d2a7220 */ /* 0x000fe20000410000 */
[--C-:B------:R-:W-:Y:S02]  /*1eb0*/  HADD2.F32 R35, -RZ, R27.reuse.H0_H0 ;  /* 0x2000001bff237230 */ /* 0x100fe40000004100 */
[--C-:B------:R-:W-:Y:S01]  /*1ec0*/  FADD.FTZ R36, R14, -R28.reuse ;  /* 0x8000001c0e247221 */ /* 0x100fe20000010000 */
[----:B------:R-:W-:Y:S02]  /*1ed0*/  HADD2.F32 R37, -RZ, R26.H1_H1 ;  /* 0x3000001aff257230 */ /* 0x000fe40000004100 */
[----:B------:R-:W-:Y:S01]  /*1ee0*/  FADD.FTZ R60, R55, -R28 ;  /* 0x8000001c373c7221 */ /* 0x000fe20000010000 */
[C---:B------:R-:W-:Y:S01]  /*1ef0*/  FMUL.FTZ R58, R29.reuse, R58 ;  /* 0x0000003a1d3a7220 */ /* 0x040fe20000410000 */
[----:B------:R-:W-:Y:S01]  /*1f00*/  FFMA.FTZ R42, R24, R42, R35 ;  /* 0x0000002a182a7223 */ /* 0x000fe20000010023 */
[----:B------:R-:W-:Y:S01]  /*1f10*/  FMUL.FTZ R14, R29, R10 ;  /* 0x0000000a1d0e7220 */ /* 0x000fe20000410000 */
[----:B------:R-:W-:-:S02]  /*1f20*/  HADD2.F32 R26, -RZ, R27.H1_H1 ;  /* 0x3000001bff1a7230 */ /* 0x000fc40000004100 */
[----:B------:R-:W-:Y:S01]  /*1f30*/  FMUL.FTZ R10, R0, -1.4426950216293334961 ;  /* 0xbfb8aa3b000a7820 */ /* 0x000fe20000410000 */
[C---:B------:R-:W-:Y:S01]  /*1f40*/  FMUL.FTZ R54, R29.reuse, R54 ;  /* 0x000000361d367220 */ /* 0x040fe20000410000 */
[C---:B------:R-:W-:Y:S01]  /*1f50*/  FMUL.FTZ R56, R29.reuse, R56 ;  /* 0x000000381d387220 */ /* 0x040fe20000410000 */
[C---:B------:R-:W-:Y:S01]  /*1f60*/  FMUL.FTZ R36, R29.reuse, R36 ;  /* 0x000000241d247220 */ /* 0x040fe20000410000 */
[C---:B------:R-:W-:Y:S01]  /*1f70*/  FMUL.FTZ R27, R29.reuse, R60 ;  /* 0x0000003c1d1b7220 */ /* 0x040fe20000410000 */
[----:B------:R-:W-:Y:S01]  /*1f80*/  FMUL.FTZ R39, R42, -1.4426950216293334961 ;  /* 0xbfb8aa3b2a277820 */ /* 0x000fe20000410000 */
[--C-:B------:R-:W-:Y:S01]  /*1f90*/  FFMA.FTZ R47, R58, R34, R37.reuse ;  /* 0x000000223a2f7223 */ /* 0x100fe20000010025 */
[C---:B------:R-:W-:Y:S01]  /*1fa0*/  FMUL.FTZ R22, R29.reuse, R22 ;  /* 0x000000161d167220 */ /* 0x040fe20000410000 */
[----:B------:R-:W-:Y:S01]  /*1fb0*/  FMUL.FTZ R60, R29, R46 ;  /* 0x0000002e1d3c7220 */ /* 0x000fe20000410000 */
[--C-:B------:R-:W-:Y:S01]  /*1fc0*/  FADD.FTZ R58, R11, -R28.reuse ;  /* 0x8000001c0b3a7221 */ /* 0x100fe20000010000 */
[----:B------:R-:W-:Y:S01]  /*1fd0*/  FMUL.FTZ R53, R29, R50 ;  /* 0x000000321d357220 */ /* 0x000fe20000410000 */
[C-C-:B------:R-:W-:Y:S01]  /*1fe0*/  FFMA.FTZ R43, R34.reuse, R54, R37.reuse ;  /* 0x00000036222b7223 */ /* 0x140fe20000010025 */
[C-C-:B------:R-:W-:Y:S01]  /*1ff0*/  FFMA.FTZ R51, R34.reuse, R56, R37.reuse ;  /* 0x0000003822337223 */ /* 0x140fe20000010025 */
[--C-:B------:R-:W-:Y:S01]  /*2000*/  FFMA.FTZ R46, R34, R36, R37.reuse ;  /* 0x00000024222e7223 */ /* 0x100fe20000010025 */
[--C-:B------:R-:W-:Y:S01]  /*2010*/  FADD.FTZ R54, R12, -R28.reuse ;  /* 0x8000001c0c367221 */ /* 0x100fe20000010000 */
[--C-:B------:R-:W-:Y:S01]  /*2020*/  FADD.FTZ R56, R15, -R28.reuse ;  /* 0x8000001c0f387221 */ /* 0x100fe20000010000 */
[C-C-:B------:R-:W-:Y:S01]  /*2030*/  FFMA.FTZ R14, R34.reuse, R14, R37.reuse ;  /* 0x0000000e220e7223 */ /* 0x140fe20000010025 */
[----:B------:R-:W0:Y:S01]  /*2040*/  MUFU.EX2 R10, R10 ;  /* 0x0000000a000a7308 */ /* 0x000e220000000800 */
[C-C-:B------:R-:W-:Y:S01]  /*2050*/  FFMA.FTZ R36, R34.reuse, R22, R37.reuse ;  /* 0x0000001622247223 */ /* 0x140fe20000010025 */
[C-C-:B------:R-:W-:Y:S01]  /*2060*/  FFMA.FTZ R50, R34.reuse, R60, R37.reuse ;  /* 0x0000003c22327223 */ /* 0x140fe20000010025 */
[----:B------:R-:W-:Y:S01]  /*2070*/  FMUL.FTZ R15, R29, R58 ;  /* 0x0000003a1d0f7220 */ /* 0x000fe20000410000 */
[----:B------:R-:W-:Y:S01]  /*2080*/  FFMA.FTZ R34, R34, R53, R37 ;  /* 0x0000003522227223 */ /* 0x000fe20000010025 */
[--C-:B------:R-:W-:Y:S01]  /*2090*/  FADD.FTZ R58, R41, -R28.reuse ;  /* 0x8000001c293a7221 */ /* 0x100fe20000010000 */
[--C-:B------:R-:W-:Y:S01]  /*20a0*/  FADD.FTZ R60, R45, -R28.reuse ;  /* 0x8000001c2d3c7221 */ /* 0x100fe20000010000 */
[----:B------:R-:W-:Y:S01]  /*20b0*/  FADD.FTZ R37, R49, -R28 ;  /* 0x8000001c31257221 */ /* 0x000fe20000010000 */
[----:B------:R-:W2:Y:S01]  /*20c0*/  MUFU.EX2 R39, R39 ;  /* 0x0000002700277308 */ /* 0x000ea20000000800 */
[----:B------:R-:W-:Y:S01]  /*20d0*/  FMUL.FTZ R49, R29, R54 ;  /* 0x000000361d317220 */ /* 0x000fe20000410000 */
[----:B------:R-:W-:Y:S01]  /*20e0*/  FMUL.FTZ R53, R17, -1.4426950216293334961 ;  /* 0xbfb8aa3b11357820 */ /* 0x000fe20000410000 */
[C---:B------:R-:W-:Y:S01]  /*20f0*/  FMUL.FTZ R54, R29.reuse, R19 ;  /* 0x000000131d367220 */ /* 0x040fe20000410000 */
[C---:B------:R-:W-:Y:S01]  /*2100*/  FMUL.FTZ R56, R29.reuse, R56 ;  /* 0x000000381d387220 */ /* 0x040fe20000410000 */
[C---:B------:R-:W-:Y:S01]  /*2110*/  FMUL.FTZ R19, R29.reuse, R23 ;  /* 0x000000171d137220 */ /* 0x040fe20000410000 */
[C---:B------:R-:W-:Y:S01]  /*2120*/  FMUL.FTZ R58, R29.reuse, R58 ;  /* 0x0000003a1d3a7220 */ /* 0x040fe20000410000 */
[C---:B------:R-:W-:Y:S01]  /*2130*/  FMUL.FTZ R60, R29.reuse, R60 ;  /* 0x0000003c1d3c7220 */ /* 0x040fe20000410000 */
[----:B------:R-:W-:Y:S01]  /*2140*/  FMUL.FTZ R57, R29, R37 ;  /* 0x000000251d397220 */ /* 0x000fe20000410000 */
[----:B------:R3:W-:Y:S01]  /*2150*/  MUFU.EX2 R11, R53 ;  /* 0x00000035000b7308 */ /* 0x0007e20000000800 */
[C-C-:B------:R-:W-:Y:S01]  /*2160*/  FFMA.FTZ R45, R24.reuse, R54, R35.reuse ;  /* 0x00000036182d7223 */ /* 0x140fe20000010023 */
[--C-:B------:R-:W-:Y:S01]  /*2170*/  FFMA.FTZ R15, R15, R24, R35.reuse ;  /* 0x000000180f0f7223 */ /* 0x100fe20000010023 */
[C-C-:B------:R-:W-:Y:S01]  /*2180*/  FFMA.FTZ R23, R24.reuse, R56, R35.reuse ;  /* 0x0000003818177223 */ /* 0x140fe20000010023 */
[C-C-:B------:R-:W-:Y:S01]  /*2190*/  FFMA.FTZ R37, R24.reuse, R19, R35.reuse ;  /* 0x0000001318257223 */ /* 0x140fe20000010023 */
[----:B------:R-:W-:Y:S01]  /*21a0*/  FFMA.FTZ R54, R24, R58, R35 ;  /* 0x0000003a18367223 */ /* 0x000fe20000010023 */
[----:B------:R-:W-:-:S02]  /*21b0*/  HADD2.F32 R25, -RZ, R25.H1_H1 ;  /* 0x30000019ff197230 */ /* 0x000fc40000004100 */
[C---:B------:R-:W-:Y:S01]  /*21c0*/  FMUL.FTZ R58, R29.reuse, R52 ;  /* 0x000000341d3a7220 */ /* 0x040fe20000410000 */
[C---:B------:R-:W-:Y:S01]  /*21d0*/  FMUL.FTZ R59, R29.reuse, R44 ;  /* 0x0000002c1d3b7220 */ /* 0x040fe20000410000 */
[C-C-:B---3--:R-:W-:Y:S01]  /*21e0*/  FFMA.FTZ R53, R24.reuse, R60, R35.reuse ;  /* 0x0000003c18357223 */ /* 0x148fe20000010023 */
[----:B------:R-:W-:Y:S01]  /*21f0*/  FFMA.FTZ R35, R24, R57, R35 ;  /* 0x0000003918237223 */ /* 0x000fe20000010023 */
[C---:B------:R-:W-:Y:S01]  /*2200*/  FMUL.FTZ R57, R29.reuse, R38 ;  /* 0x000000261d397220 */ /* 0x040fe20000410000 */
[----:B------:R-:W-:Y:S01]  /*2210*/  FMUL.FTZ R18, R14, -1.4426950216293334961 ;  /* 0xbfb8aa3b0e127820 */ /* 0x000fe20000410000 */
[----:B------:R-:W-:Y:S01]  /*2220*/  FMUL.FTZ R61, R29, R48 ;  /* 0x000000301d3d7220 */ /* 0x000fe20000410000 */
[C-C-:B------:R-:W-:Y:S01]  /*2230*/  FFMA.FTZ R27, R25.reuse, R27, R26.reuse ;  /* 0x0000001b191b7223 */ /* 0x140fe2000001001a */
[C-C-:B------:R-:W-:Y:S01]  /*2240*/  FFMA.FTZ R52, R25.reuse, R57, R26.reuse ;  /* 0x0000003919347223 */ /* 0x140fe2000001001a */
[C-C-:B------:R-:W-:Y:S01]  /*2250*/  FFMA.FTZ R57, R25.reuse, R58, R26.reuse ;  /* 0x0000003a19397223 */ /* 0x140fe2000001001a */
[--C-:B------:R-:W-:Y:S01]  /*2260*/  FFMA.FTZ R48, R25, R59, R26.reuse ;  /* 0x0000003b19307223 */ /* 0x100fe2000001001a */
[----:B0-----:R-:W-:Y:S01]  /*2270*/  FADD.FTZ R58, R10, 1 ;  /* 0x3f8000000a3a7421 */ /* 0x001fe20000010000 */
[----:B--2---:R-:W-:Y:S01]  /*2280*/  FADD.FTZ R59, R39, 1 ;  /* 0x3f800000273b7421 */ /* 0x004fe20000010000 */
[----:B------:R-:W-:Y:S01]  /*2290*/  FMUL.FTZ R55, R27, -1.4426950216293334961 ;  /* 0xbfb8aa3b1b377820 */ /* 0x000fe20000410000 */
[----:B------:R-:W0:Y:S01]  /*22a0*/  MUFU.EX2 R18, R18 ;  /* 0x0000001200127308 */ /* 0x000e220000000800 */
[--C-:B------:R-:W-:Y:S01]  /*22b0*/  FFMA.FTZ R44, R25, R61, R26.reuse ;  /* 0x0000003d192c7223 */ /* 0x100fe2000001001a */
[----:B------:R-:W-:Y:S01]  /*22c0*/  FFMA.FTZ R49, R49, R25, R26 ;  /* 0x0000001931317223 */ /* 0x000fe2000001001a */
[----:B------:R-:W-:Y:S01]  /*22d0*/  FMUL.FTZ R12, R47, -1.4426950216293334961 ;  /* 0xbfb8aa3b2f0c7820 */ /* 0x000fe20000410000 */
[----:B------:R-:W-:Y:S01]  /*22e0*/  FADD.FTZ R56, R16, -R28 ;  /* 0x8000001c10387221 */ /* 0x000fe20000010000 */
[----:B------:R-:W-:Y:S01]  /*22f0*/  FMUL.FTZ R16, R46, -1.4426950216293334961 ;  /* 0xbfb8aa3b2e107820 */ /* 0x000fe20000410000 */
[----:B------:R-:W-:Y:S01]  /*2300*/  FMUL.FTZ R24, R31, -1.4426950216293334961 ;  /* 0xbfb8aa3b1f187820 */ /* 0x000fe20000410000 */
[----:B------:R-:W-:Y:S01]  /*2310*/  FMUL.FTZ R41, R15, -1.4426950216293334961 ;  /* 0xbfb8aa3b0f297820 */ /* 0x000fe20000410000 */
[----:B------:R-:W2:Y:S01]  /*2320*/  MUFU.RCP R58, R58 ;  /* 0x0000003a003a7308 */ /* 0x000ea20000001000 */
[----:B------:R-:W-:Y:S01]  /*2330*/  FMUL.FTZ R28, R29, R56 ;  /* 0x000000381d1c7220 */ /* 0x000fe20000410000 */
[----:B------:R-:W-:Y:S01]  /*2340*/  FMUL.FTZ R56, R23, -1.4426950216293334961 ;  /* 0xbfb8aa3b17387820 */ /* 0x000fe20000410000 */
[----:B------:R-:W-:Y:S01]  /*2350*/  FMUL.FTZ R10, R21, -1.4426950216293334961 ;  /* 0xbfb8aa3b150a7820 */ /* 0x000fe20000410000 */
[----:B-1----:R-:W-:Y:S01]  /*2360*/  IADD3 R8, P1, PT, R8, UR6, RZ ;  /* 0x0000000608087c10 */ /* 0x002fe2000ff3e0ff */
[----:B------:R-:W-:-:S03]  /*2370*/  FFMA.FTZ R28, R25, R28, R26 ;  /* 0x0000001c191c7223 */ /* 0x000fc6000001001a */
[----:B------:R-:W1:Y:S01]  /*2380*/  MUFU.RCP R59, R59 ;  /* 0x0000003b003b7308 */ /* 0x000e620000001000 */
[----:B0-----:R-:W-:Y:S01]  /*2390*/  FADD.FTZ R61, R18, 1 ;  /* 0x3f800000123d7421 */ /* 0x001fe20000010000 */
[----:B------:R-:W-:Y:S02]  /*23a0*/  IADD3.X R9, PT, PT, R9, UR7, RZ, P1, !PT ;  /* 0x0000000709097c10 */ /* 0x000fe40008ffe4ff */
[----:B------:R-:W-:-:S04]  /*23b0*/  ISETP.LE.U32.AND P1, PT, R2, UR9, PT ;  /* 0x0000000902007c0c */ /* 0x000fc8000bf23070 */
[----:B------:R0:W3:Y:S01]  /*23c0*/  MUFU.EX2 R22, R55 ;  /* 0x0000003700167308 */ /* 0x0000e20000000800 */
[----:B--2---:R-:W-:Y:S01]  /*23d0*/  FMUL.FTZ R18, R0, R58 ;  /* 0x0000003a00127220 */ /* 0x004fe20000410000 */
[----:B------:R-:W-:-:S06]  /*23e0*/  FMUL.FTZ R0, R36, -1.4426950216293334961 ;  /* 0xbfb8aa3b24007820 */ /* 0x000fcc0000410000 */
[----:B------:R-:W2:Y:S01]  /*23f0*/  MUFU.RCP R61, R61 ;  /* 0x0000003d003d7308 */ /* 0x000ea20000001000 */
[----:B-1----:R-:W-:Y:S01]  /*2400*/  FMUL.FTZ R58, R42, R59 ;  /* 0x0000003b2a3a7220 */ /* 0x002fe20000410000 */
[----:B0-----:R-:W-:Y:S01]  /*2410*/  FMUL.FTZ R55, R49, -1.4426950216293334961 ;  /* 0xbfb8aa3b31377820 */ /* 0x001fe20000410000 */
[----:B------:R-:W-:-:S05]  /*2420*/  FMUL.FTZ R42, R52, -1.4426950216293334961 ;  /* 0xbfb8aa3b342a7820 */ /* 0x000fca0000410000 */
[----:B------:R-:W0:Y:S01]  /*2430*/  MUFU.EX2 R12, R12 ;  /* 0x0000000c000c7308 */ /* 0x000e220000000800 */
[----:B---3--:R-:W-:Y:S01]  /*2440*/  FADD.FTZ R59, R22, 1 ;  /* 0x3f800000163b7421 */ /* 0x008fe20000010000 */
[----:B------:R-:W-:Y:S01]  /*2450*/  FADD.FTZ R22, R11, 1 ;  /* 0x3f8000000b167421 */ /* 0x000fe20000010000 */
[----:B------:R-:W-:-:S05]  /*2460*/  FMUL.FTZ R11, R13, -1.4426950216293334961 ;  /* 0xbfb8aa3b0d0b7820 */ /* 0x000fca0000410000 */
[----:B------:R1:W3:Y:S01]  /*2470*/  MUFU.EX2 R19, R55 ;  /* 0x0000003700137308 */ /* 0x0002e20000000800 */
[----:B--2---:R-:W-:Y:S01]  /*2480*/  FMUL.FTZ R39, R14, R61 ;  /* 0x0000003d0e277220 */ /* 0x004fe20000410000 */
[----:B------:R-:W-:-:S04]  /*2490*/  FMUL.FTZ R14, R37, -1.4426950216293334961 ;  /* 0xbfb8aa3b250e7820 */ /* 0x000fc80000410000 */
[----:B------:R-:W-:Y:S02]  /*24a0*/  F2FP.F16.F32.PACK_AB R18, R39, R18 ;  /* 0x000000122712723e */ /* 0x000fe400000000ff */
[----:B------:R-:W2:Y:S01]  /*24b0*/  MUFU.RCP R59, R59 ;  /* 0x0000003b003b7308 */ /* 0x000ea20000001000 */
[----:B-1----:R-:W-:Y:S01]  /*24c0*/  FMUL.FTZ R55, R29, R20 ;  /* 0x000000141d377220 */ /* 0x002fe20000410000 */
[----:B0-----:R-:W-:Y:S01]  /*24d0*/  FADD.FTZ R61, R12, 1 ;  /* 0x3f8000000c3d7421 */ /* 0x001fe20000010000 */
[----:B------:R-:W-:Y:S01]  /*24e0*/  FMUL.FTZ R29, R28, -1.4426950216293334961 ;  /* 0xbfb8aa3b1c1d7820 */ /* 0x000fe20000410000 */
[----:B------:R-:W-:Y:S01]  /*24f0*/  FMUL.FTZ R12, R51, -1.4426950216293334961 ;  /* 0xbfb8aa3b330c7820 */ /* 0x000fe20000410000 */
[----:B------:R-:W-:Y:S01]  /*2500*/  FFMA.FTZ R38, R25, R55, R26 ;  /* 0x0000003719267223 */ /* 0x000fe2000001001a */
[----:B------:R-:W-:Y:S01]  /*2510*/  FMUL.FTZ R55, R43, -1.4426950216293334961 ;  /* 0xbfb8aa3b2b377820 */ /* 0x000fe20000410000 */
[----:B------:R-:W-:Y:S01]  /*2520*/  FMUL.FTZ R26, R30, -1.4426950216293334961 ;  /* 0xbfb8aa3b1e1a7820 */ /* 0x000fe20000410000 */
[----:B------:R-:W0:Y:S01]  /*2530*/  MUFU.EX2 R16, R16 ;  /* 0x0000001000107308 */ /* 0x000e220000000800 */
[----:B---3--:R-:W-:Y:S01]  /*2540*/  FADD.FTZ R19, R19, 1 ;  /* 0x3f80000013137421 */ /* 0x008fe20000010000 */
[----:B------:R-:W-:-:S06]  /*2550*/  FMUL.FTZ R25, R38, -1.4426950216293334961 ;  /* 0xbfb8aa3b26197820 */ /* 0x000fcc0000410000 */
[----:B------:R1:W-:Y:S01]  /*2560*/  MUFU.EX2 R20, R56 ;  /* 0x0000003800147308 */ /* 0x0003e20000000800 */
[----:B--2---:R-:W-:-:S07]  /*2570*/  FMUL.FTZ R27, R27, R59 ;  /* 0x0000003b1b1b7220 */ /* 0x004fce0000410000 */
[----:B------:R-:W2:Y:S01]  /*2580*/  MUFU.EX2 R24, R24 ;  /* 0x0000001800187308 */ /* 0x000ea20000000800 */
[----:B-1----:R-:W-:Y:S01]  /*2590*/  FMUL.FTZ R56, R45, -1.4426950216293334961 ;  /* 0xbfb8aa3b2d387820 */ /* 0x002fe20000410000 */
[----:B0-----:R-:W-:Y:S01]  /*25a0*/  FADD.FTZ R59, R16, 1 ;  /* 0x3f800000103b7421 */ /* 0x001fe20000010000 */
[----:B------:R-:W-:-:S05]  /*25b0*/  FMUL.FTZ R16, R33, -1.4426950216293334961 ;  /* 0xbfb8aa3b21107820 */ /* 0x000fca0000410000 */
[----:B------:R-:W0:Y:S08]  /*25c0*/  MUFU.EX2 R41, R41 ;  /* 0x0000002900297308 */ /* 0x000e300000000800 */
[----:B------:R-:W1:Y:S01]  /*25d0*/  MUFU.EX2 R55, R55 ;  /* 0x0000003700377308 */ /* 0x000e620000000800 */
[----:B--2---:R-:W-:-:S07]  /*25e0*/  FADD.FTZ R24, R24, 1 ;  /* 0x3f80000018187421 */ /* 0x004fce0000010000 */
[----:B------:R-:W2:Y:S01]  /*25f0*/  MUFU.EX2 R56, R56 ;  /* 0x0000003800387308 */ /* 0x000ea20000000800 */
[----:B0-----:R-:W-:-:S07]  /*2600*/  FADD.FTZ R41, R41, 1 ;  /* 0x3f80000029297421 */ /* 0x001fce0000010000 */
[----:B------:R0:W3:Y:S01]  /*2610*/  MUFU.RCP R60, R61 ;  /* 0x0000003d003c7308 */ /* 0x0000e20000001000 */
[----:B-1----:R-:W-:-:S07]  /*2620*/  FADD.FTZ R55, R55, 1 ;  /* 0x3f80000037377421 */ /* 0x002fce0000010000 */
[----:B------:R-:W-:Y:S01]  /*2630*/  MUFU.EX2 R26, R26 ;  /* 0x0000001a001a7308 */ /* 0x000fe20000000800 */
[----:B0-----:R-:W-:Y:S01]  /*2640*/  FADD.FTZ R61, R20, 1 ;  /* 0x3f800000143d7421 */ /* 0x001fe20000010000 */
[----:B--2---:R-:W-:-:S06]  /*2650*/  FADD.FTZ R56, R56, 1 ;  /* 0x3f80000038387421 */ /* 0x004fcc0000010000 */
[----:B------:R-:W0:Y:S01]  /*2660*/  MUFU.RCP R19, R19 ;  /* 0x0000001300137308 */ /* 0x000e220000001000 */
[----:B---3--:R-:W-:-:S07]  /*2670*/  FMUL.FTZ R60, R47, R60 ;  /* 0x0000003c2f3c7220 */ /* 0x008fce0000410000 */
[----:B------:R-:W1:Y:S08]  /*2680*/  MUFU.RCP R59, R59 ;  /* 0x0000003b003b7308 */ /* 0x000e700000001000 */
[----:B------:R-:W2:Y:S01]  /*2690*/  MUFU.EX2 R29, R29 ;  /* 0x0000001d001d7308 */ /* 0x000ea20000000800 */
[----:B0-----:R-:W-:Y:S01]  /*26a0*/  FMUL.FTZ R20, R49, R19 ;  /* 0x0000001331147220 */ /* 0x001fe20000410000 */
[----:B------:R-:W-:-:S06]  /*26b0*/  FMUL.FTZ R19, R50, -1.4426950216293334961 ;  /* 0xbfb8aa3b32137820 */ /* 0x000fcc0000410000 */
[----:B------:R-:W0:Y:S01]  /*26c0*/  MUFU.RCP R22, R22 ;  /* 0x0000001600167308 */ /* 0x000e220000001000 */
[----:B-1----:R-:W-:-:S07]  /*26d0*/  FMUL.FTZ R46, R46, R59 ;  /* 0x0000003b2e2e7220 */ /* 0x002fce0000410000 */
[----:B------:R-:W1:Y:S01]  /*26e0*/  MUFU.RCP R24, R24 ;  /* 0x0000001800187308 */ /* 0x000e620000001000 */
[----:B--2---:R-:W-:-:S07]  /*26f0*/  FADD.FTZ R59, R29, 1 ;  /* 0x3f8000001d3b7421 */ /* 0x004fce0000010000 */
[----:B------:R2:W3:Y:S01]  /*2700*/  MUFU.RCP R47, R61 ;  /* 0x0000003d002f7308 */ /* 0x0004e20000001000 */
[----:B0-----:R-:W-:Y:S01]  /*2710*/  FMUL.FTZ R17, R17, R22 ;  /* 0x0000001611117220 */ /* 0x001fe20000410000 */
[----:B------:R-:W-:-:S04]  /*2720*/  FMUL.FTZ R22, R54, -1.4426950216293334961 ;  /* 0xbfb8aa3b36167820 */ /* 0x000fc80000410000 */
[----:B------:R-:W-:Y:S02]  /*2730*/  F2FP.F16.F32.PACK_AB R60, R60, R17 ;  /* 0x000000113c3c723e */ /* 0x000fe400000000ff */
[----:B------:R-:W0:Y:S01]  /*2740*/  MUFU.RCP R41, R41 ;  /* 0x0000002900297308 */ /* 0x000e220000001000 */
[----:B--2---:R-:W-:Y:S01]  /*2750*/  FADD.FTZ R61, R26, 1 ;  /* 0x3f8000001a3d7421 */ /* 0x004fe20000010000 */
[----:B-1----:R-:W-:Y:S01]  /*2760*/  FMUL.FTZ R31, R31, R24 ;  /* 0x000000181f1f7220 */ /* 0x002fe20000410000 */
[----:B------:R-:W-:Y:S01]  /*2770*/  FMUL.FTZ R24, R53, -1.4426950216293334961 ;  /* 0xbfb8aa3b35187820 */ /* 0x000fe20000410000 */
[----:B------:R-:W-:-:S03]  /*2780*/  FMUL.FTZ R26, R32, -1.4426950216293334961 ;  /* 0xbfb8aa3b201a7820 */ /* 0x000fc60000410000 */
[----:B------:R-:W-:Y:S01]  /*2790*/  F2FP.F16.F32.PACK_AB R46, R46, R31 ;  /* 0x0000001f2e2e723e */ /* 0x000fe200000000ff */
[----:B------:R-:W1:Y:S01]  /*27a0*/  MUFU.RCP R49, R55 ;  /* 0x0000003700317308 */ /* 0x000e620000001000 */
[----:B---3--:R-:W-:Y:S01]  /*27b0*/  FMUL.FTZ R47, R23, R47 ;  /* 0x0000002f172f7220 */ /* 0x008fe20000410000 */
[----:B------:R-:W-:-:S06]  /*27c0*/  FMUL.FTZ R23, R44, -1.4426950216293334961 ;  /* 0xbfb8aa3b2c177820 */ /* 0x000fcc0000410000 */
[----:B------:R-:W2:Y:S01]  /*27d0*/  MUFU.RCP R29, R61 ;  /* 0x0000003d001d7308 */ /* 0x000ea20000001000 */
[----:B0-----:R-:W-:Y:S01]  /*27e0*/  FMUL.FTZ R41, R15, R41 ;  /* 0x000000290f297220 */ /* 0x001fe20000410000 */
[----:B------:R-:W-:-:S06]  /*27f0*/  FMUL.FTZ R15, R48, -1.4426950216293334961 ;  /* 0xbfb8aa3b300f7820 */ /* 0x000fcc0000410000 */
[----:B------:R-:W0:Y:S01]  /*2800*/  MUFU.RCP R56, R56 ;  /* 0x0000003800387308 */ /* 0x000e220000001000 */
[----:B-1----:R-:W-:Y:S01]  /*2810*/  FMUL.FTZ R49, R43, R49 ;  /* 0x000000312b317220 */ /* 0x002fe20000410000 */
[----:B------:R-:W-:-:S06]  /*2820*/  FMUL.FTZ R43, R35, -1.4426950216293334961 ;  /* 0xbfb8aa3b232b7820 */ /* 0x000fcc0000410000 */
[----:B------:R-:W1:Y:S01]  /*2830*/  MUFU.EX2 R10, R10 ;  /* 0x0000000a000a7308 */ /* 0x000e620000000800 */
[----:B--2---:R-:W-:Y:S01]  /*2840*/  FMUL.FTZ R30, R30, R29 ;  /* 0x0000001d1e1e7220 */ /* 0x004fe20000410000 */
[----:B------:R-:W-:-:S04]  /*2850*/  FMUL.FTZ R29, R34, -1.4426950216293334961 ;  /* 0xbfb8aa3b221d7820 */ /* 0x000fc80000410000 */
[----:B------:R-:W-:Y:S02]  /*2860*/  F2FP.F16.F32.PACK_AB R30, R49, R30 ;  /* 0x0000001e311e723e */ /* 0x000fe400000000ff */
[----:B------:R-:W2:Y:S01]  /*2870*/  MUFU.EX2 R12, R12 ;  /* 0x0000000c000c7308 */ /* 0x000ea20000000800 */
[----:B0-----:R-:W-:Y:S01]  /*2880*/  FMUL.FTZ R55, R45, R56 ;  /* 0x000000382d377220 */ /* 0x001fe20000410000 */
[----:B------:R-:W-:-:S06]  /*2890*/  FMUL.FTZ R45, R57, -1.4426950216293334961 ;  /* 0xbfb8aa3b392d7820 */ /* 0x000fcc0000410000 */
[----:B------:R-:W0:Y:S01]  /*28a0*/  MUFU.RCP R59, R59 ;  /* 0x0000003b003b7308 */ /* 0x000e220000001000 */
[----:B-1----:R-:W-:-:S07]  /*28b0*/  FADD.FTZ R10, R10, 1 ;  /* 0x3f8000000a0a7421 */ /* 0x002fce0000010000 */
[----:B------:R-:W1:Y:S01]  /*28c0*/  MUFU.EX2 R0, R0 ;  /* 0x0000000000007308 */ /* 0x000e620000000800 */
[----:B--2---:R-:W-:-:S07]  /*28d0*/  FADD.FTZ R12, R12, 1 ;  /* 0x3f8000000c0c7421 */ /* 0x004fce0000010000 */
[----:B------:R-:W2:Y:S01]  /*28e0*/  MUFU.EX2 R14, R14 ;  /* 0x0000000e000e7308 */ /* 0x000ea20000000800 */
[----:B0-----:R-:W-:-:S05]  /*28f0*/  FMUL.FTZ R28, R28, R59 ;  /* 0x0000003b1c1c7220 */ /* 0x001fca0000410000 */
[----:B------:R-:W-:Y:S02]  /*2900*/  F2FP.F16.F32.PACK_AB R47, R28, R47 ;  /* 0x0000002f1c2f723e */ /* 0x000fe400000000ff */
[----:B------:R-:W0:Y:S01]  /*2910*/  MUFU.EX2 R11, R11 ;  /* 0x0000000b000b7308 */ /* 0x000e220000000800 */
[----:B-1----:R-:W-:Y:S02]  /*2920*/  FADD.FTZ R59, R0, 1 ;  /* 0x3f800000003b7421 */ /* 0x002fe40000010000 */
[----:B------:R1:W-:Y:S05]  /*2930*/  STG.E.64 desc[UR12][R8.64+0x2800], R46 ;  /* 0x0028002e08007986 */ /* 0x0003ea000c101b0c */
[----:B------:R-:W3:Y:S01]  /*2940*/  MUFU.EX2 R22, R22 ;  /* 0x0000001600167308 */ /* 0x000ee20000000800 */
[----:B--2---:R-:W-:-:S07]  /*2950*/  FADD.FTZ R0, R14, 1 ;  /* 0x3f8000000e007421 */ /* 0x004fce0000010000 */
[----:B------:R-:W2:Y:S01]  /*2960*/  MUFU.EX2 R24, R24 ;  /* 0x0000001800187308 */ /* 0x000ea20000000800 */
[----:B0-----:R-:W-:-:S07]  /*2970*/  FADD.FTZ R14, R11, 1 ;  /* 0x3f8000000b0e7421 */ /* 0x001fce0000010000 */
[----:B------:R-:W0:Y:S01]  /*2980*/  MUFU.EX2 R23, R23 ;  /* 0x0000001700177308 */ /* 0x000e220000000800 */
[----:B---3--:R-:W-:-:S07]  /*2990*/  FADD.FTZ R11, R22, 1 ;  /* 0x3f800000160b7421 */ /* 0x008fce0000010000 */
        /* <DEDUP_REMOVED lines=18> */
[----:B------:R-:W3:Y:S01]  /*2ac0*/  MUFU.RCP R10, R10 ;  /* 0x0000000a000a7308 */ /* 0x000ee20000001000 */
[----:B--2---:R-:W-:-:S07]  /*2ad0*/  FADD.FTZ R29, R29, 1 ;  /* 0x3f8000001d1d7421 */ /* 0x004fce0000010000 */
[----:B------:R-:W2:Y:S01]  /*2ae0*/  MUFU.RCP R12, R12 ;  /* 0x0000000c000c7308 */ /* 0x000ea20000001000 */
[----:B0-----:R-:W-:-:S07]  /*2af0*/  FADD.FTZ R45, R45, 1 ;  /* 0x3f8000002d2d7421 */ /* 0x001fce0000010000 */
[----:B------:R-:W0:Y:S01]  /*2b00*/  MUFU.RCP R25, R25 ;  /* 0x0000001900197308 */ /* 0x000e220000001000 */
[----:B---3--:R-:W-:-:S07]  /*2b10*/  FMUL.FTZ R10, R21, R10 ;  /* 0x0000000a150a7220 */ /* 0x008fce0000410000 */
[----:B------:R-:W3:Y:S01]  /*2b20*/  MUFU.RCP R59, R59 ;  /* 0x0000003b003b7308 */ /* 0x000ee20000001000 */
[----:B--2---:R-:W-:-:S07]  /*2b30*/  FMUL.FTZ R51, R51, R12 ;  /* 0x0000000c33337220 */ /* 0x004fce0000410000 */
[----:B------:R-:W2:Y:S01]  /*2b40*/  MUFU.RCP R14, R14 ;  /* 0x0000000e000e7308 */ /* 0x000ea20000001000 */
[----:B0-----:R-:W-:-:S05]  /*2b50*/  FMUL.FTZ R38, R38, R25 ;  /* 0x0000001926267220 */ /* 0x001fca0000410000 */
[----:B------:R-:W-:Y:S02]  /*2b60*/  F2FP.F16.F32.PACK_AB R31, R38, R55 ;  /* 0x00000037261f723e */ /* 0x000fe400000000ff */
[----:B------:R-:W0:Y:S01]  /*2b70*/  MUFU.RCP R16, R16 ;  /* 0x0000001000107308 */ /* 0x000e220000001000 */
[----:B---3--:R-:W-:Y:S02]  /*2b80*/  FMUL.FTZ R59, R36, R59 ;  /* 0x0000003b243b7220 */ /* 0x008fe40000410000 */
[----:B------:R1:W-:Y:S05]  /*2b90*/  STG.E.64 desc[UR12][R8.64+0x5000], R30 ;  /* 0x0050001e08007986 */ /* 0x0003ea000c101b0c */
[----:B------:R-:W3:Y:S01]  /*2ba0*/  MUFU.RCP R19, R19 ;  /* 0x0000001300137308 */ /* 0x000ee20000001000 */
[----:B--2---:R-:W-:-:S07]  /*2bb0*/  FMUL.FTZ R14, R13, R14 ;  /* 0x0000000e0d0e7220 */ /* 0x004fce0000410000 */
[----:B------:R-:W2:Y:S01]  /*2bc0*/  MUFU.RCP R0, R0 ;  /* 0x0000000000007308 */ /* 0x000ea20000001000 */
[----:B0-----:R-:W-:-:S07]  /*2bd0*/  FMUL.FTZ R16, R33, R16 ;  /* 0x0000001021107220 */ /* 0x001fce0000410000 */
[----:B------:R-:W0:Y:S01]  /*2be0*/  MUFU.RCP R61, R42 ;  /* 0x0000002a003d7308 */ /* 0x000e220000001000 */
[----:B---3--:R-:W-:-:S07]  /*2bf0*/  FMUL.FTZ R19, R50, R19 ;  /* 0x0000001332137220 */ /* 0x008fce0000410000 */
[----:B------:R-:W3:Y:S01]  /*2c00*/  MUFU.RCP R11, R11 ;  /* 0x0000000b000b7308 */ /* 0x000ee20000001000 */
[----:B--2---:R-:W-:-:S07]  /*2c10*/  FMUL.FTZ R0, R37, R0 ;  /* 0x0000000025007220 */ /* 0x004fce0000410000 */
[----:B------:R-:W2:Y:S01]  /*2c20*/  MUFU.RCP R15, R15 ;  /* 0x0000000f000f7308 */ /* 0x000ea20000001000 */
[----:B0-----:R-:W-:Y:S01]  /*2c30*/  FMUL.FTZ R25, R52, R61 ;  /* 0x0000003d34197220 */ /* 0x001fe20000410000 */
[----:B------:R-:W-:-:S04]  /*2c40*/  F2FP.F16.F32.PACK_AB R61, R20, R41 ;  /* 0x00000029143d723e */ /* 0x000fc800000000ff */
[----:B------:R-:W-:Y:S01]  /*2c50*/  F2FP.F16.F32.PACK_AB R25, R25, R0 ;  /* 0x000000001919723e */ /* 0x000fe200000000ff */
[----:B------:R1:W-:Y:S01]  /*2c60*/  STG.E.64 desc[UR12][R8.64], R60 ;  /* 0x0000003c08007986 */ /* 0x0003e2000c101b0c */
[----:B------:R-:W0:Y:S01]  /*2c70*/  MUFU.RCP R22, R22 ;  /* 0x0000001600167308 */ /* 0x000e220000001000 */
[----:B---3--:R-:W-:Y:S01]  /*2c80*/  FMUL.FTZ R11, R54, R11 ;  /* 0x0000000b360b7220 */ /* 0x008fe20000410000 */
[----:B------:R-:W-:-:S04]  /*2c90*/  MOV R0, UR5 ;  /* 0x0000000500007c02 */ /* 0x000fc80008000f00 */
[----:B------:R-:W-:Y:S02]  /*2ca0*/  ISETP.GE.AND.EX P1, PT, R0, R3, PT, P1 ;  /* 0x000000030000720c */ /* 0x000fe40003f26310 */
[----:B------:R-:W3:Y:S01]  /*2cb0*/  MUFU.RCP R24, R24 ;  /* 0x0000001800187308 */ /* 0x000ee20000001000 */
[----:B--2---:R-:W-:-:S05]  /*2cc0*/  FMUL.FTZ R48, R48, R15 ;  /* 0x0000000f30307220 */ /* 0x004fca0000410000 */
[----:B------:R-:W-:Y:S02]  /*2cd0*/  F2FP.F16.F32.PACK_AB R11, R48, R11 ;  /* 0x0000000b300b723e */ /* 0x000fe400000000ff */
[----:B------:R-:W2:Y:S01]  /*2ce0*/  MUFU.RCP R23, R23 ;  /* 0x0000001700177308 */ /* 0x000ea20000001000 */
[----:B0-----:R-:W-:-:S07]  /*2cf0*/  FMUL.FTZ R22, R53, R22 ;  /* 0x0000001635167220 */ /* 0x001fce0000410000 */
[----:B------:R-:W0:Y:S01]  /*2d00*/  MUFU.RCP R21, R29 ;  /* 0x0000001d00157308 */ /* 0x000e220000001000 */
[----:B---3--:R-:W-:Y:S01]  /*2d10*/  FMUL.FTZ R13, R44, R24 ;  /* 0x000000182c0d7220 */ /* 0x008fe20000410000 */
[----:B------:R-:W-:Y:S02]  /*2d20*/  F2FP.F16.F32.PACK_AB R24, R59, R10 ;  /* 0x0000000a3b18723e */ /* 0x000fe400000000ff */
[----:B------:R-:W-:Y:S02]  /*2d30*/  F2FP.F16.F32.PACK_AB R10, R51, R14 ;  /* 0x0000000e330a723e */ /* 0x000fe400000000ff */
[----:B------:R-:W-:Y:S01]  /*2d40*/  F2FP.F16.F32.PACK_AB R13, R13, R22 ;  /* 0x000000160d0d723e */ /* 0x000fe200000000ff */
[----:B------:R1:W-:Y:S01]  /*2d50*/  STG.E.64 desc[UR12][R8.64+0x7800], R24 ;  /* 0x0078001808007986 */ /* 0x0003e2000c101b0c */
[----:B------:R-:W3:Y:S01]  /*2d60*/  MUFU.RCP R26, R26 ;  /* 0x0000001a001a7308 */ /* 0x000ee20000001000 */
[----:B--2---:R-:W-:Y:S02]  /*2d70*/  FMUL.FTZ R23, R32, R23 ;  /* 0x0000001720177220 */ /* 0x004fe40000410000 */
[----:B------:R1:W-:Y:S05]  /*2d80*/  STG.E.64 desc[UR12][R8.64+0xa000], R10 ;  /* 0x00a0000a08007986 */ /* 0x0003ea000c101b0c */
[----:B------:R-:W2:Y:S01]  /*2d90*/  MUFU.RCP R12, R45 ;  /* 0x0000002d000c7308 */ /* 0x000ea20000001000 */
[----:B0-----:R-:W-:-:S05]  /*2da0*/  FMUL.FTZ R34, R34, R21 ;  /* 0x0000001522227220 */ /* 0x001fca0000410000 */
[----:B------:R-:W-:Y:S01]  /*2db0*/  F2FP.F16.F32.PACK_AB R34, R34, R23 ;  /* 0x000000172222723e */ /* 0x000fe200000000ff */
[----:B---3--:R-:W-:Y:S01]  /*2dc0*/  FMUL.FTZ R26, R35, R26 ;  /* 0x0000001a231a7220 */ /* 0x008fe20000410000 */
[----:B--2---:R-:W-:Y:S01]  /*2dd0*/  FMUL.FTZ R57, R57, R12 ;  /* 0x0000000c39397220 */ /* 0x004fe20000410000 */
[----:B------:R-:W-:Y:S02]  /*2de0*/  F2FP.F16.F32.PACK_AB R12, R19, R16 ;  /* 0x00000010130c723e */ /* 0x000fe400000000ff */
[----:B------:R-:W-:Y:S02]  /*2df0*/  F2FP.F16.F32.PACK_AB R19, R27, R58 ;  /* 0x0000003a1b13723e */ /* 0x000fe400000000ff */
[----:B------:R-:W-:Y:S01]  /*2e00*/  F2FP.F16.F32.PACK_AB R35, R57, R26 ;  /* 0x0000001a3923723e */ /* 0x000fe200000000ff */
[----:B------:R1:W-:Y:S04]  /*2e10*/  STG.E.64 desc[UR12][R8.64+0xc800], R12 ;  /* 0x00c8000c08007986 */ /* 0x0003e8000c101b0c */
[----:B------:R1:W-:Y:S04]  /*2e20*/  STG.E.64 desc[UR12][R8.64+0xf000], R34 ;  /* 0x00f0002208007986 */ /* 0x0003e8000c101b0c */
[----:B------:R1:W-:Y:S01]  /*2e30*/  STG.E.64 desc[UR12][R8.64+0x11800], R18 ;  /* 0x0118001208007986 */ /* 0x0003e2000c101b0c */
[----:B------:R-:W-:Y:S05]  /*2e40*/  @!P1 BRA `(.L_x_1176) ;  /* 0xffffffd000f89947 */ /* 0x000fea000383ffff */
[----:B------:R-:W-:Y:S05]  /*2e50*/  EXIT ;  /* 0x000000000000794d */ /* 0x000fea0003800000 */
.L_x_1177:
        /* <DEDUP_REMOVED lines=10> */
.L_x_1278:


//--------------------- .text._ZN13group_norm_v214gn_cuda_kernelI6__halfLi320ELi1ELi16ELi80ELi1024ELb1ELi64ELi320ELi320ELi4ELb1ELi9ELb0ELb0ENS_16CompileConditionILi1000EEEEEvPT_PKS4_S7_S7_flPfS8_Pj --------------------------
	.section	.text._ZN13group_norm_v214gn_cuda_kernelI6__halfLi320ELi1ELi16ELi80ELi1024ELb1ELi64ELi320ELi320ELi4ELb1ELi9ELb0ELb0ENS_16CompileConditionILi1000EEEEEvPT_PKS4_S7_S7_flPfS8_Pj,"ax",@progbits
	.align	128
        .global         _ZN13group_norm_v214gn_cuda_kernelI6__halfLi320ELi1ELi16ELi80ELi1024ELb1ELi64ELi320ELi320ELi4ELb1ELi9ELb0ELb0ENS_16CompileConditionILi1000EEEEEvPT_PKS4_S7_S7_flPfS8_Pj
        .type           _ZN13group_norm_v214gn_cuda_kernelI6__halfLi320ELi1ELi16ELi80ELi1024ELb1ELi64ELi320ELi320ELi4ELb1ELi9ELb0ELb0ENS_16CompileConditionILi1000EEEEEvPT_PKS4_S7_S7_flPfS8_Pj,@function
        .size           _ZN13group_norm_v214gn_cuda_kernelI6__halfLi320ELi1ELi16ELi80ELi1024ELb1ELi64ELi320ELi320ELi4ELb1ELi9ELb0ELb0ENS_16CompileConditionILi1000EEEEEvPT_PKS4_S7_S7_flPfS8_Pj,(.L_x_1279 - _ZN13group_norm_v214gn_cuda_kernelI6__halfLi320ELi1ELi16ELi80ELi1024ELb1ELi64ELi320ELi320ELi4ELb1ELi9ELb0ELb0ENS_16CompileConditionILi1000EEEEEvPT_PKS4_S7_S7_flPfS8_Pj)
        .other          _ZN13group_norm_v214gn_cuda_kernelI6__halfLi320ELi1ELi16ELi80ELi1024ELb1ELi64ELi320ELi320ELi4ELb1ELi9ELb0ELb0ENS_16CompileConditionILi1000EEEEEvPT_PKS4_S7_S7_flPfS8_Pj,@"STO_CUDA_ENTRY STV_DEFAULT"
_ZN13group_norm_v214gn_cuda_kernelI6__halfLi320ELi1ELi16ELi80ELi1024ELb1ELi64ELi320ELi320ELi4ELb1ELi9ELb0ELb0ENS_16CompileConditionILi1000EEEEEvPT_PKS4_S7_S7_flPfS8_Pj:
.text._ZN13group_norm_v214gn_cuda_kernelI6__halfLi320ELi1ELi16ELi80ELi1024ELb1ELi64ELi320ELi320ELi4ELb1ELi9ELb0ELb0ENS_16CompileConditionILi1000EEEEEvPT_PKS4_S7_S7_flPfS8_Pj:
        /* <DEDUP_REMOVED lines=55> */
.L_x_1186:
[C---:B------:R-:W-:Y:S01]  /*0370*/  LOP3.LUT R18, R41.reuse, 0x3, RZ, 0xc0, !PT ;  /* 0x0000000329127812 */ /* 0x040fe200078ec0ff */
[----:B------:R-:W0:Y:S01]  /*0380*/  LDCU.64 UR4, c[0x0][0x388] ;  /* 0x00007100ff0477ac */ /* 0x000e220008000a00 */
[--C-:B-1----:R-:W-:Y:S01]  /*0390*/  SHF.R.U64 R60, R41, 0x2, R40.reuse ;  /* 0x00000002293c7819 */ /* 0x102fe20000001228 */
        /* <DEDUP_REMOVED lines=38> */
[----:B------:R-:W-:Y:S01]  /*0600*/  LOP3.LUT R64, R64, 0xc, RZ, 0xc0, !PT ;  /* 0x0000000c40407812 */ /* 0x000fe200078ec0ff */
[--C-:B--2---:R-:W-:Y:S02]  /*0610*/  HADD2.F32 R3, -RZ, R58.reuse.H0_H0 ;  /* 0x2000003aff037230 */ /* 0x104fe40000004100 */
        /* <DEDUP_REMOVED lines=339> */
.L_x_1179:
[----:B------:R-:W-:Y:S05]  /*1b50*/  BSYNC.RECONVERGENT B0 ;  /* 0x0000000000007941 */ /* 0x000fea0003800200 */
.L_x_1178:
        /* <DEDUP_REMOVED lines=23> */
.L_x_1181:
[----:B------:R-:W2:Y:S04]  /*1cd0*/  LD.E.STRONG.GPU R13, desc[UR8][R8.64] ;  /* 0x00000008080d7980 */ /* 0x000ea8000c10f900 */
[----:B--2---:R-:W-:Y:S01]  /*1ce0*/  CCTL.IVALL ;  /* 0x00000000ff00798f */ /* 0x004fe20002000000 */
[----:B------:R-:W-:Y:S05]  /*1cf0*/  YIELD ;  /* 0x0000000000007946 */ /* 0x000fea0003800000 */
[----:B-----5:R-:W-:-:S04]  /*1d00*/  LOP3.LUT R13, R13, R12, RZ, 0x3c, !PT ;  /* 0x0000000c0d0d7212 */ /* 0x020fc800078e3cff */
[----:B------:R-:W-:-:S13]  /*1d10*/  ISETP.GT.AND P2, PT, R13, -0x1, PT ;  /* 0xffffffff0d00780c */ /* 0x000fda0003f44270 */
[----:B------:R-:W-:Y:S05]  /*1d20*/  @P2 BRA `(.L_x_1181) ;  /* 0xfffffffc00e82947 */ /* 0x000fea000383ffff */
.L_x_1180:
        /* <DEDUP_REMOVED lines=11> */
.L_x_1183:
[----:B------:R-:W-:Y:S05]  /*1de0*/  BSYNC.RECONVERGENT B0 ;  /* 0x0000000000007941 */ /* 0x000fea0003800200 */
.L_x_1182:
        /* <DEDUP_REMOVED lines=17> */
[----:B------:R-:W-:Y:S01]  /*1f00*/  @!P1 FMUL.FTZ R12, R12, 1.2207031431898940355e-05 ;  /* 0x374ccccd0c0c9820 */ /* 0x000fe20000410000 */
[----:B-1----:R-:W-:-:S03]  /*1f10*/  FADD.FTZ R16, R19, R16 ;  /* 0x0000001013107221 */ /* 0x002fc60000010000 */
[----:B------:R-:W-:-:S04]  /*1f20*/  @!P1 FMUL.FTZ R13, R12, R12 ;  /* 0x0000000c0c0d9220 */ /* 0x000fc80000410000 */
[----:B------:R-:W-:-:S05]  /*1f30*/  @!P1 FFMA.FTZ R13, R16, 1.2207031431898940355e-05, -R13 ;  /* 0x374ccccd100d9823 */ /* 0x000fca000001080d */
        /* <DEDUP_REMOVED lines=15> */
.L_x_1185:
[----:B------:R-:W-:Y:S05]  /*2030*/  BSYNC.RECONVERGENT B0 ;  /* 0x0000000000007941 */ /* 0x000fea0003800200 */
.L_x_1184:
[----:B------:R-:W2:Y:S01]  /*2040*/  S2UR UR5, SR_CgaCtaId ;  /* 0x00000000000579c3 */ /* 0x000ea20000008800 */
[----:B------:R-:W-:Y:S01]  /*2050*/  UMOV UR4, 0x400 ;  /* 0x0000040000047882 */ /* 0x000fe20000000000 */
[----:B------:R-:W-:Y:S01]  /*2060*/  IMAD.HI.U32 R11, R10, -0x33333333, RZ ;  /* 0xcccccccd0a0b7827 */ /* 0x000fe200078e00ff */
[----:B------:R-:W-:Y:S01]  /*2070*/  UIADD3 UR4, UPT, UPT, UR4, 0xc80, URZ ;  /* 0x00000c8004047890 */ /* 0x000fe2000fffe0ff */
[----:B------:R-:W-:Y:S02]  /*2080*/  LOP3.LUT R47, R47, 0x1, RZ, 0x3c, !PT ;  /* 0x000000012f2f7812 */ /* 0x000fe400078e3cff */
[--C-:B-----5:R-:W-:Y:S01]  /*2090*/  HADD2.F32 R19, -RZ, R7.reuse.H0_H0 ;  /* 0x20000007ff137230 */ /* 0x120fe20000004100 */
[----:B------:R-:W-:Y:S01]  /*20a0*/  LEA.HI R11, R11, -R64, RZ, 0x1a ;  /* 0x800000400b0b7211 */ /* 0x000fe200078fd0ff */
[----:B------:R-:W-:Y:S02]  /*20b0*/  HADD2.F32 R7, -RZ, R7.H1_H1 ;  /* 0x30000007ff077230 */ /* 0x000fe40000004100 */
[----:B------:R-:W-:-:S02]  /*20c0*/  HADD2.F32 R22, -RZ, R5.H1_H1 ;  /* 0x30000005ff167230 */ /* 0x000fc40000004100 */
[----:B------:R-:W-:Y:S02]  /*20d0*/  HADD2.F32 R18, -RZ, R5.H0_H0 ;  /* 0x20000005ff127230 */ /* 0x000fe40000004100 */
[--C-:B01----:R-:W-:Y:S02]  /*20e0*/  HADD2.F32 R13, -RZ, R6.reuse.H0_H0 ;  /* 0x20000006ff0d7230 */ /* 0x103fe40000004100 */
[----:B------:R-:W-:Y:S02]  /*20f0*/  HADD2.F32 R6, -RZ, R6.H1_H1 ;  /* 0x30000006ff067230 */ /* 0x000fe40000004100 */
[--C-:B------:R-:W-:Y:S02]  /*2100*/  HADD2.F32 R17, -RZ, R4.reuse.H1_H1 ;  /* 0x30000004ff117230 */ /* 0x100fe40000004100 */
        /* <DEDUP_REMOVED lines=32> */
[----:B------:R-:W-:Y:S01]  /*2310*/  FFMA.FTZ R106, R7, R106, R22 ;  /* 0x0000006a076a7223 */ /* 0x000fe20000010016 */
[----:B------:R-:W-:Y:S01]  /*2320*/  FFMA.FTZ R112, R19, R112, R18 ;  /* 0x0000007013707223 */ /* 0x000fe20000010012 */
[C---:B------:R-:W-:Y:S01]  /*2330*/  FMUL.FTZ R122, R11.reuse, R122 ;  /* 0x0000007a0b7a7220 */ /* 0x040fe20000410000 */
[C---:B------:R-:W-:Y:S01]  /*2340*/  FMUL.FTZ R88, R11.reuse, R88 ;  /* 0x000000580b587220 */ /* 0x040fe20000410000 */
[----:B------:R-:W-:Y:S01]  /*2350*/  FMUL.FTZ R113, R106, -1.4426950216293334961 ;  /* 0xbfb8aa3b6a717820 */ /* 0x000fe20000410000 */
[C---:B------:R-:W-:Y:S01]  /*2360*/  FMUL.FTZ R107, R11.reuse, R108 ;  /* 0x0000006c0b6b7220 */ /* 0x040fe20000410000 */
[--C-:B------:R-:W-:Y:S01]  /*2370*/  FFMA.FTZ R117, R6, R117, R17.reuse ;  /* 0x0000007506757223 */ /* 0x100fe20000010011 */
[----:B------:R-:W-:Y:S01]  /*2380*/  FMUL.FTZ R3, R11, R14 ;  /* 0x0000000e0b037220 */ /* 0x000fe20000410000 */
[----:B------:R-:W-:Y:S01]  /*2390*/  FFMA.FTZ R82, R7, R82, R22 ;  /* 0x0000005207527223 */ /* 0x000fe20000010016 */
[--C-:B------:R-:W-:Y:S01]  /*23a0*/  FADD.FTZ R108, R61, -R10.reuse ;  /* 0x8000000a3d6c7221 */ /* 0x100fe20000010000 */
[----:B------:R-:W-:Y:S01]  /*23b0*/  FMUL.FTZ R118, R112, -1.4426950216293334961 ;  /* 0xbfb8aa3b70767820 */ /* 0x000fe20000410000 */
[C---:B------:R-:W-:Y:S01]  /*23c0*/  FMUL.FTZ R149, R11.reuse, R150 ;  /* 0x000000960b957220 */ /* 0x040fe20000410000 */
[----:B------:R-:W-:Y:S01]  /*23d0*/  FMUL.FTZ R16, R11, R58 ;  /* 0x0000003a0b107220 */ /* 0x000fe20000410000 */
[----:B------:R0:W-:Y:S01]  /*23e0*/  MUFU.EX2 R61, R113 ;  /* 0x00000071003d7308 */ /* 0x0001e20000000800 */
[----:B------:R-:W-:Y:S01]  /*23f0*/  FADD.FTZ R120, R131, -R10 ;  /* 0x8000000a83787221 */ /* 0x000fe20000010000 */
[C---:B------:R-:W-:Y:S01]  /*2400*/  FMUL.FTZ R21, R11.reuse, R56 ;  /* 0x000000380b157220 */ /* 0x040fe20000410000 */
[----:B------:R-:W-:Y:S01]  /*2410*/  FMUL.FTZ R5, R11, R54 ;  /* 0x000000360b057220 */ /* 0x000fe20000410000 */
[----:B------:R-:W-:Y:S01]  /*2420*/  FFMA.FTZ R122, R13, R122, R12 ;  /* 0x0000007a0d7a7223 */ /* 0x000fe2000001000c */
[----:B------:R-:W-:Y:S01]  /*2430*/  FFMA.FTZ R88, R19, R88, R18 ;  /* 0x0000005813587223 */ /* 0x000fe20000010012 */
[----:B------:R-:W-:Y:S01]  /*2440*/  FMUL.FTZ R123, R117, -1.4426950216293334961 ;  /* 0xbfb8aa3b757b7820 */ /* 0x000fe20000410000 */
[----:B------:R-:W-:Y:S01]  /*2450*/  FFMA.FTZ R3, R3, R13, R12 ;  /* 0x0000000d03037223 */ /* 0x000fe2000001000c */
[C---:B------:R-:W-:Y:S01]  /*2460*/  FMUL.FTZ R79, R11.reuse, R80 ;  /* 0x000000500b4f7220 */ /* 0x040fe20000410000 */
[----:B0-----:R-:W-:Y:S01]  /*2470*/  FMUL.FTZ R113, R11, R114 ;  /* 0x000000720b717220 */ /* 0x001fe20000410000 */
[--C-:B------:R-:W-:Y:S01]  /*2480*/  FADD.FTZ R114, R111, -R10.reuse ;  /* 0x8000000a6f727221 */ /* 0x100fe20000010000 */
[----:B------:R-:W-:Y:S01]  /*2490*/  FMUL.FTZ R89, R82, -1.4426950216293334961 ;  /* 0xbfb8aa3b52597820 */ /* 0x000fe20000410000 */
[----:B------:R0:W-:Y:S01]  /*24a0*/  MUFU.EX2 R111, R118 ;  /* 0x00000076006f7308 */ /* 0x0001e20000000800 */
[----:B------:R-:W-:Y:S01]  /*24b0*/  FADD.FTZ R124, R119, -R10 ;  /* 0x8000000a777c7221 */ /* 0x000fe20000010000 */
[----:B------:R-:W-:Y:S01]  /*24c0*/  FFMA.FTZ R149, R13, R149, R12 ;  /* 0x000000950d957223 */ /* 0x000fe2000001000c */
[--C-:B------:R-:W-:Y:S01]  /*24d0*/  FFMA.FTZ R16, R16, R6, R17.reuse ;  /* 0x0000000610107223 */ /* 0x100fe20000010011 */
[--C-:B------:R-:W-:Y:S01]  /*24e0*/  FADD.FTZ R80, R83, -R10.reuse ;  /* 0x8000000a53507221 */ /* 0x100fe20000010000 */
[----:B------:R-:W-:Y:S01]  /*24f0*/  FADD.FTZ R90, R101, -R10 ;  /* 0x8000000a655a7221 */ /* 0x000fe20000010000 */
[----:B------:R-:W-:Y:S01]  /*2500*/  FFMA.FTZ R4, R21, R19, R18 ;  /* 0x0000001315047223 */ /* 0x000fe20000010012 */
[----:B------:R-:W-:Y:S01]  /*2510*/  FFMA.FTZ R5, R5, R7, R22 ;  /* 0x0000000705057223 */ /* 0x000fe20000010016 */
[--C-:B------:R-:W-:Y:S01]  /*2520*/  FADD.FTZ R70, R77, -R10.reuse ;  /* 0x8000000a4d467221 */ /* 0x100fe20000010000 */
[----:B0-----:R-:W-:Y:S01]  /*2530*/  FMUL.FTZ R118, R11, R120 ;  /* 0x000000780b767220 */ /* 0x001fe20000410000 */
[--C-:B------:R-:W-:Y:S01]  /*2540*/  FADD.FTZ R76, R95, -R10.reuse ;  /* 0x8000000a5f4c7221 */ /* 0x100fe20000010000 */
[----:B------:R-:W-:Y:S01]  /*2550*/  FMUL.FTZ R83, R11, R86 ;  /* 0x000000560b537220 */ /* 0x000fe20000410000 */
[--C-:B------:R-:W-:Y:S01]  /*2560*/  FADD.FTZ R120, R57, -R10.reuse ;  /* 0x8000000a39787221 */ /* 0x100fe20000010000 */
[----:B------:R-:W-:Y:S01]  /*2570*/  FMUL.FTZ R129, R122, -1.4426950216293334961 ;  /* 0xbfb8aa3b7a817820 */ /* 0x000fe20000410000 */
[--C-:B------:R-:W-:Y:S01]  /*2580*/  FADD.FTZ R86, R59, -R10.reuse ;  /* 0x8000000a3b567221 */ /* 0x100fe20000010000 */
[----:B------:R-:W-:Y:S01]  /*2590*/  FMUL.FTZ R95, R88, -1.4426950216293334961 ;  /* 0xbfb8aa3b585f7820 */ /* 0x000fe20000410000 */
[----:B------:R0:W-:Y:S01]  /*25a0*/  MUFU.EX2 R57, R123 ;  /* 0x0000007b00397308 */ /* 0x0001e20000000800 */
[--C-:B------:R-:W-:Y:S01]  /*25b0*/  FADD.FTZ R130, R137, -R10.reuse ;  /* 0x8000000a89827221 */ /* 0x100fe20000010000 */
[----:B------:R-:W-:Y:S01]  /*25c0*/  FMUL.FTZ R15, R3, -1.4426950216293334961 ;  /* 0xbfb8aa3b030f7820 */ /* 0x000fe20000410000 */
[C---:B------:R-:W-:Y:S01]  /*25d0*/  FMUL.FTZ R21, R11.reuse, R52 ;  /* 0x000000340b157220 */ /* 0x040fe20000410000 */
[----:B------:R-:W-:Y:S01]  /*25e0*/  FMUL.FTZ R24, R11, R24 ;  /* 0x000000180b187220 */ /* 0x000fe20000410000 */
[--C-:B------:R-:W-:Y:S01]  /*25f0*/  FADD.FTZ R28, R67, -R10.reuse ;  /* 0x8000000a431c7221 */ /* 0x100fe20000010000 */
[--C-:B------:R-:W-:Y:S01]  /*2600*/  FADD.FTZ R56, R75, -R10.reuse ;  /* 0x8000000a4b387221 */ /* 0x100fe20000010000 */
[--C-:B------:R-:W-:Y:S01]  /*2610*/  FADD.FTZ R74, R93, -R10.reuse ;  /* 0x8000000a5d4a7221 */ /* 0x100fe20000010000 */
[----:B------:R1:W-:Y:S01]  /*2620*/  MUFU.EX2 R59, R89 ;  /* 0x00000059003b7308 */ /* 0x0003e20000000800 */
[--C-:B------:R-:W-:Y:S01]  /*2630*/  FADD.FTZ R96, R121, -R10.reuse ;  /* 0x8000000a79607221 */ /* 0x100fe20000010000 */
[----:B0-----:R-:W-:Y:S01]  /*2640*/  FMUL.FTZ R123, R11, R124 ;  /* 0x0000007c0b7b7220 */ /* 0x001fe20000410000 */
[--C-:B------:R-:W-:Y:S01]  /*2650*/  FADD.FTZ R146, R151, -R10.reuse ;  /* 0x8000000a97927221 */ /* 0x100fe20000010000 */
[----:B------:R-:W-:Y:S01]  /*2660*/  FMUL.FTZ R152, R149, -1.4426950216293334961 ;  /* 0xbfb8aa3b95987820 */ /* 0x000fe20000410000 */
[----:B------:R-:W-:Y:S01]  /*2670*/  FMUL.FTZ R14, R16, -1.4426950216293334961 ;  /* 0xbfb8aa3b100e7820 */ /* 0x000fe20000410000 */
[--C-:B------:R-:W-:Y:S01]  /*2680*/  FADD.FTZ R32, R69, -R10.reuse ;  /* 0x8000000a45207221 */ /* 0x100fe20000010000 */
[--C-:B------:R-:W-:Y:S01]  /*2690*/  FADD.FTZ R60, R49, -R10.reuse ;  /* 0x8000000a313c7221 */ /* 0x100fe20000010000 */
[C---:B------:R-:W-:Y:S01]  /*26a0*/  FMUL.FTZ R67, R11.reuse, R68 ;  /* 0x000000440b437220 */ /* 0x040fe20000410000 */
[----:B-1----:R-:W-:Y:S01]  /*26b0*/  FMUL.FTZ R89, R11, R90 ;  /* 0x0000005a0b597220 */ /* 0x002fe20000410000 */
[--C-:B------:R-:W-:Y:S01]  /*26c0*/  FADD.FTZ R124, R105, -R10.reuse ;  /* 0x8000000a697c7221 */ /* 0x100fe20000010000 */
[----:B------:R-:W-:Y:S01]  /*26d0*/  FMUL.FTZ R20, R4, -1.4426950216293334961 ;  /* 0xbfb8aa3b04147820 */ /* 0x000fe20000410000 */
[----:B------:R-:W-:Y:S01]  /*26e0*/  FMUL.FTZ R23, R5, -1.4426950216293334961 ;  /* 0xbfb8aa3b05177820 */ /* 0x000fe20000410000 */
[--C-:B------:R-:W-:Y:S01]  /*26f0*/  FADD.FTZ R26, R163, -R10.reuse ;  /* 0x8000000aa31a7221 */ /* 0x100fe20000010000 */
[--C-:B------:R-:W-:Y:S01]  /*2700*/  FADD.FTZ R68, R73, -R10.reuse ;  /* 0x8000000a49447221 */ /* 0x100fe20000010000 */
[----:B------:R-:W-:Y:S01]  /*2710*/  FMUL.FTZ R72, R11, R70 ;  /* 0x000000460b487220 */ /* 0x000fe20000410000 */
[--C-:B------:R-:W-:Y:S01]  /*2720*/  FADD.FTZ R90, R85, -R10.reuse ;  /* 0x8000000a555a7221 */ /* 0x100fe20000010000 */
[----:B------:R0:W-:Y:S01]  /*2730*/  MUFU.EX2 R105, R129 ;  /* 0x0000008100697308 */ /* 0x0001e20000000800 */
[--C-:B------:R-:W-:Y:S01]  /*2740*/  FADD.FTZ R30, R55, -R10.reuse ;  /* 0x8000000a371e7221 */ /* 0x100fe20000010000 */
[--C-:B------:R-:W-:Y:S01]  /*2750*/  FADD.FTZ R58, R87, -R10.reuse ;  /* 0x8000000a573a7221 */ /* 0x100fe20000010000 */
[--C-:B------:R-:W-:Y:S01]  /*2760*/  FADD.FTZ R94, R103, -R10.reuse ;  /* 0x8000000a675e7221 */ /* 0x100fe20000010000 */
[----:B------:R-:W-:Y:S01]  /*2770*/  FADD.FTZ R154, R145, -R10 ;  /* 0x8000000a919a7221 */ /* 0x000fe20000010000 */
[----:B------:R-:W-:Y:S01]  /*2780*/  FFMA.FTZ R21, R13, R21, R12 ;  /* 0x000000150d157223 */ /* 0x000fe2000001000c */
[C-C-:B------:R-:W-:Y:S01]  /*2790*/  FFMA.FTZ R24, R6.reuse, R24, R17.reuse ;  /* 0x0000001806187223 */ /* 0x140fe20000010011 */
[C---:B------:R-:W-:Y:S01]  /*27a0*/  FMUL.FTZ R28, R11.reuse, R28 ;  /* 0x0000001c0b1c7220 */ /* 0x040fe20000410000 */
[----:B------:R1:W-:Y:S01]  /*27b0*/  MUFU.EX2 R85, R95 ;  /* 0x0000005f00557308 */ /* 0x0003e20000000800 */
[----:B0-----:R-:W-:Y:S01]  /*27c0*/  FMUL.FTZ R129, R11, R130 ;  /* 0x000000820b817220 */ /* 0x001fe20000410000 */
[--C-:B------:R-:W-:Y:S01]  /*27d0*/  FADD.FTZ R52, R65, -R10.reuse ;  /* 0x8000000a41347221 */ /* 0x100fe20000010000 */
[C---:B------:R-:W-:Y:S01]  /*27e0*/  FMUL.FTZ R55, R11.reuse, R56 ;  /* 0x000000380b377220 */ /* 0x040fe20000410000 */
[----:B------:R-:W-:Y:S01]  /*27f0*/  FMUL.FTZ R73, R11, R74 ;  /* 0x0000004a0b497220 */ /* 0x000fe20000410000 */
[--C-:B------:R-:W-:Y:S01]  /*2800*/  FADD.FTZ R130, R63, -R10.reuse ;  /* 0x8000000a3f827221 */ /* 0x100fe20000010000 */
[--C-:B------:R-:W-:Y:S01]  /*2810*/  FADD.FTZ R140, R155, -R10.reuse ;  /* 0x8000000a9b8c7221 */ /* 0x100fe20000010000 */
[----:B------:R-:W-:Y:S01]  /*2820*/  FMUL.FTZ R148, R11, R146 ;  /* 0x000000920b947220 */ /* 0x000fe20000410000 */
[--C-:B------:R-:W-:Y:S01]  /*2830*/  FADD.FTZ R150, R147, -R10.reuse ;  /* 0x8000000a93967221 */ /* 0x100fe20000010000 */
[C---:B-1----:R-:W-:Y:S01]  /*2840*/  FMUL.FTZ R95, R11.reuse, R96 ;  /* 0x000000600b5f7220 */ /* 0x042fe20000410000 */
[----:B------:R0:W-:Y:S01]  /*2850*/  MUFU.EX2 R145, R152 ;  /* 0x0000009800917308 */ /* 0x0001e20000000800 */
[C---:B------:R-:W-:Y:S01]  /*2860*/  FMUL.FTZ R32, R11.reuse, R32 ;  /* 0x000000200b207220 */ /* 0x040fe20000410000 */
[----:B------:R-:W-:Y:S01]  /*2870*/  FMUL.FTZ R62, R11, R60 ;  /* 0x0000003c0b3e7220 */ /* 0x000fe20000410000 */
[--C-:B------:R-:W-:Y:S01]  /*2880*/  FADD.FTZ R74, R53, -R10.reuse ;  /* 0x8000000a354a7221 */ /* 0x100fe20000010000 */
[--C-:B------:R-:W-:Y:S01]  /*2890*/  FADD.FTZ R96, R51, -R10.reuse ;  /* 0x8000000a33607221 */ /* 0x100fe20000010000 */
[C---:B------:R-:W-:Y:S01]  /*28a0*/  FMUL.FTZ R27, R11.reuse, R26 ;  /* 0x0000001a0b1b7220 */ /* 0x040fe20000410000 */
[----:B------:R-:W-:Y:S01]  /*28b0*/  FMUL.FTZ R69, R11, R68 ;  /* 0x000000440b457220 */ /* 0x000fe20000410000 */
[--C-:B------:R-:W-:Y:S01]  /*28c0*/  FFMA.FTZ R72, R6, R72, R17.reuse ;  /* 0x0000004806487223 */ /* 0x100fe20000010011 */
[----:B------:R-:W1:Y:S01]  /*28d0*/  MUFU.EX2 R15, R15 ;  /* 0x0000000f000f7308 */ /* 0x000e620000000800 */
[--C-:B0-----:R-:W-:Y:S01]  /*28e0*/  FADD.FTZ R152, R125, -R10.reuse ;  /* 0x8000000a7d987221 */ /* 0x101fe20000010000 */
[C---:B------:R-:W-:Y:S01]  /*28f0*/  FMUL.FTZ R101, R11.reuse, R102 ;  /* 0x000000660b657220 */ /* 0x040fe20000410000 */
[C---:B------:R-:W-:Y:S01]  /*2900*/  FMUL.FTZ R30, R11.reuse, R30 ;  /* 0x0000001e0b1e7220 */ /* 0x040fe20000410000 */
[C---:B------:R-:W-:Y:S01]  /*2910*/  FMUL.FTZ R58, R11.reuse, R58 ;  /* 0x0000003a0b3a7220 */ /* 0x040fe20000410000 */
[C---:B------:R-:W-:Y:S01]  /*2920*/  FMUL.FTZ R77, R11.reuse, R76 ;  /* 0x0000004c0b4d7220 */ /* 0x040fe20000410000 */
[----:B------:R-:W-:Y:S01]  /*2930*/  FMUL.FTZ R94, R11, R94 ;  /* 0x0000005e0b5e7220 */ /* 0x000fe20000410000 */
[--C-:B------:R-:W-:Y:S01]  /*2940*/  FADD.FTZ R102, R109, -R10.reuse ;  /* 0x8000000a6d667221 */ /* 0x100fe20000010000 */
[----:B------:R-:W0:Y:S01]  /*2950*/  MUFU.EX2 R14, R14 ;  /* 0x0000000e000e7308 */ /* 0x000e220000000800 */
[----:B------:R-:W-:Y:S01]  /*2960*/  FADD.FTZ R156, R135, -R10 ;  /* 0x8000000a879c7221 */ /* 0x000fe20000010000 */
[----:B------:R-:W-:Y:S01]  /*2970*/  FMUL.FTZ R25, R21, -1.4426950216293334961 ;  /* 0xbfb8aa3b15197820 */ /* 0x000fe20000410000 */
[----:B------:R-:W-:Y:S01]  /*2980*/  FMUL.FTZ R26, R24, -1.4426950216293334961 ;  /* 0xbfb8aa3b181a7820 */ /* 0x000fe20000410000 */
[--C-:B------:R-:W-:Y:S01]  /*2990*/  FFMA.FTZ R28, R7, R28, R22.reuse ;  /* 0x0000001c071c7223 */ /* 0x100fe20000010016 */
[----:B------:R-:W-:Y:S01]  /*29a0*/  FMUL.FTZ R52, R11, R52 ;  /* 0x000000340b347220 */ /* 0x000fe20000410000 */
[--C-:B------:R-:W-:Y:S01]  /*29b0*/  FFMA.FTZ R55, R7, R55, R22.reuse ;  /* 0x0000003707377223 */ /* 0x100fe20000010016 */
[C---:B------:R-:W-:Y:S01]  /*29c0*/  FMUL.FTZ R86, R11.reuse, R86 ;  /* 0x000000560b567220 */ /* 0x040fe20000410000 */
[----:B------:R-:W2:Y:S01]  /*29d0*/  MUFU.EX2 R20, R20 ;  /* 0x0000001400147308 */ /* 0x000ea20000000800 */
[C---:B------:R-:W-:Y:S01]  /*29e0*/  FMUL.FTZ R109, R11.reuse, R108 ;  /* 0x0000006c0b6d7220 */ /* 0x040fe20000410000 */
[C---:B------:R-:W-:Y:S01]  /*29f0*/  FMUL.FTZ R131, R11.reuse, R130 ;  /* 0x000000820b837220 */ /* 0x040fe20000410000 */
[----:B------:R-:W-:Y:S01]  /*2a00*/  FMUL.FTZ R140, R11, R140 ;  /* 0x0000008c0b8c7220 */ /* 0x000fe20000410000 */
[----:B------:R-:W-:Y:S01]  /*2a10*/  FFMA.FTZ R148, R7, R148, R22 ;  /* 0x0000009407947223 */ /* 0x000fe20000010016 */
[C---:B------:R-:W-:Y:S01]  /*2a20*/  FMUL.FTZ R150, R11.reuse, R150 ;  /* 0x000000960b967220 */ /* 0x040fe20000410000 */
[C-C-:B------:R-:W-:Y:S01]  /*2a30*/  FFMA.FTZ R32, R6.reuse, R32, R17.reuse ;  /* 0x0000002006207223 */ /* 0x140fe20000010011 */
[C-C-:B------:R-:W-:Y:S01]  /*2a40*/  FFMA.FTZ R62, R6.reuse, R62, R17.reuse ;  /* 0x0000003e063e7223 */ /* 0x140fe20000010011 */
[----:B------:R-:W3:Y:S01]  /*2a50*/  MUFU.EX2 R23, R23 ;  /* 0x0000001700177308 */ /* 0x000ee20000000800 */
[C---:B------:R-:W-:Y:S01]  /*2a60*/  FMUL.FTZ R65, R11.reuse, R64 ;  /* 0x000000400b417220 */ /* 0x040fe20000410000 */
[C---:B------:R-:W-:Y:S01]  /*2a70*/  FMUL.FTZ R75, R11.reuse, R74 ;  /* 0x0000004a0b4b7220 */ /* 0x040fe20000410000 */
[--C-:B------:R-:W-:Y:S01]  /*2a80*/  FFMA.FTZ R79, R6, R79, R17.reuse ;  /* 0x0000004f064f7223 */ /* 0x100fe20000010011 */
[----:B------:R-:W-:Y:S01]  /*2a90*/  FMUL.FTZ R97, R11, R96 ;  /* 0x000000600b617220 */ /* 0x000fe20000410000 */
[----:B------:R-:W-:Y:S01]  /*2aa0*/  FADD.FTZ R128, R139, -R10 ;  /* 0x8000000a8b807221 */ /* 0x000fe20000010000 */
[C---:B------:R-:W-:Y:S01]  /*2ab0*/  FMUL.FTZ R154, R11.reuse, R154 ;  /* 0x0000009a0b9a7220 */ /* 0x040fe20000410000 */
[----:B------:R-:W-:Y:S01]  /*2ac0*/  FMUL.FTZ R152, R11, R152 ;  /* 0x000000980b987220 */ /* 0x000fe20000410000 */
[----:B------:R-:W-:Y:S01]  /*2ad0*/  FFMA.FTZ R27, R19, R27, R18 ;  /* 0x0000001b131b7223 */ /* 0x000fe20000010012 */
[----:B------:R-:W-:Y:S01]  /*2ae0*/  FFMA.FTZ R69, R13, R69, R12 ;  /* 0x000000450d457223 */ /* 0x000fe2000001000c */
[----:B------:R-:W-:Y:S01]  /*2af0*/  FMUL.FTZ R78, R72, -1.4426950216293334961 ;  /* 0xbfb8aa3b484e7820 */ /* 0x000fe20000410000 */
[----:B------:R-:W-:Y:S01]  /*2b00*/  FADD.FTZ R142, R153, -R10 ;  /* 0x8000000a998e7221 */ /* 0x000fe20000010000 */
[C-C-:B------:R-:W-:Y:S01]  /*2b10*/  FFMA.FTZ R30, R13.reuse, R30, R12.reuse ;  /* 0x0000001e0d1e7223 */ /* 0x140fe2000001000c */
[C-C-:B------:R-:W-:Y:S01]  /*2b20*/  FFMA.FTZ R58, R13.reuse, R58, R12.reuse ;  /* 0x0000003a0d3a7223 */ /* 0x140fe2000001000c */
[----:B------:R-:W-:Y:S01]  /*2b30*/  FFMA.FTZ R77, R13, R77, R12 ;  /* 0x0000004d0d4d7223 */ /* 0x000fe2000001000c */
[--C-:B------:R-:W-:Y:S01]  /*2b40*/  FFMA.FTZ R94, R6, R94, R17.reuse ;  /* 0x0000005e065e7223 */ /* 0x100fe20000010011 */
[C---:B------:R-:W-:Y:S01]  /*2b50*/  FMUL.FTZ R121, R11.reuse, R120 ;  /* 0x000000780b797220 */ /* 0x040fe20000410000 */
[----:B------:R-:W-:Y:S01]  /*2b60*/  FMUL.FTZ R153, R11, R156 ;  /* 0x0000009c0b997220 */ /* 0x000fe20000410000 */
[----:B------:R-:W-:Y:S01]  /*2b70*/  FMUL.FTZ R31, R28, -1.4426950216293334961 ;  /* 0xbfb8aa3b1c1f7820 */ /* 0x000fe20000410000 */
[----:B------:R-:W-:Y:S01]  /*2b80*/  FFMA.FTZ R52, R19, R52, R18 ;  /* 0x0000003413347223 */ /* 0x000fe20000010012 */
[----:B------:R-:W-:Y:S01]  /*2b90*/  FMUL.FTZ R66, R55, -1.4426950216293334961 ;  /* 0xbfb8aa3b37427820 */ /* 0x000fe20000410000 */
[--C-:B------:R-:W-:Y:S01]  /*2ba0*/  FFMA.FTZ R67, R7, R67, R22.reuse ;  /* 0x0000004307437223 */ /* 0x100fe20000010016 */
[----:B------:R-:W-:Y:S01]  /*2bb0*/  FMUL.FTZ R80, R11, R80 ;  /* 0x000000500b507220 */ /* 0x000fe20000410000 */
[C-C-:B------:R-:W-:Y:S01]  /*2bc0*/  FFMA.FTZ R86, R6.reuse, R86, R17.reuse ;  /* 0x0000005606567223 */ /* 0x140fe20000010011 */
[----:B------:R-:W-:Y:S01]  /*2bd0*/  FFMA.FTZ R89, R7, R89, R22 ;  /* 0x0000005907597223 */ /* 0x000fe20000010016 */
[----:B------:R-:W-:Y:S01]  /*2be0*/  FMUL.FTZ R99, R11, R98 ;  /* 0x000000620b637220 */ /* 0x000fe20000410000 */
[C-C-:B------:R-:W-:Y:S01]  /*2bf0*/  FFMA.FTZ R101, R6.reuse, R101, R17.reuse ;  /* 0x0000006506657223 */ /* 0x140fe20000010011 */
[C-C-:B------:R-:W-:Y:S01]  /*2c00*/  FFMA.FTZ R109, R6.reuse, R109, R17.reuse ;  /* 0x0000006d066d7223 */ /* 0x140fe20000010011 */
[C-C-:B------:R-:W-:Y:S01]  /*2c10*/  FFMA.FTZ R123, R6.reuse, R123, R17.reuse ;  /* 0x0000007b067b7223 */ /* 0x140fe20000010011 */
[C-C-:B------:R-:W-:Y:S01]  /*2c20*/  FFMA.FTZ R131, R6.reuse, R131, R17.reuse ;  /* 0x0000008306837223 */ /* 0x140fe20000010011 */
[--C-:B------:R-:W-:Y:S01]  /*2c30*/  FFMA.FTZ R140, R6, R140, R17.reuse ;  /* 0x0000008c068c7223 */ /* 0x100fe20000010011 */
[----:B------:R-:W-:Y:S01]  /*2c40*/  FMUL.FTZ R151, R148, -1.4426950216293334961 ;  /* 0xbfb8aa3b94977820 */ /* 0x000fe20000410000 */
[--C-:B------:R-:W-:Y:S01]  /*2c50*/  FFMA.FTZ R150, R6, R150, R17.reuse ;  /* 0x0000009606967223 */ /* 0x100fe20000010011 */
[----:B------:R-:W-:Y:S01]  /*2c60*/  FADD.FTZ R156, R143, -R10 ;  /* 0x8000000a8f9c7221 */ /* 0x000fe20000010000 */
[----:B------:R-:W-:Y:S01]  /*2c70*/  FMUL.FTZ R54, R32, -1.4426950216293334961 ;  /* 0xbfb8aa3b20367820 */ /* 0x000fe20000410000 */
[----:B------:R-:W-:Y:S01]  /*2c80*/  FMUL.FTZ R64, R62, -1.4426950216293334961 ;  /* 0xbfb8aa3b3e407820 */ /* 0x000fe20000410000 */
[----:B------:R-:W-:Y:S01]  /*2c90*/  FFMA.FTZ R65, R19, R65, R18 ;  /* 0x0000004113417223 */ /* 0x000fe20000010012 */
[--C-:B------:R-:W-:Y:S01]  /*2ca0*/  FFMA.FTZ R75, R7, R75, R22.reuse ;  /* 0x0000004b074b7223 */ /* 0x100fe20000010016 */
[----:B------:R-:W-:Y:S01]  /*2cb0*/  FMUL.FTZ R84, R79, -1.4426950216293334961 ;  /* 0xbfb8aa3b4f547820 */ /* 0x000fe20000410000 */
[----:B------:R-:W-:Y:S01]  /*2cc0*/  FFMA.FTZ R97, R7, R97, R22 ;  /* 0x0000006107617223 */ /* 0x000fe20000010016 */
[C---:B------:R-:W-:Y:S01]  /*2cd0*/  FMUL.FTZ R103, R11.reuse, R102 ;  /* 0x000000660b677220 */ /* 0x040fe20000410000 */
[----:B------:R-:W-:Y:S01]  /*2ce0*/  FMUL.FTZ R128, R11, R128 ;  /* 0x000000800b807220 */ /* 0x000fe20000410000 */
[--C-:B------:R-:W-:Y:S01]  /*2cf0*/  FADD.FTZ R132, R161, -R10.reuse ;  /* 0x8000000aa1847221 */ /* 0x100fe20000010000 */
[--C-:B------:R-:W-:Y:S01]  /*2d00*/  FADD.FTZ R136, R159, -R10.reuse ;  /* 0x8000000a9f887221 */ /* 0x100fe20000010000 */
[----:B------:R-:W-:Y:S01]  /*2d10*/  FADD.FTZ R138, R157, -R10 ;  /* 0x8000000a9d8a7221 */ /* 0x000fe20000010000 */
[--C-:B------:R-:W-:Y:S01]  /*2d20*/  FFMA.FTZ R143, R19, R154, R18.reuse ;  /* 0x0000009a138f7223 */ /* 0x100fe20000010012 */
[----:B------:R-:W-:Y:S01]  /*2d30*/  FFMA.FTZ R6, R6, R152, R17 ;  /* 0x0000009806067223 */ /* 0x000fe20000010011 */
[----:B------:R-:W4:Y:S01]  /*2d40*/  MUFU.EX2 R25, R25 ;  /* 0x0000001900197308 */ /* 0x000f220000000800 */
[----:B------:R-:W-:Y:S01]  /*2d50*/  FMUL.FTZ R29, R27, -1.4426950216293334961 ;  /* 0xbfb8aa3b1b1d7820 */ /* 0x000fe20000410000 */
[----:B------:R-:W-:Y:S01]  /*2d60*/  FMUL.FTZ R70, R69, -1.4426950216293334961 ;  /* 0xbfb8aa3b45467820 */ /* 0x000fe20000410000 */
[----:B------:R-:W-:Y:S01]  /*2d70*/  FFMA.FTZ R73, R19, R73, R18 ;  /* 0x0000004913497223 */ /* 0x000fe20000010012 */
[----:B------:R-:W-:Y:S01]  /*2d80*/  FFMA.FTZ R83, R13, R83, R12 ;  /* 0x000000530d537223 */ /* 0x000fe2000001000c */
[----:B------:R-:W-:Y:S01]  /*2d90*/  FMUL.FTZ R92, R11, R90 ;  /* 0x0000005a0b5c7220 */ /* 0x000fe20000410000 */
[--C-:B------:R-:W-:Y:S01]  /*2da0*/  FADD.FTZ R152, R91, -R10.reuse ;  /* 0x8000000a5b987221 */ /* 0x100fe20000010000 */
[----:B------:R-:W-:Y:S01]  /*2db0*/  FADD.FTZ R154, R141, -R10 ;  /* 0x8000000a8d9a7221 */ /* 0x000fe20000010000 */
[----:B------:R-:W4:Y:S01]  /*2dc0*/  MUFU.EX2 R26, R26 ;  /* 0x0000001a001a7308 */ /* 0x000f220000000800 */
[----:B------:R-:W-:Y:S01]  /*2dd0*/  FMUL.FTZ R33, R30, -1.4426950216293334961 ;  /* 0xbfb8aa3b1e217820 */ /* 0x000fe20000410000 */
[----:B------:R-:W-:Y:S01]  /*2de0*/  FMUL.FTZ R60, R58, -1.4426950216293334961 ;  /* 0xbfb8aa3b3a3c7820 */ /* 0x000fe20000410000 */
[----:B------:R-:W-:Y:S01]  /*2df0*/  FMUL.FTZ R100, R94, -1.4426950216293334961 ;  /* 0xbfb8aa3b5e647820 */ /* 0x000fe20000410000 */
[----:B------:R-:W-:Y:S01]  /*2e00*/  FFMA.FTZ R95, R19, R95, R18 ;  /* 0x0000005f135f7223 */ /* 0x000fe20000010012 */
[----:B------:R-:W-:Y:S01]  /*2e10*/  FFMA.FTZ R107, R13, R107, R12 ;  /* 0x0000006b0d6b7223 */ /* 0x000fe2000001000c */
[----:B------:R-:W-:Y:S01]  /*2e20*/  FMUL.FTZ R116, R11, R114 ;  /* 0x000000720b747220 */ /* 0x000fe20000410000 */
[----:B------:R-:W-:Y:S01]  /*2e30*/  FFMA.FTZ R121, R7, R121, R22 ;  /* 0x0000007907797223 */ /* 0x000fe20000010016 */
[----:B------:R1:W-:Y:S01]  /*2e40*/  MUFU.EX2 R53, R78 ;  /* 0x0000004e00357308 */ /* 0x0003e20000000800 */
[----:B------:R-:W-:Y:S01]  /*2e50*/  FMUL.FTZ R56, R52, -1.4426950216293334961 ;  /* 0xbfb8aa3b34387820 */ /* 0x000fe20000410000 */
[----:B------:R-:W-:Y:S01]  /*2e60*/  FMUL.FTZ R68, R67, -1.4426950216293334961 ;  /* 0xbfb8aa3b43447820 */ /* 0x000fe20000410000 */
[----:B------:R-:W-:Y:S01]  /*2e70*/  FFMA.FTZ R80, R19, R80, R18 ;  /* 0x0000005013507223 */ /* 0x000fe20000010012 */
[----:B------:R-:W-:Y:S01]  /*2e80*/  FMUL.FTZ R90, R89, -1.4426950216293334961 ;  /* 0xbfb8aa3b595a7820 */ /* 0x000fe20000410000 */
[----:B------:R-:W-:Y:S01]  /*2e90*/  FFMA.FTZ R99, R13, R99, R12 ;  /* 0x000000630d637223 */ /* 0x000fe2000001000c */
[----:B------:R-:W-:Y:S01]  /*2ea0*/  FFMA.FTZ R113, R7, R113, R22 ;  /* 0x0000007107717223 */ /* 0x000fe20000010016 */
[----:B------:R-:W-:Y:S01]  /*2eb0*/  FMUL.FTZ R126, R11, R124 ;  /* 0x0000007c0b7e7220 */ /* 0x000fe20000410000 */
[----:B------:R0:W-:Y:S01]  /*2ec0*/  MUFU.EX2 R49, R66 ;  /* 0x0000004200317308 */ /* 0x0001e20000000800 */
[----:B-1----:R-:W-:Y:S01]  /*2ed0*/  FMUL.FTZ R78, R77, -1.4426950216293334961 ;  /* 0xbfb8aa3b4d4e7820 */ /* 0x002fe20000410000 */
[----:B------:R-:W-:Y:S01]  /*2ee0*/  FMUL.FTZ R76, R75, -1.4426950216293334961 ;  /* 0xbfb8aa3b4b4c7820 */ /* 0x000fe20000410000 */
[----:B------:R-:W-:Y:S01]  /*2ef0*/  FMUL.FTZ R98, R97, -1.4426950216293334961 ;  /* 0xbfb8aa3b61627820 */ /* 0x000fe20000410000 */
[----:B------:R-:W-:Y:S01]  /*2f00*/  FFMA.FTZ R103, R19, R103, R18 ;  /* 0x0000006713677223 */ /* 0x000fe20000010012 */
[----:B------:R-:W-:Y:S01]  /*2f10*/  FFMA.FTZ R128, R7, R128, R22 ;  /* 0x0000008007807223 */ /* 0x000fe20000010016 */
[C---:B------:R-:W-:Y:S01]  /*2f20*/  FMUL.FTZ R133, R11.reuse, R132 ;  /* 0x000000840b857220 */ /* 0x040fe20000410000 */
[----:B------:R-:W-:Y:S01]  /*2f30*/  FMUL.FTZ R136, R11, R136 ;  /* 0x000000880b887220 */ /* 0x000fe20000410000 */
[----:B------:R1:W-:Y:S01]  /*2f40*/  MUFU.EX2 R147, R151 ;  /* 0x0000009700937308 */ /* 0x0003e20000000800 */
[----:B0-----:R-:W-:Y:S01]  /*2f50*/  FMUL.FTZ R66, R65, -1.4426950216293334961 ;  /* 0xbfb8aa3b41427820 */ /* 0x001fe20000410000 */
[C---:B------:R-:W-:Y:S01]  /*2f60*/  FMUL.FTZ R138, R11.reuse, R138 ;  /* 0x0000008a0b8a7220 */ /* 0x040fe20000410000 */
[----:B------:R-:W-:Y:S01]  /*2f70*/  FMUL.FTZ R144, R11, R142 ;  /* 0x0000008e0b907220 */ /* 0x000fe20000410000 */
[----:B------:R-:W-:Y:S01]  /*2f80*/  FMUL.FTZ R74, R73, -1.4426950216293334961 ;  /* 0xbfb8aa3b494a7820 */ /* 0x000fe20000410000 */
[----:B------:R-:W-:Y:S01]  /*2f90*/  FFMA.FTZ R92, R13, R92, R12 ;  /* 0x0000005c0d5c7223 */ /* 0x000fe2000001000c */
[----:B------:R-:W-:Y:S01]  /*2fa0*/  FMUL.FTZ R102, R101, -1.4426950216293334961 ;  /* 0xbfb8aa3b65667820 */ /* 0x000fe20000410000 */
[----:B------:R-:W-:Y:S01]  /*2fb0*/  FFMA.FTZ R118, R19, R118, R18 ;  /* 0x0000007613767223 */ /* 0x000fe20000010012 */
[----:B------:R0:W-:Y:S01]  /*2fc0*/  MUFU.EX2 R71, R84 ;  /* 0x0000005400477308 */ /* 0x0001e20000000800 */
[C---:B-1----:R-:W-:Y:S01]  /*2fd0*/  FMUL.FTZ R151, R11.reuse, R156 ;  /* 0x0000009c0b977220 */ /* 0x042fe20000410000 */
[C---:B------:R-:W-:Y:S01]  /*2fe0*/  FMUL.FTZ R152, R11.reuse, R152 ;  /* 0x000000980b987220 */ /* 0x040fe20000410000 */
[----:B------:R-:W-:Y:S01]  /*2ff0*/  FMUL.FTZ R154, R11, R154 ;  /* 0x0000009a0b9a7220 */ /* 0x000fe20000410000 */
[----:B------:R-:W-:Y:S01]  /*3000*/  FMUL.FTZ R96, R95, -1.4426950216293334961 ;  /* 0xbfb8aa3b5f607820 */ /* 0x000fe20000410000 */
[----:B------:R-:W-:Y:S01]  /*3010*/  FMUL.FTZ R108, R107, -1.4426950216293334961 ;  /* 0xbfb8aa3b6b6c7820 */ /* 0x000fe20000410000 */
[----:B------:R-:W-:Y:S01]  /*3020*/  FFMA.FTZ R115, R13, R116, R12 ;  /* 0x000000740d737223 */ /* 0x000fe2000001000c */
[----:B------:R-:W-:Y:S01]  /*3030*/  FMUL.FTZ R127, R121, -1.4426950216293334961 ;  /* 0xbfb8aa3b797f7820 */ /* 0x000fe20000410000 */
[----:B------:R-:W1:Y:S01]  /*3040*/  MUFU.EX2 R31, R31 ;  /* 0x0000001f001f7308 */ /* 0x000e620000000800 */
[----:B0-----:R-:W-:Y:S01]  /*3050*/  FMUL.FTZ R84, R83, -1.4426950216293334961 ;  /* 0xbfb8aa3b53547820 */ /* 0x001fe20000410000 */
[----:B------:R-:W-:Y:S01]  /*3060*/  FMUL.FTZ R81, R80, -1.4426950216293334961 ;  /* 0xbfb8aa3b50517820 */ /* 0x000fe20000410000 */
[----:B------:R-:W-:Y:S01]  /*3070*/  FMUL.FTZ R114, R113, -1.4426950216293334961 ;  /* 0xbfb8aa3b71727820 */ /* 0x000fe20000410000 */
[----:B------:R-:W-:Y:S01]  /*3080*/  FFMA.FTZ R126, R19, R126, R18 ;  /* 0x0000007e137e7223 */ /* 0x000fe20000010012 */
[----:B------:R-:W-:Y:S01]  /*3090*/  FFMA.FTZ R129, R13, R129, R12 ;  /* 0x000000810d817223 */ /* 0x000fe2000001000c */
[----:B------:R-:W-:Y:S01]  /*30a0*/  FMUL.FTZ R87, R86, -1.4426950216293334961 ;  /* 0xbfb8aa3b56577820 */ /* 0x000fe20000410000 */
[----:B------:R-:W-:Y:S01]  /*30b0*/  FMUL.FTZ R104, R103, -1.4426950216293334961 ;  /* 0xbfb8aa3b67687820 */ /* 0x000fe20000410000 */
[----:B------:R-:W0:Y:S01]  /*30c0*/  MUFU.EX2 R54, R54 ;  /* 0x0000003600367308 */ /* 0x000e220000000800 */
[----:B------:R-:W-:Y:S01]  /*30d0*/  FMUL.FTZ R134, R128, -1.4426950216293334961 ;  /* 0xbfb8aa3b80867820 */ /* 0x000fe20000410000 */
[----:B------:R-:W-:Y:S01]  /*30e0*/  FFMA.FTZ R133, R19, R133, R18 ;  /* 0x0000008513857223 */ /* 0x000fe20000010012 */
[----:B------:R-:W-:Y:S01]  /*30f0*/  FFMA.FTZ R136, R7, R136, R22 ;  /* 0x0000008807887223 */ /* 0x000fe20000010016 */
[----:B------:R-:W-:Y:S01]  /*3100*/  FFMA.FTZ R138, R13, R138, R12 ;  /* 0x0000008a0d8a7223 */ /* 0x000fe2000001000c */
[----:B------:R-:W-:Y:S01]  /*3110*/  FFMA.FTZ R144, R19, R144, R18 ;  /* 0x0000009013907223 */ /* 0x000fe20000010012 */
[----:B------:R-:W-:Y:S01]  /*3120*/  FFMA.FTZ R151, R7, R151, R22 ;  /* 0x0000009707977223 */ /* 0x000fe20000010016 */
[----:B------:R-:W-:Y:S01]  /*3130*/  FMUL.FTZ R93, R92, -1.4426950216293334961 ;  /* 0xbfb8aa3b5c5d7820 */ /* 0x000fe20000410000 */
[----:B------:R-:W0:Y:S01]  /*3140*/  MUFU.EX2 R64, R64 ;  /* 0x0000004000407308 */ /* 0x000e220000000800 */
[----:B------:R-:W-:Y:S01]  /*3150*/  FMUL.FTZ R110, R109, -1.4426950216293334961 ;  /* 0xbfb8aa3b6d6e7820 */ /* 0x000fe20000410000 */
[----:B------:R-:W-:Y:S01]  /*3160*/  FMUL.FTZ R120, R118, -1.4426950216293334961 ;  /* 0xbfb8aa3b76787820 */ /* 0x000fe20000410000 */
[----:B------:R-:W-:Y:S01]  /*3170*/  FFMA.FTZ R18, R19, R152, R18 ;  /* 0x0000009813127223 */ /* 0x000fe20000010012 */
[----:B------:R-:W-:Y:S01]  /*3180*/  FFMA.FTZ R22, R7, R154, R22 ;  /* 0x0000009a07167223 */ /* 0x000fe20000010016 */
[----:B------:R-:W-:Y:S01]  /*3190*/  FMUL.FTZ R116, R115, -1.4426950216293334961 ;  /* 0xbfb8aa3b73747820 */ /* 0x000fe20000410000 */
[----:B------:R-:W-:Y:S01]  /*31a0*/  FMUL.FTZ R124, R123, -1.4426950216293334961 ;  /* 0xbfb8aa3b7b7c7820 */ /* 0x000fe20000410000 */
[----:B------:R-:W-:Y:S01]  /*31b0*/  FADD.FTZ R152, R15, 1 ;  /* 0x3f8000000f987421 */ /* 0x000fe20000010000 */
[----:B------:R3:W-:Y:S01]  /*31c0*/  MUFU.EX2 R51, R100 ;  /* 0x0000006400337308 */ /* 0x0007e20000000800 */
[----:B------:R-:W-:Y:S01]  /*31d0*/  FMUL.FTZ R130, R129, -1.4426950216293334961 ;  /* 0xbfb8aa3b81827820 */ /* 0x000fe20000410000 */
[----:B------:R-:W-:Y:S01]  /*31e0*/  FFMA.FTZ R13, R13, R153, R12 ;  /* 0x000000990d0d7223 */ /* 0x000fe2000001000c */
[----:B------:R-:W-:Y:S01]  /*31f0*/  FADD.FTZ R15, R14, 1 ;  /* 0x3f8000000e0f7421 */ /* 0x000fe20000010000 */
[----:B------:R-:W-:Y:S01]  /*3200*/  FMUL.FTZ R132, R131, -1.4426950216293334961 ;  /* 0xbfb8aa3b83847820 */ /* 0x000fe20000410000 */
[----:B------:R-:W-:Y:S01]  /*3210*/  FMUL.FTZ R137, R136, -1.4426950216293334961 ;  /* 0xbfb8aa3b88897820 */ /* 0x000fe20000410000 */
[----:B------:R-:W-:Y:S01]  /*3220*/  FMUL.FTZ R139, R138, -1.4426950216293334961 ;  /* 0xbfb8aa3b8a8b7820 */ /* 0x000fe20000410000 */
[----:B--2---:R-:W-:Y:S01]  /*3230*/  FADD.FTZ R19, R20, 1 ;  /* 0x3f80000014137421 */ /* 0x004fe20000010000 */
[----:B------:R-:W2:Y:S01]  /*3240*/  MUFU.EX2 R29, R29 ;  /* 0x0000001d001d7308 */ /* 0x000ea20000000800 */
[----:B---3--:R-:W-:Y:S01]  /*3250*/  FMUL.FTZ R100, R99, -1.4426950216293334961 ;  /* 0xbfb8aa3b63647820 */ /* 0x008fe20000410000 */
[----:B------:R-:W-:Y:S01]  /*3260*/  FADD.FTZ R14, R23, 1 ;  /* 0x3f800000170e7421 */ /* 0x000fe20000010000 */
[----:B------:R-:W-:Y:S01]  /*3270*/  FMUL.FTZ R142, R140, -1.4426950216293334961 ;  /* 0xbfb8aa3b8c8e7820 */ /* 0x000fe20000410000 */
[----:B------:R-:W-:Y:S01]  /*3280*/  FMUL.FTZ R146, R144, -1.4426950216293334961 ;  /* 0xbfb8aa3b90927820 */ /* 0x000fe20000410000 */
[----:B------:R-:W-:Y:S01]  /*3290*/  FMUL.FTZ R135, R150, -1.4426950216293334961 ;  /* 0xbfb8aa3b96877820 */ /* 0x000fe20000410000 */
[----:B------:R-:W-:Y:S01]  /*32a0*/  FMUL.FTZ R12, R143, -1.4426950216293334961 ;  /* 0xbfb8aa3b8f0c7820 */ /* 0x000fe20000410000 */
[----:B------:R-:W-:Y:S01]  /*32b0*/  FMUL.FTZ R11, R18, -1.4426950216293334961 ;  /* 0xbfb8aa3b120b7820 */ /* 0x000fe20000410000 */
[----:B------:R-:W3:Y:S01]  /*32c0*/  MUFU.EX2 R70, R70 ;  /* 0x0000004600467308 */ /* 0x000ee20000000800 */
[----:B------:R-:W-:Y:S01]  /*32d0*/  FMUL.FTZ R7, R22, -1.4426950216293334961 ;  /* 0xbfb8aa3b16077820 */ /* 0x000fe20000410000 */
[----:B------:R-:W-:Y:S01]  /*32e0*/  FMUL.FTZ R125, R151, -1.4426950216293334961 ;  /* 0xbfb8aa3b977d7820 */ /* 0x000fe20000410000 */
[----:B------:R-:W-:Y:S01]  /*32f0*/  FMUL.FTZ R17, R13, -1.4426950216293334961 ;  /* 0xbfb8aa3b0d117820 */ /* 0x000fe20000410000 */
[----:B------:R-:W-:Y:S01]  /*3300*/  FMUL.FTZ R10, R6, -1.4426950216293334961 ;  /* 0xbfb8aa3b060a7820 */ /* 0x000fe20000410000 */
[----:B----4-:R-:W-:Y:S01]  /*3310*/  FADD.FTZ R20, R25, 1 ;  /* 0x3f80000019147421 */ /* 0x010fe20000010000 */
[----:B------:R-:W-:Y:S01]  /*3320*/  FADD.FTZ R23, R26, 1 ;  /* 0x3f8000001a177421 */ /* 0x000fe20000010000 */
[----:B-1----:R-:W-:Y:S01]  /*3330*/  FADD.FTZ R25, R31, 1 ;  /* 0x3f8000001f197421 */ /* 0x002fe20000010000 */
[----:B------:R-:W1:Y:S01]  /*3340*/  MUFU.EX2 R33, R33 ;  /* 0x0000002100217308 */ /* 0x000e620000000800 */
[----:B0-----:R-:W-:Y:S01]  /*3350*/  FADD.FTZ R31, R54, 1 ;  /* 0x3f800000361f7421 */ /* 0x001fe20000010000 */
[----:B------:R-:W-:Y:S01]  /*3360*/  FADD.FTZ R91, R64, 1 ;  /* 0x3f800000405b7421 */ /* 0x000fe20000010000 */
[----:B--2---:R-:W-:Y:S01]  /*3370*/  FADD.FTZ R26, R29, 1 ;  /* 0x3f8000001d1a7421 */ /* 0x004fe20000010000 */
[----:B------:R-:W-:Y:S01]  /*3380*/  FADD.FTZ R54, R49, 1 ;  /* 0x3f80000031367421 */ /* 0x000fe20000010000 */
[----:B------:R-:W-:Y:S01]  /*3390*/  FADD.FTZ R53, R53, 1 ;  /* 0x3f80000035357421 */ /* 0x000fe20000010000 */
[----:B------:R-:W-:Y:S01]  /*33a0*/  FADD.FTZ R59, R59, 1 ;  /* 0x3f8000003b3b7421 */ /* 0x000fe20000010000 */
[----:B------:R-:W-:Y:S01]  /*33b0*/  FADD.FTZ R85, R85, 1 ;  /* 0x3f80000055557421 */ /* 0x000fe20000010000 */
[----:B------:R-:W0:Y:S01]  /*33c0*/  MUFU.EX2 R60, R60 ;  /* 0x0000003c003c7308 */ /* 0x000e220000000800 */
[----:B---3--:R-:W-:Y:S01]  /*33d0*/  FADD.FTZ R64, R70, 1 ;  /* 0x3f80000046407421 */ /* 0x008fe20000010000 */
[----:B------:R-:W-:Y:S01]  /*33e0*/  FADD.FTZ R51, R51, 1 ;  /* 0x3f80000033337421 */ /* 0x000fe20000010000 */
[----:B------:R-:W-:Y:S01]  /*33f0*/  FADD.FTZ R61, R61, 1 ;  /* 0x3f8000003d3d7421 */ /* 0x000fe20000010000 */
[----:B------:R-:W-:Y:S01]  /*3400*/  FADD.FTZ R105, R105, 1 ;  /* 0x3f80000069697421 */ /* 0x000fe20000010000 */
[----:B------:R-:W2:Y:S03]  /*3410*/  LDCU.64 UR4, c[0x0][0x380] ;  /* 0x00007000ff0477ac */ /* 0x000ea60008000a00 */
        /* <DEDUP_REMOVED lines=14> */
[----:B------:R1:W-:Y:S01]  /*3500*/  MUFU.EX2 R119, R127 ;  /* 0x0000007f00777308 */ /* 0x0003e20000000800 */
[----:B0-----:R-:W-:-:S07]  /*3510*/  FADD.FTZ R68, R76, 1 ;  /* 0x3f8000004c447421 */ /* 0x001fce0000010000 */
[----:B------:R-:W0:Y:S01]  /*3520*/  MUFU.EX2 R74, R74 ;  /* 0x0000004a004a7308 */ /* 0x000e220000000800 */
[----:B-1----:R-:W-:Y:S01]  /*3530*/  FMUL.FTZ R127, R126, -1.4426950216293334961 ;  /* 0xbfb8aa3b7e7f7820 */ /* 0x002fe20000410000 */
[----:B---3--:R-:W-:-:S06]  /*3540*/  FADD.FTZ R90, R98, 1 ;  /* 0x3f800000625a7421 */ /* 0x008fcc0000010000 */
[----:B------:R-:W1:Y:S08]  /*3550*/  MUFU.EX2 R84, R84 ;  /* 0x0000005400547308 */ /* 0x000e700000000800 */
[----:B------:R-:W3:Y:S01]  /*3560*/  MUFU.EX2 R102, R102 ;  /* 0x0000006600667308 */ /* 0x000ee20000000800 */
[----:B0-----:R-:W-:Y:S01]  /*3570*/  FADD.FTZ R66, R74, 1 ;  /* 0x3f8000004a427421 */ /* 0x001fe20000010000 */
[----:B------:R-:W-:-:S06]  /*3580*/  FADD.FTZ R74, R71, 1 ;  /* 0x3f800000474a7421 */ /* 0x000fcc0000010000 */
[----:B------:R-:W0:Y:S01]  /*3590*/  MUFU.EX2 R96, R96 ;  /* 0x0000006000607308 */ /* 0x000e220000000800 */
[----:B-1----:R-:W-:-:S07]  /*35a0*/  FADD.FTZ R76, R84, 1 ;  /* 0x3f800000544c7421 */ /* 0x002fce0000010000 */
[----:B------:R-:W1:Y:S01]  /*35b0*/  MUFU.EX2 R108, R108 ;  /* 0x0000006c006c7308 */ /* 0x000e620000000800 */
[----:B---3--:R-:W-:-:S07]  /*35c0*/  FADD.FTZ R98, R102, 1 ;  /* 0x3f80000066627421 */ /* 0x008fce0000010000 */
[----:B------:R3:W4:Y:S01]  /*35d0*/  MUFU.EX2 R63, R134 ;  /* 0x00000086003f7308 */ /* 0x0007220000000800 */
[----:B0-----:R-:W-:-:S07]  /*35e0*/  FADD.FTZ R84, R96, 1 ;  /* 0x3f80000060547421 */ /* 0x001fce0000010000 */
[----:B------:R-:W0:Y:S01]  /*35f0*/  MUFU.EX2 R81, R81 ;  /* 0x0000005100517308 */ /* 0x000e220000000800 */
[----:B---3--:R-:W-:Y:S01]  /*3600*/  FMUL.FTZ R134, R133, -1.4426950216293334961 ;  /* 0xbfb8aa3b85867820 */ /* 0x008fe20000410000 */
[----:B-1----:R-:W-:-:S06]  /*3610*/  FADD.FTZ R102, R108, 1 ;  /* 0x3f8000006c667421 */ /* 0x002fcc0000010000 */
[----:B------:R-:W1:Y:S01]  /*3620*/  MUFU.EX2 R100, R100 ;  /* 0x0000006400647308 */ /* 0x000e620000000800 */
[----:B----4-:R-:W-:-:S07]  /*3630*/  FADD.FTZ R63, R63, 1 ;  /* 0x3f8000003f3f7421 */ /* 0x010fce0000010000 */
[----:B------:R-:W3:Y:S01]  /*3640*/  MUFU.EX2 R114, R114 ;  /* 0x0000007200727308 */ /* 0x000ee20000000800 */
[----:B0-----:R-:W-:-:S07]  /*3650*/  FADD.FTZ R71, R81, 1 ;  /* 0x3f80000051477421 */ /* 0x001fce0000010000 */
[----:B------:R-:W0:Y:S01]  /*3660*/  MUFU.EX2 R87, R87 ;  /* 0x0000005700577308 */ /* 0x000e220000000800 */
[----:B-1----:R-:W-:-:S07]  /*3670*/  FADD.FTZ R96, R100, 1 ;  /* 0x3f80000064607421 */ /* 0x002fce0000010000 */
[----:B------:R-:W1:Y:S01]  /*3680*/  MUFU.EX2 R104, R104 ;  /* 0x0000006800687308 */ /* 0x000e620000000800 */
[----:B---3--:R-:W-:Y:S01]  /*3690*/  FADD.FTZ R108, R114, 1 ;  /* 0x3f800000726c7421 */ /* 0x008fe20000010000 */
[----:B------:R-:W-:-:S06]  /*36a0*/  FADD.FTZ R114, R57, 1 ;  /* 0x3f80000039727421 */ /* 0x000fcc0000010000 */
        /* <DEDUP_REMOVED lines=16> */
[----:B------:R-:W0:Y:S01]  /*37b0*/  MUFU.RCP R152, R152 ;  /* 0x0000009800987308 */ /* 0x000e220000001000 */
[----:B-1----:R-:W-:-:S07]  /*37c0*/  FADD.FTZ R111, R127, 1 ;  /* 0x3f8000007f6f7421 */ /* 0x002fce0000010000 */
[----:B------:R-:W1:Y:S01]  /*37d0*/  MUFU.EX2 R132, R132 ;  /* 0x0000008400847308 */ /* 0x000e620000000800 */
[----:B---3--:R-:W-:-:S07]  /*37e0*/  FADD.FTZ R124, R130, 1 ;  /* 0x3f800000827c7421 */ /* 0x008fce0000010000 */
[----:B------:R-:W3:Y:S01]  /*37f0*/  MUFU.EX2 R137, R137 ;  /* 0x0000008900897308 */ /* 0x000ee20000000800 */
[----:B0-----:R-:W-:Y:S01]  /*3800*/  FMUL.FTZ R152, R3, R152 ;  /* 0x0000009803987220 */ /* 0x001fe20000410000 */
[----:B------:R-:W-:-:S06]  /*3810*/  FADD.FTZ R3, R147, 1 ;  /* 0x3f80000093037421 */ /* 0x000fcc0000010000 */
[----:B------:R-:W0:Y:S01]  /*3820*/  MUFU.EX2 R139, R139 ;  /* 0x0000008b008b7308 */ /* 0x000e220000000800 */
[----:B-1----:R-:W-:-:S07]  /*3830*/  FADD.FTZ R130, R132, 1 ;  /* 0x3f80000084827421 */ /* 0x002fce0000010000 */
[----:B------:R-:W1:Y:S01]  /*3840*/  MUFU.RCP R19, R19 ;  /* 0x0000001300137308 */ /* 0x000e620000001000 */
[----:B---3--:R-:W-:-:S07]  /*3850*/  FADD.FTZ R119, R137, 1 ;  /* 0x3f80000089777421 */ /* 0x008fce0000010000 */
[----:B------:R-:W3:Y:S01]  /*3860*/  MUFU.RCP R14, R14 ;  /* 0x0000000e000e7308 */ /* 0x000ee20000001000 */
[----:B0-----:R-:W-:-:S07]  /*3870*/  FADD.FTZ R127, R139, 1 ;  /* 0x3f8000008b7f7421 */ /* 0x001fce0000010000 */
[----:B------:R-:W0:Y:S01]  /*3880*/  MUFU.EX2 R134, R134 ;  /* 0x0000008600867308 */ /* 0x000e220000000800 */
[----:B-1----:R-:W-:Y:S01]  /*3890*/  FMUL.FTZ R19, R4, R19 ;  /* 0x0000001304137220 */ /* 0x002fe20000410000 */
[----:B------:R-:W-:-:S06]  /*38a0*/  FADD.FTZ R4, R145, 1 ;  /* 0x3f80000091047421 */ /* 0x000fcc0000010000 */
[----:B------:R-:W1:Y:S01]  /*38b0*/  MUFU.EX2 R142, R142 ;  /* 0x0000008e008e7308 */ /* 0x000e620000000800 */
[----:B---3--:R-:W-:-:S05]  /*38c0*/  FMUL.FTZ R14, R5, R14 ;  /* 0x0000000e050e7220 */ /* 0x008fca0000410000 */
[----:B------:R-:W-:Y:S02]  /*38d0*/  F2FP.F16.F32.PACK_AB R153, R14, R19 ;  /* 0x000000130e99723e */ /* 0x000fe400000000ff */
[----:B------:R-:W3:Y:S01]  /*38e0*/  MUFU.EX2 R146, R146 ;  /* 0x0000009200927308 */ /* 0x000ee20000000800 */
[----:B0-----:R-:W-:-:S07]  /*38f0*/  FADD.FTZ R132, R134, 1 ;  /* 0x3f80000086847421 */ /* 0x001fce0000010000 */
[----:B------:R-:W0:Y:S01]  /*3900*/  MUFU.EX2 R135, R135 ;  /* 0x0000008700877308 */ /* 0x000e220000000800 */
[----:B-1----:R-:W-:-:S07]  /*3910*/  FADD.FTZ R137, R142, 1 ;  /* 0x3f8000008e897421 */ /* 0x002fce0000010000 */
[----:B------:R-:W1:Y:S01]  /*3920*/  MUFU.EX2 R12, R12 ;  /* 0x0000000c000c7308 */ /* 0x000e620000000800 */
[----:B---3--:R-:W-:-:S07]  /*3930*/  FADD.FTZ R139, R146, 1 ;  /* 0x3f800000928b7421 */ /* 0x008fce0000010000 */
        /* <DEDUP_REMOVED lines=10> */
[----:B------:R-:W1:Y:S01]  /*39e0*/  MUFU.RCP R15, R15 ;  /* 0x0000000f000f7308 */ /* 0x000e620000001000 */
[----:B---3--:R-:W-:-:S07]  /*39f0*/  FADD.FTZ R17, R17, 1 ;  /* 0x3f80000011117421 */ /* 0x008fce0000010000 */
[----:B------:R-:W3:Y:S01]  /*3a00*/  MUFU.RCP R20, R20 ;  /* 0x0000001400147308 */ /* 0x000ee20000001000 */
[----:B0-----:R-:W-:-:S07]  /*3a10*/  FADD.FTZ R10, R10, 1 ;  /* 0x3f8000000a0a7421 */ /* 0x001fce0000010000 */
        /* <DEDUP_REMOVED lines=9> */
[----:B-1----:R-:W-:-:S07]  /*3ab0*/  FMUL.FTZ R56, R65, R56 ;  /* 0x0000003841387220 */ /* 0x002fce0000410000 */
[----:B------:R-:W1:Y:S01]  /*3ac0*/  MUFU.RCP R114, R114 ;  /* 0x0000007200727308 */ /* 0x000e620000001000 */
[----:B---3--:R-:W-:-:S07]  /*3ad0*/  FMUL.FTZ R67, R67, R60 ;  /* 0x0000003c43437220 */ /* 0x008fce0000410000 */
[----:B------:R-:W3:Y:S01]  /*3ae0*/  MUFU.RCP R3, R3 ;  /* 0x0000000300037308 */ /* 0x000ee20000001000 */
[----:B0-----:R-:W-:-:S07]  /*3af0*/  FMUL.FTZ R110, R115, R110 ;  /* 0x0000006e736e7220 */ /* 0x001fce0000410000 */
        /* <DEDUP_REMOVED lines=19> */
[----:B0-----:R-:W-:-:S07]  /*3c30*/  FMUL.FTZ R49, R58, R49 ;  /* 0x000000313a317220 */ /* 0x001fce0000410000 */
        /* <DEDUP_REMOVED lines=75> */
[----:B-1----:R-:W-:Y:S01]  /*40f0*/  FMUL.FTZ R128, R128, R63 ;  /* 0x0000003f80807220 */ /* 0x002fe20000410000 */
[----:B------:R-:W-:Y:S02]  /*4100*/  F2FP.F16.F32.PACK_AB R63, R67, R56 ;  /* 0x00000038433f723e */ /* 0x000fe400000000ff */
[----:B------:R-:W-:Y:S02]  /*4110*/  F2FP.F16.F32.PACK_AB R56, R117, R110 ;  /* 0x0000006e7538723e */ /* 0x000fe400000000ff */
[----:B------:R-:W-:Y:S02]  /*4120*/  F2FP.F16.F32.PACK_AB R110, R120, R105 ;  /* 0x00000069786e723e */ /* 0x000fe400000000ff */
[----:B------:R-:W1:Y:S01]  /*4130*/  MUFU.RCP R132, R132 ;  /* 0x0000008400847308 */ /* 0x000e620000001000 */
[----:B---3--:R-:W-:Y:S01]  /*4140*/  FMUL.FTZ R124, R129, R124 ;  /* 0x0000007c817c7220 */ /* 0x008fe20000410000 */
[----:B------:R-:W-:-:S06]  /*4150*/  F2FP.F16.F32.PACK_AB R111, R128, R111 ;  /* 0x0000006f806f723e */ /* 0x000fcc00000000ff */
        /* <DEDUP_REMOVED lines=14> */
[----:B---3--:R-:W-:-:S05]  /*4240*/  FMUL.FTZ R139, R144, R139 ;  /* 0x0000008b908b7220 */ /* 0x008fca0000410000 */
[----:B------:R-:W-:Y:S02]  /*4250*/  F2FP.F16.F32.PACK_AB R139, R148, R139 ;  /* 0x0000008b948b723e */ /* 0x000fe400000000ff */
[----:B------:R-:W3:Y:S01]  /*4260*/  MUFU.RCP R12, R12 ;  /* 0x0000000c000c7308 */ /* 0x000ee20000001000 */
[----:B0-----:R-:W-:Y:S01]  /*4270*/  FMUL.FTZ R149, R149, R4 ;  /* 0x0000000495957220 */ /* 0x001fe20000410000 */
[----:B--2---:R-:W-:-:S06]  /*4280*/  IADD3 R4, P1, PT, R48, UR4, RZ ;  /* 0x0000000430047c10 */ /* 0x004fcc000ff3e0ff */
[----:B------:R-:W0:Y:S01]  /*4290*/  MUFU.RCP R16, R125 ;  /* 0x0000007d00107308 */ /* 0x000e220000001000 */
[----:B-1----:R-:W-:Y:S01]  /*42a0*/  FMUL.FTZ R150, R150, R5 ;  /* 0x0000000596967220 */ /* 0x002fe20000410000 */
[----:B------:R-:W-:Y:S02]  /*42b0*/  IADD3.X R5, PT, PT, R50, UR5, RZ, P1, !PT ;  /* 0x0000000532057c10 */ /* 0x000fe40008ffe4ff */
[----:B------:R-:W-:Y:S02]  /*42c0*/  ISETP.GE.U32.AND P1, PT, R41, R0, PT ;  /* 0x000000002900720c */ /* 0x000fe40003f26070 */
[----:B------:R-:W-:Y:S01]  /*42d0*/  F2FP.F16.F32.PACK_AB R150, R150, R149 ;  /* 0x000000959696723e */ /* 0x000fe200000000ff */
[----:B------:R1:W-:Y:S01]  /*42e0*/  STG.E.64 desc[UR8][R4.64], R152 ;  /* 0x0000009804007986 */ /* 0x0003e2000c101b08 */
[----:B------:R-:W2:Y:S01]  /*42f0*/  MUFU.RCP R24, R17 ;  /* 0x0000001100187308 */ /* 0x000ea20000001000 */
[----:B---3--:R-:W-:Y:S01]  /*4300*/  FMUL.FTZ R12, R143, R12 ;  /* 0x0000000c8f0c7220 */ /* 0x008fe20000410000 */
[----:B------:R-:W-:Y:S01]  /*4310*/  ISETP.GE.AND.EX P1, PT, R40, R2, PT, P1 ;  /* 0x000000022800720c */ /* 0x000fe20003f26310 */
[----:B------:R1:W-:Y:S04]  /*4320*/  STG.E.64 desc[UR8][R4.64+0x5000], R32 ;  /* 0x0050002004007986 */ /* 0x0003e8000c101b08 */
[----:B------:R1:W-:Y:S01]  /*4330*/  STG.E.64 desc[UR8][R4.64+0x7800], R62 ;  /* 0x0078003e04007986 */ /* 0x0003e2000c101b08 */
[----:B------:R-:W3:Y:S01]  /*4340*/  MUFU.RCP R21, R10 ;  /* 0x0000000a00157308 */ /* 0x000ee20000001000 */
[----:B0-----:R-:W-:-:S02]  /*4350*/  FMUL.FTZ R151, R151, R16 ;  /* 0x0000001097977220 */ /* 0x001fc40000410000 */
[----:B------:R1:W-:Y:S03]  /*4360*/  STG.E.64 desc[UR8][R4.64+0xa000], R64 ;  /* 0x00a0004004007986 */ /* 0x0003e6000c101b08 */
[----:B------:R-:W-:Y:S01]  /*4370*/  F2FP.F16.F32.PACK_AB R151, R151, R12 ;  /* 0x0000000c9797723e */ /* 0x000fe200000000ff */
[----:B------:R1:W-:Y:S01]  /*4380*/  STG.E.64 desc[UR8][R4.64+0xc800], R70 ;  /* 0x00c8004604007986 */ /* 0x0003e2000c101b08 */
[----:B------:R-:W0:Y:S01]  /*4390*/  MUFU.RCP R11, R11 ;  /* 0x0000000b000b7308 */ /* 0x000e220000001000 */
[----:B--2---:R-:W-:Y:S02]  /*43a0*/  FMUL.FTZ R13, R13, R24 ;  /* 0x000000180d0d7220 */ /* 0x004fe40000410000 */
[----:B------:R1:W-:Y:S04]  /*43b0*/  STG.E.64 desc[UR8][R4.64+0xf000], R76 ;  /* 0x00f0004c04007986 */ /* 0x0003e8000c101b08 */
[----:B------:R1:W-:Y:S01]  /*43c0*/  STG.E.64 desc[UR8][R4.64+0x11800], R94 ;  /* 0x0118005e04007986 */ /* 0x0003e2000c101b08 */
[----:B------:R-:W2:Y:S01]  /*43d0*/  MUFU.RCP R7, R7 ;  /* 0x0000000700077308 */ /* 0x000ea20000001000 */
[----:B---3--:R-:W-:Y:S01]  /*43e0*/  FMUL.FTZ R6, R6, R21 ;  /* 0x0000001506067220 */ /* 0x008fe20000410000 */
[----:B------:R-:W-:Y:S01]  /*43f0*/  F2FP.F16.F32.PACK_AB R21, R25, R26 ;  /* 0x0000001a1915723e */ /* 0x000fe200000000ff */
[----:B------:R1:W-:Y:S03]  /*4400*/  STG.E.64 desc[UR8][R4.64+0x14000], R60 ;  /* 0x0140003c04007986 */ /* 0x0003e6000c101b08 */
[----:B------:R-:W-:Y:S01]  /*4410*/  F2FP.F16.F32.PACK_AB R6, R6, R13 ;  /* 0x0000000d0606723e */ /* 0x000fe200000000ff */
[----:B------:R1:W-:Y:S01]  /*4420*/  STG.E.64 desc[UR8][R4.64+0x2800], R20 ;  /* 0x0028001404007986 */ /* 0x0003e2000c101b08 */
[----:B0-----:R-:W-:-:S03]  /*4430*/  FMUL.FTZ R18, R18, R11 ;  /* 0x0000000b12127220 */ /* 0x001fc60000410000 */
[----:B------:R1:W-:Y:S04]  /*4440*/  STG.E.64 desc[UR8][R4.64+0x16800], R92 ;  /* 0x0168005c04007986 */ /* 0x0003e8000c101b08 */
[----:B------:R1:W-:Y:S01]  /*4450*/  STG.E.64 desc[UR8][R4.64+0x19000], R56 ;  /* 0x0190003804007986 */ /* 0x0003e2000c101b08 */
[----:B--2---:R-:W-:-:S03]  /*4460*/  FMUL.FTZ R3, R22, R7 ;  /* 0x0000000716037220 */ /* 0x004fc60000410000 */
[----:B------:R1:W-:Y:S02]  /*4470*/  STG.E.64 desc[UR8][R4.64+0x1b800], R110 ;  /* 0x01b8006e04007986 */ /* 0x0003e4000c101b08 */
[----:B------:R-:W-:Y:S02]  /*4480*/  F2FP.F16.F32.PACK_AB R7, R3, R18 ;  /* 0x000000120307723e */ /* 0x000fe400000000ff */
[----:B------:R1:W-:Y:S04]  /*4490*/  STG.E.64 desc[UR8][R4.64+0x1e000], R118 ;  /* 0x01e0007604007986 */ /* 0x0003e8000c101b08 */
[----:B------:R1:W-:Y:S04]  /*44a0*/  STG.E.64 desc[UR8][R4.64+0x20800], R138 ;  /* 0x0208008a04007986 */ /* 0x0003e8000c101b08 */
[----:B------:R1:W-:Y:S04]  /*44b0*/  STG.E.64 desc[UR8][R4.64+0x23000], R150 ;  /* 0x0230009604007986 */ /* 0x0003e8000c101b08 */
[----:B------:R1:W-:Y:S01]  /*44c0*/  STG.E.64 desc[UR8][R4.64+0x25800], R6 ;  /* 0x0258000604007986 */ /* 0x0003e2000c101b08 */
[----:B------:R-:W-:Y:S05]  /*44d0*/  @!P1 BRA `(.L_x_1186) ;  /* 0xffffffbc00a49947 */ /* 0x000fea000383ffff */
[----:B------:R-:W-:Y:S05]  /*44e0*/  EXIT ;  /* 0x000000000000794d */ /* 0x000fea0003800000 */
.L_x_1187:
        /* <DEDUP_REMOVED lines=9> */
.L_x_1279:


//--------------------- .text._ZN13group_norm_v214gn_cuda_kernelI6__halfLi320ELi1ELi16ELi80ELi1024ELb1ELi128ELi320ELi320ELi4ELb1ELi18ELb0ELb0ENS_16CompileConditionILi1000EEEEEvPT_PKS4_S7_S7_flPfS8_Pj --------------------------
	.section	.text._ZN13group_norm_v214gn_cuda_kernelI6__halfLi320ELi1ELi16ELi80ELi1024ELb1ELi128ELi320ELi320ELi4ELb1ELi18ELb0ELb0ENS_16CompileConditionILi1000EEEEEvPT_PKS4_S7_S7_flPfS8_Pj,"ax",@progbits
	.align	128
        .global         _ZN13group_norm_v214gn_cuda_kernelI6__halfLi320ELi1ELi16ELi80ELi1024ELb1ELi128ELi320ELi320ELi4ELb1ELi18ELb0ELb0ENS_16CompileConditionILi1000EEEEEvPT_PKS4_S7_S7_flPfS8_Pj
        .type           _ZN13group_norm_v214gn_cuda_kernelI6__halfLi320ELi1ELi16ELi80ELi1024ELb1ELi128ELi320ELi320ELi4ELb1ELi18ELb0ELb0ENS_16CompileConditionILi1000EEEEEvPT_PKS4_S7_S7_flPfS8_Pj,@function
        .size           _ZN13group_norm_v214gn_cuda_kernelI6__halfLi320ELi1ELi16ELi80ELi1024ELb1ELi128ELi320ELi320ELi4ELb1ELi18ELb0ELb0ENS_16CompileConditionILi1000EEEEEvPT_PKS4_S7_S7_flPfS8_Pj,(.L_x_1280 - _ZN13group_norm_v214gn_cuda_kernelI6__halfLi320ELi1ELi16ELi80ELi1024ELb1ELi128ELi320ELi320ELi4ELb1ELi18ELb0ELb0ENS_16CompileConditionILi1000EEEEEvPT_PKS4_S7_S7_flPfS8_Pj)
        .other          _ZN13group_norm_v214gn_cuda_kernelI6__halfLi320ELi1ELi16ELi80ELi1024ELb1ELi128ELi320ELi320ELi4ELb1ELi18ELb0ELb0ENS_16CompileConditionILi1000EEEEEvPT_PKS4_S7_S7_flPfS8_Pj,@"STO_CUDA_ENTRY STV_DEFAULT"
_ZN13group_norm_v214gn_cuda_kernelI6__halfLi320ELi1ELi16ELi80ELi1024ELb1ELi128ELi320ELi320ELi4ELb1ELi18ELb0ELb0ENS_16CompileConditionILi1000EEEEEvPT_PKS4_S7_S7_flPfS8_Pj:
.text._ZN13group_norm_v214gn_cuda_kernelI6__halfLi320ELi1ELi16ELi80ELi1024ELb1ELi128ELi320ELi320ELi4ELb1ELi18ELb0ELb0ENS_16CompileConditionILi1000EEEEEvPT_PKS4_S7_S7_flPfS8_Pj:
        /* <DEDUP_REMOVED lines=26> */
[C---:B------:R-:W-:Y:S01]  /*01a0*/  SHF.L.U32 R5, R2.reuse, 0x1, RZ ;  /* 0x0000000102057819 */ /* 0x040fe200000006ff */
[----:B------:R-:W-:Y:S01]  /*01b0*/  ULEA UR10, UR10, UR8, 0x18 ;  /* 0x000000080a0a7291 */ /* 0x000fe2000f8ec0ff */
[----:B------:R-:W-:Y:S01]  /*01c0*/  LOP3.LUT R4, R2, 0x3, RZ, 0xc0, !PT ;  /* 0x0000000302047812 */ /* 0x000fe200078ec0ff */
[----:B------:R-:W-:Y:S01]  /*01d0*/  IMAD R0, R0, 0xcccd, RZ ;  /* 0x0000cccd00007824 */ /* 0x000fe200078e02ff */
[----:B------:R-:W-:Y:S01]  /*01e0*/  UISETP.EQ.OR.EX UP0, UPT, UR5, URZ, UP0, UP1 ;  /* 0x000000ff0500728c */ /* 0x000fe20008702710 */
[----:B------:R-:W-:Y:S01]  /*01f0*/  LOP3.LUT R5, R5, 0x3e, RZ, 0xc0, !PT ;  /* 0x0000003e05057812 */ /* 0x000fe200078ec0ff */
        /* <DEDUP_REMOVED lines=11> */
[----:B------:R-:W-:Y:S01]  /*02b0*/  LEA R6, R2, UR9, 0x2 ;  /* 0x0000000902067c11 */ /* 0x000fe2000f8e10ff */
[----:B------:R-:W-:Y:S01]  /*02c0*/  IMAD R0, R0, 0x50, RZ ;  /* 0x0000005000007824 */ /* 0x000fe200078e02ff */
[----:B------:R-:W-:-:S04]  /*02d0*/  USEL UR8, UR12, 0x1, !UP1 ;  /* 0x000000010c087887 */ /* 0x000fc8000c800000 */
[----:B------:R-:W-:-:S04]  /*02e0*/  IADD3 R0, PT, PT, RZ, -R0, RZ ;  /* 0x80000000ff007210 */ /* 0x000fc80007ffe0ff */
[----:B------:R-:W-:Y:S02]  /*02f0*/  PRMT R3, R0, 0x7710, RZ ;  /* 0x0000771000037816 */ /* 0x000fe400000000ff */
[----:B------:R-:W-:Y:S01]  /*0300*/  MOV R0, UR13 ;  /* 0x0000000d00007c02 */ /* 0x000fe20008000f00 */
[----:B------:R-:W-:Y:S01]  /*0310*/  UMOV UR13, UR11 ;  /* 0x0000000b000d7c82 */ /* 0x000fe20008000000 */
[----:B------:R-:W-:-:S04]  /*0320*/  IADD3 R3, PT, PT, R3, R2, RZ ;  /* 0x0000000203037210 */ /* 0x000fc80007ffe0ff */
[----:B------:R-:W-:-:S05]  /*0330*/  LOP3.LUT R3, R3, 0xffff, RZ, 0xc0, !PT ;  /* 0x0000ffff03037812 */ /* 0x000fca00078ec0ff */
[----:B------:R-:W-:-:S05]  /*0340*/  IMAD R7, R3, 0x28, R0 ;  /* 0x0000002803077824 */ /* 0x000fca00078e0200 */
[C---:B------:R-:W-:Y:S02]  /*0350*/  LEA R7, R8.reuse, R7, 0x3 ;  /* 0x0000000708077211 */ /* 0x040fe400078e18ff */
[----:B------:R-:W-:Y:S01]  /*0360*/  IADD3 R8, PT, PT, R8, UR5, RZ ;  /* 0x0000000508087c10 */ /* 0x000fe2000fffe0ff */
[----:B------:R-:W-:-:S06]  /*0370*/  UMOV UR5, URZ ;  /* 0x000000ff00057c82 */ /* 0x000fcc0008000000 */
.L_x_1196:
[----:B------:R-:W-:Y:S01]  /*0380*/  ULOP3.LUT UR9, UR13, 0x3, URZ, 0xc0, !UPT ;  /* 0x000000030d097892 */ /* 0x000fe2000f8ec0ff */
[----:B------:R-:W-:Y:S01]  /*0390*/  HFMA2 R163, -RZ, RZ, 0, 0 ;  /* 0x00000000ffa37431 */ /* 0x000fe200000001ff */
[----:B------:R-:W-:Y:S01]  /*03a0*/  USHF.R.U64 UR22, UR13, 0x2, UR5 ;  /* 0x000000020d167899 */ /* 0x000fe20008001205 */
[----:B------:R-:W-:Y:S01]  /*03b0*/  IMAD R13, R8, 0x500, RZ ;  /* 0x00000500080d7824 */ /* 0x000fe200078e02ff */
[----:B------:R-:W-:Y:S01]  /*03c0*/  UIMAD UR15, UR9, 0x140, URZ ;  /* 0x00000140090f78a4 */ /* 0x000fe2000f8e02ff */
[----:B------:R-:W0:Y:S01]  /*03d0*/  LDC.64 R108, c[0x0][0x390] ;  /* 0x0000e400ff6c7b82 */ /* 0x000e220000000a00 */
[----:B-1----:R-:W1:Y:S02]  /*03e0*/  LDCU.64 UR20, c[0x0][0x388] ;  /* 0x00007100ff1477ac */ /* 0x002e640008000a00 */
        /* <DEDUP_REMOVED lines=452> */
[----:B------:R-:W-:Y:S02]  /*2030*/  IADD3 R78, PT, PT, R81, 0x10, RZ ;  /* 0x00000010514e7810 */ /* 0x000fe40007ffe0ff */
[----:B------:R-:W-:-:S02]  /*2040*/  SHF.R.U32.HI R79, RZ, 0x2, R76 ;  /* 0x00000002ff4f7819 */ /* 0x000fc4000001164c */
[C---:B------:R-:W-:Y:S02]  /*2050*/  IADD3 R76, PT, PT, R81.reuse, 0x1c, RZ ;  /* 0x0000001c514c7810 */ /* 0x040fe40007ffe0ff */
[C---:B------:R-:W-:Y:S02]  /*2060*/  IADD3 R84, PT, PT, R81.reuse, 0x24, RZ ;  /* 0x0000002451547810 */ /* 0x040fe40007ffe0ff */
[----:B------:R-:W-:Y:S02]  /*2070*/  IADD3 R161, PT, PT, R81, 0x30, RZ ;  /* 0x0000003051a17810 */ /* 0x000fe40007ffe0ff */
[----:B------:R-:W-:Y:S02]  /*2080*/  SHF.R.U32.HI R87, RZ, 0x2, R84 ;  /* 0x00000002ff577819 */ /* 0x000fe40000011654 */
[----:B0-----:R-:W-:Y:S02]  /*2090*/  LEA R80, R71, R80, 0x18 ;  /* 0x0000005047507211 */ /* 0x001fe400078ec0ff */
[----:B------:R-:W-:-:S02]  /*20a0*/  SHF.R.U32.HI R71, RZ, 0x2, R81 ;  /* 0x00000002ff477819 */ /* 0x000fc40000011651 */
        /* <DEDUP_REMOVED lines=11> */
[--C-:B------:R-:W-:Y:S01]  /*2160*/  IMAD R165, R165, 0x28, R80.reuse ;  /* 0x00000028a5a57824 */ /* 0x100fe200078e0250 */
[----:B------:R-:W-:Y:S03]  /*2170*/  LDS.64 R74, [R74] ;  /* 0x000000004a4a7984 */ /* 0x000fe60000000a00 */
[----:B------:R-:W-:Y:S01]  /*2180*/  IMAD R71, R71, 0x28, R80 ;  /* 0x0000002847477824 */ /* 0x000fe200078e0250 */
[----:B------:R-:W0:Y:S04]  /*2190*/  LDS.64 R72, [R72] ;  /* 0x0000000048487984 */ /* 0x000e280000000a00 */
[----:B------:R-:W-:-:S06]  /*21a0*/  LEA R71, R4, R71, 0x3 ;  /* 0x0000004704477211 */ /* 0x000fcc00078e18ff */
[----:B------:R-:W1:Y:S01]  /*21b0*/  LDS.64 R70, [R71] ;  /* 0x0000000047467984 */ /* 0x000e620000000a00 */
[----:B0-----:R-:W-:Y:S01]  /*21c0*/  FADD.FTZ R77, RZ, R72 ;  /* 0x00000048ff4d7221 */ /* 0x001fe20000010000 */
[----:B------:R-:W-:Y:S01]  /*21d0*/  FADD.FTZ R72, RZ, R73 ;  /* 0x00000049ff487221 */ /* 0x000fe20000010000 */
[----:B------:R-:W-:Y:S02]  /*21e0*/  SHF.R.U32.HI R73, RZ, 0x2, R78 ;  /* 0x00000002ff497819 */ /* 0x000fe4000001164e */
[----:B------:R-:W-:Y:S01]  /*21f0*/  FADD.FTZ R77, R77, R74 ;  /* 0x0000004a4d4d7221 */ /* 0x000fe20000010000 */
[----:B------:R-:W-:Y:S01]  /*2200*/  IADD3 R74, PT, PT, R81, 0x14, RZ ;  /* 0x00000014514a7810 */ /* 0x000fe20007ffe0ff */
[----:B------:R-:W-:Y:S01]  /*2210*/  FADD.FTZ R82, R72, R75 ;  /* 0x0000004b48527221 */ /* 0x000fe20000010000 */
[----:B------:R-:W-:Y:S01]  /*2220*/  IMAD R73, R73, 0x28, R80 ;  /* 0x0000002849497824 */ /* 0x000fe200078e0250 */
[----:B------:R-:W-:Y:S02]  /*2230*/  LEA R72, R4, R79, 0x3 ;  /* 0x0000004f04487211 */ /* 0x000fe400078e18ff */
[----:B------:R-:W-:Y:S01]  /*2240*/  SHF.R.U32.HI R75, RZ, 0x2, R74 ;  /* 0x00000002ff4b7819 */ /* 0x000fe2000001164a */
[----:B-1----:R-:W-:Y:S01]  /*2250*/  FADD.FTZ R82, R82, R71 ;  /* 0x0000004752527221 */ /* 0x002fe20000010000 */
[----:B------:R-:W-:Y:S01]  /*2260*/  LEA R74, R4, R73, 0x3 ;  /* 0x00000049044a7211 */ /* 0x000fe200078e18ff */
[----:B------:R-:W-:Y:S01]  /*2270*/  FADD.FTZ R83, R77, R70 ;  /* 0x000000464d537221 */ /* 0x000fe20000010000 */
[----:B------:R-:W0:Y:S01]  /*2280*/  LDS.64 R72, [R72] ;  /* 0x0000000048487984 */ /* 0x000e220000000a00 */
[----:B------:R-:W-:Y:S01]  /*2290*/  IMAD R71, R75, 0x28, R80 ;  /* 0x000000284b477824 */ /* 0x000fe200078e0250 */
[----:B------:R-:W-:-:S02]  /*22a0*/  IADD3 R70, PT, PT, R81, 0x18, RZ ;  /* 0x0000001851467810 */ /* 0x000fc40007ffe0ff */
[----:B------:R-:W1:Y:S01]  /*22b0*/  LDS.64 R74, [R74] ;  /* 0x000000004a4a7984 */ /* 0x000e620000000a00 */
[----:B------:R-:W-:Y:S02]  /*22c0*/  SHF.R.U32.HI R79, RZ, 0x2, R76 ;  /* 0x00000002ff4f7819 */ /* 0x000fe4000001164c */
[----:B------:R-:W-:Y:S02]  /*22d0*/  LEA R71, R4, R71, 0x3 ;  /* 0x0000004704477211 */ /* 0x000fe400078e18ff */
[----:B------:R-:W-:Y:S01]  /*22e0*/  SHF.R.U32.HI R77, RZ, 0x2, R70 ;  /* 0x00000002ff4d7819 */ /* 0x000fe20000011646 */
[--C-:B------:R-:W-:Y:S01]  /*22f0*/  IMAD R79, R79, 0x28, R80.reuse ;  /* 0x000000284f4f7824 */ /* 0x100fe200078e0250 */
[----:B------:R-:W-:Y:S02]  /*2300*/  IADD3 R78, PT, PT, R81, 0x20, RZ ;  /* 0x00000020514e7810 */ /* 0x000fe40007ffe0ff */
[----:B------:R-:W2:Y:S01]  /*2310*/  LDS.64 R70, [R71] ;  /* 0x0000000047467984 */ /* 0x000ea20000000a00 */
[----:B------:R-:W-:Y:S01]  /*2320*/  IMAD R77, R77, 0x28, R80 ;  /* 0x000000284d4d7824 */ /* 0x000fe200078e0250 */
[----:B------:R-:W-:-:S02]  /*2330*/  SHF.R.U32.HI R85, RZ, 0x2, R78 ;  /* 0x00000002ff557819 */ /* 0x000fc4000001164e */
[C---:B------:R-:W-:Y:S02]  /*2340*/  LEA R79, R4.reuse, R79, 0x3 ;  /* 0x0000004f044f7211 */ /* 0x040fe400078e18ff */
[----:B------:R-:W-:Y:S01]  /*2350*/  LEA R77, R4, R77, 0x3 ;  /* 0x0000004d044d7211 */ /* 0x000fe200078e18ff */
[----:B------:R-:W-:-:S03]  /*2360*/  IMAD R85, R85, 0x28, R80 ;  /* 0x0000002855557824 */ /* 0x000fc600078e0250 */
[----:B------:R-:W-:Y:S04]  /*2370*/  LDS.64 R78, [R79] ;  /* 0x000000004f4e7984 */ /* 0x000fe80000000a00 */
[----:B------:R-:W3:Y:S01]  /*2380*/  LDS.64 R76, [R77] ;  /* 0x000000004d4c7984 */ /* 0x000ee20000000a00 */
[----:B0-----:R-:W-:Y:S01]  /*2390*/  FADD.FTZ R83, R83, R72 ;  /* 0x0000004853537221 */ /* 0x001fe20000010000 */
[----:B------:R-:W-:Y:S01]  /*23a0*/  FADD.FTZ R82, R82, R73 ;  /* 0x0000004952527221 */ /* 0x000fe20000010000 */
[----:B------:R-:W-:Y:S02]  /*23b0*/  LEA R72, R4, R85, 0x3 ;  /* 0x0000005504487211 */ /* 0x000fe400078e18ff */
[----:B-1----:R-:W-:Y:S01]  /*23c0*/  FADD.FTZ R83, R83, R74 ;  /* 0x0000004a53537221 */ /* 0x002fe20000010000 */
[----:B------:R-:W-:Y:S01]  /*23d0*/  FADD.FTZ R82, R82, R75 ;  /* 0x0000004b52527221 */ /* 0x000fe20000010000 */
[----:B------:R-:W-:-:S02]  /*23e0*/  LEA R74, R4, R87, 0x3 ;  /* 0x00000057044a7211 */ /* 0x000fc400078e18ff */
[----:B------:R-:W0:Y:S01]  /*23f0*/  LDS.64 R72, [R72] ;  /* 0x0000000048487984 */ /* 0x000e220000000a00 */
[----:B------:R-:W-:-:S03]  /*2400*/  IADD3 R87, PT, PT, R81, 0x3c, RZ ;  /* 0x0000003c51577810 */ /* 0x000fc60007ffe0ff */
[----:B------:R-:W1:Y:S01]  /*2410*/  LDS.64 R74, [R74] ;  /* 0x000000004a4a7984 */ /* 0x000e620000000a00 */
[----:B--2---:R-:W-:Y:S01]  /*2420*/  FADD.FTZ R83, R83, R70 ;  /* 0x0000004653537221 */ /* 0x004fe20000010000 */
[C---:B------:R-:W-:Y:S01]  /*2430*/  IADD3 R70, PT, PT, R81.reuse, 0x28, RZ ;  /* 0x0000002851467810 */ /* 0x040fe20007ffe0ff */
[----:B------:R-:W-:Y:S01]  /*2440*/  FADD.FTZ R82, R82, R71 ;  /* 0x0000004752527221 */ /* 0x000fe20000010000 */
[----:B------:R-:W-:Y:S02]  /*2450*/  SHF.R.U32.HI R87, RZ, 0x2, R87 ;  /* 0x00000002ff577819 */ /* 0x000fe40000011657 */
[----:B------:R-:W-:Y:S02]  /*2460*/  SHF.R.U32.HI R71, RZ, 0x2, R70 ;  /* 0x00000002ff477819 */ /* 0x000fe40000011646 */
[----:B------:R-:W-:Y:S01]  /*2470*/  IADD3 R70, PT, PT, R81, 0x2c, RZ ;  /* 0x0000002c51467810 */ /* 0x000fe20007ffe0ff */
[--C-:B------:R-:W-:Y:S02]  /*2480*/  IMAD R87, R87, 0x28, R80.reuse ;  /* 0x0000002857577824 */ /* 0x100fe400078e0250 */
[----:B------:R-:W-:Y:S01]  /*2490*/  IMAD R71, R71, 0x28, R80 ;  /* 0x0000002847477824 */ /* 0x000fe200078e0250 */
[----:B------:R-:W-:Y:S01]  /*24a0*/  SHF.R.U32.HI R85, RZ, 0x2, R70 ;  /* 0x00000002ff557819 */ /* 0x000fe20000011646 */
[----:B---3--:R-:W-:-:S03]  /*24b0*/  FADD.FTZ R83, R83, R76 ;  /* 0x0000004c53537221 */ /* 0x008fc60000010000 */
[----:B------:R-:W-:Y:S01]  /*24c0*/  LEA R76, R4, R71, 0x3 ;  /* 0x00000047044c7211 */ /* 0x000fe200078e18ff */
[----:B------:R-:W-:Y:S02]  /*24d0*/  IMAD R85, R85, 0x28, R80 ;  /* 0x0000002855557824 */ /* 0x000fe400078e0250 */
[----:B------:R-:W-:Y:S01]  /*24e0*/  FADD.FTZ R82, R82, R77 ;  /* 0x0000004d52527221 */ /* 0x000fe20000010000 */
[----:B------:R-:W-:Y:S01]  /*24f0*/  FADD.FTZ R83, R83, R78 ;  /* 0x0000004e53537221 */ /* 0x000fe20000010000 */
[C---:B------:R-:W-:Y:S02]  /*2500*/  LEA R78, R4.reuse, R87, 0x3 ;  /* 0x00000057044e7211 */ /* 0x040fe400078e18ff */
[----:B------:R-:W-:Y:S01]  /*2510*/  LEA R70, R4, R85, 0x3 ;  /* 0x0000005504467211 */ /* 0x000fe200078e18ff */
[----:B------:R-:W2:Y:S01]  /*2520*/  LDS.64 R76, [R76] ;  /* 0x000000004c4c7984 */ /* 0x000ea20000000a00 */
[----:B------:R-:W-:Y:S01]  /*2530*/  FADD.FTZ R82, R82, R79 ;  /* 0x0000004f52527221 */ /* 0x000fe20000010000 */
[----:B------:R-:W-:-:S02]  /*2540*/  IADD3 R79, PT, PT, R81, 0x40, RZ ;  /* 0x00000040514f7810 */ /* 0x000fc40007ffe0ff */
[----:B------:R-:W-:Y:S01]  /*2550*/  IADD3 R85, PT, PT, R81, 0x4c, RZ ;  /* 0x0000004c51557810 */ /* 0x000fe20007ffe0ff */
[----:B------:R-:W3:Y:S01]  /*2560*/  LDS.64 R70, [R70] ;  /* 0x0000000046467984 */ /* 0x000ee20000000a00 */
[----:B------:R-:W-:Y:S02]  /*2570*/  SHF.R.U32.HI R79, RZ, 0x2, R79 ;  /* 0x00000002ff4f7819 */ /* 0x000fe4000001164f */
[----:B------:R-:W-:-:S03]  /*2580*/  SHF.R.U32.HI R85, RZ, 0x2, R85 ;  /* 0x00000002ff557819 */ /* 0x000fc60000011655 */
[----:B------:R-:W-:Y:S02]  /*2590*/  IMAD R79, R79, 0x28, R80 ;  /* 0x000000284f4f7824 */ /* 0x000fe400078e0250 */
[----:B0-----:R-:W-:Y:S01]  /*25a0*/  FADD.FTZ R82, R82, R73 ;  /* 0x0000004952527221 */ /* 0x001fe20000010000 */
[----:B------:R-:W-:Y:S01]  /*25b0*/  FADD.FTZ R83, R83, R72 ;  /* 0x0000004853537221 */ /* 0x000fe20000010000 */
[----:B------:R-:W-:Y:S01]  /*25c0*/  IADD3 R72, PT, PT, R81, 0x44, RZ ;  /* 0x0000004451487810 */ /* 0x000fe20007ffe0ff */
[----:B------:R-:W-:Y:S02]  /*25d0*/  IMAD R85, R85, 0x28, R80 ;  /* 0x0000002855557824 */ /* 0x000fe400078e0250 */
[----:B-1----:R-:W-:Y:S01]  /*25e0*/  FADD.FTZ R164, R82, R75 ;  /* 0x0000004b52a47221 */ /* 0x002fe20000010000 */
[----:B------:R-:W-:Y:S01]  /*25f0*/  IADD3 R75, PT, PT, R81, 0x38, RZ ;  /* 0x00000038514b7810 */ /* 0x000fe20007ffe0ff */
[----:B------:R-:W-:Y:S01]  /*2600*/  FADD.FTZ R73, R83, R74 ;  /* 0x0000004a53497221 */ /* 0x000fe20000010000 */
[----:B------:R-:W-:-:S02]  /*2610*/  IADD3 R83, PT, PT, R81, 0x48, RZ ;  /* 0x0000004851537810 */ /* 0x000fc40007ffe0ff */
[----:B------:R-:W-:Y:S02]  /*2620*/  SHF.R.U32.HI R75, RZ, 0x2, R75 ;  /* 0x00000002ff4b7819 */ /* 0x000fe4000001164b */
[----:B------:R-:W-:Y:S02]  /*2630*/  SHF.R.U32.HI R81, RZ, 0x2, R72 ;  /* 0x00000002ff517819 */ /* 0x000fe40000011648 */
[C---:B------:R-:W-:Y:S01]  /*2640*/  LEA R72, R4.reuse, R161, 0x3 ;  /* 0x000000a104487211 */ /* 0x040fe200078e18ff */
[--C-:B------:R-:W-:Y:S01]  /*2650*/  IMAD R75, R75, 0x28, R80.reuse ;  /* 0x000000284b4b7824 */ /* 0x100fe200078e0250 */
[C---:B------:R-:W-:Y:S01]  /*2660*/  LEA R74, R4.reuse, R165, 0x3 ;  /* 0x000000a5044a7211 */ /* 0x040fe200078e18ff */
[----:B------:R-:W-:Y:S01]  /*2670*/  IMAD R81, R81, 0x28, R80 ;  /* 0x0000002851517824 */ /* 0x000fe200078e0250 */
[----:B------:R-:W-:Y:S02]  /*2680*/  SHF.R.U32.HI R83, RZ, 0x2, R83 ;  /* 0x00000002ff537819 */ /* 0x000fe40000011653 */
[----:B------:R-:W-:-:S02]  /*2690*/  LEA R86, R4, R85, 0x3 ;  /* 0x0000005504567211 */ /* 0x000fc400078e18ff */
[C---:B------:R-:W-:Y:S01]  /*26a0*/  LEA R82, R4.reuse, R81, 0x3 ;  /* 0x0000005104527211 */ /* 0x040fe200078e18ff */
[----:B------:R-:W-:Y:S01]  /*26b0*/  IMAD R83, R83, 0x28, R80 ;  /* 0x0000002853537824 */ /* 0x000fe200078e0250 */
[C---:B------:R-:W-:Y:S02]  /*26c0*/  LEA R80, R4.reuse, R79, 0x3 ;  /* 0x0000004f04507211 */ /* 0x040fe400078e18ff */
[----:B------:R-:W-:Y:S01]  /*26d0*/  LDS.64 R78, [R78] ;  /* 0x000000004e4e7984 */ /* 0x000fe20000000a00 */
[----:B--2---:R-:W-:Y:S01]  /*26e0*/  FADD.FTZ R73, R73, R76 ;  /* 0x0000004c49497221 */ /* 0x004fe20000010000 */
[----:B------:R-:W-:Y:S01]  /*26f0*/  LEA R76, R4, R75, 0x3 ;  /* 0x0000004b044c7211 */ /* 0x000fe200078e18ff */
[----:B------:R-:W-:Y:S01]  /*2700*/  FADD.FTZ R164, R164, R77 ;  /* 0x0000004da4a47221 */ /* 0x000fe20000010000 */
[----:B------:R-:W-:Y:S01]  /*2710*/  LDS.64 R74, [R74] ;  /* 0x000000004a4a7984 */ /* 0x000fe20000000a00 */
[----:B------:R-:W-:Y:S01]  /*2720*/  LEA R84, R4, R83, 0x3 ;  /* 0x0000005304547211 */ /* 0x000fe200078e18ff */
[----:B---3--:R-:W-:Y:S01]  /*2730*/  FADD.FTZ R161, R73, R70 ;  /* 0x0000004649a17221 */ /* 0x008fe20000010000 */
[----:B------:R-:W-:Y:S01]  /*2740*/  FADD.FTZ R164, R164, R71 ;  /* 0x00000047a4a47221 */ /* 0x000fe20000010000 */
[----:B------:R-:W0:Y:S04]  /*2750*/  LDS.64 R72, [R72] ;  /* 0x0000000048487984 */ /* 0x000e280000000a00 */
[----:B------:R-:W1:Y:S04]  /*2760*/  LDS.64 R76, [R76] ;  /* 0x000000004c4c7984 */ /* 0x000e680000000a00 */
[----:B------:R-:W2:Y:S04]  /*2770*/  LDS.64 R80, [R80] ;  /* 0x0000000050507984 */ /* 0x000ea80000000a00 */
[----:B------:R-:W3:Y:S04]  /*2780*/  LDS.64 R82, [R82] ;  /* 0x0000000052527984 */ /* 0x000ee80000000a00 */
[----:B------:R-:W4:Y:S04]  /*2790*/  LDS.64 R84, [R84] ;  /* 0x0000000054547984 */ /* 0x000f280000000a00 */
[----:B------:R-:W4:Y:S01]  /*27a0*/  LDS.64 R86, [R86] ;  /* 0x0000000056567984 */ /* 0x000f220000000a00 */
[----:B0-----:R-:W-:Y:S01]  /*27b0*/  FADD.FTZ R161, R161, R72 ;  /* 0x00000048a1a17221 */ /* 0x001fe20000010000 */
[----:B------:R-:W-:-:S03]  /*27c0*/  FADD.FTZ R164, R164, R73 ;  /* 0x00000049a4a47221 */ /* 0x000fc60000010000 */
[----:B------:R-:W-:Y:S01]  /*27d0*/  FADD.FTZ R161, R161, R74 ;  /* 0x0000004aa1a17221 */ /* 0x000fe20000010000 */
[----:B------:R-:W-:-:S03]  /*27e0*/  FADD.FTZ R164, R164, R75 ;  /* 0x0000004ba4a47221 */ /* 0x000fc60000010000 */
[----:B-1----:R-:W-:Y:S01]  /*27f0*/  FADD.FTZ R161, R161, R76 ;  /* 0x0000004ca1a17221 */ /* 0x002fe20000010000 */
[----:B------:R-:W-:-:S03]  /*2800*/  FADD.FTZ R164, R164, R77 ;  /* 0x0000004da4a47221 */ /* 0x000fc60000010000 */
[----:B------:R-:W-:Y:S01]  /*2810*/  FADD.FTZ R161, R161, R78 ;  /* 0x0000004ea1a17221 */ /* 0x000fe20000010000 */
        /* <DEDUP_REMOVED lines=8> */
[----:B------:R-:W-:-:S07]  /*28a0*/  FADD.FTZ R87, R164, R87 ;  /* 0x00000057a4577221 */ /* 0x000fce0000010000 */
.L_x_1189:
[----:B------:R-:W-:Y:S05]  /*28b0*/  BSYNC.RECONVERGENT B0 ;  /* 0x0000000000007941 */ /* 0x000fea0003800200 */
.L_x_1188:
        /* <DEDUP_REMOVED lines=8> */
[----:B0-----:R-:W-:-:S05]  /*2940*/  FADD.FTZ R74, R71, R86 ;  /* 0x00000056474a7221 */ /* 0x001fca0000010000 */
[----:B------:R-:W-:Y:S01]  /*2950*/  MOV R77, UR12 ;  /* 0x0000000c004d7c02 */ /* 0x000fe20008000f00 */
[----:B-1----:R-:W-:Y:S01]  /*2960*/  FADD.FTZ R75, R70, R87 ;  /* 0x00000057464b7221 */ /* 0x002fe20000010000 */
[----:B------:R-:W0:Y:S02]  /*2970*/  SHFL.BFLY PT, R71, R74, 0x1, 0x1f ;  /* 0x0c201f004a477f89 */ /* 0x000e2400000e0000 */
[----:B------:R-:W-:Y:S02]  /*2980*/  @!P2 LEA R77, R77, R6, 0x6 ;  /* 0x000000064d4da211 */ /* 0x000fe400078e30ff */
[----:B------:R-:W1:Y:S03]  /*2990*/  SHFL.BFLY PT, R76, R75, 0x1, 0x1f ;  /* 0x0c201f004b4c7f89 */ /* 0x000e6600000e0000 */
        /* <DEDUP_REMOVED lines=14> */
.L_x_1191:
        /* <DEDUP_REMOVED lines=8> */
.L_x_1190:
        /* <DEDUP_REMOVED lines=12> */
.L_x_1193:
[----:B------:R-:W-:Y:S05]  /*2bc0*/  BSYNC.RECONVERGENT B0 ;  /* 0x0000000000007941 */ /* 0x000fea0003800200 */
.L_x_1192:
        /* <DEDUP_REMOVED lines=33> */
.L_x_1195:
[----:B------:R-:W-:Y:S05]  /*2de0*/  BSYNC.RECONVERGENT B0 ;  /* 0x0000000000007941 */ /* 0x000fea0003800200 */
.L_x_1194:
        /* <DEDUP_REMOVED lines=9> */
[----:B------:R-:W-:Y:S01]  /*2e80*/  HADD2.F32 R72, -RZ, R66.H0_H0 ;  /* 0x20000042ff487230 */ /* 0x000fe20000004100 */
[----:B------:R-:W-:-:S02]  /*2e90*/  UISETP.GE.U32.AND UP0, UPT, UR13, UR19, UPT ;  /* 0x000000130d00728c */ /* 0x000fc4000bf06070 */
[----:B------:R-:W-:Y:S02]  /*2ea0*/  ULOP3.LUT UR4, UR4, 0x1, URZ, 0x3c, !UPT ;  /* 0x0000000104047892 */ /* 0x000fe4000f8e3cff */
[----:B------:R-:W-:Y:S01]  /*2eb0*/  UISETP.GE.AND.EX UP0, UPT, UR5, UR14, UPT, UP0 ;  /* 0x0000000e0500728c */ /* 0x000fe2000bf06300 */
[----:B---3--:R-:W-:Y:S01]  /*2ec0*/  IADD3 R10, P1, PT, R10, UR20, RZ ;  /* 0x000000140a0a7c10 */ /* 0x008fe2000ff3e0ff */
[----:B--2---:R-:W-:-:S03]  /*2ed0*/  ULEA UR12, UR15, UR12, 0x18 ;  /* 0x0000000c0f0c7291 */ /* 0x004fc6000f8ec0ff */
[----:B------:R-:W-:-:S03]  /*2ee0*/  IADD3.X R11, PT, PT, R11, UR21, RZ, P1, !PT ;  /* 0x000000150b0b7c10 */ /* 0x000fc60008ffe4ff */
        /* <DEDUP_REMOVED lines=261> */
[C-C-:B------:R-:W-:Y:S01]  /*3f40*/  FFMA.FTZ R101, R73.reuse, R101, R72.reuse ;  /* 0x0000006549657223 */ /* 0x140fe20000010048 */
[--C-:B------:R-:W-:Y:S01]  /*3f50*/  FFMA.FTZ R0, R0, R73, R72.reuse ;  /* 0x0000004900007223 */ /* 0x100fe20000010048 */
[C-C-:B------:R-:W-:Y:S01]  /*3f60*/  FFMA.FTZ R15, R73.reuse, R15, R72.reuse ;  /* 0x0000000f490f7223 */ /* 0x140fe20000010048 */
[C-C-:B------:R-:W-:Y:S01]  /*3f70*/  FFMA.FTZ R19, R73.reuse, R19, R72.reuse ;  /* 0x0000001349137223 */ /* 0x140fe20000010048 */
[--C-:B------:R-:W-:Y:S01]  /*3f80*/  FFMA.FTZ R160, R64, R160, R71.reuse ;  /* 0x000000a040a07223 */ /* 0x100fe20000010047 */
[--C-:B------:R-:W-:Y:S01]  /*3f90*/  FFMA.FTZ R12, R12, R64, R71.reuse ;  /* 0x000000400c0c7223 */ /* 0x100fe20000010047 */
[C-C-:B------:R-:W-:Y:S01]  /*3fa0*/  FFMA.FTZ R16, R64.reuse, R16, R71.reuse ;  /* 0x0000001040107223 */ /* 0x140fe20000010047 */
[--C-:B------:R-:W-:Y:S01]  /*3fb0*/  FFMA.FTZ R20, R64, R20, R71.reuse ;  /* 0x0000001440147223 */ /* 0x100fe20000010047 */
[----:B------:R-:W-:Y:S01]  /*3fc0*/  FMUL.FTZ R74, R160, -1.4426950216293334961 ;  /* 0xbfb8aa3ba04a7820 */ /* 0x000fe20000410000 */
        /* <DEDUP_REMOVED lines=57> */
[----:B------:R-:W-:-:S02]  /*4360*/  HADD2.F32 R73, -RZ, R67.H0_H0 ;  /* 0x20000043ff497230 */ /* 0x000fc40000004100 */
[----:B0-----:R-:W-:Y:S01]  /*4370*/  FADD.FTZ R163, R64, 1 ;  /* 0x3f80000040a37421 */ /* 0x001fe20000010000 */
[----:B------:R-:W-:Y:S02]  /*4380*/  HADD2.F32 R72, -RZ, R67.H1_H1 ;  /* 0x30000043ff487230 */ /* 0x000fe40000004100 */
[----:B------:R-:W-:Y:S01]  /*4390*/  FMUL.FTZ R67, R101, -1.4426950216293334961 ;  /* 0xbfb8aa3b65437820 */ /* 0x000fe20000410000 */
[----:B------:R-:W-:Y:S01]  /*43a0*/  FMUL.FTZ R75, R0, -1.4426950216293334961 ;  /* 0xbfb8aa3b004b7820 */ /* 0x000fe20000410000 */
[--C-:B------:R-:W-:Y:S02]  /*43b0*/  HADD2.F32 R66, -RZ, R65.reuse.H0_H0 ;  /* 0x20000041ff427230 */ /* 0x100fe40000004100 */
[----:B------:R-:W-:Y:S01]  /*43c0*/  FMUL.FTZ R79, R15, -1.4426950216293334961 ;  /* 0xbfb8aa3b0f4f7820 */ /* 0x000fe20000410000 */
[----:B------:R-:W-:Y:S01]  /*43d0*/  MUFU.RCP R163, R163 ;  /* 0x000000a300a37308 */ /* 0x000fe20000001000 */
[----:B------:R-:W-:Y:S02]  /*43e0*/  HADD2.F32 R65, -RZ, R65.H1_H1 ;  /* 0x30000041ff417230 */ /* 0x000fe40000004100 */
[----:B------:R-:W-:Y:S01]  /*43f0*/  FMUL.FTZ R84, R19, -1.4426950216293334961 ;  /* 0xbfb8aa3b13547820 */ /* 0x000fe20000410000 */
[C-C-:B------:R-:W-:Y:S01]  /*4400*/  FFMA.FTZ R102, R66.reuse, R102, R73.reuse ;  /* 0x0000006642667223 */ /* 0x140fe20000010049 */
[--C-:B------:R-:W-:Y:S01]  /*4410*/  FFMA.FTZ R13, R13, R66, R73.reuse ;  /* 0x000000420d0d7223 */ /* 0x100fe20000010049 */
[--C-:B------:R-:W-:Y:S01]  /*4420*/  FFMA.FTZ R74, R66, R49, R73.reuse ;  /* 0x00000031424a7223 */ /* 0x100fe20000010049 */
[--C-:B------:R-:W-:Y:S01]  /*4430*/  FFMA.FTZ R70, R65, R70, R72.reuse ;  /* 0x0000004641467223 */ /* 0x100fe20000010048 */
[----:B------:R-:W-:Y:S01]  /*4440*/  FMUL.FTZ R71, R102, -1.4426950216293334961 ;  /* 0xbfb8aa3b66477820 */ /* 0x000fe20000410000 */
[----:B------:R-:W0:Y:S01]  /*4450*/  MUFU.EX2 R67, R67 ;  /* 0x0000004300437308 */ /* 0x000e220000000800 */
[--C-:B------:R-:W-:Y:S01]  /*4460*/  FFMA.FTZ R14, R14, R65, R72.reuse ;  /* 0x000000410e0e7223 */ /* 0x100fe20000010048 */
[----:B------:R-:W-:Y:S01]  /*4470*/  FMUL.FTZ R76, R70, -1.4426950216293334961 ;  /* 0xbfb8aa3b464c7820 */ /* 0x000fe20000410000 */
[----:B------:R-:W-:Y:S01]  /*4480*/  FMUL.FTZ R77, R13, -1.4426950216293334961 ;  /* 0xbfb8aa3b0d4d7820 */ /* 0x000fe20000410000 */
[--C-:B------:R-:W-:Y:S01]  /*4490*/  FFMA.FTZ R18, R65, R18, R72.reuse ;  /* 0x0000001241127223 */ /* 0x100fe20000010048 */
[----:B------:R-:W-:Y:S01]  /*44a0*/  FMUL.FTZ R78, R14, -1.4426950216293334961 ;  /* 0xbfb8aa3b0e4e7820 */ /* 0x000fe20000410000 */
        /* <DEDUP_REMOVED lines=18> */
[----:B------:R3:W-:Y:S01]  /*45d0*/  MUFU.EX2 R49, R76 ;  /* 0x0000004c00317308 */ /* 0x0007e20000000800 */
        /* <DEDUP_REMOVED lines=13> */
[----:B0-----:R-:W-:Y:S01]  /*46b0*/  FADD.FTZ R164, R67, 1 ;  /* 0x3f80000043a47421 */ /* 0x001fe20000010000 */
[----:B------:R-:W-:Y:S01]  /*46c0*/  FMUL.FTZ R160, R160, R163 ;  /* 0x000000a3a0a07220 */ /* 0x000fe20000410000 */
[----:B---3--:R-:W-:Y:S01]  /*46d0*/  FMUL.FTZ R76, R12, -1.4426950216293334961 ;  /* 0xbfb8aa3b0c4c7820 */ /* 0x008fe20000410000 */
[--C-:B------:R-:W-:Y:S01]  /*46e0*/  FFMA.FTZ R66, R65, R26, R72.reuse ;  /* 0x0000001a41427223 */ /* 0x100fe20000010048 */
[----:B-1----:R-:W-:Y:S01]  /*46f0*/  FADD.FTZ R163, R75, 1 ;  /* 0x3f8000004ba37421 */ /* 0x002fe20000010000 */
[----:B------:R0:W1:Y:S01]  /*4700*/  MUFU.EX2 R26, R78 ;  /* 0x0000004e001a7308 */ /* 0x0000620000000800 */
[----:B------:R-:W-:Y:S01]  /*4710*/  FMUL.FTZ R80, R18, -1.4426950216293334961 ;  /* 0xbfb8aa3b12507820 */ /* 0x000fe20000410000 */
[--C-:B------:R-:W-:Y:S01]  /*4720*/  FFMA.FTZ R73, R65, R50, R72.reuse ;  /* 0x0000003241497223 */ /* 0x100fe20000010048 */
[----:B--2---:R-:W-:Y:S01]  /*4730*/  FADD.FTZ R165, R71, 1 ;  /* 0x3f80000047a57421 */ /* 0x004fe20000010000 */
[--C-:B------:R-:W-:Y:S01]  /*4740*/  FFMA.FTZ R162, R65, R159, R72.reuse ;  /* 0x0000009f41a27223 */ /* 0x100fe20000010048 */
[----:B------:R-:W-:Y:S01]  /*4750*/  FMUL.FTZ R159, R20, -1.4426950216293334961 ;  /* 0xbfb8aa3b149f7820 */ /* 0x000fe20000410000 */
[----:B------:R-:W-:Y:S01]  /*4760*/  FMUL.FTZ R83, R21, -1.4426950216293334961 ;  /* 0xbfb8aa3b15537820 */ /* 0x000fe20000410000 */
[----:B------:R-:W-:Y:S01]  /*4770*/  FMUL.FTZ R87, R24, -1.4426950216293334961 ;  /* 0xbfb8aa3b18577820 */ /* 0x000fe20000410000 */
[----:B------:R-:W-:Y:S01]  /*4780*/  MUFU.EX2 R77, R77 ;  /* 0x0000004d004d7308 */ /* 0x000fe20000000800 */
[----:B0-----:R-:W-:Y:S01]  /*4790*/  FMUL.FTZ R78, R16, -1.4426950216293334961 ;  /* 0xbfb8aa3b104e7820 */ /* 0x001fe20000410000 */
[----:B------:R-:W-:Y:S01]  /*47a0*/  FMUL.FTZ R82, R23, -1.4426950216293334961 ;  /* 0xbfb8aa3b17527820 */ /* 0x000fe20000410000 */
[C-C-:B------:R-:W-:Y:S01]  /*47b0*/  FFMA.FTZ R22, R65.reuse, R22, R72.reuse ;  /* 0x0000001641167223 */ /* 0x140fe20000010048 */
[C-C-:B------:R-:W-:Y:S01]  /*47c0*/  FFMA.FTZ R30, R65.reuse, R30, R72.reuse ;  /* 0x0000001e411e7223 */ /* 0x140fe20000010048 */
[C-C-:B------:R-:W-:Y:S01]  /*47d0*/  FFMA.FTZ R34, R65.reuse, R34, R72.reuse ;  /* 0x0000002241227223 */ /* 0x140fe20000010048 */
[C-C-:B------:R-:W-:Y:S01]  /*47e0*/  FFMA.FTZ R38, R65.reuse, R38, R72.reuse ;  /* 0x0000002641267223 */ /* 0x140fe20000010048 */
[----:B------:R-:W-:Y:S01]  /*47f0*/  FMUL.FTZ R103, R22, -1.4426950216293334961 ;  /* 0xbfb8aa3b16677820 */ /* 0x000fe20000410000 */
[----:B------:R-:W0:Y:S01]  /*4800*/  MUFU.RCP R164, R164 ;  /* 0x000000a400a47308 */ /* 0x000e220000001000 */
[----:B-1----:R-:W-:Y:S01]  /*4810*/  FADD.FTZ R26, R26, 1 ;  /* 0x3f8000001a1a7421 */ /* 0x002fe20000010000 */
        /* <DEDUP_REMOVED lines=13> */
[--C-:B------:R-:W-:Y:S01]  /*48f0*/  FFMA.FTZ R133, R65, R133, R72.reuse ;  /* 0x0000008541857223 */ /* 0x100fe20000010048 */
[----:B------:R-:W-:Y:S01]  /*4900*/  MUFU.RCP R163, R163 ;  /* 0x000000a300a37308 */ /* 0x000fe20000001000 */
[----:B0-----:R-:W-:Y:S01]  /*4910*/  FMUL.FTZ R101, R101, R164 ;  /* 0x000000a465657220 */ /* 0x001fe20000410000 */
[C-C-:B------:R-:W-:Y:S01]  /*4920*/  FFMA.FTZ R137, R65.reuse, R137, R72.reuse ;  /* 0x0000008941897223 */ /* 0x140fe20000010048 */
[C-C-:B------:R-:W-:Y:S01]  /*4930*/  FFMA.FTZ R141, R65.reuse, R141, R72.reuse ;  /* 0x0000008d418d7223 */ /* 0x140fe20000010048 */
[C-C-:B------:R-:W-:Y:S01]  /*4940*/  FFMA.FTZ R145, R65.reuse, R145, R72.reuse ;  /* 0x0000009141917223 */ /* 0x140fe20000010048 */
[C-C-:B------:R-:W-:Y:S01]  /*4950*/  FFMA.FTZ R147, R65.reuse, R147, R72.reuse ;  /* 0x0000009341937223 */ /* 0x140fe20000010048 */
[C-C-:B------:R-:W-:Y:S01]  /*4960*/  FFMA.FTZ R149, R65.reuse, R149, R72.reuse ;  /* 0x0000009541957223 */ /* 0x140fe20000010048 */
[C-C-:B------:R-:W-:Y:S01]  /*4970*/  FFMA.FTZ R151, R65.reuse, R151, R72.reuse ;  /* 0x0000009741977223 */ /* 0x140fe20000010048 */
[----:B------:R-:W-:Y:S01]  /*4980*/  MUFU.EX2 R80, R80 ;  /* 0x0000005000507308 */ /* 0x000fe20000000800 */
[----:B-1----:R-:W-:Y:S01]  /*4990*/  FADD.FTZ R164, R76, 1 ;  /* 0x3f8000004ca47421 */ /* 0x002fe20000010000 */
[C-C-:B------:R-:W-:Y:S01]  /*49a0*/  FFMA.FTZ R153, R65.reuse, R153, R72.reuse ;  /* 0x0000009941997223 */ /* 0x140fe20000010048 */
[C-C-:B------:R-:W-:Y:S01]  /*49b0*/  FFMA.FTZ R155, R65.reuse, R155, R72.reuse ;  /* 0x0000009b419b7223 */ /* 0x140fe20000010048 */
[----:B------:R-:W-:Y:S01]  /*49c0*/  FFMA.FTZ R157, R65, R157, R72 ;  /* 0x0000009d419d7223 */ /* 0x000fe20000010048 */
[----:B------:R-:W-:Y:S01]  /*49d0*/  FMUL.FTZ R72, R25, -1.4426950216293334961 ;  /* 0xbfb8aa3b19487820 */ /* 0x000fe20000410000 */
[----:B------:R-:W-:Y:S01]  /*49e0*/  FMUL.FTZ R81, R27, -1.4426950216293334961 ;  /* 0xbfb8aa3b1b517820 */ /* 0x000fe20000410000 */
[----:B------:R-:W-:Y:S01]  /*49f0*/  FADD.FTZ R71, R49, 1 ;  /* 0x3f80000031477421 */ /* 0x000fe20000010000 */
[----:B------:R-:W-:Y:S01]  /*4a00*/  MUFU.EX2 R78, R78 ;  /* 0x0000004e004e7308 */ /* 0x000fe20000000800 */
[----:B------:R-:W-:Y:S01]  /*4a10*/  FMUL.FTZ R86, R66, -1.4426950216293334961 ;  /* 0xbfb8aa3b42567820 */ /* 0x000fe20000410000 */
[----:B------:R-:W-:Y:S01]  /*4a20*/  FMUL.FTZ R161, R30, -1.4426950216293334961 ;  /* 0xbfb8aa3b1ea17820 */ /* 0x000fe20000410000 */
[----:B------:R-:W-:Y:S01]  /*4a30*/  FMUL.FTZ R65, R29, -1.4426950216293334961 ;  /* 0xbfb8aa3b1d417820 */ /* 0x000fe20000410000 */
[----:B------:R-:W-:Y:S01]  /*4a40*/  FMUL.FTZ R64, R32, -1.4426950216293334961 ;  /* 0xbfb8aa3b20407820 */ /* 0x000fe20000410000 */
[----:B------:R-:W-:Y:S01]  /*4a50*/  FMUL.FTZ R85, R28, -1.4426950216293334961 ;  /* 0xbfb8aa3b1c557820 */ /* 0x000fe20000410000 */
[----:B------:R-:W-:-:S02]  /*4a60*/  FMUL.FTZ R49, R31, -1.4426950216293334961 ;  /* 0xbfb8aa3b1f317820 */ /* 0x000fc40000410000 */
[----:B------:R0:W1:Y:S08]  /*4a70*/  MUFU.EX2 R50, R79 ;  /* 0x0000004f00327308 */ /* 0x0000700000000800 */
[----:B------:R2:W3:Y:S01]  /*4a80*/  MUFU.RCP R67, R165 ;  /* 0x000000a500437308 */ /* 0x0004e20000001000 */
[----:B0-----:R-:W-:-:S07]  /*4a90*/  FMUL.FTZ R79, R17, -1.4426950216293334961 ;  /* 0xbfb8aa3b114f7820 */ /* 0x001fce0000410000 */
[----:B------:R-:W-:Y:S01]  /*4aa0*/  MUFU.EX2 R79, R79 ;  /* 0x0000004f004f7308 */ /* 0x000fe20000000800 */
[----:B--2---:R-:W-:Y:S01]  /*4ab0*/  FADD.FTZ R165, R77, 1 ;  /* 0x3f8000004da57421 */ /* 0x004fe20000010000 */
[----:B-1----:R-:W-:-:S06]  /*4ac0*/  FADD.FTZ R50, R50, 1 ;  /* 0x3f80000032327421 */ /* 0x002fcc0000010000 */
[----:B------:R0:W1:Y:S01]  /*4ad0*/  MUFU.RCP R77, R26 ;  /* 0x0000001a004d7308 */ /* 0x0000620000001000 */
[----:B---3--:R-:W-:Y:S01]  /*4ae0*/  FMUL.FTZ R102, R102, R67 ;  /* 0x0000004366667220 */ /* 0x008fe20000410000 */
[----:B------:R-:W-:-:S06]  /*4af0*/  FMUL.FTZ R67, R33, -1.4426950216293334961 ;  /* 0xbfb8aa3b21437820 */ /* 0x000fcc0000410000 */
[----:B------:R2:W3:Y:S01]  /*4b00*/  MUFU.RCP R76, R165 ;  /* 0x000000a5004c7308 */ /* 0x0004e20000001000 */
[----:B0-----:R-:W-:Y:S01]  /*4b10*/  FMUL.FTZ R26, R0, R163 ;  /* 0x000000a3001a7220 */ /* 0x001fe20000410000 */
[----:B------:R-:W-:Y:S01]  /*4b20*/  FADD.FTZ R163, R80, 1 ;  /* 0x3f80000050a37421 */ /* 0x000fe20000010000 */
[----:B------:R-:W-:-:S05]  /*4b30*/  FMUL.FTZ R0, R35, -1.4426950216293334961 ;  /* 0xbfb8aa3b23007820 */ /* 0x000fca0000410000 */
[----:B------:R-:W0:Y:S01]  /*4b40*/  MUFU.RCP R163, R163 ;  /* 0x000000a300a37308 */ /* 0x000e220000001000 */
[----:B--2---:R-:W-:Y:S01]  /*4b50*/  FADD.FTZ R165, R78, 1 ;  /* 0x3f8000004ea57421 */ /* 0x004fe20000010000 */
[----:B-1----:R-:W-:Y:S01]  /*4b60*/  FMUL.FTZ R77, R14, R77 ;  /* 0x0000004d0e4d7220 */ /* 0x002fe20000410000 */
[----:B------:R-:W-:Y:S01]  /*4b70*/  FMUL.FTZ R14, R38, -1.4426950216293334961 ;  /* 0xbfb8aa3b260e7820 */ /* 0x000fe20000410000 */
[----:B------:R-:W-:-:S04]  /*4b80*/  FMUL.FTZ R78, R40, -1.4426950216293334961 ;  /* 0xbfb8aa3b284e7820 */ /* 0x000fc80000410000 */
[----:B------:R-:W1:Y:S01]  /*4b90*/  MUFU.EX2 R159, R159 ;  /* 0x0000009f009f7308 */ /* 0x000e620000000800 */
[----:B---3--:R-:W-:Y:S01]  /*4ba0*/  FMUL.FTZ R76, R13, R76 ;  /* 0x0000004c0d4c7220 */ /* 0x008fe20000410000 */
[----:B------:R-:W-:-:S06]  /*4bb0*/  FMUL.FTZ R13, R37, -1.4426950216293334961 ;  /* 0xbfb8aa3b250d7820 */ /* 0x000fcc0000410000 */
[----:B------:R-:W2:Y:S01]  /*4bc0*/  MUFU.RCP R165, R165 ;  /* 0x000000a500a57308 */ /* 0x000ea20000001000 */
[----:B0-----:R-:W-:Y:S01]  /*4bd0*/  FMUL.FTZ R80, R18, R163 ;  /* 0x000000a312507220 */ /* 0x001fe20000410000 */
[----:B------:R-:W-:-:S06]  /*4be0*/  FMUL.FTZ R18, R42, -1.4426950216293334961 ;  /* 0xbfb8aa3b2a127820 */ /* 0x000fcc0000410000 */
[----:B------:R-:W0:Y:S01]  /*4bf0*/  MUFU.EX2 R84, R84 ;  /* 0x0000005400547308 */ /* 0x000e220000000800 */
[----:B-1----:R-:W-:-:S07]  /*4c00*/  FADD.FTZ R163, R159, 1 ;  /* 0x3f8000009fa37421 */ /* 0x002fce0000010000 */
[----:B------:R1:W3:Y:S01]  /*4c10*/  MUFU.RCP R75, R164 ;  /* 0x000000a4004b7308 */ /* 0x0002e20000001000 */
[----:B--2---:R-:W-:-:S07]  /*4c20*/  FMUL.FTZ R16, R16, R165 ;  /* 0x000000a510107220 */ /* 0x004fce0000410000 */
[----:B------:R-:W-:Y:S01]  /*4c30*/  MUFU.EX2 R83, R83 ;  /* 0x0000005300537308 */ /* 0x000fe20000000800 */
[----:B-1----:R-:W-:Y:S01]  /*4c40*/  FADD.FTZ R164, R79, 1 ;  /* 0x3f8000004fa47421 */ /* 0x002fe20000010000 */
[----:B0-----:R-:W-:-:S06]  /*4c50*/  FADD.FTZ R165, R84, 1 ;  /* 0x3f80000054a57421 */ /* 0x001fcc0000010000 */
[----:B------:R-:W0:Y:S01]  /*4c60*/  MUFU.RCP R164, R164 ;  /* 0x000000a400a47308 */ /* 0x000e220000001000 */
[----:B---3--:R-:W-:Y:S01]  /*4c70*/  FMUL.FTZ R75, R12, R75 ;  /* 0x0000004b0c4b7220 */ /* 0x008fe20000410000 */
[----:B------:R-:W-:-:S04]  /*4c80*/  FMUL.FTZ R12, R36, -1.4426950216293334961 ;  /* 0xbfb8aa3b240c7820 */ /* 0x000fc80000410000 */
[----:B------:R-:W-:Y:S02]  /*4c90*/  F2FP.F16.F32.PACK_AB R26, R75, R26 ;  /* 0x0000001a4b1a723e */ /* 0x000fe400000000ff */
[----:B------:R-:W1:Y:S08]  /*4ca0*/  MUFU.RCP R84, R165 ;  /* 0x000000a500547308 */ /* 0x000e700000001000 */
[----:B------:R-:W2:Y:S01]  /*4cb0*/  MUFU.RCP R163, R163 ;  /* 0x000000a300a37308 */ /* 0x000ea20000001000 */
[----:B0-----:R-:W-:Y:S01]  /*4cc0*/  FMUL.FTZ R79, R17, R164 ;  /* 0x000000a4114f7220 */ /* 0x001fe20000410000 */
[----:B------:R-:W-:Y:S01]  /*4cd0*/  FADD.FTZ R164, R83, 1 ;  /* 0x3f80000053a47421 */ /* 0x000fe20000010000 */
[----:B------:R-:W-:-:S05]  /*4ce0*/  FMUL.FTZ R17, R41, -1.4426950216293334961 ;  /* 0xbfb8aa3b29117820 */ /* 0x000fca0000410000 */
[----:B------:R-:W0:Y:S01]  /*4cf0*/  MUFU.EX2 R87, R87 ;  /* 0x0000005700577308 */ /* 0x000e220000000800 */
[----:B-1----:R-:W-:Y:S01]  /*4d00*/  FMUL.FTZ R83, R19, R84 ;  /* 0x0000005413537220 */ /* 0x002fe20000410000 */
[----:B------:R-:W-:-:S06]  /*4d10*/  FMUL.FTZ R19, R43, -1.4426950216293334961 ;  /* 0xbfb8aa3b2b137820 */ /* 0x000fcc0000410000 */
[----:B------:R-:W1:Y:S01]  /*4d20*/  MUFU.EX2 R82, R82 ;  /* 0x0000005200527308 */ /* 0x000e620000000800 */
[----:B--2---:R-:W-:Y:S01]  /*4d30*/  FMUL.FTZ R84, R20, R163 ;  /* 0x000000a314547220 */ /* 0x004fe20000410000 */
[----:B------:R-:W-:-:S06]  /*4d40*/  FMUL.FTZ R20, R44, -1.4426950216293334961 ;  /* 0xbfb8aa3b2c147820 */ /* 0x000fcc0000410000 */
[----:B------:R-:W2:Y:S01]  /*4d50*/  MUFU.EX2 R103, R103 ;  /* 0x0000006700677308 */ /* 0x000ea20000000800 */
[----:B0-----:R-:W-:-:S07]  /*4d60*/  FADD.FTZ R163, R87, 1 ;  /* 0x3f80000057a37421 */ /* 0x001fce0000010000 */
[----:B------:R-:W0:Y:S01]  /*4d70*/  MUFU.RCP R164, R164 ;  /* 0x000000a400a47308 */ /* 0x000e220000001000 */
[----:B-1----:R-:W-:-:S07]  /*4d80*/  FADD.FTZ R165, R82, 1 ;  /* 0x3f80000052a57421 */ /* 0x002fce0000010000 */
[----:B------:R-:W1:Y:S01]  /*4d90*/  MUFU.EX2 R72, R72 ;  /* 0x0000004800487308 */ /* 0x000e620000000800 */
[----:B--2---:R-:W-:-:S07]  /*4da0*/  FADD.FTZ R103, R103, 1 ;  /* 0x3f80000067677421 */ /* 0x004fce0000010000 */
[----:B------:R-:W2:Y:S08]  /*4db0*/  MUFU.RCP R82, R165 ;  /* 0x000000a500527308 */ /* 0x000eb00000001000 */
[----:B------:R-:W3:Y:S08]  /*4dc0*/  MUFU.RCP R163, R163 ;  /* 0x000000a300a37308 */ /* 0x000ef00000001000 */
[----:B------:R-:W-:Y:S08]  /*4dd0*/  MUFU.EX2 R81, R81 ;  /* 0x0000005100517308 */ /* 0x000ff00000000800 */
[----:B------:R-:W4:Y:S08]  /*4de0*/  MUFU.RCP R71, R71 ;  /* 0x0000004700477308 */ /* 0x000f300000001000 */
[----:B------:R0:W4:Y:S08]  /*4df0*/  MUFU.RCP R159, R103 ;  /* 0x00000067009f7308 */ /* 0x0001300000001000 */
[----:B------:R-:W4:Y:S01]  /*4e00*/  MUFU.EX2 R86, R86 ;  /* 0x0000005600567308 */ /* 0x000f220000000800 */
[----:B0-----:R-:W-:Y:S01]  /*4e10*/  FMUL.FTZ R103, R21, R164 ;  /* 0x000000a415677220 */ /* 0x001fe20000410000 */
[----:B-1----:R-:W-:Y:S01]  /*4e20*/  FADD.FTZ R164, R72, 1 ;  /* 0x3f80000048a47421 */ /* 0x002fe20000010000 */
[----:B--2---:R-:W-:Y:S01]  /*4e30*/  FMUL.FTZ R72, R23, R82 ;  /* 0x0000005217487220 */ /* 0x004fe20000410000 */
[----:B---3--:R-:W-:Y:S01]  /*4e40*/  FMUL.FTZ R82, R24, R163 ;  /* 0x000000a318527220 */ /* 0x008fe20000410000 */
[----:B----4-:R-:W-:Y:S01]  /*4e50*/  FMUL.FTZ R71, R70, R71 ;  /* 0x0000004746477220 */ /* 0x010fe20000410000 */
[----:B------:R-:W-:Y:S01]  /*4e60*/  FADD.FTZ R163, R81, 1 ;  /* 0x3f80000051a37421 */ /* 0x000fe20000010000 */
[----:B------:R-:W-:Y:S01]  /*4e70*/  FMUL.FTZ R70, R34, -1.4426950216293334961 ;  /* 0xbfb8aa3b22467820 */ /* 0x000fe20000410000 */
[----:B------:R-:W0:Y:S01]  /*4e80*/  MUFU.EX2 R161, R161 ;  /* 0x000000a100a17308 */ /* 0x000e220000000800 */
[----:B------:R-:W-:Y:S01]  /*4e90*/  FMUL.FTZ R159, R22, R159 ;  /* 0x0000009f169f7220 */ /* 0x000fe20000410000 */
[----:B------:R-:W-:Y:S01]  /*4ea0*/  FMUL.FTZ R22, R46, -1.4426950216293334961 ;  /* 0xbfb8aa3b2e167820 */ /* 0x000fe20000410000 */
[----:B------:R-:W-:Y:S01]  /*4eb0*/  FMUL.FTZ R21, R45, -1.4426950216293334961 ;  /* 0xbfb8aa3b2d157820 */ /* 0x000fe20000410000 */
[----:B------:R-:W-:Y:S01]  /*4ec0*/  FMUL.FTZ R24, R48, -1.4426950216293334961 ;  /* 0xbfb8aa3b30187820 */ /* 0x000fe20000410000 */
[----:B------:R-:W-:Y:S01]  /*4ed0*/  FMUL.FTZ R23, R47, -1.4426950216293334961 ;  /* 0xbfb8aa3b2f177820 */ /* 0x000fe20000410000 */
[----:B------:R-:W-:-:S02]  /*4ee0*/  F2FP.F16.F32.PACK_AB R159, R159, R103 ;  /* 0x000000679f9f723e */ /* 0x000fc400000000ff */
[----:B------:R-:W1:Y:S01]  /*4ef0*/  MUFU.RCP R164, R164 ;  /* 0x000000a400a47308 */ /* 0x000e620000001000 */
[----:B------:R-:W-:Y:S01]  /*4f00*/  FADD.FTZ R86, R86, 1 ;  /* 0x3f80000056567421 */ /* 0x000fe20000010000 */
[----:B------:R-:W-:Y:S02]  /*4f10*/  F2FP.F16.F32.PACK_AB R82, R82, R72 ;  /* 0x000000485252723e */ /* 0x000fe400000000ff */
[----:B------:R-:W-:-:S04]  /*4f20*/  F2FP.F16.F32.PACK_AB R71, R71, R102 ;  /* 0x000000664747723e */ /* 0x000fc800000000ff */
[----:B------:R-:W2:Y:S01]  /*4f30*/  MUFU.EX2 R65, R65 ;  /* 0x0000004100417308 */ /* 0x000ea20000000800 */
[----:B0-----:R-:W-:-:S07]  /*4f40*/  FADD.FTZ R165, R161, 1 ;  /* 0x3f800000a1a57421 */ /* 0x001fce0000010000 */
[----:B------:R-:W-:Y:S08]  /*4f50*/  MUFU.EX2 R64, R64 ;  /* 0x0000004000407308 */ /* 0x000ff00000000800 */
[----:B------:R-:W0:Y:S08]  /*4f60*/  MUFU.RCP R163, R163 ;  /* 0x000000a300a37308 */ /* 0x000e300000001000 */
[----:B------:R-:W3:Y:S08]  /*4f70*/  MUFU.EX2 R70, R70 ;  /* 0x0000004600467308 */ /* 0x000ef00000000800 */
[----:B------:R1:W4:Y:S08]  /*4f80*/  MUFU.RCP R87, R86 ;  /* 0x0000005600577308 */ /* 0x0003300000001000 */
[----:B------:R-:W4:Y:S01]  /*4f90*/  MUFU.EX2 R85, R85 ;  /* 0x0000005500557308 */ /* 0x000f220000000800 */
[----:B-1----:R-:W-:Y:S01]  /*4fa0*/  FMUL.FTZ R86, R25, R164 ;  /* 0x000000a419567220 */ /* 0x002fe20000410000 */
[----:B--2---:R-:W-:Y:S01]  /*4fb0*/  FADD.FTZ R164, R65, 1 ;  /* 0x3f80000041a47421 */ /* 0x004fe20000010000 */
[----:B0-----:R-:W-:Y:S01]  /*4fc0*/  FMUL.FTZ R65, R27, R163 ;  /* 0x000000a31b417220 */ /* 0x001fe20000410000 */
[----:B---3--:R-:W-:Y:S01]  /*4fd0*/  FADD.FTZ R163, R70, 1 ;  /* 0x3f80000046a37421 */ /* 0x008fe20000010000 */
[----:B------:R-:W-:Y:S01]  /*4fe0*/  FMUL.FTZ R25, R74, -1.4426950216293334961 ;  /* 0xbfb8aa3b4a197820 */ /* 0x000fe20000410000 */
[----:B------:R-:W-:-:S02]  /*4ff0*/  FMUL.FTZ R27, R51, -1.4426950216293334961 ;  /* 0xbfb8aa3b331b7820 */ /* 0x000fc40000410000 */
[----:B------:R0:W1:Y:S01]  /*5000*/  MUFU.RCP R161, R165 ;  /* 0x000000a500a17308 */ /* 0x0000620000001000 */
[----:B----4-:R-:W-:Y:S01]  /*5010*/  FMUL.FTZ R87, R66, R87 ;  /* 0x0000005742577220 */ /* 0x010fe20000410000 */
[----:B------:R-:W-:-:S06]  /*5020*/  FMUL.FTZ R66, R73, -1.4426950216293334961 ;  /* 0xbfb8aa3b49427820 */ /* 0x000fcc0000410000 */
[----:B------:R-:W-:Y:S01]  /*5030*/  MUFU.RCP R164, R164 ;  /* 0x000000a400a47308 */ /* 0x000fe20000001000 */
[----:B0-----:R-:W-:Y:S01]  /*5040*/  FADD.FTZ R165, R64, 1 ;  /* 0x3f80000040a57421 */ /* 0x001fe20000010000 */
[----:B------:R-:W-:-:S06]  /*5050*/  FADD.FTZ R85, R85, 1 ;  /* 0x3f80000055557421 */ /* 0x000fcc0000010000 */
[----:B------:R-:W-:Y:S01]  /*5060*/  MUFU.EX2 R67, R67 ;  /* 0x0000004300437308 */ /* 0x000fe20000000800 */
[----:B-1----:R-:W-:Y:S01]  /*5070*/  FMUL.FTZ R161, R30, R161 ;  /* 0x000000a11ea17220 */ /* 0x002fe20000410000 */
[----:B------:R-:W-:-:S06]  /*5080*/  FMUL.FTZ R30, R54, -1.4426950216293334961 ;  /* 0xbfb8aa3b361e7820 */ /* 0x000fcc0000410000 */
[----:B------:R-:W0:Y:S08]  /*5090*/  MUFU.RCP R165, R165 ;  /* 0x000000a500a57308 */ /* 0x000e300000001000 */
[----:B------:R-:W1:Y:S08]  /*50a0*/  MUFU.EX2 R12, R12 ;  /* 0x0000000c000c7308 */ /* 0x000e700000000800 */
[----:B------:R-:W2:Y:S01]  /*50b0*/  MUFU.EX2 R14, R14 ;  /* 0x0000000e000e7308 */ /* 0x000ea20000000800 */
[----:B0-----:R-:W-:Y:S01]  /*50c0*/  FMUL.FTZ R64, R32, R165 ;  /* 0x000000a520407220 */ /* 0x001fe20000410000 */
[----:B------:R-:W-:-:S06]  /*50d0*/  FMUL.FTZ R32, R56, -1.4426950216293334961 ;  /* 0xbfb8aa3b38207820 */ /* 0x000fcc0000410000 */
[----:B------:R-:W0:Y:S01]  /*50e0*/  MUFU.RCP R163, R163 ;  /* 0x000000a300a37308 */ /* 0x000e220000001000 */
[----:B-1----:R-:W-:Y:S01]  /*50f0*/  FADD.FTZ R165, R12, 1 ;  /* 0x3f8000000ca57421 */ /* 0x002fe20000010000 */
[----:B------:R-:W-:-:S06]  /*5100*/  FMUL.FTZ R12, R60, -1.4426950216293334961 ;  /* 0xbfb8aa3b3c0c7820 */ /* 0x000fcc0000410000 */
[----:B------:R1:W3:Y:S01]  /*5110*/  MUFU.RCP R81, R85 ;  /* 0x0000005500517308 */ /* 0x0002e20000001000 */
[----:B--2---:R-:W-:-:S07]  /*5120*/  FADD.FTZ R14, R14, 1 ;  /* 0x3f8000000e0e7421 */ /* 0x004fce0000010000 */
[----:B------:R-:W2:Y:S01]  /*5130*/  MUFU.RCP R50, R50 ;  /* 0x0000003200327308 */ /* 0x000ea20000001000 */
[----:B-1----:R-:W-:Y:S01]  /*5140*/  FMUL.FTZ R85, R29, R164 ;  /* 0x000000a41d557220 */ /* 0x002fe20000410000 */
[----:B------:R-:W-:Y:S01]  /*5150*/  FADD.FTZ R164, R67, 1 ;  /* 0x3f80000043a47421 */ /* 0x000fe20000010000 */
[----:B0-----:R-:W-:Y:S01]  /*5160*/  FMUL.FTZ R70, R34, R163 ;  /* 0x000000a322467220 */ /* 0x001fe20000410000 */
[----:B------:R-:W-:Y:S01]  /*5170*/  FMUL.FTZ R29, R53, -1.4426950216293334961 ;  /* 0xbfb8aa3b351d7820 */ /* 0x000fe20000410000 */
[----:B------:R-:W-:-:S03]  /*5180*/  FMUL.FTZ R34, R58, -1.4426950216293334961 ;  /* 0xbfb8aa3b3a227820 */ /* 0x000fc60000410000 */
[----:B------:R-:W0:Y:S01]  /*5190*/  MUFU.EX2 R13, R13 ;  /* 0x0000000d000d7308 */ /* 0x000e220000000800 */
[----:B---3--:R-:W-:Y:S01]  /*51a0*/  FMUL.FTZ R28, R28, R81 ;  /* 0x000000511c1c7220 */ /* 0x008fe20000410000 */
[----:B------:R-:W-:-:S04]  /*51b0*/  FMUL.FTZ R81, R52, -1.4426950216293334961 ;  /* 0xbfb8aa3b34517820 */ /* 0x000fc80000410000 */
[----:B------:R-:W-:Y:S02]  /*51c0*/  F2FP.F16.F32.PACK_AB R28, R28, R65 ;  /* 0x000000411c1c723e */ /* 0x000fe400000000ff */
[----:B------:R-:W1:Y:S01]  /*51d0*/  MUFU.RCP R164, R164 ;  /* 0x000000a400a47308 */ /* 0x000e620000001000 */
[----:B--2---:R-:W-:Y:S01]  /*51e0*/  FMUL.FTZ R50, R15, R50 ;  /* 0x000000320f327220 */ /* 0x004fe20000410000 */
[----:B------:R-:W-:-:S04]  /*51f0*/  FMUL.FTZ R15, R39, -1.4426950216293334961 ;  /* 0xbfb8aa3b270f7820 */ /* 0x000fc80000410000 */
[----:B------:R-:W-:Y:S02]  /*5200*/  F2FP.F16.F32.PACK_AB R16, R16, R50 ;  /* 0x000000321010723e */ /* 0x000fe400000000ff */
[----:B------:R-:W2:Y:S01]  /*5210*/  MUFU.RCP R165, R165 ;  /* 0x000000a500a57308 */ /* 0x000ea20000001000 */
[----:B0-----:R-:W-:-:S07]  /*5220*/  FADD.FTZ R13, R13, 1 ;  /* 0x3f8000000d0d7421 */ /* 0x001fce0000010000 */
[----:B------:R-:W0:Y:S01]  /*5230*/  MUFU.EX2 R78, R78 ;  /* 0x0000004e004e7308 */ /* 0x000e220000000800 */
[----:B-1----:R-:W-:Y:S01]  /*5240*/  FMUL.FTZ R67, R33, R164 ;  /* 0x000000a421437220 */ /* 0x002fe20000410000 */
[----:B------:R-:W-:-:S04]  /*5250*/  FMUL.FTZ R33, R57, -1.4426950216293334961 ;  /* 0xbfb8aa3b39217820 */ /* 0x000fc80000410000 */
[----:B------:R-:W-:Y:S02]  /*5260*/  F2FP.F16.F32.PACK_AB R65, R70, R67 ;  /* 0x000000434641723e */ /* 0x000fe400000000ff */
[----:B------:R-:W1:Y:S01]  /*5270*/  MUFU.EX2 R17, R17 ;  /* 0x0000001100117308 */ /* 0x000e620000000800 */
[----:B--2---:R-:W-:Y:S01]  /*5280*/  FMUL.FTZ R36, R36, R165 ;  /* 0x000000a524247220 */ /* 0x004fe20000410000 */
[----:B------:R-:W-:-:S05]  /*5290*/  F2FP.F16.F32.PACK_AB R70, R160, R101 ;  /* 0x00000065a046723e */ /* 0x000fca00000000ff */
[----:B------:R2:W-:Y:S01]  /*52a0*/  STG.E.64 desc[UR16][R10.64+0x4d800], R70 ;  /* 0x04d800460a007986 */ /* 0x0005e2000c101b10 */
[----:B------:R3:W4:Y:S01]  /*52b0*/  MUFU.RCP R163, R14 ;  /* 0x0000000e00a37308 */ /* 0x0007220000001000 */
[----:B0-----:R-:W-:-:S07]  /*52c0*/  FADD.FTZ R165, R78, 1 ;  /* 0x3f8000004ea57421 */ /* 0x001fce0000010000 */
[----:B------:R-:W0:Y:S01]  /*52d0*/  MUFU.EX2 R18, R18 ;  /* 0x0000001200127308 */ /* 0x000e220000000800 */
[----:B-1----:R-:W-:Y:S01]  /*52e0*/  FADD.FTZ R78, R17, 1 ;  /* 0x3f800000114e7421 */ /* 0x002fe20000010000 */
[----:B---3--:R-:W-:Y:S01]  /*52f0*/  FMUL.FTZ R14, R62, -1.4426950216293334961 ;  /* 0xbfb8aa3b3e0e7820 */ /* 0x008fe20000410000 */
[----:B------:R-:W-:-:S05]  /*5300*/  FMUL.FTZ R17, R104, -1.4426950216293334961 ;  /* 0xbfb8aa3b68117820 */ /* 0x000fca0000410000 */
[----:B------:R1:W3:Y:S01]  /*5310*/  MUFU.RCP R164, R13 ;  /* 0x0000000d00a47308 */ /* 0x0002e20000001000 */
[----:B----4-:R-:W-:-:S07]  /*5320*/  FMUL.FTZ R38, R38, R163 ;  /* 0x000000a326267220 */ /* 0x010fce0000410000 */
[----:B------:R-:W4:Y:S01]  /*5330*/  MUFU.EX2 R15, R15 ;  /* 0x0000000f000f7308 */ /* 0x000f220000000800 */
[----:B0-----:R-:W-:Y:S01]  /*5340*/  FADD.FTZ R163, R18, 1 ;  /* 0x3f80000012a37421 */ /* 0x001fe20000010000 */
[----:B-1----:R-:W-:Y:S01]  /*5350*/  FMUL.FTZ R13, R61, -1.4426950216293334961 ;  /* 0xbfb8aa3b3d0d7820 */ /* 0x002fe20000410000 */
[----:B------:R-:W-:-:S05]  /*5360*/  FMUL.FTZ R18, R105, -1.4426950216293334961 ;  /* 0xbfb8aa3b69127820 */ /* 0x000fca0000410000 */
[----:B------:R-:W0:Y:S01]  /*5370*/  MUFU.EX2 R22, R22 ;  /* 0x0000001600167308 */ /* 0x000e220000000800 */
[----:B---3--:R-:W-:-:S05]  /*5380*/  FMUL.FTZ R37, R37, R164 ;  /* 0x000000a425257220 */ /* 0x008fca0000410000 */
[----:B------:R-:W-:Y:S02]  /*5390*/  F2FP.F16.F32.PACK_AB R37, R38, R37 ;  /* 0x000000252625723e */ /* 0x000fe400000000ff */
[----:B------:R-:W1:Y:S01]  /*53a0*/  MUFU.RCP R78, R78 ;  /* 0x0000004e004e7308 */ /* 0x000e620000001000 */
[----:B----4-:R-:W-:Y:S01]  /*53b0*/  FADD.FTZ R164, R15, 1 ;  /* 0x3f8000000fa47421 */ /* 0x010fe20000010000 */
[----:B------:R-:W-:-:S06]  /*53c0*/  FMUL.FTZ R15, R63, -1.4426950216293334961 ;  /* 0xbfb8aa3b3f0f7820 */ /* 0x000fcc0000410000 */
[----:B------:R-:W3:Y:S01]  /*53d0*/  MUFU.RCP R163, R163 ;  /* 0x000000a300a37308 */ /* 0x000ee20000001000 */
[----:B0-----:R-:W-:-:S07]  /*53e0*/  FADD.FTZ R22, R22, 1 ;  /* 0x3f80000016167421 */ /* 0x001fce0000010000 */
[----:B------:R-:W0:Y:S01]  /*53f0*/  MUFU.EX2 R21, R21 ;  /* 0x0000001500157308 */ /* 0x000e220000000800 */
[----:B-1----:R-:W-:-:S07]  /*5400*/  FMUL.FTZ R41, R41, R78 ;  /* 0x0000004e29297220 */ /* 0x002fce0000410000 */
[----:B------:R-:W1:Y:S01]  /*5410*/  MUFU.RCP R164, R164 ;  /* 0x000000a400a47308 */ /* 0x000e620000001000 */
[----:B---3--:R-:W-:Y:S01]  /*5420*/  FMUL.FTZ R78, R42, R163 ;  /* 0x000000a32a4e7220 */ /* 0x008fe20000410000 */
[----:B------:R-:W-:-:S04]  /*5430*/  FMUL.FTZ R42, R106, -1.4426950216293334961 ;  /* 0xbfb8aa3b6a2a7820 */ /* 0x000fc80000410000 */
[----:B------:R-:W-:Y:S02]  /*5440*/  F2FP.F16.F32.PACK_AB R41, R78, R41 ;  /* 0x000000294e29723e */ /* 0x000fe400000000ff */
[----:B------:R3:W4:Y:S01]  /*5450*/  MUFU.RCP R163, R22 ;  /* 0x0000001600a37308 */ /* 0x0007220000001000 */
[----:B0-----:R-:W-:-:S07]  /*5460*/  FADD.FTZ R21, R21, 1 ;  /* 0x3f80000015157421 */ /* 0x001fce0000010000 */
[----:B------:R-:W0:Y:S01]  /*5470*/  MUFU.EX2 R24, R24 ;  /* 0x0000001800187308 */ /* 0x000e220000000800 */
[----:B-1----:R-:W-:Y:S01]  /*5480*/  FMUL.FTZ R39, R39, R164 ;  /* 0x000000a427277220 */ /* 0x002fe20000410000 */
[----:B---3--:R-:W-:-:S06]  /*5490*/  FMUL.FTZ R22, R69, -1.4426950216293334961 ;  /* 0xbfb8aa3b45167820 */ /* 0x008fcc0000410000 */
[----:B------:R-:W1:Y:S01]  /*54a0*/  MUFU.RCP R164, R21 ;  /* 0x0000001500a47308 */ /* 0x000e620000001000 */
[----:B----4-:R-:W-:-:S07]  /*54b0*/  FMUL.FTZ R46, R46, R163 ;  /* 0x000000a32e2e7220 */ /* 0x010fce0000410000 */
[----:B------:R-:W3:Y:S01]  /*54c0*/  MUFU.EX2 R23, R23 ;  /* 0x0000001700177308 */ /* 0x000ee20000000800 */
[----:B0-----:R-:W-:Y:S01]  /*54d0*/  FADD.FTZ R163, R24, 1 ;  /* 0x3f80000018a37421 */ /* 0x001fe20000010000 */
[----:B------:R-:W-:-:S06]  /*54e0*/  FMUL.FTZ R24, R110, -1.4426950216293334961 ;  /* 0xbfb8aa3b6e187820 */ /* 0x000fcc0000410000 */
[----:B------:R-:W0:Y:S01]  /*54f0*/  MUFU.RCP R163, R163 ;  /* 0x000000a300a37308 */ /* 0x000e220000001000 */
[----:B-1----:R-:W-:-:S05]  /*5500*/  FMUL.FTZ R45, R45, R164 ;  /* 0x000000a42d2d7220 */ /* 0x002fca0000410000 */
[----:B------:R-:W-:Y:S02]  /*5510*/  F2FP.F16.F32.PACK_AB R45, R46, R45 ;  /* 0x0000002d2e2d723e */ /* 0x000fe400000000ff */
[----:B------:R-:W1:Y:S01]  /*5520*/  MUFU.EX2 R81, R81 ;  /* 0x0000005100517308 */ /* 0x000e620000000800 */
[----:B---3--:R-:W-:Y:S01]  /*5530*/  FADD.FTZ R164, R23, 1 ;  /* 0x3f80000017a47421 */ /* 0x008fe20000010000 */
[----:B------:R-:W-:-:S06]  /*5540*/  FMUL.FTZ R23, R109, -1.4426950216293334961 ;  /* 0xbfb8aa3b6d177820 */ /* 0x000fcc0000410000 */
[----:B------:R-:W3:Y:S01]  /*5550*/  MUFU.RCP R164, R164 ;  /* 0x000000a400a47308 */ /* 0x000ee20000001000 */
[----:B0-----:R-:W-:-:S07]  /*5560*/  FMUL.FTZ R48, R48, R163 ;  /* 0x000000a330307220 */ /* 0x001fce0000410000 */
[----:B------:R-:W0:Y:S01]  /*5570*/  MUFU.EX2 R29, R29 ;  /* 0x0000001d001d7308 */ /* 0x000e220000000800 */
[----:B-1----:R-:W-:-:S07]  /*5580*/  FADD.FTZ R163, R81, 1 ;  /* 0x3f80000051a37421 */ /* 0x002fce0000010000 */
[----:B------:R-:W1:Y:S01]  /*5590*/  MUFU.EX2 R30, R30 ;  /* 0x0000001e001e7308 */ /* 0x000e620000000800 */
[----:B---3--:R-:W-:-:S05]  /*55a0*/  FMUL.FTZ R47, R47, R164 ;  /* 0x000000a42f2f7220 */ /* 0x008fca0000410000 */
[----:B------:R-:W-:Y:S02]  /*55b0*/  F2FP.F16.F32.PACK_AB R48, R48, R47 ;  /* 0x0000002f3030723e */ /* 0x000fe400000000ff */
[----:B------:R-:W3:Y:S01]  /*55c0*/  MUFU.RCP R163, R163 ;  /* 0x000000a300a37308 */ /* 0x000ee20000001000 */
[----:B0-----:R-:W-:Y:S01]  /*55d0*/  FADD.FTZ R164, R29, 1 ;  /* 0x3f8000001da47421 */ /* 0x001fe20000010000 */
[----:B------:R-:W-:-:S06]  /*55e0*/  FMUL.FTZ R29, R115, -1.4426950216293334961 ;  /* 0xbfb8aa3b731d7820 */ /* 0x000fcc0000410000 */
[----:B------:R-:W0:Y:S01]  /*55f0*/  MUFU.EX2 R34, R34 ;  /* 0x0000002200227308 */ /* 0x000e220000000800 */
[----:B-1----:R-:W-:-:S07]  /*5600*/  FADD.FTZ R30, R30, 1 ;  /* 0x3f8000001e1e7421 */ /* 0x002fce0000010000 */
[----:B------:R-:W1:Y:S01]  /*5610*/  MUFU.EX2 R33, R33 ;  /* 0x0000002100217308 */ /* 0x000e620000000800 */
[----:B---3--:R-:W-:Y:S01]  /*5620*/  FMUL.FTZ R52, R52, R163 ;  /* 0x000000a334347220 */ /* 0x008fe20000410000 */
[----:B------:R-:W-:-:S06]  /*5630*/  FMUL.FTZ R163, R114, -1.4426950216293334961 ;  /* 0xbfb8aa3b72a37820 */ /* 0x000fcc0000410000 */
[----:B------:R-:W3:Y:S01]  /*5640*/  MUFU.RCP R164, R164 ;  /* 0x000000a400a47308 */ /* 0x000ee20000001000 */
[----:B0-----:R-:W-:-:S07]  /*5650*/  FADD.FTZ R34, R34, 1 ;  /* 0x3f80000022227421 */ /* 0x001fce0000010000 */
[----:B------:R-:W0:Y:S01]  /*5660*/  MUFU.EX2 R14, R14 ;  /* 0x0000000e000e7308 */ /* 0x000e220000000800 */
[----:B-1----:R-:W-:-:S07]  /*5670*/  FADD.FTZ R33, R33, 1 ;  /* 0x3f80000021217421 */ /* 0x002fce0000010000 */
[----:B------:R-:W1:Y:S01]  /*5680*/  MUFU.RCP R165, R165 ;  /* 0x000000a500a57308 */ /* 0x000e620000001000 */
[----:B---3--:R-:W-:-:S07]  /*5690*/  FMUL.FTZ R53, R53, R164 ;  /* 0x000000a435357220 */ /* 0x008fce0000410000 */
[----:B------:R-:W3:Y:S01]  /*56a0*/  MUFU.RCP R81, R30 ;  /* 0x0000001e00517308 */ /* 0x000ee20000001000 */
[----:B0-----:R-:W-:-:S07]  /*56b0*/  FADD.FTZ R14, R14, 1 ;  /* 0x3f8000000e0e7421 */ /* 0x001fce0000010000 */
[----:B------:R-:W0:Y:S01]  /*56c0*/  MUFU.EX2 R20, R20 ;  /* 0x0000001400147308 */ /* 0x000e220000000800 */
[----:B-1----:R-:W-:-:S05]  /*56d0*/  FMUL.FTZ R40, R40, R165 ;  /* 0x000000a528287220 */ /* 0x002fca0000410000 */
[----:B------:R-:W-:Y:S02]  /*56e0*/  F2FP.F16.F32.PACK_AB R40, R40, R39 ;  /* 0x000000272828723e */ /* 0x000fe400000000ff */
[----:B------:R-:W1:Y:S01]  /*56f0*/  MUFU.EX2 R30, R163 ;  /* 0x000000a3001e7308 */ /* 0x000e620000000800 */
[----:B---3--:R-:W-:Y:S01]  /*5700*/  FMUL.FTZ R81, R54, R81 ;  /* 0x0000005136517220 */ /* 0x008fe20000410000 */
[----:B------:R-:W-:Y:S01]  /*5710*/  FMUL.FTZ R54, R117, -1.4426950216293334961 ;  /* 0xbfb8aa3b75367820 */ /* 0x000fe20000410000 */
[----:B------:R2:W-:Y:S03]  /*5720*/  STG.E.64 desc[UR16][R10.64+0x11800], R40 ;  /* 0x011800280a007986 */ /* 0x0005e6000c101b10 */
[----:B------:R-:W-:Y:S02]  /*5730*/  F2FP.F16.F32.PACK_AB R53, R81, R53 ;  /* 0x000000355135723e */ /* 0x000fe400000000ff */
[----:B------:R3:W4:Y:S01]  /*5740*/  MUFU.RCP R163, R34 ;  /* 0x0000002200a37308 */ /* 0x0007220000001000 */
[----:B0-----:R-:W-:Y:S01]  /*5750*/  FADD.FTZ R165, R20, 1 ;  /* 0x3f80000014a57421 */ /* 0x001fe20000010000 */
[----:B------:R-:W-:-:S06]  /*5760*/  FMUL.FTZ R20, R68, -1.4426950216293334961 ;  /* 0xbfb8aa3b44147820 */ /* 0x000fcc0000410000 */
[----:B------:R-:W0:Y:S01]  /*5770*/  MUFU.EX2 R19, R19 ;  /* 0x0000001300137308 */ /* 0x000e220000000800 */
[----:B-1----:R-:W-:Y:S01]  /*5780*/  FADD.FTZ R30, R30, 1 ;  /* 0x3f8000001e1e7421 */ /* 0x002fe20000010000 */
[----:B---3--:R-:W-:-:S06]  /*5790*/  FMUL.FTZ R34, R121, -1.4426950216293334961 ;  /* 0xbfb8aa3b79227820 */ /* 0x008fcc0000410000 */
[----:B------:R-:W1:Y:S01]  /*57a0*/  MUFU.EX2 R13, R13 ;  /* 0x0000000d000d7308 */ /* 0x000e620000000800 */
[----:B----4-:R-:W-:-:S07]  /*57b0*/  FMUL.FTZ R58, R58, R163 ;  /* 0x000000a33a3a7220 */ /* 0x010fce0000410000 */
[----:B------:R3:W4:Y:S01]  /*57c0*/  MUFU.RCP R164, R33 ;  /* 0x0000002100a47308 */ /* 0x0007220000001000 */
[----:B0-----:R-:W-:-:S07]  /*57d0*/  FADD.FTZ R19, R19, 1 ;  /* 0x3f80000013137421 */ /* 0x001fce0000010000 */
[----:B------:R-:W0:Y:S01]  /*57e0*/  MUFU.EX2 R49, R49 ;  /* 0x0000003100317308 */ /* 0x000e220000000800 */
[----:B-1----:R-:W-:Y:S01]  /*57f0*/  FADD.FTZ R13, R13, 1 ;  /* 0x3f8000000d0d7421 */ /* 0x002fe20000010000 */
[----:B---3--:R-:W-:-:S06]  /*5800*/  FMUL.FTZ R33, R118, -1.4426950216293334961 ;  /* 0xbfb8aa3b76217820 */ /* 0x008fcc0000410000 */
[----:B------:R-:W1:Y:S01]  /*5810*/  MUFU.EX2 R0, R0 ;  /* 0x0000000000007308 */ /* 0x000e620000000800 */
[----:B----4-:R-:W-:-:S05]  /*5820*/  FMUL.FTZ R57, R57, R164 ;  /* 0x000000a439397220 */ /* 0x010fca0000410000 */
[----:B------:R-:W-:Y:S02]  /*5830*/  F2FP.F16.F32.PACK_AB R57, R58, R57 ;  /* 0x000000393a39723e */ /* 0x000fe400000000ff */
[----:B------:R-:W3:Y:S01]  /*5840*/  MUFU.EX2 R42, R42 ;  /* 0x0000002a002a7308 */ /* 0x000ee20000000800 */
[----:B0-----:R-:W-:-:S07]  /*5850*/  FADD.FTZ R49, R49, 1 ;  /* 0x3f80000031317421 */ /* 0x001fce0000010000 */
[----:B------:R0:W4:Y:S01]  /*5860*/  MUFU.RCP R163, R14 ;  /* 0x0000000e00a37308 */ /* 0x0001220000001000 */
[----:B-1----:R-:W-:-:S07]  /*5870*/  FADD.FTZ R0, R0, 1 ;  /* 0x3f80000000007421 */ /* 0x002fce0000010000 */
[----:B------:R-:W1:Y:S01]  /*5880*/  MUFU.RCP R165, R165 ;  /* 0x000000a500a57308 */ /* 0x000e620000001000 */
[----:B---3--:R-:W-:Y:S01]  /*5890*/  FADD.FTZ R42, R42, 1 ;  /* 0x3f8000002a2a7421 */ /* 0x008fe20000010000 */
[----:B0-----:R-:W-:-:S06]  /*58a0*/  FMUL.FTZ R14, R125, -1.4426950216293334961 ;  /* 0xbfb8aa3b7d0e7820 */ /* 0x001fcc0000410000 */
[----:B------:R-:W0:Y:S01]  /*58b0*/  MUFU.EX2 R25, R25 ;  /* 0x0000001900197308 */ /* 0x000e220000000800 */
[----:B----4-:R-:W-:-:S07]  /*58c0*/  FMUL.FTZ R62, R62, R163 ;  /* 0x000000a33e3e7220 */ /* 0x010fce0000410000 */
[----:B------:R3:W4:Y:S01]  /*58d0*/  MUFU.RCP R164, R13 ;  /* 0x0000000d00a47308 */ /* 0x0007220000001000 */
[----:B-1----:R-:W-:Y:S01]  /*58e0*/  FMUL.FTZ R44, R44, R165 ;  /* 0x000000a52c2c7220 */ /* 0x002fe20000410000 */
[----:B------:R-:W-:-:S06]  /*58f0*/  FMUL.FTZ R165, R108, -1.4426950216293334961 ;  /* 0xbfb8aa3b6ca57820 */ /* 0x000fcc0000410000 */
[----:B------:R-:W1:Y:S01]  /*5900*/  MUFU.EX2 R15, R15 ;  /* 0x0000000f000f7308 */ /* 0x000e620000000800 */
[----:B0-----:R-:W-:Y:S01]  /*5910*/  FADD.FTZ R25, R25, 1 ;  /* 0x3f80000019197421 */ /* 0x001fe20000010000 */
[----:B---3--:R-:W-:-:S06]  /*5920*/  FMUL.FTZ R13, R122, -1.4426950216293334961 ;  /* 0xbfb8aa3b7a0d7820 */ /* 0x008fcc0000410000 */
[----:B------:R-:W0:Y:S01]  /*5930*/  MUFU.RCP R19, R19 ;  /* 0x0000001300137308 */ /* 0x000e220000001000 */
[----:B----4-:R-:W-:-:S05]  /*5940*/  FMUL.FTZ R61, R61, R164 ;  /* 0x000000a43d3d7220 */ /* 0x010fca0000410000 */
[----:B------:R-:W-:Y:S02]  /*5950*/  F2FP.F16.F32.PACK_AB R61, R62, R61 ;  /* 0x0000003d3e3d723e */ /* 0x000fe400000000ff */
[----:B------:R-:W-:Y:S01]  /*5960*/  MUFU.EX2 R27, R27 ;  /* 0x0000001b001b7308 */ /* 0x000fe20000000800 */
[----:B-1----:R-:W-:Y:S01]  /*5970*/  FADD.FTZ R164, R15, 1 ;  /* 0x3f8000000fa47421 */ /* 0x002fe20000010000 */
[----:B------:R-:W-:-:S06]  /*5980*/  FMUL.FTZ R15, R124, -1.4426950216293334961 ;  /* 0xbfb8aa3b7c0f7820 */ /* 0x000fcc0000410000 */
[----:B------:R-:W1:Y:S01]  /*5990*/  MUFU.RCP R49, R49 ;  /* 0x0000003100317308 */ /* 0x000e620000001000 */
[----:B0-----:R-:W-:Y:S01]  /*59a0*/  FMUL.FTZ R43, R43, R19 ;  /* 0x000000132b2b7220 */ /* 0x001fe20000410000 */
[----:B------:R-:W-:-:S04]  /*59b0*/  FMUL.FTZ R19, R107, -1.4426950216293334961 ;  /* 0xbfb8aa3b6b137820 */ /* 0x000fc80000410000 */
[----:B------:R-:W-:Y:S02]  /*59c0*/  F2FP.F16.F32.PACK_AB R44, R44, R43 ;  /* 0x0000002b2c2c723e */ /* 0x000fe400000000ff */
[----:B------:R-:W-:Y:S03]  /*59d0*/  MUFU.EX2 R32, R32 ;  /* 0x0000002000207308 */ /* 0x000fe60000000800 */
[----:B------:R2:W-:Y:S05]  /*59e0*/  STG.E.64 desc[UR16][R10.64+0x14000], R44 ;  /* 0x0140002c0a007986 */ /* 0x0005ea000c101b10 */
[----:B------:R0:W3:Y:S01]  /*59f0*/  MUFU.RCP R163, R42 ;  /* 0x0000002a00a37308 */ /* 0x0000e20000001000 */
[----:B-1----:R-:W-:Y:S01]  /*5a00*/  FMUL.FTZ R49, R31, R49 ;  /* 0x000000311f317220 */ /* 0x002fe20000410000 */
[----:B------:R-:W-:-:S04]  /*5a10*/  FMUL.FTZ R31, R55, -1.4426950216293334961 ;  /* 0xbfb8aa3b371f7820 */ /* 0x000fc80000410000 */
[----:B------:R-:W-:Y:S02]  /*5a20*/  F2FP.F16.F32.PACK_AB R64, R64, R49 ;  /* 0x000000314040723e */ /* 0x000fe400000000ff */
[----:B------:R-:W1:Y:S01]  /*5a30*/  MUFU.RCP R0, R0 ;  /* 0x0000000000007308 */ /* 0x000e620000001000 */
[----:B0-----:R-:W-:Y:S02]  /*5a40*/  FMUL.FTZ R42, R129, -1.4426950216293334961 ;  /* 0xbfb8aa3b812a7820 */ /* 0x001fe40000410000 */
[----:B------:R2:W-:Y:S05]  /*5a50*/  STG.E.64 desc[UR16][R10.64+0xc800], R64 ;  /* 0x00c800400a007986 */ /* 0x0005ea000c101b10 */
[----:B------:R-:W0:Y:S01]  /*5a60*/  MUFU.EX2 R20, R20 ;  /* 0x0000001400147308 */ /* 0x000e220000000800 */
[----:B---3--:R-:W-:-:S07]  /*5a70*/  FMUL.FTZ R106, R106, R163 ;  /* 0x000000a36a6a7220 */ /* 0x008fce0000410000 */
[----:B------:R3:W4:Y:S01]  /*5a80*/  MUFU.EX2 R21, R165 ;  /* 0x000000a500157308 */ /* 0x0007220000000800 */
[----:B-1----:R-:W-:Y:S01]  /*5a90*/  FMUL.FTZ R35, R35, R0 ;  /* 0x0000000023237220 */ /* 0x002fe20000410000 */
[----:B------:R-:W-:-:S04]  /*5aa0*/  FMUL.FTZ R0, R59, -1.4426950216293334961 ;  /* 0xbfb8aa3b3b007820 */ /* 0x000fc80000410000 */
[----:B------:R-:W-:Y:S02]  /*5ab0*/  F2FP.F16.F32.PACK_AB R36, R36, R35 ;  /* 0x000000232424723e */ /* 0x000fe400000000ff */
[----:B------:R-:W1:Y:S01]  /*5ac0*/  MUFU.RCP R25, R25 ;  /* 0x0000001900197308 */ /* 0x000e620000001000 */
[----:B---3--:R-:W-:Y:S01]  /*5ad0*/  FADD.FTZ R165, R27, 1 ;  /* 0x3f8000001ba57421 */ /* 0x008fe20000010000 */
[----:B0-----:R-:W-:Y:S01]  /*5ae0*/  FADD.FTZ R163, R20, 1 ;  /* 0x3f80000014a37421 */ /* 0x001fe20000010000 */
[----:B------:R-:W-:Y:S01]  /*5af0*/  FMUL.FTZ R20, R131, -1.4426950216293334961 ;  /* 0xbfb8aa3b83147820 */ /* 0x000fe20000410000 */
[----:B------:R2:W-:Y:S04]  /*5b00*/  STG.E.64 desc[UR16][R10.64+0xf000], R36 ;  /* 0x00f000240a007986 */ /* 0x0005e8000c101b10 */
[----:B------:R0:W3:Y:S01]  /*5b10*/  MUFU.RCP R27, R165 ;  /* 0x000000a5001b7308 */ /* 0x0000e20000001000 */
[----:B----4-:R-:W-:-:S07]  /*5b20*/  FADD.FTZ R21, R21, 1 ;  /* 0x3f80000015157421 */ /* 0x010fce0000010000 */
[----:B------:R-:W4:Y:S01]  /*5b30*/  MUFU.RCP R164, R164 ;  /* 0x000000a400a47308 */ /* 0x000f220000001000 */
[----:B0-----:R-:W-:Y:S01]  /*5b40*/  FADD.FTZ R165, R32, 1 ;  /* 0x3f80000020a57421 */ /* 0x001fe20000010000 */
[----:B-1----:R-:W-:Y:S01]  /*5b50*/  FMUL.FTZ R74, R74, R25 ;  /* 0x000000194a4a7220 */ /* 0x002fe20000410000 */
[----:B------:R-:W-:Y:S01]  /*5b60*/  FMUL.FTZ R25, R111, -1.4426950216293334961 ;  /* 0xbfb8aa3b6f197820 */ /* 0x000fe20000410000 */
[----:B------:R-:W-:-:S04]  /*5b70*/  FMUL.FTZ R32, R119, -1.4426950216293334961 ;  /* 0xbfb8aa3b77207820 */ /* 0x000fc80000410000 */
[----:B------:R-:W0:Y:S01]  /*5b80*/  MUFU.EX2 R19, R19 ;  /* 0x0000001300137308 */ /* 0x000e220000000800 */
[----:B---3--:R-:W-:Y:S01]  /*5b90*/  FMUL.FTZ R51, R51, R27 ;  /* 0x0000001b33337220 */ /* 0x008fe20000410000 */
[----:B------:R-:W-:-:S04]  /*5ba0*/  FMUL.FTZ R27, R112, -1.4426950216293334961 ;  /* 0xbfb8aa3b701b7820 */ /* 0x000fc80000410000 */
[----:B------:R-:W-:Y:S02]  /*5bb0*/  F2FP.F16.F32.PACK_AB R52, R52, R51 ;  /* 0x000000333434723e */ /* 0x000fe400000000ff */
[----:B------:R-:W1:Y:S01]  /*5bc0*/  MUFU.EX2 R31, R31 ;  /* 0x0000001f001f7308 */ /* 0x000e620000000800 */
[----:B----4-:R-:W-:Y:S02]  /*5bd0*/  FMUL.FTZ R63, R63, R164 ;  /* 0x000000a43f3f7220 */ /* 0x010fe40000410000 */
[----:B------:R2:W-:Y:S05]  /*5be0*/  STG.E.64 desc[UR16][R10.64+0x19000], R52 ;  /* 0x019000340a007986 */ /* 0x0005ea000c101b10 */
[----:B------:R-:W3:Y:S01]  /*5bf0*/  MUFU.RCP R165, R165 ;  /* 0x000000a500a57308 */ /* 0x000ee20000001000 */
[----:B0-----:R-:W-:Y:S01]  /*5c00*/  FADD.FTZ R164, R19, 1 ;  /* 0x3f80000013a47421 */ /* 0x001fe20000010000 */
[----:B------:R-:W-:-:S06]  /*5c10*/  FMUL.FTZ R19, R128, -1.4426950216293334961 ;  /* 0xbfb8aa3b80137820 */ /* 0x000fcc0000410000 */
[----:B------:R-:W0:Y:S01]  /*5c20*/  MUFU.EX2 R12, R12 ;  /* 0x0000000c000c7308 */ /* 0x000e220000000800 */
[----:B-1----:R-:W-:-:S07]  /*5c30*/  FADD.FTZ R31, R31, 1 ;  /* 0x3f8000001f1f7421 */ /* 0x002fce0000010000 */
[----:B------:R-:W1:Y:S01]  /*5c40*/  MUFU.RCP R163, R163 ;  /* 0x000000a300a37308 */ /* 0x000e620000001000 */
[----:B---3--:R-:W-:-:S07]  /*5c50*/  FMUL.FTZ R56, R56, R165 ;  /* 0x000000a538387220 */ /* 0x008fce0000410000 */
[----:B------:R-:W3:Y:S01]  /*5c60*/  MUFU.EX2 R0, R0 ;  /* 0x0000000000007308 */ /* 0x000ee20000000800 */
[----:B0-----:R-:W-:Y:S01]  /*5c70*/  FADD.FTZ R165, R12, 1 ;  /* 0x3f8000000ca57421 */ /* 0x001fe20000010000 */
[----:B------:R-:W-:-:S06]  /*5c80*/  FMUL.FTZ R12, R123, -1.4426950216293334961 ;  /* 0xbfb8aa3b7b0c7820 */ /* 0x000fcc0000410000 */
[----:B------:R-:W0:Y:S01]  /*5c90*/  MUFU.EX2 R24, R24 ;  /* 0x0000001800187308 */ /* 0x000e220000000800 */
[----:B-1----:R-:W-:-:S07]  /*5ca0*/  FMUL.FTZ R68, R68, R163 ;  /* 0x000000a344447220 */ /* 0x002fce0000410000 */
[----:B------:R-:W1:Y:S01]  /*5cb0*/  MUFU.EX2 R25, R25 ;  /* 0x0000001900197308 */ /* 0x000e620000000800 */
[----:B---3--:R-:W-:-:S07]  /*5cc0*/  FADD.FTZ R0, R0, 1 ;  /* 0x3f80000000007421 */ /* 0x008fce0000010000 */
[----:B------:R-:W3:Y:S01]  /*5cd0*/  MUFU.RCP R164, R164 ;  /* 0x000000a400a47308 */ /* 0x000ee20000001000 */
[----:B0-----:R-:W-:Y:S01]  /*5ce0*/  FADD.FTZ R163, R24, 1 ;  /* 0x3f80000018a37421 */ /* 0x001fe20000010000 */
[----:B------:R-:W-:-:S06]  /*5cf0*/  FMUL.FTZ R24, R135, -1.4426950216293334961 ;  /* 0xbfb8aa3b87187820 */ /* 0x000fcc0000410000 */
[----:B------:R-:W0:Y:S01]  /*5d00*/  MUFU.RCP R31, R31 ;  /* 0x0000001f001f7308 */ /* 0x000e220000001000 */
[----:B-1----:R-:W-:-:S07]  /*5d10*/  FADD.FTZ R25, R25, 1 ;  /* 0x3f80000019197421 */ /* 0x002fce0000010000 */
[----:B------:R-:W1:Y:S01]  /*5d20*/  MUFU.RCP R165, R165 ;  /* 0x000000a500a57308 */ /* 0x000e620000001000 */
[----:B---3--:R-:W-:-:S05]  /*5d30*/  FMUL.FTZ R107, R107, R164 ;  /* 0x000000a46b6b7220 */ /* 0x008fca0000410000 */
[----:B------:R-:W-:Y:S02]  /*5d40*/  F2FP.F16.F32.PACK_AB R68, R68, R107 ;  /* 0x0000006b4444723e */ /* 0x000fe400000000ff */
[----:B------:R-:W3:Y:S01]  /*5d50*/  MUFU.EX2 R17, R17 ;  /* 0x0000001100117308 */ /* 0x000ee20000000800 */
[----:B0-----:R-:W-:Y:S01]  /*5d60*/  FMUL.FTZ R55, R55, R31 ;  /* 0x0000001f37377220 */ /* 0x001fe20000410000 */
[----:B------:R-:W-:-:S04]  /*5d70*/  FMUL.FTZ R31, R116, -1.4426950216293334961 ;  /* 0xbfb8aa3b741f7820 */ /* 0x000fc80000410000 */
[----:B------:R-:W-:Y:S02]  /*5d80*/  F2FP.F16.F32.PACK_AB R56, R56, R55 ;  /* 0x000000373838723e */ /* 0x000fe400000000ff */
[----:B------:R-:W0:Y:S01]  /*5d90*/  MUFU.RCP R0, R0 ;  /* 0x0000000000007308 */ /* 0x000e220000001000 */
[----:B-1----:R-:W-:Y:S02]  /*5da0*/  FMUL.FTZ R60, R60, R165 ;  /* 0x000000a53c3c7220 */ /* 0x002fe40000410000 */
[----:B------:R2:W-:Y:S05]  /*5db0*/  STG.E.64 desc[UR16][R10.64+0x1b800], R56 ;  /* 0x01b800380a007986 */ /* 0x0005ea000c101b10 */
[----:B------:R-:W1:Y:S01]  /*5dc0*/  MUFU.RCP R163, R163 ;  /* 0x000000a300a37308 */ /* 0x000e620000001000 */
[----:B---3--:R-:W-:-:S07]  /*5dd0*/  FADD.FTZ R165, R17, 1 ;  /* 0x3f80000011a57421 */ /* 0x008fce0000010000 */
[----:B------:R-:W3:Y:S01]  /*5de0*/  MUFU.EX2 R18, R18 ;  /* 0x0000001200127308 */ /* 0x000ee20000000800 */
[----:B0-----:R-:W-:Y:S01]  /*5df0*/  FMUL.FTZ R59, R59, R0 ;  /* 0x000000003b3b7220 */ /* 0x001fe20000410000 */
[----:B------:R-:W-:-:S04]  /*5e00*/  FMUL.FTZ R0, R120, -1.4426950216293334961 ;  /* 0xbfb8aa3b78007820 */ /* 0x000fc80000410000 */
[----:B------:R-:W-:Y:S02]  /*5e10*/  F2FP.F16.F32.PACK_AB R60, R60, R59 ;  /* 0x0000003b3c3c723e */ /* 0x000fe400000000ff */
[----:B------:R-:W0:Y:S01]  /*5e20*/  MUFU.EX2 R66, R66 ;  /* 0x0000004200427308 */ /* 0x000e220000000800 */
[----:B-1----:R-:W-:Y:S02]  /*5e30*/  FMUL.FTZ R110, R110, R163 ;  /* 0x000000a36e6e7220 */ /* 0x002fe40000410000 */
[----:B------:R2:W-:Y:S05]  /*5e40*/  STG.E.64 desc[UR16][R10.64+0x1e000], R60 ;  /* 0x01e0003c0a007986 */ /* 0x0005ea000c101b10 */
[----:B------:R1:W4:Y:S01]  /*5e50*/  MUFU.RCP R164, R25 ;  /* 0x0000001900a47308 */ /* 0x0003220000001000 */
[----:B---3--:R-:W-:-:S07]  /*5e60*/  FADD.FTZ R18, R18, 1 ;  /* 0x3f80000012127421 */ /* 0x008fce0000010000 */
[----:B------:R-:W3:Y:S01]  /*5e70*/  MUFU.EX2 R29, R29 ;  /* 0x0000001d001d7308 */ /* 0x000ee20000000800 */
[----:B0-----:R-:W-:Y:S01]  /*5e80*/  FADD.FTZ R66, R66, 1 ;  /* 0x3f80000042427421 */ /* 0x001fe20000010000 */
[----:B-1----:R-:W-:-:S06]  /*5e90*/  FMUL.FTZ R25, R134, -1.4426950216293334961 ;  /* 0xbfb8aa3b86197820 */ /* 0x002fcc0000410000 */
[----:B------:R0:W1:Y:S01]  /*5ea0*/  MUFU.RCP R17, R165 ;  /* 0x000000a500117308 */ /* 0x0000620000001000 */
[----:B----4-:R-:W-:-:S07]  /*5eb0*/  FMUL.FTZ R111, R111, R164 ;  /* 0x000000a46f6f7220 */ /* 0x010fce0000410000 */
[----:B------:R-:W4:Y:S01]  /*5ec0*/  MUFU.RCP R163, R30 ;  /* 0x0000001e00a37308 */ /* 0x000f220000001000 */
[----:B---3--:R-:W-:Y:S01]  /*5ed0*/  FADD.FTZ R164, R29, 1 ;  /* 0x3f8000001da47421 */ /* 0x008fe20000010000 */
[----:B0-----:R-:W-:Y:S01]  /*5ee0*/  FMUL.FTZ R165, R126, -1.4426950216293334961 ;  /* 0xbfb8aa3b7ea57820 */ /* 0x001fe20000410000 */
[----:B------:R-:W-:-:S05]  /*5ef0*/  FMUL.FTZ R29, R139, -1.4426950216293334961 ;  /* 0xbfb8aa3b8b1d7820 */ /* 0x000fca0000410000 */
[----:B------:R-:W0:Y:S01]  /*5f00*/  MUFU.EX2 R31, R31 ;  /* 0x0000001f001f7308 */ /* 0x000e220000000800 */
[----:B-1----:R-:W-:Y:S01]  /*5f10*/  FMUL.FTZ R104, R104, R17 ;  /* 0x0000001168687220 */ /* 0x002fe20000410000 */
[----:B------:R-:W-:-:S04]  /*5f20*/  FMUL.FTZ R17, R127, -1.4426950216293334961 ;  /* 0xbfb8aa3b7f117820 */ /* 0x000fc80000410000 */
[----:B------:R-:W-:Y:S02]  /*5f30*/  F2FP.F16.F32.PACK_AB R104, R104, R63 ;  /* 0x0000003f6868723e */ /* 0x000fe400000000ff */
[----:B------:R-:W-:Y:S01]  /*5f40*/  MUFU.EX2 R0, R0 ;  /* 0x0000000000007308 */ /* 0x000fe20000000800 */
[----:B----4-:R-:W-:-:S07]  /*5f50*/  FMUL.FTZ R114, R114, R163 ;  /* 0x000000a372727220 */ /* 0x010fce0000410000 */
[----:B------:R-:W1:Y:S01]  /*5f60*/  MUFU.RCP R18, R18 ;  /* 0x0000001200127308 */ /* 0x000e620000001000 */
[----:B0-----:R-:W-:-:S07]  /*5f70*/  FADD.FTZ R163, R31, 1 ;  /* 0x3f8000001fa37421 */ /* 0x001fce0000010000 */
[----:B------:R-:W-:Y:S08]  /*5f80*/  MUFU.EX2 R23, R23 ;  /* 0x0000001700177308 */ /* 0x000ff00000000800 */
[----:B------:R-:W0:Y:S01]  /*5f90*/  MUFU.RCP R66, R66 ;  /* 0x0000004200427308 */ /* 0x000e220000001000 */
[----:B-1----:R-:W-:-:S05]  /*5fa0*/  FMUL.FTZ R105, R105, R18 ;  /* 0x0000001269697220 */ /* 0x002fca0000410000 */
[----:B------:R-:W-:Y:S02]  /*5fb0*/  F2FP.F16.F32.PACK_AB R105, R106, R105 ;  /* 0x000000696a69723e */ /* 0x000fe400000000ff */
[----:B------:R-:W1:Y:S03]  /*5fc0*/  MUFU.RCP R164, R164 ;  /* 0x000000a400a47308 */ /* 0x000e660000001000 */
[----:B------:R2:W-:Y:S05]  /*5fd0*/  STG.E.64 desc[UR16][R10.64+0x20800], R104 ;  /* 0x020800680a007986 */ /* 0x0005ea000c101b10 */
[----:B------:R-:W3:Y:S01]  /*5fe0*/  MUFU.EX2 R32, R32 ;  /* 0x0000002000207308 */ /* 0x000ee20000000800 */
[----:B0-----:R-:W-:Y:S01]  /*5ff0*/  FMUL.FTZ R73, R73, R66 ;  /* 0x0000004249497220 */ /* 0x001fe20000410000 */
[----:B------:R-:W-:-:S04]  /*6000*/  FMUL.FTZ R66, R113, -1.4426950216293334961 ;  /* 0xbfb8aa3b71427820 */ /* 0x000fc80000410000 */
[----:B------:R-:W-:Y:S02]  /*6010*/  F2FP.F16.F32.PACK_AB R49, R73, R74 ;  /* 0x0000004a4931723e */ /* 0x000fe400000000ff */
[----:B------:R-:W-:Y:S01]  /*6020*/  MUFU.EX2 R12, R12 ;  /* 0x0000000c000c7308 */ /* 0x000fe20000000800 */
[----:B-1----:R-:W-:Y:S02]  /*6030*/  FMUL.FTZ R115, R115, R164 ;  /* 0x000000a473737220 */ /* 0x002fe40000410000 */
[----:B------:R2:W-:Y:S05]  /*6040*/  STG.E.64 desc[UR16][R10.64+0x16800], R48 ;  /* 0x016800300a007986 */ /* 0x0005ea000c101b10 */
[----:B------:R0:W1:Y:S01]  /*6050*/  MUFU.RCP R31, R163 ;  /* 0x000000a3001f7308 */ /* 0x0000620000001000 */
[----:B---3--:R-:W-:-:S07]  /*6060*/  FADD.FTZ R164, R32, 1 ;  /* 0x3f80000020a47421 */ /* 0x008fce0000010000 */
[----:B------:R-:W-:Y:S01]  /*6070*/  MUFU.EX2 R17, R17 ;  /* 0x0000001100117308 */ /* 0x000fe20000000800 */
[----:B0-----:R-:W-:Y:S01]  /*6080*/  FADD.FTZ R163, R0, 1 ;  /* 0x3f80000000a37421 */ /* 0x001fe20000010000 */
[----:B------:R-:W-:-:S06]  /*6090*/  FMUL.FTZ R0, R144, -1.4426950216293334961 ;  /* 0xbfb8aa3b90007820 */ /* 0x000fcc0000410000 */
[----:B------:R0:W3:Y:S01]  /*60a0*/  MUFU.EX2 R18, R165 ;  /* 0x000000a500127308 */ /* 0x0000e20000000800 */
[----:B-1----:R-:W-:Y:S01]  /*60b0*/  FMUL.FTZ R116, R116, R31 ;  /* 0x0000001f74747220 */ /* 0x002fe20000410000 */
[----:B------:R-:W-:-:S06]  /*60c0*/  FMUL.FTZ R31, R140, -1.4426950216293334961 ;  /* 0xbfb8aa3b8c1f7820 */ /* 0x000fcc0000410000 */
[----:B------:R-:W1:Y:S01]  /*60d0*/  MUFU.EX2 R27, R27 ;  /* 0x0000001b001b7308 */ /* 0x000e620000000800 */
[----:B0-----:R-:W-:-:S07]  /*60e0*/  FADD.FTZ R165, R23, 1 ;  /* 0x3f80000017a57421 */ /* 0x001fce0000010000 */
[----:B------:R1:W0:Y:S01]  /*60f0*/  MUFU.RCP R23, R165 ;  /* 0x000000a500177308 */ /* 0x0002220000001000 */
[----:B---3--:R-:W-:-:S07]  /*6100*/  FADD.FTZ R18, R18, 1 ;  /* 0x3f80000012127421 */ /* 0x008fce0000010000 */
[----:B------:R-:W3:Y:S01]  /*6110*/  MUFU.RCP R163, R163 ;  /* 0x000000a300a37308 */ /* 0x000ee20000001000 */
[----:B-1----:R-:W-:-:S07]  /*6120*/  FADD.FTZ R165, R27, 1 ;  /* 0x3f8000001ba57421 */ /* 0x002fce0000010000 */
[----:B------:R-:W1:Y:S01]  /*6130*/  MUFU.EX2 R34, R34 ;  /* 0x0000002200227308 */ /* 0x000e620000000800 */
[----:B0-----:R-:W-:Y:S01]  /*6140*/  FMUL.FTZ R109, R109, R23 ;  /* 0x000000176d6d7220 */ /* 0x001fe20000410000 */
[----:B------:R-:W-:-:S04]  /*6150*/  FMUL.FTZ R23, R132, -1.4426950216293334961 ;  /* 0xbfb8aa3b84177820 */ /* 0x000fc80000410000 */
[----:B------:R-:W-:Y:S02]  /*6160*/  F2FP.F16.F32.PACK_AB R110, R110, R109 ;  /* 0x0000006d6e6e723e */ /* 0x000fe400000000ff */
[----:B------:R-:W0:Y:S01]  /*6170*/  MUFU.EX2 R22, R22 ;  /* 0x0000001600167308 */ /* 0x000e220000000800 */
[----:B---3--:R-:W-:-:S07]  /*6180*/  FMUL.FTZ R120, R120, R163 ;  /* 0x000000a378787220 */ /* 0x008fce0000410000 */
[----:B------:R-:W3:Y:S01]  /*6190*/  MUFU.EX2 R66, R66 ;  /* 0x0000004200427308 */ /* 0x000ee20000000800 */
[----:B-1----:R-:W-:-:S07]  /*61a0*/  FADD.FTZ R34, R34, 1 ;  /* 0x3f80000022227421 */ /* 0x002fce0000010000 */
[----:B------:R-:W1:Y:S01]  /*61b0*/  MUFU.EX2 R54, R54 ;  /* 0x0000003600367308 */ /* 0x000e620000000800 */
[----:B0-----:R-:W-:-:S07]  /*61c0*/  FADD.FTZ R22, R22, 1 ;  /* 0x3f80000016167421 */ /* 0x001fce0000010000 */
[----:B------:R-:W0:Y:S01]  /*61d0*/  MUFU.RCP R21, R21 ;  /* 0x0000001500157308 */ /* 0x000e220000001000 */
[----:B---3--:R-:W-:-:S07]  /*61e0*/  FADD.FTZ R66, R66, 1 ;  /* 0x3f80000042427421 */ /* 0x008fce0000010000 */
[----:B------:R-:W3:Y:S01]  /*61f0*/  MUFU.EX2 R14, R14 ;  /* 0x0000000e000e7308 */ /* 0x000ee20000000800 */
[----:B-1----:R-:W-:-:S07]  /*6200*/  FADD.FTZ R54, R54, 1 ;  /* 0x3f80000036367421 */ /* 0x002fce0000010000 */
[----:B------:R1:W4:Y:S01]  /*6210*/  MUFU.RCP R32, R164 ;  /* 0x000000a400207308 */ /* 0x0003220000001000 */
[----:B0-----:R-:W-:Y:S01]  /*6220*/  FMUL.FTZ R108, R108, R21 ;  /* 0x000000156c6c7220 */ /* 0x001fe20000410000 */
[----:B------:R-:W-:-:S06]  /*6230*/  FMUL.FTZ R21, R130, -1.4426950216293334961 ;  /* 0xbfb8aa3b82157820 */ /* 0x000fcc0000410000 */
[----:B------:R-:W0:Y:S01]  /*6240*/  MUFU.EX2 R13, R13 ;  /* 0x0000000d000d7308 */ /* 0x000e220000000800 */
[----:B-1----:R-:W-:Y:S01]  /*6250*/  FADD.FTZ R164, R12, 1 ;  /* 0x3f8000000ca47421 */ /* 0x002fe20000010000 */
[----:B---3--:R-:W-:-:S06]  /*6260*/  FADD.FTZ R14, R14, 1 ;  /* 0x3f8000000e0e7421 */ /* 0x008fcc0000010000 */
[----:B------:R1:W3:Y:S01]  /*6270*/  MUFU.RCP R12, R164 ;  /* 0x000000a4000c7308 */ /* 0x0002e20000001000 */
[----:B----4-:R-:W-:Y:S01]  /*6280*/  FMUL.FTZ R119, R119, R32 ;  /* 0x0000002077777220 */ /* 0x010fe20000410000 */
[----:B------:R-:W-:-:S04]  /*6290*/  FMUL.FTZ R32, R143, -1.4426950216293334961 ;  /* 0xbfb8aa3b8f207820 */ /* 0x000fc80000410000 */
[----:B------:R-:W-:Y:S02]  /*62a0*/  F2FP.F16.F32.PACK_AB R116, R119, R116 ;  /* 0x000000747774723e */ /* 0x000fe400000000ff */
[----:B------:R-:W4:Y:S01]  /*62b0*/  MUFU.EX2 R33, R33 ;  /* 0x0000002100217308 */ /* 0x000f220000000800 */
[----:B-1----:R-:W-:Y:S01]  /*62c0*/  FADD.FTZ R164, R17, 1 ;  /* 0x3f80000011a47421 */ /* 0x002fe20000010000 */
[----:B0-----:R-:W-:Y:S01]  /*62d0*/  FADD.FTZ R13, R13, 1 ;  /* 0x3f8000000d0d7421 */ /* 0x001fe20000010000 */
[----:B------:R-:W-:-:S05]  /*62e0*/  FMUL.FTZ R17, R148, -1.4426950216293334961 ;  /* 0xbfb8aa3b94117820 */ /* 0x000fca0000410000 */
[----:B------:R-:W0:Y:S01]  /*62f0*/  MUFU.RCP R164, R164 ;  /* 0x000000a400a47308 */ /* 0x000e220000001000 */
[----:B---3--:R-:W-:Y:S01]  /*6300*/  FMUL.FTZ R123, R123, R12 ;  /* 0x0000000c7b7b7220 */ /* 0x008fe20000410000 */
[----:B------:R-:W-:-:S04]  /*6310*/  FMUL.FTZ R12, R146, -1.4426950216293334961 ;  /* 0xbfb8aa3b920c7820 */ /* 0x000fc80000410000 */
[----:B------:R-:W-:Y:S02]  /*6320*/  F2FP.F16.F32.PACK_AB R120, R123, R120 ;  /* 0x000000787b78723e */ /* 0x000fe400000000ff */
[----:B------:R-:W1:Y:S01]  /*6330*/  MUFU.RCP R163, R18 ;  /* 0x0000001200a37308 */ /* 0x000e620000001000 */
[----:B----4-:R-:W-:-:S07]  /*6340*/  FADD.FTZ R33, R33, 1 ;  /* 0x3f80000021217421 */ /* 0x010fce0000010000 */
[----:B------:R-:W3:Y:S01]  /*6350*/  MUFU.EX2 R19, R19 ;  /* 0x0000001300137308 */ /* 0x000ee20000000800 */
[----:B0-----:R-:W-:-:S07]  /*6360*/  FMUL.FTZ R127, R127, R164 ;  /* 0x000000a47f7f7220 */ /* 0x001fce0000410000 */
[----:B------:R-:W0:Y:S01]  /*6370*/  MUFU.EX2 R20, R20 ;  /* 0x0000001400147308 */ /* 0x000e220000000800 */
[----:B-1----:R-:W-:-:S07]  /*6380*/  FMUL.FTZ R126, R126, R163 ;  /* 0x000000a37e7e7220 */ /* 0x002fce0000410000 */
[----:B------:R1:W4:Y:S01]  /*6390*/  MUFU.RCP R27, R165 ;  /* 0x000000a5001b7308 */ /* 0x0003220000001000 */
[----:B---3--:R-:W-:-:S07]  /*63a0*/  FADD.FTZ R163, R19, 1 ;  /* 0x3f80000013a37421 */ /* 0x008fce0000010000 */
[----:B------:R-:W-:Y:S01]  /*63b0*/  MUFU.EX2 R23, R23 ;  /* 0x0000001700177308 */ /* 0x000fe20000000800 */
[----:B-1----:R-:W-:Y:S01]  /*63c0*/  FMUL.FTZ R165, R138, -1.4426950216293334961 ;  /* 0xbfb8aa3b8aa57820 */ /* 0x002fe20000410000 */
[----:B0-----:R-:W-:-:S06]  /*63d0*/  FADD.FTZ R164, R20, 1 ;  /* 0x3f80000014a47421 */ /* 0x001fcc0000010000 */
[----:B------:R-:W-:Y:S01]  /*63e0*/  MUFU.EX2 R24, R24 ;  /* 0x0000001800187308 */ /* 0x000fe20000000800 */
[----:B----4-:R-:W-:Y:S01]  /*63f0*/  FMUL.FTZ R112, R112, R27 ;  /* 0x0000001b70707220 */ /* 0x010fe20000410000 */
[----:B------:R-:W-:-:S04]  /*6400*/  FMUL.FTZ R27, R136, -1.4426950216293334961 ;  /* 0xbfb8aa3b881b7820 */ /* 0x000fc80000410000 */
[----:B------:R-:W-:Y:S02]  /*6410*/  F2FP.F16.F32.PACK_AB R112, R115, R112 ;  /* 0x000000707370723e */ /* 0x000fe400000000ff */
[----:B------:R-:W0:Y:S08]  /*6420*/  MUFU.RCP R34, R34 ;  /* 0x0000002200227308 */ /* 0x000e300000001000 */
[----:B------:R1:W3:Y:S08]  /*6430*/  MUFU.EX2 R30, R165 ;  /* 0x000000a5001e7308 */ /* 0x0002f00000000800 */
[----:B------:R-:W4:Y:S01]  /*6440*/  MUFU.RCP R22, R22 ;  /* 0x0000001600167308 */ /* 0x000f220000001000 */
[----:B0-----:R-:W-:Y:S01]  /*6450*/  FMUL.FTZ R121, R121, R34 ;  /* 0x0000002279797220 */ /* 0x001fe20000410000 */
[----:B------:R-:W-:Y:S01]  /*6460*/  FMUL.FTZ R34, R145, -1.4426950216293334961 ;  /* 0xbfb8aa3b91227820 */ /* 0x000fe20000410000 */
[----:B-1----:R-:W-:-:S05]  /*6470*/  FMUL.FTZ R165, R142, -1.4426950216293334961 ;  /* 0xbfb8aa3b8ea57820 */ /* 0x002fca0000410000 */
[----:B------:R-:W0:Y:S01]  /*6480*/  MUFU.RCP R66, R66 ;  /* 0x0000004200427308 */ /* 0x000e220000001000 */
[----:B---3--:R-:W-:-:S07]  /*6490*/  FADD.FTZ R30, R30, 1 ;  /* 0x3f8000001e1e7421 */ /* 0x008fce0000010000 */
[----:B------:R-:W1:Y:S01]  /*64a0*/  MUFU.RCP R54, R54 ;  /* 0x0000003600367308 */ /* 0x000e620000001000 */
[----:B----4-:R-:W-:Y:S01]  /*64b0*/  FMUL.FTZ R69, R69, R22 ;  /* 0x0000001645457220 */ /* 0x010fe20000410000 */
[----:B------:R-:W-:-:S04]  /*64c0*/  FMUL.FTZ R22, R133, -1.4426950216293334961 ;  /* 0xbfb8aa3b85167820 */ /* 0x000fc80000410000 */
[----:B------:R-:W-:Y:S02]  /*64d0*/  F2FP.F16.F32.PACK_AB R69, R69, R108 ;  /* 0x0000006c4545723e */ /* 0x000fe400000000ff */
[----:B------:R-:W3:Y:S01]  /*64e0*/  MUFU.EX2 R21, R21 ;  /* 0x0000001500157308 */ /* 0x000ee20000000800 */
[----:B0-----:R-:W-:Y:S01]  /*64f0*/  FMUL.FTZ R113, R113, R66 ;  /* 0x0000004271717220 */ /* 0x001fe20000410000 */
[----:B------:R-:W-:Y:S01]  /*6500*/  FMUL.FTZ R66, R137, -1.4426950216293334961 ;  /* 0xbfb8aa3b89427820 */ /* 0x000fe20000410000 */
[----:B------:R2:W-:Y:S03]  /*6510*/  STG.E.64 desc[UR16][R10.64+0x23000], R68 ;  /* 0x023000440a007986 */ /* 0x0005e6000c101b10 */
[----:B------:R-:W-:Y:S02]  /*6520*/  F2FP.F16.F32.PACK_AB R111, R113, R111 ;  /* 0x0000006f716f723e */ /* 0x000fe400000000ff */
[----:B------:R-:W-:Y:S01]  /*6530*/  MUFU.EX2 R29, R29 ;  /* 0x0000001d001d7308 */ /* 0x000fe20000000800 */
[----:B-1----:R-:W-:Y:S01]  /*6540*/  FMUL.FTZ R117, R117, R54 ;  /* 0x0000003675757220 */ /* 0x002fe20000410000 */
[----:B------:R-:W-:Y:S01]  /*6550*/  FMUL.FTZ R54, R141, -1.4426950216293334961 ;  /* 0xbfb8aa3b8d367820 */ /* 0x000fe20000410000 */
[----:B------:R2:W-:Y:S03]  /*6560*/  STG.E.64 desc[UR16][R10.64+0x25800], R110 ;  /* 0x0258006e0a007986 */ /* 0x0005e6000c101b10 */
[----:B------:R-:W-:-:S02]  /*6570*/  F2FP.F16.F32.PACK_AB R113, R117, R114 ;  /* 0x000000727571723e */ /* 0x000fc400000000ff */
[----:B------:R-:W0:Y:S01]  /*6580*/  MUFU.RCP R14, R14 ;  /* 0x0000000e000e7308 */ /* 0x000e220000001000 */
[----:B---3--:R-:W-:Y:S02]  /*6590*/  FADD.FTZ R21, R21, 1 ;  /* 0x3f80000015157421 */ /* 0x008fe40000010000 */
[----:B------:R2:W-:Y:S05]  /*65a0*/  STG.E.64 desc[UR16][R10.64+0x28000], R112 ;  /* 0x028000700a007986 */ /* 0x0005ea000c101b10 */
[----:B------:R-:W1:Y:S08]  /*65b0*/  MUFU.RCP R13, R13 ;  /* 0x0000000d000d7308 */ /* 0x000e700000001000 */
[----:B------:R-:W3:Y:S01]  /*65c0*/  MUFU.RCP R33, R33 ;  /* 0x0000002100217308 */ /* 0x000ee20000001000 */
[----:B0-----:R-:W-:Y:S01]  /*65d0*/  FMUL.FTZ R125, R125, R14 ;  /* 0x0000000e7d7d7220 */ /* 0x001fe20000410000 */
[----:B------:R-:W-:-:S06]  /*65e0*/  FMUL.FTZ R14, R147, -1.4426950216293334961 ;  /* 0xbfb8aa3b930e7820 */ /* 0x000fcc0000410000 */
[----:B------:R-:W-:Y:S01]  /*65f0*/  MUFU.EX2 R15, R15 ;  /* 0x0000000f000f7308 */ /* 0x000fe20000000800 */
[----:B-1----:R-:W-:Y:S01]  /*6600*/  FMUL.FTZ R122, R122, R13 ;  /* 0x0000000d7a7a7220 */ /* 0x002fe20000410000 */
[----:B------:R-:W-:-:S06]  /*6610*/  FMUL.FTZ R13, R88, -1.4426950216293334961 ;  /* 0xbfb8aa3b580d7820 */ /* 0x000fcc0000410000 */
[----:B------:R0:W1:Y:S01]  /*6620*/  MUFU.RCP R19, R163 ;  /* 0x000000a300137308 */ /* 0x0000620000001000 */
[----:B---3--:R-:W-:-:S05]  /*6630*/  FMUL.FTZ R118, R118, R33 ;  /* 0x0000002176767220 */ /* 0x008fca0000410000 */
[----:B------:R-:W-:Y:S02]  /*6640*/  F2FP.F16.F32.PACK_AB R117, R121, R118 ;  /* 0x000000767975723e */ /* 0x000fe400000000ff */
[----:B------:R3:W4:Y:S01]  /*6650*/  MUFU.RCP R20, R164 ;  /* 0x000000a400147308 */ /* 0x0007220000001000 */
[----:B0-----:R-:W-:Y:S01]  /*6660*/  FADD.FTZ R163, R23, 1 ;  /* 0x3f80000017a37421 */ /* 0x001fe20000010000 */
[----:B------:R-:W-:Y:S01]  /*6670*/  F2FP.F16.F32.PACK_AB R121, R125, R122 ;  /* 0x0000007a7d79723e */ /* 0x000fe200000000ff */
[----:B------:R2:W-:Y:S04]  /*6680*/  STG.E.64 desc[UR16][R10.64+0x2a800], R116 ;  /* 0x02a800740a007986 */ /* 0x0005e8000c101b10 */
[----:B------:R2:W-:Y:S01]  /*6690*/  STG.E.64 desc[UR16][R10.64+0x2d000], R120 ;  /* 0x02d000780a007986 */ /* 0x0005e2000c101b10 */
[----:B------:R-:W0:Y:S01]  /*66a0*/  MUFU.RCP R23, R163 ;  /* 0x000000a300177308 */ /* 0x000e220000001000 */
[----:B---3--:R-:W-:Y:S01]  /*66b0*/  FADD.FTZ R164, R24, 1 ;  /* 0x3f80000018a47421 */ /* 0x008fe20000010000 */
[----:B-1----:R-:W-:Y:S01]  /*66c0*/  FMUL.FTZ R128, R128, R19 ;  /* 0x0000001380807220 */ /* 0x002fe20000410000 */
[----:B------:R-:W-:-:S05]  /*66d0*/  FMUL.FTZ R19, R91, -1.4426950216293334961 ;  /* 0xbfb8aa3b5b137820 */ /* 0x000fca0000410000 */
[----:B------:R1:W3:Y:S01]  /*66e0*/  MUFU.RCP R24, R164 ;  /* 0x000000a400187308 */ /* 0x0002e20000001000 */
[----:B----4-:R-:W-:Y:S01]  /*66f0*/  FMUL.FTZ R131, R131, R20 ;  /* 0x0000001483837220 */ /* 0x010fe20000410000 */
[----:B------:R-:W-:-:S04]  /*6700*/  FMUL.FTZ R20, R150, -1.4426950216293334961 ;  /* 0xbfb8aa3b96147820 */ /* 0x000fc80000410000 */
[----:B------:R-:W-:Y:S02]  /*6710*/  F2FP.F16.F32.PACK_AB R128, R131, R128 ;  /* 0x000000808380723e */ /* 0x000fe400000000ff */
[----:B------:R-:W4:Y:S01]  /*6720*/  MUFU.RCP R163, R30 ;  /* 0x0000001e00a37308 */ /* 0x000f220000001000 */
[----:B-1----:R-:W-:Y:S01]  /*6730*/  FADD.FTZ R164, R29, 1 ;  /* 0x3f8000001da47421 */ /* 0x002fe20000010000 */
[----:B0-----:R-:W-:Y:S01]  /*6740*/  FMUL.FTZ R132, R132, R23 ;  /* 0x0000001784847220 */ /* 0x001fe20000410000 */
[----:B------:R-:W-:Y:S01]  /*6750*/  FMUL.FTZ R23, R93, -1.4426950216293334961 ;  /* 0xbfb8aa3b5d177820 */ /* 0x000fe20000410000 */
[----:B------:R-:W-:-:S04]  /*6760*/  FMUL.FTZ R29, R154, -1.4426950216293334961 ;  /* 0xbfb8aa3b9a1d7820 */ /* 0x000fc80000410000 */
[----:B------:R-:W0:Y:S01]  /*6770*/  MUFU.EX2 R31, R31 ;  /* 0x0000001f001f7308 */ /* 0x000e220000000800 */
[----:B---3--:R-:W-:Y:S01]  /*6780*/  FMUL.FTZ R135, R135, R24 ;  /* 0x0000001887877220 */ /* 0x008fe20000410000 */
[----:B------:R-:W-:-:S04]  /*6790*/  FMUL.FTZ R24, R152, -1.4426950216293334961 ;  /* 0xbfb8aa3b98187820 */ /* 0x000fc80000410000 */
[----:B------:R-:W-:Y:S02]  /*67a0*/  F2FP.F16.F32.PACK_AB R132, R135, R132 ;  /* 0x000000848784723e */ /* 0x000fe400000000ff */
[----:B------:R-:W1:Y:S01]  /*67b0*/  MUFU.EX2 R34, R34 ;  /* 0x0000002200227308 */ /* 0x000e620000000800 */
[----:B----4-:R-:W-:-:S07]  /*67c0*/  FMUL.FTZ R138, R138, R163 ;  /* 0x000000a38a8a7220 */ /* 0x010fce0000410000 */
        /* <DEDUP_REMOVED lines=14> */
[----:B------:R-:W-:Y:S01]  /*68b0*/  MUFU.EX2 R27, R27 ;  /* 0x0000001b001b7308 */ /* 0x000fe20000000800 */
[----:B-1----:R-:W-:-:S07]  /*68c0*/  FMUL.FTZ R130, R130, R21 ;  /* 0x0000001582827220 */ /* 0x002fce0000410000 */
[----:B------:R-:W0:Y:S01]  /*68d0*/  MUFU.EX2 R32, R32 ;  /* 0x0000002000207308 */ /* 0x000e220000000800 */
[----:B---3--:R-:W-:-:S07]  /*68e0*/  FMUL.FTZ R139, R139, R164 ;  /* 0x000000a48b8b7220 */ /* 0x008fce0000410000 */
[----:B------:R-:W-:Y:S08]  /*68f0*/  MUFU.EX2 R12, R12 ;  /* 0x0000000c000c7308 */ /* 0x000ff00000000800 */
[----:B------:R-:W1:Y:S01]  /*6900*/  MUFU.EX2 R14, R14 ;  /* 0x0000000e000e7308 */ /* 0x000e620000000800 */
[----:B0-----:R-:W-:-:S07]  /*6910*/  FADD.FTZ R164, R32, 1 ;  /* 0x3f80000020a47421 */ /* 0x001fce0000010000 */
[----:B------:R0:W3:Y:S08]  /*6920*/  MUFU.EX2 R33, R165 ;  /* 0x000000a500217308 */ /* 0x0000f00000000800 */
[----:B------:R-:W4:Y:S01]  /*6930*/  MUFU.EX2 R13, R13 ;  /* 0x0000000d000d7308 */ /* 0x000f220000000800 */
[----:B0-----:R-:W-:Y:S01]  /*6940*/  FADD.FTZ R165, R15, 1 ;  /* 0x3f8000000fa57421 */ /* 0x001fe20000010000 */
[----:B-1----:R-:W-:-:S06]  /*6950*/  FADD.FTZ R14, R14, 1 ;  /* 0x3f8000000e0e7421 */ /* 0x002fcc0000010000 */
[----:B------:R0:W1:Y:S01]  /*6960*/  MUFU.RCP R15, R165 ;  /* 0x000000a5000f7308 */ /* 0x0000620000001000 */
[----:B---3--:R-:W-:-:S07]  /*6970*/  FADD.FTZ R33, R33, 1 ;  /* 0x3f80000021217421 */ /* 0x008fce0000010000 */
[----:B------:R3:W2:Y:S01]  /*6980*/  MUFU.RCP R31, R163 ;  /* 0x000000a3001f7308 */ /* 0x0006a20000001000 */
[----:B0-----:R-:W-:Y:S01]  /*6990*/  FMUL.FTZ R165, R90, -1.4426950216293334961 ;  /* 0xbfb8aa3b5aa57820 */ /* 0x001fe20000410000 */
[----:B----4-:R-:W-:-:S06]  /*69a0*/  FADD.FTZ R13, R13, 1 ;  /* 0x3f8000000d0d7421 */ /* 0x010fcc0000010000 */
[----:B------:R0:W4:Y:S01]  /*69b0*/  MUFU.EX2 R18, R165 ;  /* 0x000000a500127308 */ /* 0x0001220000000800 */
[----:B---3--:R-:W-:Y:S01]  /*69c0*/  FADD.FTZ R163, R12, 1 ;  /* 0x3f8000000ca37421 */ /* 0x008fe20000010000 */
[----:B-1----:R-:W-:Y:S01]  /*69d0*/  FMUL.FTZ R124, R124, R15 ;  /* 0x0000000f7c7c7220 */ /* 0x002fe20000410000 */
[----:B------:R-:W-:Y:S01]  /*69e0*/  FMUL.FTZ R12, R158, -1.4426950216293334961 ;  /* 0xbfb8aa3b9e0c7820 */ /* 0x000fe20000410000 */
[----:B------:R-:W-:-:S03]  /*69f0*/  FMUL.FTZ R15, R89, -1.4426950216293334961 ;  /* 0xbfb8aa3b590f7820 */ /* 0x000fc60000410000 */
[----:B------:R-:W-:Y:S01]  /*6a00*/  F2FP.F16.F32.PACK_AB R124, R127, R124 ;  /* 0x0000007c7f7c723e */ /* 0x000fe200000000ff */
[----:B------:R-:W1:Y:S01]  /*6a10*/  MUFU.EX2 R17, R17 ;  /* 0x0000001100117308 */ /* 0x000e620000000800 */
[----:B0-----:R-:W-:Y:S01]  /*6a20*/  FMUL.FTZ R165, R92, -1.4426950216293334961 ;  /* 0xbfb8aa3b5ca57820 */ /* 0x001fe20000410000 */
[----:B--2---:R-:W-:Y:S01]  /*6a30*/  FMUL.FTZ R140, R140, R31 ;  /* 0x0000001f8c8c7220 */ /* 0x004fe20000410000 */
[----:B------:R-:W-:-:S05]  /*6a40*/  FMUL.FTZ R31, R97, -1.4426950216293334961 ;  /* 0xbfb8aa3b611f7820 */ /* 0x000fca0000410000 */
[----:B------:R0:W2:Y:S01]  /*6a50*/  MUFU.EX2 R21, R165 ;  /* 0x000000a500157308 */ /* 0x0000a20000000800 */
[----:B----4-:R-:W-:-:S07]  /*6a60*/  FADD.FTZ R18, R18, 1 ;  /* 0x3f80000012127421 */ /* 0x010fce0000010000 */
[----:B------:R-:W3:Y:S01]  /*6a70*/  MUFU.RCP R34, R34 ;  /* 0x0000002200227308 */ /* 0x000ee20000001000 */
[----:B0-----:R-:W-:Y:S01]  /*6a80*/  FADD.FTZ R165, R27, 1 ;  /* 0x3f8000001ba57421 */ /* 0x001fe20000010000 */
[----:B-1----:R-:W-:-:S06]  /*6a90*/  FADD.FTZ R17, R17, 1 ;  /* 0x3f80000011117421 */ /* 0x002fcc0000010000 */
[----:B------:R-:W-:Y:S01]  /*6aa0*/  MUFU.EX2 R0, R0 ;  /* 0x0000000000007308 */ /* 0x000fe20000000800 */
[----:B--2---:R-:W-:-:S07]  /*6ab0*/  FADD.FTZ R21, R21, 1 ;  /* 0x3f80000015157421 */ /* 0x004fce0000010000 */
[----:B------:R-:W0:Y:S01]  /*6ac0*/  MUFU.RCP R42, R42 ;  /* 0x0000002a002a7308 */ /* 0x000e220000001000 */
[----:B---3--:R-:W-:Y:S01]  /*6ad0*/  FMUL.FTZ R145, R145, R34 ;  /* 0x0000002291917220 */ /* 0x008fe20000410000 */
[----:B------:R-:W-:-:S06]  /*6ae0*/  FMUL.FTZ R34, R157, -1.4426950216293334961 ;  /* 0xbfb8aa3b9d227820 */ /* 0x000fcc0000410000 */
[----:B------:R-:W1:Y:S08]  /*6af0*/  MUFU.RCP R22, R22 ;  /* 0x0000001600167308 */ /* 0x000e700000001000 */
[----:B------:R-:W2:Y:S01]  /*6b00*/  MUFU.RCP R25, R25 ;  /* 0x0000001900197308 */ /* 0x000ea20000001000 */
[----:B0-----:R-:W-:Y:S01]  /*6b10*/  FMUL.FTZ R129, R129, R42 ;  /* 0x0000002a81817220 */ /* 0x001fe20000410000 */
[----:B------:R-:W-:-:S04]  /*6b20*/  FMUL.FTZ R42, R149, -1.4426950216293334961 ;  /* 0xbfb8aa3b952a7820 */ /* 0x000fc80000410000 */
[----:B------:R-:W-:Y:S02]  /*6b30*/  F2FP.F16.F32.PACK_AB R125, R129, R126 ;  /* 0x0000007e817d723e */ /* 0x000fe400000000ff */
[----:B------:R-:W0:Y:S01]  /*6b40*/  MUFU.RCP R66, R66 ;  /* 0x0000004200427308 */ /* 0x000e220000001000 */
[----:B-1----:R-:W-:Y:S01]  /*6b50*/  FMUL.FTZ R133, R133, R22 ;  /* 0x0000001685857220 */ /* 0x002fe20000410000 */
[----:B------:R-:W-:Y:S01]  /*6b60*/  FMUL.FTZ R22, R151, -1.4426950216293334961 ;  /* 0xbfb8aa3b97167820 */ /* 0x000fe20000410000 */
[----:B------:R1:W-:Y:S03]  /*6b70*/  STG.E.64 desc[UR16][R10.64+0x2f800], R124 ;  /* 0x02f8007c0a007986 */ /* 0x0003e6000c101b10 */
[----:B------:R-:W-:Y:S02]  /*6b80*/  F2FP.F16.F32.PACK_AB R129, R133, R130 ;  /* 0x000000828581723e */ /* 0x000fe400000000ff */
[----:B------:R3:W4:Y:S01]  /*6b90*/  MUFU.RCP R27, R165 ;  /* 0x000000a5001b7308 */ /* 0x0007220000001000 */
[----:B--2---:R-:W-:Y:S01]  /*6ba0*/  FMUL.FTZ R134, R134, R25 ;  /* 0x0000001986867220 */ /* 0x004fe20000410000 */
[----:B------:R-:W-:Y:S01]  /*6bb0*/  FMUL.FTZ R25, R94, -1.4426950216293334961 ;  /* 0xbfb8aa3b5e197820 */ /* 0x000fe20000410000 */
[----:B------:R1:W-:Y:S05]  /*6bc0*/  STG.E.64 desc[UR16][R10.64+0x32000], R128 ;  /* 0x032000800a007986 */ /* 0x0003ea000c101b10 */
[----:B------:R-:W2:Y:S01]  /*6bd0*/  MUFU.RCP R54, R54 ;  /* 0x0000003600367308 */ /* 0x000ea20000001000 */
[----:B---3--:R-:W-:Y:S01]  /*6be0*/  FMUL.FTZ R165, R96, -1.4426950216293334961 ;  /* 0xbfb8aa3b60a57820 */ /* 0x008fe20000410000 */
[----:B0-----:R-:W-:Y:S01]  /*6bf0*/  FMUL.FTZ R137, R137, R66 ;  /* 0x0000004289897220 */ /* 0x001fe20000410000 */
[----:B------:R-:W-:-:S04]  /*6c00*/  FMUL.FTZ R66, R153, -1.4426950216293334961 ;  /* 0xbfb8aa3b99427820 */ /* 0x000fc80000410000 */
[----:B------:R-:W-:Y:S01]  /*6c10*/  F2FP.F16.F32.PACK_AB R133, R137, R134 ;  /* 0x000000868985723e */ /* 0x000fe200000000ff */
[----:B------:R0:W3:Y:S01]  /*6c20*/  MUFU.RCP R32, R164 ;  /* 0x000000a400207308 */ /* 0x0000e20000001000 */
[----:B----4-:R-:W-:Y:S01]  /*6c30*/  FMUL.FTZ R136, R136, R27 ;  /* 0x0000001b88887220 */ /* 0x010fe20000410000 */
[----:B------:R-:W-:Y:S02]  /*6c40*/  FMUL.FTZ R27, R95, -1.4426950216293334961 ;  /* 0xbfb8aa3b5f1b7820 */ /* 0x000fe40000410000 */
[----:B------:R1:W-:Y:S02]  /*6c50*/  STG.E.64 desc[UR16][R10.64+0x34800], R132 ;  /* 0x034800840a007986 */ /* 0x0003e4000c101b10 */
[----:B------:R-:W-:Y:S02]  /*6c60*/  F2FP.F16.F32.PACK_AB R136, R139, R136 ;  /* 0x000000888b88723e */ /* 0x000fe400000000ff */
[----:B------:R-:W4:Y:S01]  /*6c70*/  MUFU.RCP R163, R163 ;  /* 0x000000a300a37308 */ /* 0x000f220000001000 */
[----:B--2---:R-:W-:Y:S01]  /*6c80*/  FMUL.FTZ R141, R141, R54 ;  /* 0x000000368d8d7220 */ /* 0x004fe20000410000 */
[----:B0-----:R-:W-:Y:S01]  /*6c90*/  FMUL.FTZ R164, R98, -1.4426950216293334961 ;  /* 0xbfb8aa3b62a47820 */ /* 0x001fe20000410000 */
[----:B------:R-:W-:-:S03]  /*6ca0*/  FMUL.FTZ R54, R155, -1.4426950216293334961 ;  /* 0xbfb8aa3b9b367820 */ /* 0x000fc60000410000 */
[----:B------:R-:W-:Y:S02]  /*6cb0*/  F2FP.F16.F32.PACK_AB R137, R141, R138 ;  /* 0x0000008a8d89723e */ /* 0x000fe400000000ff */
[----:B------:R-:W0:Y:S01]  /*6cc0*/  MUFU.RCP R14, R14 ;  /* 0x0000000e000e7308 */ /* 0x000e220000001000 */
[----:B---3--:R-:W-:Y:S01]  /*6cd0*/  FMUL.FTZ R143, R143, R32 ;  /* 0x000000208f8f7220 */ /* 0x008fe20000410000 */
[----:B------:R-:W-:Y:S01]  /*6ce0*/  FMUL.FTZ R32, R156, -1.4426950216293334961 ;  /* 0xbfb8aa3b9c207820 */ /* 0x000fe20000410000 */
[----:B------:R1:W-:Y:S03]  /*6cf0*/  STG.E.64 desc[UR16][R10.64+0x37000], R136 ;  /* 0x037000880a007986 */ /* 0x0003e6000c101b10 */
[----:B------:R-:W-:Y:S02]  /*6d00*/  F2FP.F16.F32.PACK_AB R140, R143, R140 ;  /* 0x0000008c8f8c723e */ /* 0x000fe400000000ff */
[----:B------:R-:W2:Y:S01]  /*6d10*/  MUFU.RCP R33, R33 ;  /* 0x0000002100217308 */ /* 0x000ea20000001000 */
[----:B----4-:R-:W-:Y:S01]  /*6d20*/  FMUL.FTZ R146, R146, R163 ;  /* 0x000000a392927220 */ /* 0x010fe20000410000 */
[----:B------:R-:W-:-:S06]  /*6d30*/  FMUL.FTZ R163, R100, -1.4426950216293334961 ;  /* 0xbfb8aa3b64a37820 */ /* 0x000fcc0000410000 */
[----:B------:R-:W3:Y:S01]  /*6d40*/  MUFU.RCP R13, R13 ;  /* 0x0000000d000d7308 */ /* 0x000ee20000001000 */
[----:B0-----:R-:W-:Y:S01]  /*6d50*/  FMUL.FTZ R147, R147, R14 ;  /* 0x0000000e93937220 */ /* 0x001fe20000410000 */
[----:B------:R-:W-:-:S06]  /*6d60*/  FMUL.FTZ R14, R162, -1.4426950216293334961 ;  /* 0xbfb8aa3ba20e7820 */ /* 0x000fcc0000410000 */
[----:B------:R0:W4:Y:S01]  /*6d70*/  MUFU.EX2 R30, R165 ;  /* 0x000000a5001e7308 */ /* 0x0001220000000800 */
[----:B--2---:R-:W-:-:S05]  /*6d80*/  FMUL.FTZ R142, R142, R33 ;  /* 0x000000218e8e7220 */ /* 0x004fca0000410000 */
[----:B------:R-:W-:Y:S02]  /*6d90*/  F2FP.F16.F32.PACK_AB R141, R145, R142 ;  /* 0x0000008e918d723e */ /* 0x000fe400000000ff */
[----:B------:R-:W2:Y:S01]  /*6da0*/  MUFU.RCP R17, R17 ;  /* 0x0000001100117308 */ /* 0x000ea20000001000 */
[----:B0-----:R-:W-:Y:S01]  /*6db0*/  FADD.FTZ R165, R0, 1 ;  /* 0x3f80000000a57421 */ /* 0x001fe20000010000 */
[----:B------:R-:W-:Y:S01]  /*6dc0*/  FMUL.FTZ R0, R99, -1.4426950216293334961 ;  /* 0xbfb8aa3b63007820 */ /* 0x000fe20000410000 */
[----:B---3--:R-:W-:Y:S01]  /*6dd0*/  FMUL.FTZ R88, R88, R13 ;  /* 0x0000000d58587220 */ /* 0x008fe20000410000 */
[----:B------:R1:W-:Y:S04]  /*6de0*/  STG.E.64 desc[UR16][R10.64+0x39800], R140 ;  /* 0x0398008c0a007986 */ /* 0x0003e8000c101b10 */
[----:B------:R-:W0:Y:S01]  /*6df0*/  MUFU.EX2 R33, R164 ;  /* 0x000000a400217308 */ /* 0x000e220000000800 */
[----:B----4-:R-:W-:Y:S01]  /*6e00*/  FADD.FTZ R30, R30, 1 ;  /* 0x3f8000001e1e7421 */ /* 0x010fe20000010000 */
[----:B------:R-:W-:-:S06]  /*6e10*/  F2FP.F16.F32.PACK_AB R147, R147, R88 ;  /* 0x000000589393723e */ /* 0x000fcc00000000ff */
[----:B------:R-:W3:Y:S01]  /*6e20*/  MUFU.EX2 R34, R34 ;  /* 0x0000002200227308 */ /* 0x000ee20000000800 */
[----:B--2---:R-:W-:-:S07]  /*6e30*/  FMUL.FTZ R148, R148, R17 ;  /* 0x0000001194947220 */ /* 0x004fce0000410000 */
        /* <DEDUP_REMOVED lines=36> */
[----:B------:R-:W2:Y:S01]  /*7080*/  MUFU.RCP R165, R165 ;  /* 0x000000a500a57308 */ /* 0x000ea20000001000 */
[----:B0-----:R-:W-:-:S07]  /*7090*/  FADD.FTZ R12, R13, 1 ;  /* 0x3f8000000d0c7421 */ /* 0x001fce0000010000 */
[----:B------:R-:W0:Y:S01]  /*70a0*/  MUFU.RCP R15, R15 ;  /* 0x0000000f000f7308 */ /* 0x000e220000001000 */
[----:B---3--:R-:W-:-:S07]  /*70b0*/  FADD.FTZ R14, R14, 1 ;  /* 0x3f8000000e0e7421 */ /* 0x008fce0000010000 */
[----:B------:R-:W3:Y:S01]  /*70c0*/  MUFU.RCP R18, R18 ;  /* 0x0000001200127308 */ /* 0x000ee20000001000 */
[----:B--2---:R-:W-:-:S05]  /*70d0*/  FMUL.FTZ R144, R144, R165 ;  /* 0x000000a590907220 */ /* 0x004fca0000410000 */
[----:B------:R-:W-:Y:S02]  /*70e0*/  F2FP.F16.F32.PACK_AB R146, R146, R144 ;  /* 0x000000909292723e */ /* 0x000fe400000000ff */
[----:B------:R-:W2:Y:S01]  /*70f0*/  MUFU.RCP R42, R42 ;  /* 0x0000002a002a7308 */ /* 0x000ea20000001000 */
[----:B0-----:R-:W-:Y:S02]  /*7100*/  FMUL.FTZ R15, R89, R15 ;  /* 0x0000000f590f7220 */ /* 0x001fe40000410000 */
[----:B------:R1:W-:Y:S03]  /*7110*/  STG.E.64 desc[UR16][R10.64+0x3c000], R146 ;  /* 0x03c000920a007986 */ /* 0x0003e6000c101b10 */
[----:B------:R-:W-:Y:S02]  /*7120*/  F2FP.F16.F32.PACK_AB R148, R148, R15 ;  /* 0x0000000f9494723e */ /* 0x000fe400000000ff */
[----:B------:R-:W0:Y:S01]  /*7130*/  MUFU.RCP R19, R19 ;  /* 0x0000001300137308 */ /* 0x000e220000001000 */
[----:B---3--:R-:W-:-:S07]  /*7140*/  FMUL.FTZ R18, R90, R18 ;  /* 0x000000125a127220 */ /* 0x008fce0000410000 */
[----:B------:R-:W3:Y:S01]  /*7150*/  MUFU.RCP R20, R20 ;  /* 0x0000001400147308 */ /* 0x000ee20000001000 */
[----:B--2---:R-:W-:-:S05]  /*7160*/  FMUL.FTZ R42, R149, R42 ;  /* 0x0000002a952a7220 */ /* 0x004fca0000410000 */
[----:B------:R-:W-:Y:S02]  /*7170*/  F2FP.F16.F32.PACK_AB R149, R42, R18 ;  /* 0x000000122a95723e */ /* 0x000fe400000000ff */
[----:B------:R-:W2:Y:S01]  /*7180*/  MUFU.RCP R21, R21 ;  /* 0x0000001500157308 */ /* 0x000ea20000001000 */
[----:B0-----:R-:W-:Y:S02]  /*7190*/  FMUL.FTZ R19, R91, R19 ;  /* 0x000000135b137220 */ /* 0x001fe40000410000 */
[----:B------:R1:W-:Y:S05]  /*71a0*/  STG.E.64 desc[UR16][R10.64+0x3e800], R148 ;  /* 0x03e800940a007986 */ /* 0x0003ea000c101b10 */
[----:B------:R-:W0:Y:S01]  /*71b0*/  MUFU.RCP R22, R22 ;  /* 0x0000001600167308 */ /* 0x000e220000001000 */
[----:B---3--:R-:W-:-:S05]  /*71c0*/  FMUL.FTZ R20, R150, R20 ;  /* 0x0000001496147220 */ /* 0x008fca0000410000 */
[----:B------:R-:W-:Y:S02]  /*71d0*/  F2FP.F16.F32.PACK_AB R20, R20, R19 ;  /* 0x000000131414723e */ /* 0x000fe400000000ff */
        /* <DEDUP_REMOVED lines=9> */
[----:B--2---:R-:W-:-:S05]  /*7270*/  FMUL.FTZ R24, R152, R24 ;  /* 0x0000001898187220 */ /* 0x004fca0000410000 */
[----:B------:R-:W-:Y:S02]  /*7280*/  F2FP.F16.F32.PACK_AB R24, R24, R23 ;  /* 0x000000171818723e */ /* 0x000fe400000000ff */
[----:B------:R-:W2:Y:S01]  /*7290*/  MUFU.RCP R27, R27 ;  /* 0x0000001b001b7308 */ /* 0x000ea20000001000 */
[----:B0-----:R-:W-:-:S07]  /*72a0*/  FMUL.FTZ R25, R94, R25 ;  /* 0x000000195e197220 */ /* 0x001fce0000410000 */
[----:B------:R-:W0:Y:S01]  /*72b0*/  MUFU.RCP R29, R29 ;  /* 0x0000001d001d7308 */ /* 0x000e220000001000 */
[----:B---3--:R-:W-:-:S05]  /*72c0*/  FMUL.FTZ R66, R153, R66 ;  /* 0x0000004299427220 */ /* 0x008fca0000410000 */
[----:B------:R-:W-:Y:S02]  /*72d0*/  F2FP.F16.F32.PACK_AB R25, R66, R25 ;  /* 0x000000194219723e */ /* 0x000fe400000000ff */
[----:B------:R-:W3:Y:S01]  /*72e0*/  MUFU.RCP R30, R30 ;  /* 0x0000001e001e7308 */ /* 0x000ee20000001000 */
[----:B--2---:R-:W-:Y:S01]  /*72f0*/  FMUL.FTZ R95, R95, R27 ;  /* 0x0000001b5f5f7220 */ /* 0x004fe20000410000 */
[----:B------:R-:W-:Y:S01]  /*7300*/  F2FP.F16.F32.PACK_AB R27, R77, R76 ;  /* 0x0000004c4d1b723e */ /* 0x000fe200000000ff */
[----:B------:R1:W-:Y:S04]  /*7310*/  STG.E.64 desc[UR16][R10.64+0x43800], R24 ;  /* 0x043800180a007986 */ /* 0x0003e8000c101b10 */
[----:B------:R1:W-:Y:S01]  /*7320*/  STG.E.64 desc[UR16][R10.64], R26 ;  /* 0x0000001a0a007986 */ /* 0x0003e2000c101b10 */
[----:B------:R-:W2:Y:S01]  /*7330*/  MUFU.RCP R54, R54 ;  /* 0x0000003600367308 */ /* 0x000ea20000001000 */
[----:B0-----:R-:W-:Y:S01]  /*7340*/  FMUL.FTZ R154, R154, R29 ;  /* 0x0000001d9a9a7220 */ /* 0x001fe20000410000 */
[----:B------:R-:W-:-:S04]  /*7350*/  F2FP.F16.F32.PACK_AB R29, R161, R85 ;  /* 0x00000055a11d723e */ /* 0x000fc800000000ff */
[----:B------:R-:W-:Y:S01]  /*7360*/  F2FP.F16.F32.PACK_AB R154, R154, R95 ;  /* 0x0000005f9a9a723e */ /* 0x000fe200000000ff */
[----:B------:R1:W-:Y:S01]  /*7370*/  STG.E.64 desc[UR16][R10.64+0xa000], R28 ;  /* 0x00a0001c0a007986 */ /* 0x0003e2000c101b10 */
        /* <DEDUP_REMOVED lines=12> */
[----:B--2---:R-:W-:Y:S01]  /*7440*/  FMUL.FTZ R98, R98, R17 ;  /* 0x0000001162627220 */ /* 0x004fe20000410000 */
[----:B------:R-:W-:-:S05]  /*7450*/  F2FP.F16.F32.PACK_AB R17, R80, R79 ;  /* 0x0000004f5011723e */ /* 0x000fca00000000ff */
[----:B------:R1:W-:Y:S01]  /*7460*/  STG.E.64 desc[UR16][R10.64+0x2800], R16 ;  /* 0x002800100a007986 */ /* 0x0003e2000c101b10 */
[----:B------:R-:W2:Y:S01]  /*7470*/  MUFU.RCP R34, R34 ;  /* 0x0000002200227308 */ /* 0x000ea20000001000 */
[----:B0-----:R-:W-:-:S05]  /*7480*/  FMUL.FTZ R33, R157, R33 ;  /* 0x000000219d217220 */ /* 0x001fca0000410000 */
[----:B------:R-:W-:Y:S02]  /*7490*/  F2FP.F16.F32.PACK_AB R33, R33, R98 ;  /* 0x000000622121723e */ /* 0x000fe400000000ff */
[----:B------:R-:W0:Y:S01]  /*74a0*/  MUFU.RCP R12, R12 ;  /* 0x0000000c000c7308 */ /* 0x000e220000001000 */
[----:B---3--:R-:W-:Y:S02]  /*74b0*/  FMUL.FTZ R0, R99, R0 ;  /* 0x0000000063007220 */ /* 0x008fe40000410000 */
[----:B------:R1:W-:Y:S05]  /*74c0*/  STG.E.64 desc[UR16][R10.64+0x48800], R32 ;  /* 0x048800200a007986 */ /* 0x0003ea000c101b10 */
[----:B------:R-:W3:Y:S01]  /*74d0*/  MUFU.RCP R13, R14 ;  /* 0x0000000e000d7308 */ /* 0x000ee20000001000 */
[----:B--2---:R-:W-:Y:S01]  /*74e0*/  FMUL.FTZ R34, R158, R34 ;  /* 0x000000229e227220 */ /* 0x004fe20000410000 */
[----:B------:R-:W-:-:S02]  /*74f0*/  F2FP.F16.F32.PACK_AB R158, R84, R83 ;  /* 0x00000053549e723e */ /* 0x000fc400000000ff */
[----:B------:R-:W-:Y:S02]  /*7500*/  F2FP.F16.F32.PACK_AB R83, R87, R86 ;  /* 0x000000565753723e */ /* 0x000fe400000000ff */
[----:B------:R-:W-:Y:S01]  /*7510*/  F2FP.F16.F32.PACK_AB R34, R34, R0 ;  /* 0x000000002222723e */ /* 0x000fe200000000ff */
[----:B------:R1:W-:Y:S01]  /*7520*/  STG.E.64 desc[UR16][R10.64+0x5000], R158 ;  /* 0x0050009e0a007986 */ /* 0x0003e2000c101b10 */
[----:B0-----:R-:W-:-:S03]  /*7530*/  FMUL.FTZ R12, R100, R12 ;  /* 0x0000000c640c7220 */ /* 0x001fc60000410000 */
[----:B------:R1:W-:Y:S01]  /*7540*/  STG.E.64 desc[UR16][R10.64+0x7800], R82 ;  /* 0x007800520a007986 */ /* 0x0003e2000c101b10 */
[----:B---3--:R-:W-:-:S05]  /*7550*/  FMUL.FTZ R13, R162, R13 ;  /* 0x0000000da20d7220 */ /* 0x008fca0000410000 */
[----:B------:R-:W-:-:S05]  /*7560*/  F2FP.F16.F32.PACK_AB R35, R13, R12 ;  /* 0x0000000c0d23723e */ /* 0x000fca00000000ff */
[----:B------:R1:W-:Y:S01]  /*7570*/  STG.E.64 desc[UR16][R10.64+0x4b000], R34 ;  /* 0x04b000220a007986 */ /* 0x0003e2000c101b10 */
[----:B------:R-:W-:Y:S05]  /*7580*/  BRA.U !UP0, `(.L_x_1196) ;  /* 0xffffff8d087c7547 */ /* 0x000fea000b83ffff */
[----:B------:R-:W-:Y:S05]  /*7590*/  EXIT ;  /* 0x000000000000794d */ /* 0x000fea0003800000 */
.L_x_1197:
        /* <DEDUP_REMOVED lines=14> */
.L_x_1280:


//--------------------- .text._ZN13group_norm_v214gn_cuda_kernelI6__halfLi320ELi2ELi16ELi80ELi1024ELb1ELi64ELi320ELi320ELi4ELb1ELi18ELb0ELb0ENS_16CompileConditionILi1000EEEEEvPT_PKS4_S7_S7_flPfS8_Pj --------------------------
	.section	.text._ZN13group_norm_v214gn_cuda_kernelI6__halfLi320ELi2ELi16ELi80ELi1024ELb1ELi64ELi320ELi320ELi4ELb1ELi18ELb0ELb0ENS_16CompileConditionILi1000EEEEEvPT_PKS4_S7_S7_flPfS8_Pj,"ax",@progbits
	.align	128
        .global         _ZN13group_norm_v214gn_cuda_kernelI6__halfLi320ELi2ELi16ELi80ELi1024ELb1ELi64ELi320ELi320ELi4ELb1ELi18ELb0ELb0ENS_16CompileConditionILi1000EEEEEvPT_PKS4_S7_S7_flPfS8_Pj
        .type           _ZN13group_norm_v214gn_cuda_kernelI6__halfLi320ELi2ELi16ELi80ELi1024ELb1ELi64ELi320ELi320ELi4ELb1ELi18ELb0ELb0ENS_16CompileConditionILi1000EEEEEvPT_PKS4_S7_S7_flPfS8_Pj,@function
        .size           _ZN13group_norm_v214gn_cuda_kernelI6__halfLi320ELi2ELi16ELi80ELi1024ELb1ELi64ELi320ELi320ELi4ELb1ELi18ELb0ELb0ENS_16CompileConditionILi1000EEEEEvPT_PKS4_S7_S7_flPfS8_Pj,(.L_x_1281 - _ZN13group_norm_v214gn_cuda_kernelI6__halfLi320ELi2ELi16ELi80ELi1024ELb1ELi64ELi320ELi320ELi4ELb1ELi18ELb0ELb0ENS_16CompileConditionILi1000EEEEEvPT_PKS4_S7_S7_flPfS8_Pj)
        .other          _ZN13group_norm_v214gn_cuda_kernelI6__halfLi320ELi2ELi16ELi80ELi1024ELb1ELi64ELi320ELi320ELi4ELb1ELi18ELb0ELb0ENS_16CompileConditionILi1000EEEEEvPT_PKS4_S7_S7_flPfS8_Pj,@"STO_CUDA_ENTRY STV_DEFAULT"
_ZN13group_norm_v214gn_cuda_kernelI6__halfLi320ELi2ELi16ELi80ELi1024ELb1ELi64ELi320ELi320ELi4ELb1ELi18ELb0ELb0ENS_16CompileConditionILi1000EEEEEvPT_PKS4_S7_S7_flPfS8_Pj:
.text._ZN13group_norm_v214gn_cuda_kernelI6__halfLi320ELi2ELi16ELi80ELi1024ELb1ELi64ELi320ELi320ELi4ELb1ELi18ELb0ELb0ENS_16CompileConditionILi1000EEEEEvPT_PKS4_S7_S7_flPfS8_Pj:
        /* <DEDUP_REMOVED lines=37> */
.L_x_1206:
[----:B------:R-:W-:Y:S01]  /*0250*/  ULOP3.LUT UR6, UR9, 0x3, URZ, 0xc0, !UPT ;  /* 0x0000000309067892 */ /* 0x000fe2000f8ec0ff */
[----:B------:R-:W-:Y:S01]  /*0260*/  HFMA2 R91, -RZ, RZ, 0, 0 ;  /* 0x00000000ff5b7431 */ /* 0x000fe200000001ff */
[----:B------:R-:W-:Y:S01]  /*0270*/  USHF.R.U64 UR18, UR9, 0x2, UR5 ;  /* 0x0000000209127899 */ /* 0x000fe20008001205 */
[----:B--2---:R-:W-:Y:S01]  /*0280*/  IMAD R5, R37, 0x500, RZ ;  /* 0x0000050025057824 */ /* 0x004fe200078e02ff */
        /* <DEDUP_REMOVED lines=379> */
.L_x_1199:
[----:B------:R-:W-:Y:S05]  /*1a40*/  BSYNC.RECONVERGENT B0 ;  /* 0x0000000000007941 */ /* 0x000fea0003800200 */
.L_x_1198:
        /* <DEDUP_REMOVED lines=24> */
.L_x_1201:
[----:B------:R-:W-:Y:S05]  /*1bd0*/  BSYNC.RECONVERGENT B0 ;  /* 0x0000000000007941 */ /* 0x000fea0003800200 */
.L_x_1200:
        /* <DEDUP_REMOVED lines=23> */
.L_x_1203:
[----:B------:R-:W2:Y:S04]  /*1d50*/  LD.E.STRONG.GPU R40, desc[UR14][R38.64] ;  /* 0x0000000e26287980 */ /* 0x000ea8000c10f900 */
[----:B--2---:R-:W-:Y:S01]  /*1d60*/  CCTL.IVALL ;  /* 0x00000000ff00798f */ /* 0x004fe20002000000 */
[----:B------:R-:W-:Y:S05]  /*1d70*/  YIELD ;  /* 0x0000000000007946 */ /* 0x000fea0003800000 */
[----:B-----5:R-:W-:-:S04]  /*1d80*/  LOP3.LUT R40, R40, R41, RZ, 0x3c, !PT ;  /* 0x0000002928287212 */ /* 0x020fc800078e3cff */
[----:B------:R-:W-:-:S13]  /*1d90*/  ISETP.GT.AND P2, PT, R40, -0x1, PT ;  /* 0xffffffff2800780c */ /* 0x000fda0003f44270 */
[----:B------:R-:W-:Y:S05]  /*1da0*/  @P2 BRA `(.L_x_1203) ;  /* 0xfffffffc00e82947 */ /* 0x000fea000383ffff */
.L_x_1202:
        /* <DEDUP_REMOVED lines=59> */
.L_x_1205:
[----:B------:R-:W-:Y:S05]  /*2160*/  BSYNC.RECONVERGENT B0 ;  /* 0x0000000000007941 */ /* 0x000fea0003800200 */
.L_x_1204:
[----:B------:R-:W2:Y:S01]  /*2170*/  S2UR UR7, SR_CgaCtaId ;  /* 0x00000000000779c3 */ /* 0x000ea20000008800 */
[----:B------:R-:W-:Y:S01]  /*2180*/  UMOV UR6, 0x400 ;  /* 0x0000040000067882 */ /* 0x000fe20000000000 */
[----:B------:R-:W-:Y:S01]  /*2190*/  IMAD.HI.U32 R90, R90, -0x33333333, RZ ;  /* 0xcccccccd5a5a7827 */ /* 0x000fe200078e00ff */
[----:B------:R-:W-:Y:S02]  /*21a0*/  UIADD3 UR6, UPT, UPT, UR6, 0xc80, URZ ;  /* 0x00000c8006067890 */ /* 0x000fe4000fffe0ff */
[----:B------:R-:W-:Y:S01]  /*21b0*/  UISETP.GE.U32.AND UP0, UPT, UR9, UR13, UPT ;  /* 0x0000000d0900728c */ /* 0x000fe2000bf06070 */
[----:B-----5:R-:W-:Y:S01]  /*21c0*/  HADD2.F32 R93, -RZ, R38.H0_H0 ;  /* 0x20000026ff5d7230 */ /* 0x020fe20000004100 */
[----:B------:R-:W-:Y:S01]  /*21d0*/  LEA.HI R90, R90, -UR12, RZ, 0x1a ;  /* 0x8000000c5a5a7c11 */ /* 0x000fe2000f8fd0ff */
[--C-:B------:R-:W-:Y:S01]  /*21e0*/  HADD2.F32 R54, -RZ, R40.reuse.H0_H0 ;  /* 0x20000028ff367230 */ /* 0x100fe20000004100 */
[----:B------:R-:W-:Y:S01]  /*21f0*/  UISETP.GE.AND.EX UP0, UPT, UR5, UR10, UPT, UP0 ;  /* 0x0000000a0500728c */ /* 0x000fe2000bf06300 */
[----:B------:R-:W-:Y:S01]  /*2200*/  HADD2.F32 R40, -RZ, R40.H1_H1 ;  /* 0x30000028ff287230 */ /* 0x000fe20000004100 */
[----:B------:R-:W-:-:S02]  /*2210*/  ULOP3.LUT UR4, UR4, 0x1, URZ, 0x3c, !UPT ;  /* 0x0000000104047892 */ /* 0x000fc4000f8e3cff */
        /* <DEDUP_REMOVED lines=8> */
[----:B------:R0:W1:Y:S01]  /*22a0*/  MUFU.RSQ R44, R43 ;  /* 0x0000002b002c7308 */ /* 0x0000620000001400 */
        /* <DEDUP_REMOVED lines=15> */
[----:B------:R-:W-:Y:S01]  /*23a0*/  FADD.FTZ R23, R23, -R42 ;  /* 0x8000002a17177221 */ /* 0x000fe20000010000 */
[C---:B-1----:R-:W-:Y:S01]  /*23b0*/  FMUL.FTZ R0, R44.reuse, R0 ;  /* 0x000000002c007220 */ /* 0x042fe20000410000 */
[C---:B------:R-:W-:Y:S01]  /*23c0*/  FMUL.FTZ R53, R44.reuse, R53 ;  /* 0x000000352c357220 */ /* 0x040fe20000410000 */
[C---:B------:R-:W-:Y:S01]  /*23d0*/  FMUL.FTZ R18, R44.reuse, R18 ;  /* 0x000000122c127220 */ /* 0x040fe20000410000 */
[C---:B------:R-:W-:Y:S01]  /*23e0*/  FMUL.FTZ R50, R44.reuse, R6 ;  /* 0x000000062c327220 */ /* 0x040fe20000410000 */
[C---:B------:R-:W-:Y:S01]  /*23f0*/  FMUL.FTZ R2, R44.reuse, R2 ;  /* 0x000000022c027220 */ /* 0x040fe20000410000 */
[----:B------:R-:W-:Y:S01]  /*2400*/  FMUL.FTZ R64, R44, R43 ;  /* 0x0000002b2c407220 */ /* 0x000fe20000410000 */
[----:B------:R-:W-:Y:S01]  /*2410*/  FFMA.FTZ R6, R0, R93, R54 ;  /* 0x0000005d00067223 */ /* 0x000fe20000010036 */
        /* <DEDUP_REMOVED lines=45> */
[C-C-:B------:R-:W-:Y:S01]  /*26f0*/  FFMA.FTZ R0, R93.reuse, R53, R54.reuse ;  /* 0x000000355d007223 */ /* 0x140fe20000010036 */
[----:B------:R-:W-:Y:S01]  /*2700*/  FFMA.FTZ R42, R93, R18, R54 ;  /* 0x000000125d2a7223 */ /* 0x000fe20000010036 */
[----:B------:R-:W-:-:S02]  /*2710*/  HADD2.F32 R53, -RZ, R38.H1_H1 ;  /* 0x30000026ff357230 */ /* 0x000fc40000004100 */
[C-C-:B------:R-:W-:Y:S01]  /*2720*/  FFMA.FTZ R18, R93.reuse, R2, R54.reuse ;  /* 0x000000025d127223 */ /* 0x140fe20000010036 */
[C---:B------:R-:W-:Y:S01]  /*2730*/  FMUL.FTZ R29, R44.reuse, R29 ;  /* 0x0000001d2c1d7220 */ /* 0x040fe20000410000 */
[C---:B------:R-:W-:Y:S01]  /*2740*/  FMUL.FTZ R30, R44.reuse, R30 ;  /* 0x0000001e2c1e7220 */ /* 0x040fe20000410000 */
[----:B------:R-:W-:Y:S01]  /*2750*/  FFMA.FTZ R2, R93, R64, R54 ;  /* 0x000000405d027223 */ /* 0x000fe20000010036 */
[C---:B------:R-:W-:Y:S01]  /*2760*/  FMUL.FTZ R87, R44.reuse, R87 ;  /* 0x000000572c577220 */ /* 0x040fe20000410000 */
[C---:B------:R-:W-:Y:S01]  /*2770*/  FMUL.FTZ R14, R44.reuse, R14 ;  /* 0x0000000e2c0e7220 */ /* 0x040fe20000410000 */
[C---:B------:R-:W-:Y:S01]  /*2780*/  FMUL.FTZ R61, R44.reuse, R61 ;  /* 0x0000003d2c3d7220 */ /* 0x040fe20000410000 */
[----:B------:R-:W-:Y:S01]  /*2790*/  FMUL.FTZ R68, R44, R21 ;  /* 0x000000152c447220 */ /* 0x000fe20000410000 */
[----:B------:R-:W-:Y:S01]  /*27a0*/  FFMA.FTZ R72, R53, R29, R40 ;  /* 0x0000001d35487223 */ /* 0x000fe20000010028 */
[----:B------:R-:W-:Y:S01]  /*27b0*/  FFMA.FTZ R48, R93, R30, R54 ;  /* 0x0000001e5d307223 */ /* 0x000fe20000010036 */
[----:B------:R-:W-:Y:S01]  /*27c0*/  FMUL.FTZ R21, R2, -1.4426950216293334961 ;  /* 0xbfb8aa3b02157820 */ /* 0x000fe20000410000 */
[----:B------:R-:W-:Y:S01]  /*27d0*/  FFMA.FTZ R29, R53, R87, R40 ;  /* 0x00000057351d7223 */ /* 0x000fe20000010028 */
[C-C-:B------:R-:W-:Y:S01]  /*27e0*/  FFMA.FTZ R30, R93.reuse, R14, R54.reuse ;  /* 0x0000000e5d1e7223 */ /* 0x140fe20000010036 */
[--C-:B------:R-:W-:Y:S01]  /*27f0*/  FFMA.FTZ R14, R93, R61, R54.reuse ;  /* 0x0000003d5d0e7223 */ /* 0x100fe20000010036 */
[C---:B------:R-:W-:Y:S01]  /*2800*/  FMUL.FTZ R61, R44.reuse, R5 ;  /* 0x000000052c3d7220 */ /* 0x040fe20000410000 */
[----:B------:R-:W-:Y:S01]  /*2810*/  FMUL.FTZ R5, R29, -1.4426950216293334961 ;  /* 0xbfb8aa3b1d057820 */ /* 0x000fe20000410000 */
[C---:B------:R-:W-:Y:S01]  /*2820*/  FMUL.FTZ R26, R44.reuse, R26 ;  /* 0x0000001a2c1a7220 */ /* 0x040fe20000410000 */
[----:B------:R-:W0:Y:S01]  /*2830*/  MUFU.EX2 R21, R21 ;  /* 0x0000001500157308 */ /* 0x000e220000000800 */
[C---:B------:R-:W-:Y:S01]  /*2840*/  FMUL.FTZ R22, R44.reuse, R22 ;  /* 0x000000162c167220 */ /* 0x040fe20000410000 */
[C---:B------:R-:W-:Y:S01]  /*2850*/  FMUL.FTZ R10, R44.reuse, R10 ;  /* 0x0000000a2c0a7220 */ /* 0x040fe20000410000 */
[C---:B------:R-:W-:Y:S01]  /*2860*/  FMUL.FTZ R51, R44.reuse, R51 ;  /* 0x000000332c337220 */ /* 0x040fe20000410000 */
[C---:B------:R-:W-:Y:S01]  /*2870*/  FMUL.FTZ R55, R44.reuse, R55 ;  /* 0x000000372c377220 */ /* 0x040fe20000410000 */
[C---:B------:R-:W-:Y:S01]  /*2880*/  FMUL.FTZ R52, R44.reuse, R76 ;  /* 0x0000004c2c347220 */ /* 0x040fe20000410000 */
[----:B------:R-:W-:Y:S01]  /*2890*/  FMUL.FTZ R80, R44, R80 ;  /* 0x000000502c507220 */ /* 0x000fe20000410000 */
        /* <DEDUP_REMOVED lines=10> */
[C---:B------:R-:W-:Y:S01]  /*2940*/  FMUL.FTZ R13, R44.reuse, R13 ;  /* 0x0000000d2c0d7220 */ /* 0x040fe20000410000 */
[----:B------:R-:W-:Y:S02]  /*2950*/  HADD2.F32 R39, -RZ, R39.H1_H1 ;  /* 0x30000027ff277230 */ /* 0x000fe40000004100 */
[C---:B------:R-:W-:Y:S01]  /*2960*/  FMUL.FTZ R74, R44.reuse, R33 ;  /* 0x000000212c4a7220 */ /* 0x040fe20000410000 */
[--C-:B------:R-:W-:Y:S02]  /*2970*/  HADD2.F32 R54, -RZ, R41.reuse.H1_H1 ;  /* 0x30000029ff367230 */ /* 0x100fe40000004100 */
[C---:B------:R-:W-:Y:S01]  /*2980*/  FMUL.FTZ R91, R44.reuse, R91 ;  /* 0x0000005b2c5b7220 */ /* 0x040fe20000410000 */
        /* <DEDUP_REMOVED lines=27> */
[----:B0-----:R-:W-:Y:S01]  /*2b40*/  FADD.FTZ R93, R21, 1 ;  /* 0x3f800000155d7421 */ /* 0x001fe20000010000 */
[C---:B------:R-:W-:Y:S01]  /*2b50*/  FMUL.FTZ R82, R44.reuse, R32 ;  /* 0x000000202c527220 */ /* 0x040fe20000410000 */
[----:B------:R-:W-:Y:S01]  /*2b60*/  FMUL.FTZ R32, R44, R28 ;  /* 0x0000001c2c207220 */ /* 0x000fe20000410000 */
[----:B------:R-:W-:Y:S01]  /*2b70*/  FMUL.FTZ R83, R74, -1.4426950216293334961 ;  /* 0xbfb8aa3b4a537820 */ /* 0x000fe20000410000 */
[----:B------:R0:W2:Y:S01]  /*2b80*/  MUFU.EX2 R28, R53 ;  /* 0x00000035001c7308 */ /* 0x0000a20000000800 */
[----:B-1----:R-:W-:Y:S01]  /*2b90*/  FADD.FTZ R91, R5, 1 ;  /* 0x3f800000055b7421 */ /* 0x002fe20000010000 */
[C---:B------:R-:W-:Y:S01]  /*2ba0*/  FMUL.FTZ R89, R44.reuse, R89 ;  /* 0x000000592c597220 */ /* 0x040fe20000410000 */
[C---:B------:R-:W-:Y:S01]  /*2bb0*/  FMUL.FTZ R24, R44.reuse, R24 ;  /* 0x000000182c187220 */ /* 0x040fe20000410000 */
[C---:B------:R-:W-:Y:S01]  /*2bc0*/  FMUL.FTZ R20, R44.reuse, R20 ;  /* 0x000000142c147220 */ /* 0x040fe20000410000 */
[C---:B------:R-:W-:Y:S01]  /*2bd0*/  FMUL.FTZ R16, R44.reuse, R16 ;  /* 0x000000102c107220 */ /* 0x040fe20000410000 */
[C---:B------:R-:W-:Y:S01]  /*2be0*/  FMUL.FTZ R12, R44.reuse, R12 ;  /* 0x0000000c2c0c7220 */ /* 0x040fe20000410000 */
[C---:B------:R-:W-:Y:S01]  /*2bf0*/  FMUL.FTZ R8, R44.reuse, R8 ;  /* 0x000000082c087220 */ /* 0x040fe20000410000 */
[----:B------:R-:W-:Y:S01]  /*2c00*/  FMUL.FTZ R78, R44, R4 ;  /* 0x000000042c4e7220 */ /* 0x000fe20000410000 */
[--C-:B0-----:R-:W-:Y:S01]  /*2c10*/  FFMA.FTZ R53, R82, R38, R55.reuse ;  /* 0x0000002652357223 */ /* 0x101fe20000010037 */
[C---:B------:R-:W-:Y:S01]  /*2c20*/  FMUL.FTZ R58, R44.reuse, R58 ;  /* 0x0000003a2c3a7220 */ /* 0x040fe20000410000 */
[C---:B------:R-:W-:Y:S01]  /*2c30*/  FMUL.FTZ R62, R44.reuse, R62 ;  /* 0x0000003e2c3e7220 */ /* 0x040fe20000410000 */
[C---:B------:R-:W-:Y:S01]  /*2c40*/  FMUL.FTZ R66, R44.reuse, R66 ;  /* 0x000000422c427220 */ /* 0x040fe20000410000 */
[C---:B------:R-:W-:Y:S01]  /*2c50*/  FMUL.FTZ R70, R44.reuse, R70 ;  /* 0x000000462c467220 */ /* 0x040fe20000410000 */
[C---:B------:R-:W-:Y:S01]  /*2c60*/  FMUL.FTZ R80, R44.reuse, R45 ;  /* 0x0000002d2c507220 */ /* 0x040fe20000410000 */
[C---:B------:R-:W-:Y:S01]  /*2c70*/  FMUL.FTZ R82, R44.reuse, R47 ;  /* 0x0000002f2c527220 */ /* 0x040fe20000410000 */
[----:B------:R-:W-:Y:S01]  /*2c80*/  FMUL.FTZ R84, R44, R49 ;  /* 0x000000312c547220 */ /* 0x000fe20000410000 */
[----:B------:R-:W0:Y:S01]  /*2c90*/  MUFU.RCP R93, R93 ;  /* 0x0000005d005d7308 */ /* 0x000e220000001000 */
[C-C-:B------:R-:W-:Y:S01]  /*2ca0*/  FFMA.FTZ R33, R38.reuse, R89, R55.reuse ;  /* 0x0000005926217223 */ /* 0x140fe20000010037 */
[C-C-:B------:R-:W-:Y:S01]  /*2cb0*/  FFMA.FTZ R32, R38.reuse, R32, R55.reuse ;  /* 0x0000002026207223 */ /* 0x140fe20000010037 */
[C-C-:B------:R-:W-:Y:S01]  /*2cc0*/  FFMA.FTZ R24, R38.reuse, R24, R55.reuse ;  /* 0x0000001826187223 */ /* 0x140fe20000010037 */
[C-C-:B------:R-:W-:Y:S01]  /*2cd0*/  FFMA.FTZ R47, R38.reuse, R20, R55.reuse ;  /* 0x00000014262f7223 */ /* 0x140fe20000010037 */
[C-C-:B------:R-:W-:Y:S01]  /*2ce0*/  FFMA.FTZ R16, R38.reuse, R16, R55.reuse ;  /* 0x0000001026107223 */ /* 0x140fe20000010037 */
[C-C-:B------:R-:W-:Y:S01]  /*2cf0*/  FFMA.FTZ R12, R38.reuse, R12, R55.reuse ;  /* 0x0000000c260c7223 */ /* 0x140fe20000010037 */
[C-C-:B------:R-:W-:Y:S01]  /*2d00*/  FFMA.FTZ R8, R38.reuse, R8, R55.reuse ;  /* 0x0000000826087223 */ /* 0x140fe20000010037 */
[----:B------:R1:W3:Y:S01]  /*2d10*/  MUFU.EX2 R45, R83 ;  /* 0x00000053002d7308 */ /* 0x0002e20000000800 */
        /* <DEDUP_REMOVED lines=8> */
[----:B-1----:R-:W-:Y:S01]  /*2da0*/  FMUL.FTZ R83, R48, -1.4426950216293334961 ;  /* 0xbfb8aa3b30537820 */ /* 0x002fe20000410000 */
[----:B------:R-:W-:Y:S01]  /*2db0*/  MUFU.RCP R91, R91 ;  /* 0x0000005b005b7308 */ /* 0x000fe20000001000 */
[----:B------:R-:W-:Y:S01]  /*2dc0*/  FMUL.FTZ R38, R44, R27 ;  /* 0x0000001b2c267220 */ /* 0x000fe20000410000 */
[----:B------:R-:W-:Y:S01]  /*2dd0*/  FMUL.FTZ R79, R6, -1.4426950216293334961 ;  /* 0xbfb8aa3b064f7820 */ /* 0x000fe20000410000 */
[----:B------:R-:W-:Y:S01]  /*2de0*/  FMUL.FTZ R86, R72, -1.4426950216293334961 ;  /* 0xbfb8aa3b48567820 */ /* 0x000fe20000410000 */
[----:B--2---:R-:W-:Y:S01]  /*2df0*/  FADD.FTZ R28, R28, 1 ;  /* 0x3f8000001c1c7421 */ /* 0x004fe20000010000 */
[----:B0-----:R-:W-:Y:S01]  /*2e00*/  FMUL.FTZ R5, R2, R93 ;  /* 0x0000005d02057220 */ /* 0x001fe20000410000 */
[C---:B------:R-:W-:Y:S01]  /*2e10*/  FMUL.FTZ R55, R44.reuse, R3 ;  /* 0x000000032c377220 */ /* 0x040fe20000410000 */
[----:B---3--:R-:W-:Y:S01]  /*2e20*/  FADD.FTZ R93, R45, 1 ;  /* 0x3f8000002d5d7421 */ /* 0x008fe20000010000 */
[----:B------:R0:W-:Y:S01]  /*2e30*/  MUFU.EX2 R27, R83 ;  /* 0x00000053001b7308 */ /* 0x0001e20000000800 */
[C---:B------:R-:W-:Y:S01]  /*2e40*/  FMUL.FTZ R31, R44.reuse, R31 ;  /* 0x0000001f2c1f7220 */ /* 0x040fe20000410000 */
[----:B------:R-:W-:Y:S01]  /*2e50*/  FMUL.FTZ R73, R44, R73 ;  /* 0x000000492c497220 */ /* 0x000fe20000410000 */
[----:B------:R-:W-:Y:S01]  /*2e60*/  FMUL.FTZ R9, R33, -1.4426950216293334961 ;  /* 0xbfb8aa3b21097820 */ /* 0x000fe20000410000 */
[----:B------:R-:W-:Y:S01]  /*2e70*/  FMUL.FTZ R87, R46, -1.4426950216293334961 ;  /* 0xbfb8aa3b2e577820 */ /* 0x000fe20000410000 */
[--C-:B------:R-:W-:Y:S01]  /*2e80*/  FFMA.FTZ R31, R31, R39, R54.reuse ;  /* 0x000000271f1f7223 */ /* 0x100fe20000010036 */
[C---:B------:R-:W-:Y:S01]  /*2e90*/  FMUL.FTZ R23, R44.reuse, R23 ;  /* 0x000000172c177220 */ /* 0x040fe20000410000 */
[----:B------:R-:W-:Y:S01]  /*2ea0*/  FMUL.FTZ R11, R44, R11 ;  /* 0x0000000b2c0b7220 */ /* 0x000fe20000410000 */
[----:B------:R1:W-:Y:S01]  /*2eb0*/  MUFU.EX2 R4, R79 ;  /* 0x0000004f00047308 */ /* 0x0003e20000000800 */
[----:B0-----:R-:W-:Y:S01]  /*2ec0*/  FMUL.FTZ R83, R32, -1.4426950216293334961 ;  /* 0xbfb8aa3b20537820 */ /* 0x001fe20000410000 */
[----:B------:R-:W-:Y:S01]  /*2ed0*/  FMUL.FTZ R49, R31, -1.4426950216293334961 ;  /* 0xbfb8aa3b1f317820 */ /* 0x000fe20000410000 */
[C---:B------:R-:W-:Y:S01]  /*2ee0*/  FMUL.FTZ R19, R44.reuse, R19 ;  /* 0x000000132c137220 */ /* 0x040fe20000410000 */
[C---:B------:R-:W-:Y:S01]  /*2ef0*/  FMUL.FTZ R15, R44.reuse, R15 ;  /* 0x0000000f2c0f7220 */ /* 0x040fe20000410000 */
[C---:B------:R-:W-:Y:S01]  /*2f00*/  FMUL.FTZ R7, R44.reuse, R7 ;  /* 0x000000072c077220 */ /* 0x040fe20000410000 */
[C---:B------:R-:W-:Y:S01]  /*2f10*/  FMUL.FTZ R65, R44.reuse, R65 ;  /* 0x000000412c417220 */ /* 0x040fe20000410000 */
[C---:B------:R-:W-:Y:S01]  /*2f20*/  FMUL.FTZ R69, R44.reuse, R69 ;  /* 0x000000452c457220 */ /* 0x040fe20000410000 */
[----:B------:R-:W0:Y:S01]  /*2f30*/  MUFU.EX2 R3, R86 ;  /* 0x0000005600037308 */ /* 0x000e220000000800 */
[----:B-1----:R-:W-:Y:S01]  /*2f40*/  FMUL.FTZ R79, R53, -1.4426950216293334961 ;  /* 0xbfb8aa3b354f7820 */ /* 0x002fe20000410000 */
[C---:B------:R-:W-:Y:S01]  /*2f50*/  FMUL.FTZ R77, R44.reuse, R77 ;  /* 0x0000004d2c4d7220 */ /* 0x040fe20000410000 */
[C---:B------:R-:W-:Y:S01]  /*2f60*/  FMUL.FTZ R81, R44.reuse, R81 ;  /* 0x000000512c517220 */ /* 0x040fe20000410000 */
[C---:B------:R-:W-:Y:S01]  /*2f70*/  FMUL.FTZ R85, R44.reuse, R85 ;  /* 0x000000552c557220 */ /* 0x040fe20000410000 */
[C-C-:B------:R-:W-:Y:S01]  /*2f80*/  FFMA.FTZ R23, R39.reuse, R23, R54.reuse ;  /* 0x0000001727177223 */ /* 0x140fe20000010036 */
[C-C-:B------:R-:W-:Y:S01]  /*2f90*/  FFMA.FTZ R19, R39.reuse, R19, R54.reuse ;  /* 0x0000001327137223 */ /* 0x140fe20000010036 */
[C-C-:B------:R-:W-:Y:S01]  /*2fa0*/  FFMA.FTZ R15, R39.reuse, R15, R54.reuse ;  /* 0x0000000f270f7223 */ /* 0x140fe20000010036 */
[----:B------:R1:W2:Y:S01]  /*2fb0*/  MUFU.EX2 R20, R79 ;  /* 0x0000004f00147308 */ /* 0x0002a20000000800 */
[C-C-:B------:R-:W-:Y:S01]  /*2fc0*/  FFMA.FTZ R7, R39.reuse, R7, R54.reuse ;  /* 0x0000000727077223 */ /* 0x140fe20000010036 */
[C-C-:B------:R-:W-:Y:S01]  /*2fd0*/  FFMA.FTZ R55, R39.reuse, R55, R54.reuse ;  /* 0x0000003727377223 */ /* 0x140fe20000010036 */
[C-C-:B------:R-:W-:Y:S01]  /*2fe0*/  FFMA.FTZ R65, R39.reuse, R65, R54.reuse ;  /* 0x0000004127417223 */ /* 0x140fe20000010036 */
[C-C-:B------:R-:W-:Y:S01]  /*2ff0*/  FFMA.FTZ R69, R39.reuse, R69, R54.reuse ;  /* 0x0000004527457223 */ /* 0x140fe20000010036 */
[C-C-:B------:R-:W-:Y:S01]  /*3000*/  FFMA.FTZ R77, R39.reuse, R77, R54.reuse ;  /* 0x0000004d274d7223 */ /* 0x140fe20000010036 */
[C-C-:B------:R-:W-:Y:S01]  /*3010*/  FFMA.FTZ R81, R39.reuse, R81, R54.reuse ;  /* 0x0000005127517223 */ /* 0x140fe20000010036 */
[C-C-:B------:R-:W-:Y:S01]  /*3020*/  FFMA.FTZ R90, R39.reuse, R85, R54.reuse ;  /* 0x00000055275a7223 */ /* 0x140fe20000010036 */
[----:B------:R3:W4:Y:S01]  /*3030*/  MUFU.RCP R92, R28 ;  /* 0x0000001c005c7308 */ /* 0x0007220000001000 */
[----:B-1----:R-:W-:Y:S01]  /*3040*/  FMUL.FTZ R79, R44, R60 ;  /* 0x0000003c2c4f7220 */ /* 0x002fe20000410000 */
[C-C-:B------:R-:W-:Y:S01]  /*3050*/  FFMA.FTZ R60, R39.reuse, R38, R54.reuse ;  /* 0x00000026273c7223 */ /* 0x140fe20000010036 */
[--C-:B------:R-:W-:Y:S01]  /*3060*/  FFMA.FTZ R44, R39, R11, R54.reuse ;  /* 0x0000000b272c7223 */ /* 0x100fe20000010036 */
[----:B------:R-:W-:Y:S01]  /*3070*/  FMUL.FTZ R89, R23, -1.4426950216293334961 ;  /* 0xbfb8aa3b17597820 */ /* 0x000fe20000410000 */
[--C-:B------:R-:W-:Y:S01]  /*3080*/  FFMA.FTZ R79, R39, R79, R54.reuse ;  /* 0x0000004f274f7223 */ /* 0x100fe20000010036 */
[----:B------:R-:W-:Y:S01]  /*3090*/  FMUL.FTZ R86, R60, -1.4426950216293334961 ;  /* 0xbfb8aa3b3c567820 */ /* 0x000fe20000410000 */
[----:B0-----:R-:W-:Y:S01]  /*30a0*/  FADD.FTZ R3, R3, 1 ;  /* 0x3f80000003037421 */ /* 0x001fe20000010000 */
[----:B------:R0:W-:Y:S01]  /*30b0*/  MUFU.EX2 R38, R83 ;  /* 0x0000005300267308 */ /* 0x0001e20000000800 */
[----:B---3--:R-:W-:Y:S01]  /*30c0*/  FMUL.FTZ R28, R29, R91 ;  /* 0x0000005b1d1c7220 */ /* 0x008fe20000410000 */
[----:B------:R-:W-:Y:S01]  /*30d0*/  FADD.FTZ R91, R4, 1 ;  /* 0x3f800000045b7421 */ /* 0x000fe20000010000 */
[----:B--2---:R-:W-:Y:S01]  /*30e0*/  FADD.FTZ R45, R20, 1 ;  /* 0x3f800000142d7421 */ /* 0x004fe20000010000 */
[----:B------:R-:W-:Y:S01]  /*30f0*/  FMUL.FTZ R85, R43, -1.4426950216293334961 ;  /* 0xbfb8aa3b2b557820 */ /* 0x000fe20000410000 */
[----:B------:R-:W-:Y:S01]  /*3100*/  FMUL.FTZ R88, R68, -1.4426950216293334961 ;  /* 0xbfb8aa3b44587820 */ /* 0x000fe20000410000 */
[----:B------:R-:W-:Y:S01]  /*3110*/  FMUL.FTZ R2, R42, -1.4426950216293334961 ;  /* 0xbfb8aa3b2a027820 */ /* 0x000fe20000410000 */
[----:B------:R-:W-:Y:S01]  /*3120*/  FMUL.FTZ R20, R64, -1.4426950216293334961 ;  /* 0xbfb8aa3b40147820 */ /* 0x000fe20000410000 */
[----:B------:R1:W2:Y:S01]  /*3130*/  MUFU.RCP R29, R93 ;  /* 0x0000005d001d7308 */ /* 0x0002a20000001000 */
[----:B0-----:R-:W-:Y:S01]  /*3140*/  FFMA.FTZ R83, R39, R73, R54 ;  /* 0x0000004927537223 */ /* 0x001fe20000010036 */
[----:B------:R-:W-:Y:S01]  /*3150*/  FMUL.FTZ R39, R24, -1.4426950216293334961 ;  /* 0xbfb8aa3b18277820 */ /* 0x000fe20000410000 */
[----:B------:R-:W-:Y:S01]  /*3160*/  FMUL.FTZ R54, R47, -1.4426950216293334961 ;  /* 0xbfb8aa3b2f367820 */ /* 0x000fe20000410000 */
[----:B----4-:R-:W-:Y:S01]  /*3170*/  FMUL.FTZ R92, R13, R92 ;  /* 0x0000005c0d5c7220 */ /* 0x010fe20000410000 */
[----:B------:R-:W-:Y:S01]  /*3180*/  FMUL.FTZ R13, R15, -1.4426950216293334961 ;  /* 0xbfb8aa3b0f0d7820 */ /* 0x000fe20000410000 */
[----:B------:R-:W-:Y:S01]  /*3190*/  FMUL.FTZ R4, R30, -1.4426950216293334961 ;  /* 0xbfb8aa3b1e047820 */ /* 0x000fe20000410000 */
[----:B------:R-:W0:Y:S01]  /*31a0*/  LDCU.64 UR6, c[0x0][0x380] ;  /* 0x00007000ff0677ac */ /* 0x000e220008000a00 */
[----:B------:R3:W-:Y:S01]  /*31b0*/  MUFU.EX2 R73, R87 ;  /* 0x0000005700497308 */ /* 0x0007e20000000800 */
[----:B-1----:R-:W-:Y:S01]  /*31c0*/  FADD.FTZ R93, R27, 1 ;  /* 0x3f8000001b5d7421 */ /* 0x002fe20000010000 */
[----:B------:R-:W-:-:S06]  /*31d0*/  F2FP.F16.F32.PACK_AB R28, R28, R5 ;  /* 0x000000051c1c723e */ /* 0x000fcc00000000ff */
[----:B------:R-:W1:Y:S01]  /*31e0*/  MUFU.RCP R93, R93 ;  /* 0x0000005d005d7308 */ /* 0x000e620000001000 */
[----:B---3--:R-:W-:Y:S01]  /*31f0*/  FMUL.FTZ R87, R19, -1.4426950216293334961 ;  /* 0xbfb8aa3b13577820 */ /* 0x008fe20000410000 */
[----:B--2---:R-:W-:-:S06]  /*3200*/  FMUL.FTZ R29, R74, R29 ;  /* 0x0000001d4a1d7220 */ /* 0x004fcc0000410000 */
[----:B------:R-:W2:Y:S08]  /*3210*/  MUFU.EX2 R9, R9 ;  /* 0x0000000900097308 */ /* 0x000eb00000000800 */
[----:B------:R-:W3:Y:S01]  /*3220*/  MUFU.EX2 R49, R49 ;  /* 0x0000003100317308 */ /* 0x000ee20000000800 */
[----:B-1----:R-:W-:Y:S01]  /*3230*/  FMUL.FTZ R48, R48, R93 ;  /* 0x0000005d30307220 */ /* 0x002fe20000410000 */
[----:B------:R-:W-:-:S06]  /*3240*/  FADD.FTZ R93, R73, 1 ;  /* 0x3f800000495d7421 */ /* 0x000fcc0000010000 */
[----:B------:R1:W4:Y:S01]  /*3250*/  MUFU.EX2 R11, R86 ;  /* 0x00000056000b7308 */ /* 0x0003220000000800 */
[----:B--2---:R-:W-:Y:S01]  /*3260*/  FADD.FTZ R21, R9, 1 ;  /* 0x3f80000009157421 */ /* 0x004fe20000010000 */
[----:B------:R-:W-:-:S06]  /*3270*/  FMUL.FTZ R9, R67, -1.4426950216293334961 ;  /* 0xbfb8aa3b43097820 */ /* 0x000fcc0000410000 */
[----:B------:R-:W2:Y:S01]  /*3280*/  MUFU.RCP R91, R91 ;  /* 0x0000005b005b7308 */ /* 0x000ea20000001000 */
[----:B-1----:R-:W-:Y:S01]  /*3290*/  FMUL.FTZ R86, R71, -1.4426950216293334961 ;  /* 0xbfb8aa3b47567820 */ /* 0x002fe20000410000 */
[----:B---3--:R-:W-:-:S06]  /*32a0*/  FADD.FTZ R49, R49, 1 ;  /* 0x3f80000031317421 */ /* 0x008fcc0000010000 */
[----:B------:R1:W3:Y:S01]  /*32b0*/  MUFU.RCP R27, R3 ;  /* 0x00000003001b7308 */ /* 0x0002e20000001000 */
[----:B----4-:R-:W-:-:S07]  /*32c0*/  FADD.FTZ R11, R11, 1 ;  /* 0x3f8000000b0b7421 */ /* 0x010fce0000010000 */
[----:B------:R-:W4:Y:S01]  /*32d0*/  MUFU.EX2 R86, R86 ;  /* 0x0000005600567308 */ /* 0x000f220000000800 */
[----:B--2---:R-:W-:Y:S01]  /*32e0*/  FMUL.FTZ R6, R6, R91 ;  /* 0x0000005b06067220 */ /* 0x004fe20000410000 */
[----:B------:R-:W-:Y:S01]  /*32f0*/  FMUL.FTZ R91, R12, -1.4426950216293334961 ;  /* 0xbfb8aa3b0c5b7820 */ /* 0x000fe20000410000 */
[----:B-1----:R-:W-:-:S05]  /*3300*/  FMUL.FTZ R3, R26, -1.4426950216293334961 ;  /* 0xbfb8aa3b1a037820 */ /* 0x002fca0000410000 */
[----:B------:R-:W1:Y:S01]  /*3310*/  MUFU.EX2 R39, R39 ;  /* 0x0000002700277308 */ /* 0x000e620000000800 */
[----:B---3--:R-:W-:-:S05]  /*3320*/  FMUL.FTZ R27, R72, R27 ;  /* 0x0000001b481b7220 */ /* 0x008fca0000410000 */
[----:B------:R-:W-:Y:S02]  /*3330*/  F2FP.F16.F32.PACK_AB R48, R27, R48 ;  /* 0x000000301b30723e */ /* 0x000fe400000000ff */
[----:B------:R-:W2:Y:S01]  /*3340*/  MUFU.EX2 R89, R89 ;  /* 0x0000005900597308 */ /* 0x000ea20000000800 */
[----:B----4-:R-:W-:-:S07]  /*3350*/  FADD.FTZ R72, R86, 1 ;  /* 0x3f80000056487421 */ /* 0x010fce0000010000 */
[----:B------:R-:W3:Y:S01]  /*3360*/  MUFU.RCP R45, R45 ;  /* 0x0000002d002d7308 */ /* 0x000ee20000001000 */
[----:B-1----:R-:W-:Y:S01]  /*3370*/  FADD.FTZ R73, R39, 1 ;  /* 0x3f80000027497421 */ /* 0x002fe20000010000 */
[----:B------:R-:W-:-:S06]  /*3380*/  FMUL.FTZ R39, R22, -1.4426950216293334961 ;  /* 0xbfb8aa3b16277820 */ /* 0x000fcc0000410000 */
[----:B------:R-:W1:Y:S01]  /*3390*/  MUFU.EX2 R85, R85 ;  /* 0x0000005500557308 */ /* 0x000e620000000800 */
[----:B--2---:R-:W-:-:S07]  /*33a0*/  FADD.FTZ R86, R89, 1 ;  /* 0x3f80000059567421 */ /* 0x004fce0000010000 */
[----:B------:R-:W2:Y:S01]  /*33b0*/  MUFU.RCP R93, R93 ;  /* 0x0000005d005d7308 */ /* 0x000ea20000001000 */
[----:B---3--:R-:W-:-:S07]  /*33c0*/  FMUL.FTZ R53, R53, R45 ;  /* 0x0000002d35357220 */ /* 0x008fce0000410000 */
[----:B------:R-:W3:Y:S01]  /*33d0*/  MUFU.EX2 R88, R88 ;  /* 0x0000005800587308 */ /* 0x000ee20000000800 */
[----:B-1----:R-:W-:-:S07]  /*33e0*/  FADD.FTZ R89, R85, 1 ;  /* 0x3f80000055597421 */ /* 0x002fce0000010000 */
[----:B------:R-:W1:Y:S01]  /*33f0*/  MUFU.RCP R21, R21 ;  /* 0x0000001500157308 */ /* 0x000e620000001000 */
[----:B--2---:R-:W-:-:S07]  /*3400*/  FMUL.FTZ R46, R46, R93 ;  /* 0x0000005d2e2e7220 */ /* 0x004fce0000410000 */
[----:B------:R-:W2:Y:S01]  /*3410*/  MUFU.EX2 R87, R87 ;  /* 0x0000005700577308 */ /* 0x000ea20000000800 */
[----:B---3--:R-:W-:-:S07]  /*3420*/  FADD.FTZ R93, R88, 1 ;  /* 0x3f800000585d7421 */ /* 0x008fce0000010000 */
[----:B------:R-:W3:Y:S01]  /*3430*/  MUFU.RCP R49, R49 ;  /* 0x0000003100317308 */ /* 0x000ee20000001000 */
[----:B-1----:R-:W-:Y:S01]  /*3440*/  FMUL.FTZ R33, R33, R21 ;  /* 0x0000001521217220 */ /* 0x002fe20000410000 */
[----:B------:R-:W-:-:S06]  /*3450*/  FMUL.FTZ R21, R16, -1.4426950216293334961 ;  /* 0xbfb8aa3b10157820 */ /* 0x000fcc0000410000 */
[----:B------:R-:W1:Y:S01]  /*3460*/  MUFU.EX2 R45, R91 ;  /* 0x0000005b002d7308 */ /* 0x000e620000000800 */
[----:B--2---:R-:W-:-:S07]  /*3470*/  FADD.FTZ R88, R87, 1 ;  /* 0x3f80000057587421 */ /* 0x004fce0000010000 */
[----:B------:R-:W2:Y:S01]  /*3480*/  MUFU.EX2 R54, R54 ;  /* 0x0000003600367308 */ /* 0x000ea20000000800 */
[----:B---3--:R-:W-:Y:S01]  /*3490*/  FMUL.FTZ R74, R31, R49 ;  /* 0x000000311f4a7220 */ /* 0x008fe20000410000 */
[----:B------:R-:W-:Y:S01]  /*34a0*/  FADD.FTZ R49, R38, 1 ;  /* 0x3f80000026317421 */ /* 0x000fe20000010000 */
[----:B------:R-:W-:-:S03]  /*34b0*/  FMUL.FTZ R31, R44, -1.4426950216293334961 ;  /* 0xbfb8aa3b2c1f7820 */ /* 0x000fc60000410000 */
[----:B------:R-:W-:Y:S02]  /*34c0*/  F2FP.F16.F32.PACK_AB R53, R74, R53 ;  /* 0x000000354a35723e */ /* 0x000fe400000000ff */
[----:B------:R3:W4:Y:S01]  /*34d0*/  MUFU.RCP R91, R11 ;  /* 0x0000000b005b7308 */ /* 0x0007220000001000 */
[----:B-1----:R-:W-:-:S07]  /*34e0*/  FADD.FTZ R45, R45, 1 ;  /* 0x3f8000002d2d7421 */ /* 0x002fce0000010000 */
[----:B------:R-:W-:Y:S01]  /*34f0*/  MUFU.RCP R73, R73 ;  /* 0x0000004900497308 */ /* 0x000fe20000001000 */
[----:B--2---:R-:W-:Y:S01]  /*3500*/  FADD.FTZ R54, R54, 1 ;  /* 0x3f80000036367421 */ /* 0x004fe20000010000 */
[----:B---3--:R-:W-:-:S06]  /*3510*/  FMUL.FTZ R11, R63, -1.4426950216293334961 ;  /* 0xbfb8aa3b3f0b7820 */ /* 0x008fcc0000410000 */
[----:B------:R-:W-:Y:S01]  /*3520*/  MUFU.RCP R86, R86 ;  /* 0x0000005600567308 */ /* 0x000fe20000001000 */
[----:B----4-:R-:W-:-:S07]  /*3530*/  FMUL.FTZ R91, R60, R91 ;  /* 0x0000005b3c5b7220 */ /* 0x010fce0000410000 */
[----:B------:R-:W-:Y:S08]  /*3540*/  MUFU.RCP R89, R89 ;  /* 0x0000005900597308 */ /* 0x000ff00000001000 */
[----:B------:R-:W-:Y:S08]  /*3550*/  MUFU.EX2 R2, R2 ;  /* 0x0000000200027308 */ /* 0x000ff00000000800 */
[----:B------:R-:W1:Y:S08]  /*3560*/  MUFU.EX2 R21, R21 ;  /* 0x0000001500157308 */ /* 0x000e700000000800 */
[----:B------:R-:W2:Y:S08]  /*3570*/  MUFU.RCP R88, R88 ;  /* 0x0000005800587308 */ /* 0x000eb00000001000 */
[----:B------:R-:W3:Y:S01]  /*3580*/  MUFU.EX2 R13, R13 ;  /* 0x0000000d000d7308 */ /* 0x000ee20000000800 */
[----:B-1----:R-:W-:-:S07]  /*3590*/  FADD.FTZ R21, R21, 1 ;  /* 0x3f80000015157421 */ /* 0x002fce0000010000 */
[----:B------:R1:W4:Y:S01]  /*35a0*/  MUFU.RCP R60, R72 ;  /* 0x00000048003c7308 */ /* 0x0003220000001000 */
[----:B--2---:R-:W-:Y:S01]  /*35b0*/  FMUL.FTZ R87, R19, R88 ;  /* 0x0000005813577220 */ /* 0x004fe20000410000 */
[----:B------:R-:W-:-:S06]  /*35c0*/  FMUL.FTZ R19, R79, -1.4426950216293334961 ;  /* 0xbfb8aa3b4f137820 */ /* 0x000fcc0000410000 */
[----:B------:R-:W2:Y:S01]  /*35d0*/  MUFU.RCP R49, R49 ;  /* 0x0000003100317308 */ /* 0x000ea20000001000 */
[----:B-1----:R-:W-:Y:S01]  /*35e0*/  FMUL.FTZ R72, R24, R73 ;  /* 0x0000004918487220 */ /* 0x002fe20000410000 */
[----:B------:R-:W-:Y:S01]  /*35f0*/  FMUL.FTZ R73, R23, R86 ;  /* 0x0000005617497220 */ /* 0x000fe20000410000 */
[----:B---3--:R-:W-:Y:S01]  /*3600*/  FADD.FTZ R88, R13, 1 ;  /* 0x3f8000000d587421 */ /* 0x008fe20000010000 */
[----:B------:R-:W-:Y:S01]  /*3610*/  FMUL.FTZ R24, R78, -1.4426950216293334961 ;  /* 0xbfb8aa3b4e187820 */ /* 0x000fe20000410000 */
[----:B------:R-:W-:Y:S01]  /*3620*/  FMUL.FTZ R23, R55, -1.4426950216293334961 ;  /* 0xbfb8aa3b37177820 */ /* 0x000fe20000410000 */
[----:B------:R-:W-:Y:S02]  /*3630*/  FMUL.FTZ R13, R62, -1.4426950216293334961 ;  /* 0xbfb8aa3b3e0d7820 */ /* 0x000fe40000410000 */
[----:B------:R1:W3:Y:S01]  /*3640*/  MUFU.RCP R86, R54 ;  /* 0x0000003600567308 */ /* 0x0002e20000001000 */
[----:B----4-:R-:W-:Y:S01]  /*3650*/  FMUL.FTZ R71, R71, R60 ;  /* 0x0000003c47477220 */ /* 0x010fe20000410000 */
[----:B------:R-:W-:-:S04]  /*3660*/  FMUL.FTZ R60, R61, -1.4426950216293334961 ;  /* 0xbfb8aa3b3d3c7820 */ /* 0x000fc80000410000 */
[----:B------:R-:W-:Y:S02]  /*3670*/  F2FP.F16.F32.PACK_AB R46, R71, R46 ;  /* 0x0000002e472e723e */ /* 0x000fe400000000ff */
[----:B------:R-:W-:Y:S01]  /*3680*/  MUFU.EX2 R9, R9 ;  /* 0x0000000900097308 */ /* 0x000fe20000000800 */
[----:B-1----:R-:W-:Y:S01]  /*3690*/  FMUL.FTZ R54, R43, R89 ;  /* 0x000000592b367220 */ /* 0x002fe20000410000 */
[----:B------:R-:W-:Y:S01]  /*36a0*/  FADD.FTZ R89, R2, 1 ;  /* 0x3f80000002597421 */ /* 0x000fe20000010000 */
[----:B--2---:R-:W-:Y:S01]  /*36b0*/  FMUL.FTZ R38, R32, R49 ;  /* 0x0000003120267220 */ /* 0x004fe20000410000 */
[----:B------:R-:W-:Y:S01]  /*36c0*/  FMUL.FTZ R49, R7, -1.4426950216293334961 ;  /* 0xbfb8aa3b07317820 */ /* 0x000fe20000410000 */
[----:B------:R-:W-:Y:S01]  /*36d0*/  FMUL.FTZ R32, R8, -1.4426950216293334961 ;  /* 0xbfb8aa3b08207820 */ /* 0x000fe20000410000 */
[----:B------:R-:W-:Y:S01]  /*36e0*/  FMUL.FTZ R43, R18, -1.4426950216293334961 ;  /* 0xbfb8aa3b122b7820 */ /* 0x000fe20000410000 */
[----:B------:R-:W-:Y:S01]  /*36f0*/  FMUL.FTZ R2, R14, -1.4426950216293334961 ;  /* 0xbfb8aa3b0e027820 */ /* 0x000fe20000410000 */
[----:B------:R-:W-:Y:S01]  /*3700*/  MUFU.EX2 R20, R20 ;  /* 0x0000001400147308 */ /* 0x000fe20000000800 */
[----:B---3--:R-:W-:Y:S01]  /*3710*/  FMUL.FTZ R86, R47, R86 ;  /* 0x000000562f567220 */ /* 0x008fe20000410000 */
[----:B------:R-:W-:-:S06]  /*3720*/  FMUL.FTZ R47, R58, -1.4426950216293334961 ;  /* 0xbfb8aa3b3a2f7820 */ /* 0x000fcc0000410000 */
[----:B------:R-:W1:Y:S08]  /*3730*/  MUFU.RCP R89, R89 ;  /* 0x0000005900597308 */ /* 0x000e700000001000 */
[----:B------:R-:W2:Y:S08]  /*3740*/  MUFU.EX2 R31, R31 ;  /* 0x0000001f001f7308 */ /* 0x000eb00000000800 */
[----:B------:R-:W3:Y:S01]  /*3750*/  MUFU.RCP R21, R21 ;  /* 0x0000001500157308 */ /* 0x000ee20000001000 */
[----:B-1----:R-:W-:-:S07]  /*3760*/  FMUL.FTZ R42, R42, R89 ;  /* 0x000000592a2a7220 */ /* 0x002fce0000410000 */
[----:B------:R1:W4:Y:S01]  /*3770*/  MUFU.RCP R85, R93 ;  /* 0x0000005d00557308 */ /* 0x0003220000001000 */
[----:B--2---:R-:W-:-:S07]  /*3780*/  FADD.FTZ R89, R31, 1 ;  /* 0x3f8000001f597421 */ /* 0x004fce0000010000 */
[----:B------:R-:W2:Y:S01]  /*3790*/  MUFU.RCP R88, R88 ;  /* 0x0000005800587308 */ /* 0x000ea20000001000 */
[----:B-1----:R-:W-:Y:S01]  /*37a0*/  FADD.FTZ R93, R9, 1 ;  /* 0x3f800000095d7421 */ /* 0x002fe20000010000 */
[----:B---3--:R-:W-:-:S06]  /*37b0*/  FMUL.FTZ R16, R16, R21 ;  /* 0x0000001510107220 */ /* 0x008fcc0000410000 */
[----:B------:R-:W1:Y:S01]  /*37c0*/  MUFU.EX2 R4, R4 ;  /* 0x0000000400047308 */ /* 0x000e620000000800 */
[----:B----4-:R-:W-:Y:S01]  /*37d0*/  FMUL.FTZ R85, R68, R85 ;  /* 0x0000005544557220 */ /* 0x010fe20000410000 */
[----:B------:R-:W-:-:S06]  /*37e0*/  FMUL.FTZ R68, R59, -1.4426950216293334961 ;  /* 0xbfb8aa3b3b447820 */ /* 0x000fcc0000410000 */
[----:B------:R-:W3:Y:S01]  /*37f0*/  MUFU.EX2 R49, R49 ;  /* 0x0000003100317308 */ /* 0x000ee20000000800 */
[----:B--2---:R-:W-:Y:S01]  /*3800*/  FMUL.FTZ R21, R15, R88 ;  /* 0x000000580f157220 */ /* 0x004fe20000410000 */
[----:B------:R-:W-:-:S04]  /*3810*/  FMUL.FTZ R15, R65, -1.4426950216293334961 ;  /* 0xbfb8aa3b410f7820 */ /* 0x000fc80000410000 */
[----:B------:R-:W-:Y:S02]  /*3820*/  F2FP.F16.F32.PACK_AB R21, R21, R16 ;  /* 0x000000101515723e */ /* 0x000fe400000000ff */
[----:B------:R2:W4:Y:S01]  /*3830*/  MUFU.RCP R9, R93 ;  /* 0x0000005d00097308 */ /* 0x0005220000001000 */
[----:B-1----:R-:W-:-:S07]  /*3840*/  FADD.FTZ R88, R4, 1 ;  /* 0x3f80000004587421 */ /* 0x002fce0000010000 */
[----:B------:R-:W1:Y:S01]  /*3850*/  MUFU.EX2 R32, R32 ;  /* 0x0000002000207308 */ /* 0x000e620000000800 */
[----:B--2---:R-:W-:Y:S01]  /*3860*/  FADD.FTZ R93, R20, 1 ;  /* 0x3f800000145d7421 */ /* 0x004fe20000010000 */
[----:B---3--:R-:W-:Y:S01]  /*3870*/  FADD.FTZ R49, R49, 1 ;  /* 0x3f80000031317421 */ /* 0x008fe20000010000 */
[----:B------:R-:W-:-:S05]  /*3880*/  FMUL.FTZ R20, R25, -1.4426950216293334961 ;  /* 0xbfb8aa3b19147820 */ /* 0x000fca0000410000 */
[----:B------:R-:W2:Y:S01]  /*3890*/  MUFU.RCP R93, R93 ;  /* 0x0000005d005d7308 */ /* 0x000ea20000001000 */
[----:B----4-:R-:W-:Y:S01]  /*38a0*/  FMUL.FTZ R67, R67, R9 ;  /* 0x0000000943437220 */ /* 0x010fe20000410000 */
[----:B------:R-:W-:-:S06]  /*38b0*/  FMUL.FTZ R9, R41, -1.4426950216293334961 ;  /* 0xbfb8aa3b29097820 */ /* 0x000fcc0000410000 */
[----:B------:R-:W3:Y:S01]  /*38c0*/  MUFU.RCP R89, R89 ;  /* 0x0000005900597308 */ /* 0x000ee20000001000 */
[----:B-1----:R-:W-:-:S07]  /*38d0*/  FADD.FTZ R32, R32, 1 ;  /* 0x3f80000020207421 */ /* 0x002fce0000010000 */
[----:B------:R-:W1:Y:S01]  /*38e0*/  MUFU.RCP R4, R88 ;  /* 0x0000005800047308 */ /* 0x000e620000001000 */
[----:B--2---:R-:W-:-:S07]  /*38f0*/  FMUL.FTZ R31, R64, R93 ;  /* 0x0000005d401f7220 */ /* 0x004fce0000410000 */
[----:B------:R2:W4:Y:S01]  /*3900*/  MUFU.RCP R88, R49 ;  /* 0x0000003100587308 */ /* 0x0005220000001000 */
[----:B---3--:R-:W-:Y:S01]  /*3910*/  FMUL.FTZ R64, R44, R89 ;  /* 0x000000592c407220 */ /* 0x008fe20000410000 */
[----:B------:R-:W-:-:S06]  /*3920*/  FMUL.FTZ R44, R69, -1.4426950216293334961 ;  /* 0xbfb8aa3b452c7820 */ /* 0x000fcc0000410000 */
[----:B------:R-:W3:Y:S01]  /*3930*/  MUFU.EX2 R60, R60 ;  /* 0x0000003c003c7308 */ /* 0x000ee20000000800 */
[----:B-1----:R-:W-:Y:S01]  /*3940*/  FMUL.FTZ R30, R30, R4 ;  /* 0x000000041e1e7220 */ /* 0x002fe20000410000 */
[----:B------:R-:W-:Y:S01]  /*3950*/  FMUL.FTZ R4, R10, -1.4426950216293334961 ;  /* 0xbfb8aa3b0a047820 */ /* 0x000fe20000410000 */
[----:B--2---:R-:W-:-:S03]  /*3960*/  FMUL.FTZ R49, R83, -1.4426950216293334961 ;  /* 0xbfb8aa3b53317820 */ /* 0x004fc60000410000 */
[----:B------:R-:W-:Y:S02]  /*3970*/  F2FP.F16.F32.PACK_AB R30, R31, R30 ;  /* 0x0000001e1f1e723e */ /* 0x000fe400000000ff */
[----:B------:R1:W2:Y:S01]  /*3980*/  MUFU.RCP R89, R32 ;  /* 0x0000002000597308 */ /* 0x0002a20000001000 */
[----:B----4-:R-:W-:-:S07]  /*3990*/  FMUL.FTZ R7, R7, R88 ;  /* 0x0000005807077220 */ /* 0x010fce0000410000 */
[----:B------:R-:W4:Y:S01]  /*39a0*/  MUFU.EX2 R39, R39 ;  /* 0x0000002700277308 */ /* 0x000f220000000800 */
[----:B---3--:R-:W-:Y:S01]  /*39b0*/  FADD.FTZ R88, R60, 1 ;  /* 0x3f8000003c587421 */ /* 0x008fe20000010000 */
[----:B-1----:R-:W-:-:S06]  /*39c0*/  FMUL.FTZ R32, R70, -1.4426950216293334961 ;  /* 0xbfb8aa3b46207820 */ /* 0x002fcc0000410000 */
[----:B------:R-:W1:Y:S01]  /*39d0*/  MUFU.EX2 R11, R11 ;  /* 0x0000000b000b7308 */ /* 0x000e620000000800 */
[----:B--2---:R-:W-:-:S05]  /*39e0*/  FMUL.FTZ R8, R8, R89 ;  /* 0x0000005908087220 */ /* 0x004fca0000410000 */
[----:B------:R-:W-:Y:S02]  /*39f0*/  F2FP.F16.F32.PACK_AB R7, R7, R8 ;  /* 0x000000080707723e */ /* 0x000fe400000000ff */
[----:B------:R-:W2:Y:S01]  /*3a00*/  MUFU.EX2 R24, R24 ;  /* 0x0000001800187308 */ /* 0x000ea20000000800 */
[----:B----4-:R-:W-:-:S07]  /*3a10*/  FADD.FTZ R89, R39, 1 ;  /* 0x3f80000027597421 */ /* 0x010fce0000010000 */
[----:B------:R-:W3:Y:S01]  /*3a20*/  MUFU.EX2 R3, R3 ;  /* 0x0000000300037308 */ /* 0x000ee20000000800 */
[----:B-1----:R-:W-:-:S07]  /*3a30*/  FADD.FTZ R11, R11, 1 ;  /* 0x3f8000000b0b7421 */ /* 0x002fce0000010000 */
[----:B------:R-:W1:Y:S01]  /*3a40*/  MUFU.RCP R88, R88 ;  /* 0x0000005800587308 */ /* 0x000e620000001000 */
[----:B--2---:R-:W-:Y:S01]  /*3a50*/  FADD.FTZ R39, R24, 1 ;  /* 0x3f80000018277421 */ /* 0x004fe20000010000 */
[----:B------:R-:W-:-:S06]  /*3a60*/  FMUL.FTZ R24, R76, -1.4426950216293334961 ;  /* 0xbfb8aa3b4c187820 */ /* 0x000fcc0000410000 */
[----:B------:R-:W2:Y:S01]  /*3a70*/  MUFU.EX2 R68, R68 ;  /* 0x0000004400447308 */ /* 0x000ea20000000800 */
[----:B---3--:R-:W-:-:S07]  /*3a80*/  FADD.FTZ R93, R3, 1 ;  /* 0x3f800000035d7421 */ /* 0x008fce0000010000 */
[----:B------:R-:W3:Y:S01]  /*3a90*/  MUFU.EX2 R23, R23 ;  /* 0x0000001700177308 */ /* 0x000ee20000000800 */
[----:B-1----:R-:W-:-:S07]  /*3aa0*/  FMUL.FTZ R61, R61, R88 ;  /* 0x000000583d3d7220 */ /* 0x002fce0000410000 */
[----:B------:R-:W1:Y:S01]  /*3ab0*/  MUFU.EX2 R47, R47 ;  /* 0x0000002f002f7308 */ /* 0x000e620000000800 */
[----:B--2---:R-:W-:-:S07]  /*3ac0*/  FADD.FTZ R88, R68, 1 ;  /* 0x3f80000044587421 */ /* 0x004fce0000010000 */
[----:B------:R-:W2:Y:S01]  /*3ad0*/  MUFU.RCP R89, R89 ;  /* 0x0000005900597308 */ /* 0x000ea20000001000 */
[----:B---3--:R-:W-:Y:S01]  /*3ae0*/  FADD.FTZ R60, R23, 1 ;  /* 0x3f800000173c7421 */ /* 0x008fe20000010000 */
[----:B------:R-:W-:-:S06]  /*3af0*/  FMUL.FTZ R23, R50, -1.4426950216293334961 ;  /* 0xbfb8aa3b32177820 */ /* 0x000fcc0000410000 */
[----:B------:R-:W3:Y:S01]  /*3b00*/  MUFU.EX2 R19, R19 ;  /* 0x0000001300137308 */ /* 0x000ee20000000800 */
[----:B-1----:R-:W-:-:S07]  /*3b10*/  FADD.FTZ R47, R47, 1 ;  /* 0x3f8000002f2f7421 */ /* 0x002fce0000010000 */
[----:B------:R-:W1:Y:S01]  /*3b20*/  MUFU.EX2 R13, R13 ;  /* 0x0000000d000d7308 */ /* 0x000e620000000800 */
[----:B--2---:R-:W-:Y:S01]  /*3b30*/  FMUL.FTZ R22, R22, R89 ;  /* 0x0000005916167220 */ /* 0x004fe20000410000 */
[----:B------:R-:W-:-:S06]  /*3b40*/  FMUL.FTZ R89, R80, -1.4426950216293334961 ;  /* 0xbfb8aa3b50597820 */ /* 0x000fcc0000410000 */
[----:B------:R-:W2:Y:S01]  /*3b50*/  MUFU.RCP R11, R11 ;  /* 0x0000000b000b7308 */ /* 0x000ea20000001000 */
[----:B---3--:R-:W-:Y:S01]  /*3b60*/  FADD.FTZ R68, R19, 1 ;  /* 0x3f80000013447421 */ /* 0x008fe20000010000 */
[----:B------:R-:W-:-:S06]  /*3b70*/  FMUL.FTZ R19, R52, -1.4426950216293334961 ;  /* 0xbfb8aa3b34137820 */ /* 0x000fcc0000410000 */
[----:B------:R-:W3:Y:S01]  /*3b80*/  MUFU.EX2 R43, R43 ;  /* 0x0000002b002b7308 */ /* 0x000ee20000000800 */
[----:B-1----:R-:W-:-:S07]  /*3b90*/  FADD.FTZ R13, R13, 1 ;  /* 0x3f8000000d0d7421 */ /* 0x002fce0000010000 */
[----:B------:R-:W-:Y:S01]  /*3ba0*/  MUFU.EX2 R9, R9 ;  /* 0x0000000900097308 */ /* 0x000fe20000000800 */
[----:B--2---:R-:W-:-:S07]  /*3bb0*/  FMUL.FTZ R63, R63, R11 ;  /* 0x0000000b3f3f7220 */ /* 0x004fce0000410000 */
[----:B------:R-:W1:Y:S01]  /*3bc0*/  MUFU.RCP R39, R39 ;  /* 0x0000002700277308 */ /* 0x000e620000001000 */
[----:B---3--:R-:W-:-:S07]  /*3bd0*/  FADD.FTZ R43, R43, 1 ;  /* 0x3f8000002b2b7421 */ /* 0x008fce0000010000 */
[----:B------:R-:W-:Y:S08]  /*3be0*/  MUFU.EX2 R2, R2 ;  /* 0x0000000200027308 */ /* 0x000ff00000000800 */
[----:B------:R2:W3:Y:S01]  /*3bf0*/  MUFU.RCP R3, R93 ;  /* 0x0000005d00037308 */ /* 0x0004e20000001000 */
[----:B-1----:R-:W-:-:S07]  /*3c00*/  FMUL.FTZ R78, R78, R39 ;  /* 0x000000274e4e7220 */ /* 0x002fce0000410000 */
[----:B------:R-:W1:Y:S01]  /*3c10*/  MUFU.RCP R88, R88 ;  /* 0x0000005800587308 */ /* 0x000e620000001000 */
[----:B--2---:R-:W-:-:S07]  /*3c20*/  FMUL.FTZ R93, R17, -1.4426950216293334961 ;  /* 0xbfb8aa3b115d7820 */ /* 0x004fce0000410000 */
[----:B------:R2:W-:Y:S01]  /*3c30*/  MUFU.EX2 R11, R93 ;  /* 0x0000005d000b7308 */ /* 0x0005e20000000800 */
[----:B---3--:R-:W-:Y:S01]  /*3c40*/  FMUL.FTZ R26, R26, R3 ;  /* 0x000000031a1a7220 */ /* 0x008fe20000410000 */
[----:B------:R-:W-:-:S06]  /*3c50*/  FMUL.FTZ R3, R0, -1.4426950216293334961 ;  /* 0xbfb8aa3b00037820 */ /* 0x000fcc0000410000 */
[----:B------:R-:W3:Y:S01]  /*3c60*/  MUFU.EX2 R15, R15 ;  /* 0x0000000f000f7308 */ /* 0x000ee20000000800 */
[----:B--2---:R-:W-:Y:S01]  /*3c70*/  FADD.FTZ R93, R9, 1 ;  /* 0x3f800000095d7421 */ /* 0x004fe20000010000 */
[----:B-1----:R-:W-:Y:S01]  /*3c80*/  FMUL.FTZ R59, R59, R88 ;  /* 0x000000583b3b7220 */ /* 0x002fe20000410000 */
[----:B------:R-:W-:-:S05]  /*3c90*/  FMUL.FTZ R88, R82, -1.4426950216293334961 ;  /* 0xbfb8aa3b52587820 */ /* 0x000fca0000410000 */
[----:B------:R-:W1:Y:S08]  /*3ca0*/  MUFU.RCP R45, R45 ;  /* 0x0000002d002d7308 */ /* 0x000e700000001000 */
[----:B------:R-:W2:Y:S01]  /*3cb0*/  MUFU.RCP R60, R60 ;  /* 0x0000003c003c7308 */ /* 0x000ea20000001000 */
[----:B---3--:R-:W-:-:S07]  /*3cc0*/  FADD.FTZ R15, R15, 1 ;  /* 0x3f8000000f0f7421 */ /* 0x008fce0000010000 */
[----:B------:R3:W4:Y:S01]  /*3cd0*/  MUFU.EX2 R39, R89 ;  /* 0x0000005900277308 */ /* 0x0007220000000800 */
[----:B-1----:R-:W-:Y:S01]  /*3ce0*/  FMUL.FTZ R45, R12, R45 ;  /* 0x0000002d0c2d7220 */ /* 0x002fe20000410000 */
[----:B------:R-:W-:-:S04]  /*3cf0*/  FMUL.FTZ R12, R66, -1.4426950216293334961 ;  /* 0xbfb8aa3b420c7820 */ /* 0x000fc80000410000 */
[----:B------:R-:W-:Y:S02]  /*3d00*/  F2FP.F16.F32.PACK_AB R31, R64, R45 ;  /* 0x0000002d401f723e */ /* 0x000fe400000000ff */
[----:B------:R-:W1:Y:S01]  /*3d10*/  MUFU.RCP R47, R47 ;  /* 0x0000002f002f7308 */ /* 0x000e620000001000 */
[----:B---3--:R-:W-:Y:S01]  /*3d20*/  FADD.FTZ R89, R2, 1 ;  /* 0x3f80000002597421 */ /* 0x008fe20000010000 */
[----:B--2---:R-:W-:Y:S01]  /*3d30*/  FMUL.FTZ R55, R55, R60 ;  /* 0x0000003c37377220 */ /* 0x004fe20000410000 */
[----:B------:R-:W-:Y:S01]  /*3d40*/  FMUL.FTZ R60, R77, -1.4426950216293334961 ;  /* 0xbfb8aa3b4d3c7820 */ /* 0x000fe20000410000 */
[----:B------:R-:W-:-:S03]  /*3d50*/  FMUL.FTZ R2, R51, -1.4426950216293334961 ;  /* 0xbfb8aa3b33027820 */ /* 0x000fc60000410000 */
[----:B------:R-:W-:Y:S01]  /*3d60*/  F2FP.F16.F32.PACK_AB R55, R55, R78 ;  /* 0x0000004e3737723e */ /* 0x000fe200000000ff */
[----:B------:R-:W2:Y:S01]  /*3d70*/  MUFU.RCP R68, R68 ;  /* 0x0000004400447308 */ /* 0x000ea20000001000 */
[----:B----4-:R-:W-:-:S07]  /*3d80*/  FADD.FTZ R39, R39, 1 ;  /* 0x3f80000027277421 */ /* 0x010fce0000010000 */
[----:B------:R-:W3:Y:S01]  /*3d90*/  MUFU.RCP R9, R93 ;  /* 0x0000005d00097308 */ /* 0x000ee20000001000 */
[----:B-1----:R-:W-:-:S07]  /*3da0*/  FMUL.FTZ R58, R58, R47 ;  /* 0x0000002f3a3a7220 */ /* 0x002fce0000410000 */
[----:B------:R-:W1:Y:S01]  /*3db0*/  MUFU.RCP R13, R13 ;  /* 0x0000000d000d7308 */ /* 0x000e620000001000 */
[----:B--2---:R-:W-:Y:S01]  /*3dc0*/  FMUL.FTZ R79, R79, R68 ;  /* 0x000000444f4f7220 */ /* 0x004fe20000410000 */
[----:B------:R-:W-:-:S04]  /*3dd0*/  FMUL.FTZ R68, R81, -1.4426950216293334961 ;  /* 0xbfb8aa3b51447820 */ /* 0x000fc80000410000 */
[----:B------:R-:W-:Y:S02]  /*3de0*/  F2FP.F16.F32.PACK_AB R79, R79, R58 ;  /* 0x0000003a4f4f723e */ /* 0x000fe400000000ff */
[----:B------:R-:W2:Y:S01]  /*3df0*/  MUFU.RCP R43, R43 ;  /* 0x0000002b002b7308 */ /* 0x000ea20000001000 */
[----:B---3--:R-:W-:Y:S01]  /*3e00*/  FMUL.FTZ R41, R41, R9 ;  /* 0x0000000929297220 */ /* 0x008fe20000410000 */
[----:B------:R-:W-:-:S06]  /*3e10*/  FMUL.FTZ R9, R40, -1.4426950216293334961 ;  /* 0xbfb8aa3b28097820 */ /* 0x000fcc0000410000 */
[----:B------:R-:W3:Y:S01]  /*3e20*/  MUFU.RCP R89, R89 ;  /* 0x0000005900597308 */ /* 0x000ee20000001000 */
[----:B-1----:R-:W-:Y:S01]  /*3e30*/  FMUL.FTZ R62, R62, R13 ;  /* 0x0000000d3e3e7220 */ /* 0x002fe20000410000 */
[----:B------:R-:W-:-:S06]  /*3e40*/  FMUL.FTZ R13, R84, -1.4426950216293334961 ;  /* 0xbfb8aa3b540d7820 */ /* 0x000fcc0000410000 */
[----:B------:R-:W1:Y:S01]  /*3e50*/  MUFU.EX2 R4, R4 ;  /* 0x0000000400047308 */ /* 0x000e620000000800 */
[----:B--2---:R-:W-:Y:S01]  /*3e60*/  FMUL.FTZ R18, R18, R43 ;  /* 0x0000002b12127220 */ /* 0x004fe20000410000 */
[----:B------:R-:W-:-:S04]  /*3e70*/  FMUL.FTZ R43, R75, -1.4426950216293334961 ;  /* 0xbfb8aa3b4b2b7820 */ /* 0x000fc80000410000 */
[----:B------:R-:W-:Y:S02]  /*3e80*/  F2FP.F16.F32.PACK_AB R78, R59, R18 ;  /* 0x000000123b4e723e */ /* 0x000fe400000000ff */
[----:B------:R-:W2:Y:S01]  /*3e90*/  MUFU.EX2 R20, R20 ;  /* 0x0000001400147308 */ /* 0x000ea20000000800 */
[----:B---3--:R-:W-:-:S05]  /*3ea0*/  FMUL.FTZ R14, R14, R89 ;  /* 0x000000590e0e7220 */ /* 0x008fca0000410000 */
[----:B------:R-:W-:Y:S02]  /*3eb0*/  F2FP.F16.F32.PACK_AB R14, R41, R14 ;  /* 0x0000000e290e723e */ /* 0x000fe400000000ff */
[----:B------:R-:W-:Y:S01]  /*3ec0*/  MUFU.EX2 R47, R88 ;  /* 0x00000058002f7308 */ /* 0x000fe20000000800 */
[----:B-1----:R-:W-:-:S07]  /*3ed0*/  FADD.FTZ R89, R4, 1 ;  /* 0x3f80000004597421 */ /* 0x002fce0000010000 */
[----:B------:R1:W3:Y:S01]  /*3ee0*/  MUFU.RCP R88, R15 ;  /* 0x0000000f00587308 */ /* 0x0002e20000001000 */
[----:B--2---:R-:W-:Y:S01]  /*3ef0*/  FADD.FTZ R4, R20, 1 ;  /* 0x3f80000014047421 */ /* 0x004fe20000010000 */
[----:B------:R-:W-:-:S06]  /*3f00*/  FADD.FTZ R20, R11, 1 ;  /* 0x3f8000000b147421 */ /* 0x000fcc0000010000 */
[----:B------:R-:W2:Y:S01]  /*3f10*/  MUFU.EX2 R32, R32 ;  /* 0x0000002000207308 */ /* 0x000ea20000000800 */
[----:B-1----:R-:W-:-:S07]  /*3f20*/  FMUL.FTZ R15, R90, -1.4426950216293334961 ;  /* 0xbfb8aa3b5a0f7820 */ /* 0x002fce0000410000 */
[----:B------:R-:W1:Y:S01]  /*3f30*/  MUFU.EX2 R49, R49 ;  /* 0x0000003100317308 */ /* 0x000e620000000800 */
[----:B---3--:R-:W-:-:S07]  /*3f40*/  FMUL.FTZ R65, R65, R88 ;  /* 0x0000005841417220 */ /* 0x008fce0000410000 */
[----:B------:R-:W3:Y:S01]  /*3f50*/  MUFU.EX2 R23, R23 ;  /* 0x0000001700177308 */ /* 0x000ee20000000800 */
[----:B--2---:R-:W-:-:S07]  /*3f60*/  FADD.FTZ R11, R32, 1 ;  /* 0x3f800000200b7421 */ /* 0x004fce0000010000 */
[----:B------:R-:W2:Y:S01]  /*3f70*/  MUFU.EX2 R24, R24 ;  /* 0x0000001800187308 */ /* 0x000ea20000000800 */
[----:B-1----:R-:W-:-:S07]  /*3f80*/  FADD.FTZ R32, R49, 1 ;  /* 0x3f80000031207421 */ /* 0x002fce0000010000 */
[----:B------:R-:W1:Y:S01]  /*3f90*/  MUFU.EX2 R12, R12 ;  /* 0x0000000c000c7308 */ /* 0x000e620000000800 */
[----:B---3--:R-:W-:-:S07]  /*3fa0*/  FADD.FTZ R23, R23, 1 ;  /* 0x3f80000017177421 */ /* 0x008fce0000010000 */
        /* <DEDUP_REMOVED lines=11> */
[----:B---3--:R-:W-:Y:S01]  /*4060*/  FADD.FTZ R44, R19, 1 ;  /* 0x3f800000132c7421 */ /* 0x008fe20000010000 */
[----:B------:R-:W-:Y:S01]  /*4070*/  FADD.FTZ R19, R47, 1 ;  /* 0x3f8000002f137421 */ /* 0x000fe20000010000 */
[----:B------:R-:W-:-:S05]  /*4080*/  F2FP.F16.F32.PACK_AB R47, R73, R72 ;  /* 0x00000048492f723e */ /* 0x000fca00000000ff */
        /* <DEDUP_REMOVED lines=8> */
[----:B------:R-:W2:Y:S01]  /*4110*/  MUFU.RCP R89, R89 ;  /* 0x0000005900597308 */ /* 0x000ea20000001000 */
[----:B-1----:R-:W-:-:S07]  /*4120*/  FADD.FTZ R43, R43, 1 ;  /* 0x3f8000002b2b7421 */ /* 0x002fce0000010000 */
[----:B------:R-:W1:Y:S01]  /*4130*/  MUFU.RCP R23, R23 ;  /* 0x0000001700177308 */ /* 0x000e620000001000 */
[----:B---3--:R-:W-:-:S07]  /*4140*/  FADD.FTZ R2, R2, 1 ;  /* 0x3f80000002027421 */ /* 0x008fce0000010000 */
[----:B------:R-:W3:Y:S01]  /*4150*/  MUFU.RCP R4, R4 ;  /* 0x0000000400047308 */ /* 0x000ee20000001000 */
[----:B--2---:R-:W-:-:S07]  /*4160*/  FMUL.FTZ R89, R10, R89 ;  /* 0x000000590a597220 */ /* 0x004fce0000410000 */
[----:B------:R-:W2:Y:S01]  /*4170*/  MUFU.RCP R3, R3 ;  /* 0x0000000300037308 */ /* 0x000ea20000001000 */
[----:B-1----:R-:W-:-:S07]  /*4180*/  FMUL.FTZ R23, R50, R23 ;  /* 0x0000001732177220 */ /* 0x002fce0000410000 */
[----:B------:R-:W1:Y:S01]  /*4190*/  MUFU.RCP R24, R24 ;  /* 0x0000001800187308 */ /* 0x000e620000001000 */
[----:B---3--:R-:W-:Y:S01]  /*41a0*/  FMUL.FTZ R4, R25, R4 ;  /* 0x0000000419047220 */ /* 0x008fe20000410000 */
[----:B------:R-:W-:-:S06]  /*41b0*/  F2FP.F16.F32.PACK_AB R25, R87, R86 ;  /* 0x000000565719723e */ /* 0x000fcc00000000ff */
[----:B------:R-:W3:Y:S01]  /*41c0*/  MUFU.RCP R11, R11 ;  /* 0x0000000b000b7308 */ /* 0x000ee20000001000 */
[----:B--2---:R-:W-:-:S07]  /*41d0*/  FMUL.FTZ R0, R0, R3 ;  /* 0x0000000300007220 */ /* 0x004fce0000410000 */
[----:B------:R-:W2:Y:S01]  /*41e0*/  MUFU.RCP R32, R32 ;  /* 0x0000002000207308 */ /* 0x000ea20000001000 */
[----:B-1----:R-:W-:Y:S01]  /*41f0*/  FMUL.FTZ R50, R77, R24 ;  /* 0x000000184d327220 */ /* 0x002fe20000410000 */
[----:B------:R-:W-:Y:S02]  /*4200*/  F2FP.F16.F32.PACK_AB R24, R85, R54 ;  /* 0x000000365518723e */ /* 0x000fe400000000ff */
[----:B------:R-:W-:-:S04]  /*4210*/  F2FP.F16.F32.PACK_AB R54, R61, R22 ;  /* 0x000000163d36723e */ /* 0x000fc800000000ff */
[----:B------:R-:W1:Y:S01]  /*4220*/  MUFU.RCP R93, R93 ;  /* 0x0000005d005d7308 */ /* 0x000e620000001000 */
[----:B---3--:R-:W-:-:S07]  /*4230*/  FMUL.FTZ R11, R70, R11 ;  /* 0x0000000b460b7220 */ /* 0x008fce0000410000 */
[----:B------:R-:W3:Y:S01]  /*4240*/  MUFU.RCP R12, R12 ;  /* 0x0000000c000c7308 */ /* 0x000ee20000001000 */
[----:B--2---:R-:W-:-:S05]  /*4250*/  FMUL.FTZ R32, R83, R32 ;  /* 0x0000002053207220 */ /* 0x004fca0000410000 */
[----:B------:R-:W-:Y:S02]  /*4260*/  F2FP.F16.F32.PACK_AB R5, R32, R11 ;  /* 0x0000000b2005723e */ /* 0x000fe400000000ff */
[----:B------:R-:W2:Y:S01]  /*4270*/  MUFU.RCP R20, R20 ;  /* 0x0000001400147308 */ /* 0x000ea20000001000 */
[----:B-1----:R-:W-:-:S07]  /*4280*/  FMUL.FTZ R93, R66, R93 ;  /* 0x0000005d425d7220 */ /* 0x002fce0000410000 */
[----:B------:R-:W1:Y:S01]  /*4290*/  MUFU.RCP R49, R49 ;  /* 0x0000003100317308 */ /* 0x000e620000001000 */
[----:B---3--:R-:W-:-:S07]  /*42a0*/  FMUL.FTZ R12, R69, R12 ;  /* 0x0000000c450c7220 */ /* 0x008fce0000410000 */
[----:B------:R-:W3:Y:S01]  /*42b0*/  MUFU.RCP R39, R39 ;  /* 0x0000002700277308 */ /* 0x000ee20000001000 */
[----:B--2---:R-:W-:Y:S01]  /*42c0*/  FMUL.FTZ R17, R17, R20 ;  /* 0x0000001411117220 */ /* 0x004fe20000410000 */
[----:B------:R-:W-:-:S06]  /*42d0*/  F2FP.F16.F32.PACK_AB R20, R67, R42 ;  /* 0x0000002a4314723e */ /* 0x000fcc00000000ff */
[----:B------:R-:W2:Y:S01]  /*42e0*/  MUFU.RCP R44, R44 ;  /* 0x0000002c002c7308 */ /* 0x000ea20000001000 */
[----:B-1----:R-:W-:Y:S01]  /*42f0*/  FMUL.FTZ R76, R76, R49 ;  /* 0x000000314c4c7220 */ /* 0x002fe20000410000 */
[----:B------:R-:W-:-:S04]  /*4300*/  F2FP.F16.F32.PACK_AB R49, R91, R38 ;  /* 0x000000265b31723e */ /* 0x000fc800000000ff */
[----:B------:R-:W-:Y:S02]  /*4310*/  F2FP.F16.F32.PACK_AB R38, R76, R23 ;  /* 0x000000174c26723e */ /* 0x000fe400000000ff */
[----:B------:R-:W1:Y:S01]  /*4320*/  MUFU.RCP R88, R43 ;  /* 0x0000002b00587308 */ /* 0x000e620000001000 */
[----:B---3--:R-:W-:-:S05]  /*4330*/  FMUL.FTZ R39, R80, R39 ;  /* 0x0000002750277220 */ /* 0x008fca0000410000 */
[----:B------:R-:W-:Y:S02]  /*4340*/  F2FP.F16.F32.PACK_AB R39, R50, R39 ;  /* 0x000000273227723e */ /* 0x000fe400000000ff */
[----:B------:R-:W3:Y:S01]  /*4350*/  MUFU.RCP R19, R19 ;  /* 0x0000001300137308 */ /* 0x000ee20000001000 */
[----:B--2---:R-:W-:Y:S01]  /*4360*/  FMUL.FTZ R44, R52, R44 ;  /* 0x0000002c342c7220 */ /* 0x004fe20000410000 */
[----:B------:R-:W-:Y:S02]  /*4370*/  F2FP.F16.F32.PACK_AB R52, R29, R6 ;  /* 0x000000061d34723e */ /* 0x000fe400000000ff */
[----:B------:R-:W-:Y:S02]  /*4380*/  F2FP.F16.F32.PACK_AB R6, R63, R26 ;  /* 0x0000001a3f06723e */ /* 0x000fe400000000ff */
[----:B------:R-:W-:Y:S02]  /*4390*/  F2FP.F16.F32.PACK_AB R29, R92, R33 ;  /* 0x000000215c1d723e */ /* 0x000fe400000000ff */
[----:B------:R-:W2:Y:S01]  /*43a0*/  MUFU.RCP R60, R60 ;  /* 0x0000003c003c7308 */ /* 0x000ea20000001000 */
[----:B-1----:R-:W-:-:S05]  /*43b0*/  FMUL.FTZ R75, R75, R88 ;  /* 0x000000584b4b7220 */ /* 0x002fca0000410000 */
[----:B------:R-:W-:Y:S02]  /*43c0*/  F2FP.F16.F32.PACK_AB R18, R75, R44 ;  /* 0x0000002c4b12723e */ /* 0x000fe400000000ff */
[----:B------:R0:W1:Y:S01]  /*43d0*/  MUFU.RCP R10, R2 ;  /* 0x00000002000a7308 */ /* 0x0000620000001000 */
[----:B---3--:R-:W-:-:S07]  /*43e0*/  FMUL.FTZ R19, R82, R19 ;  /* 0x0000001352137220 */ /* 0x008fce0000410000 */
[----:B------:R-:W3:Y:S01]  /*43f0*/  MUFU.RCP R9, R9 ;  /* 0x0000000900097308 */ /* 0x000ee20000001000 */
[----:B0-----:R-:W-:Y:S01]  /*4400*/  IADD3 R2, P1, PT, R35, UR6, RZ ;  /* 0x0000000623027c10 */ /* 0x001fe2000ff3e0ff */
[----:B--2---:R-:W-:-:S03]  /*4410*/  FMUL.FTZ R60, R81, R60 ;  /* 0x0000003c513c7220 */ /* 0x004fc60000410000 */
[----:B------:R-:W-:Y:S02]  /*4420*/  IADD3.X R3, PT, PT, R34, UR7, RZ, P1, !PT ;  /* 0x0000000722037c10 */ /* 0x000fe40008ffe4ff */
[----:B------:R-:W-:Y:S01]  /*4430*/  F2FP.F16.F32.PACK_AB R19, R60, R19 ;  /* 0x000000133c13723e */ /* 0x000fe200000000ff */
[----:B------:R-:W0:Y:S01]  /*4440*/  MUFU.RCP R13, R13 ;  /* 0x0000000d000d7308 */ /* 0x000e220000001000 */
[----:B-1----:R-:W-:Y:S01]  /*4450*/  FMUL.FTZ R10, R51, R10 ;  /* 0x0000000a330a7220 */ /* 0x002fe20000410000 */
[----:B------:R1:W-:Y:S04]  /*4460*/  STG.E.64 desc[UR14][R2.64+0x7800], R24 ;  /* 0x0078001802007986 */ /* 0x0003e8000c101b0e */
[----:B------:R2:W-:Y:S02]  /*4470*/  STG.E.64 desc[UR14][R2.64], R52 ;  /* 0x0000003402007986 */ /* 0x0005e4000c101b0e */
[----:B------:R-:W4:Y:S01]  /*4480*/  MUFU.RCP R15, R15 ;  /* 0x0000000f000f7308 */ /* 0x000f220000001000 */
[----:B---3--:R-:W-:Y:S01]  /*4490*/  FMUL.FTZ R9, R40, R9 ;  /* 0x0000000928097220 */ /* 0x008fe20000410000 */
[----:B------:R2:W-:Y:S04]  /*44a0*/  STG.E.64 desc[UR14][R2.64+0x2800], R48 ;  /* 0x0028003002007986 */ /* 0x0005e8000c101b0e */
[----:B------:R-:W-:Y:S01]  /*44b0*/  F2FP.F16.F32.PACK_AB R10, R9, R10 ;  /* 0x0000000a090a723e */ /* 0x000fe200000000ff */
[----:B------:R2:W-:Y:S01]  /*44c0*/  STG.E.64 desc[UR14][R2.64+0x5000], R46 ;  /* 0x0050002e02007986 */ /* 0x0005e2000c101b0e */
[----:B-1----:R-:W-:Y:S01]  /*44d0*/  F2FP.F16.F32.PACK_AB R24, R4, R89 ;  /* 0x000000590418723e */ /* 0x002fe200000000ff */
[----:B0-----:R-:W-:Y:S01]  /*44e0*/  FMUL.FTZ R13, R84, R13 ;  /* 0x0000000d540d7220 */ /* 0x001fe20000410000 */
[----:B------:R-:W-:Y:S01]  /*44f0*/  F2FP.F16.F32.PACK_AB R25, R12, R93 ;  /* 0x0000005d0c19723e */ /* 0x000fe200000000ff */
[----:B------:R2:W-:Y:S01]  /*4500*/  STG.E.64 desc[UR14][R2.64+0xa000], R20 ;  /* 0x00a0001402007986 */ /* 0x0005e2000c101b0e */
[----:B------:R-:W-:-:S03]  /*4510*/  F2FP.F16.F32.PACK_AB R4, R17, R0 ;  /* 0x000000001104723e */ /* 0x000fc600000000ff */
[----:B------:R2:W-:Y:S01]  /*4520*/  STG.E.64 desc[UR14][R2.64+0xc800], R30 ;  /* 0x00c8001e02007986 */ /* 0x0005e2000c101b0e */
[----:B----4-:R-:W-:Y:S01]  /*4530*/  FMUL.FTZ R90, R90, R15 ;  /* 0x0000000f5a5a7220 */ /* 0x010fe20000410000 */
[----:B------:R-:W-:Y:S02]  /*4540*/  F2FP.F16.F32.PACK_AB R15, R65, R62 ;  /* 0x0000003e410f723e */ /* 0x000fe400000000ff */
[----:B------:R2:W-:Y:S02]  /*4550*/  STG.E.64 desc[UR14][R2.64+0xf000], R6 ;  /* 0x00f0000602007986 */ /* 0x0005e4000c101b0e */
[----:B------:R-:W-:Y:S02]  /*4560*/  F2FP.F16.F32.PACK_AB R11, R90, R13 ;  /* 0x0000000d5a0b723e */ /* 0x000fe400000000ff */
        /* <DEDUP_REMOVED lines=11> */
.L_x_1207:
        /* <DEDUP_REMOVED lines=14> */
.L_x_1281:


//--------------------- .text._ZN13group_norm_v214gn_cuda_kernelI6__halfLi320ELi3ELi16ELi80ELi1024ELb1ELi64ELi320ELi320ELi4ELb1ELi21ELb0ELb0ENS_16CompileConditionILi1000EEEEEvPT_PKS4_S7_S7_flPfS8_Pj --------------------------
	.section	.text._ZN13group_norm_v214gn_cuda_kernelI6__halfLi320ELi3ELi16ELi80ELi1024ELb1ELi64ELi320ELi320ELi4ELb1ELi21ELb0ELb0ENS_16CompileConditionILi1000EEEEEvPT_PKS4_S7_S7_flPfS8_Pj,"ax",@progbits
	.align	128
        .global         _ZN13group_norm_v214gn_cuda_kernelI6__halfLi320ELi3ELi16ELi80ELi1024ELb1ELi64ELi320ELi320ELi4ELb1ELi21ELb0ELb0ENS_16CompileConditionILi1000EEEEEvPT_PKS4_S7_S7_flPfS8_Pj
        .type           _ZN13group_norm_v214gn_cuda_kernelI6__halfLi320ELi3ELi16ELi80ELi1024ELb1ELi64ELi320ELi320ELi4ELb1ELi21ELb0ELb0ENS_16CompileConditionILi1000EEEEEvPT_PKS4_S7_S7_flPfS8_Pj,@function
        .size           _ZN13group_norm_v214gn_cuda_kernelI6__halfLi320ELi3ELi16ELi80ELi1024ELb1ELi64ELi320ELi320ELi4ELb1ELi21ELb0ELb0ENS_16CompileConditionILi1000EEEEEvPT_PKS4_S7_S7_flPfS8_Pj,(.L_x_1282 - _ZN13group_norm_v214gn_cuda_kernelI6__halfLi320ELi3ELi16ELi80ELi1024ELb1ELi64ELi320ELi320ELi4ELb1ELi21ELb0ELb0ENS_16CompileConditionILi1000EEEEEvPT_PKS4_S7_S7_flPfS8_Pj)
        .other          _ZN13group_norm_v214gn_cuda_kernelI6__halfLi320ELi3ELi16ELi80ELi1024ELb1ELi64ELi320ELi320ELi4ELb1ELi21ELb0ELb0ENS_16CompileConditionILi1000EEEEEvPT_PKS4_S7_S7_flPfS8_Pj,@"STO_CUDA_ENTRY STV_DEFAULT"
_ZN13group_norm_v214gn_cuda_kernelI6__halfLi320ELi3ELi16ELi80ELi1024ELb1ELi64ELi320ELi320ELi4ELb1ELi21ELb0ELb0ENS_16CompileConditionILi1000EEEEEvPT_PKS4_S7_S7_flPfS8_Pj:
.text._ZN13group_norm_v214gn_cuda_kernelI6__halfLi320ELi3ELi16ELi80ELi1024ELb1ELi64ELi320ELi320ELi4ELb1ELi21ELb0ELb0ENS_16CompileConditionILi1000EEEEEvPT_PKS4_S7_S7_flPfS8_Pj:
        /* <DEDUP_REMOVED lines=40> */
.L_x_1216:
        /* <DEDUP_REMOVED lines=28> */
[----:B0-----:R-:W5:Y:S04]  /*0440*/  LDG.E.64.CONSTANT R6, desc[UR12][R32.64+0x11800] ;  /* 0x0118000c20067981 */ /* 0x001f68000c1e9b00 */
        /* <DEDUP_REMOVED lines=16> */
[----:B------:R1:W-:Y:S01]  /*0550*/  STL [R1+0x8], R38 ;  /* 0x0000082601007387 */ /* 0x0003e20000100800 */
[----:B---3--:R-:W-:-:S02]  /*0560*/  HADD2.F32 R59, -RZ, R30.H0_H0 ;  /* 0x2000001eff3b7230 */ /* 0x008fc40000004100 */
[----:B------:R-:W-:Y:S01]  /*0570*/  FADD.FTZ R35, R35, R38 ;  /* 0x0000002623237221 */ /* 0x000fe20000010000 */
[----:B------:R-:W-:Y:S01]  /*0580*/  FFMA.FTZ R39, R38, R38, R39 ;  /* 0x0000002626277223 */ /* 0x000fe20000010027 */
[----:B------:R2:W-:Y:S01]  /*0590*/  STL [R1+0x20], R34 ;  /* 0x0000202201007387 */ /* 0x0005e20000100800 */
[----:B------:R-:W-:Y:S02]  /*05a0*/  HADD2.F32 R58, -RZ, R30.H1_H1 ;  /* 0x3000001eff3a7230 */ /* 0x000fe40000004100 */
[----:B0-----:R-:W-:Y:S01]  /*05b0*/  FADD.FTZ R32, R35, R34 ;  /* 0x0000002223207221 */ /* 0x001fe20000010000 */
[--C-:B------:R-:W-:Y:S02]  /*05c0*/  HADD2.F32 R40, -RZ, R31.reuse.H0_H0 ;  /* 0x2000001fff287230 */ /* 0x100fe40000004100 */
[--C-:B----4-:R-:W-:Y:S02]  /*05d0*/  HADD2.F32 R57, -RZ, R28.reuse.H0_H0 ;  /* 0x2000001cff397230 */ /* 0x110fe40000004100 */
[----:B------:R-:W-:Y:S01]  /*05e0*/  FADD.FTZ R33, R32, R59 ;  /* 0x0000003b20217221 */ /* 0x000fe20000010000 */
[----:B-1----:R-:W-:Y:S01]  /*05f0*/  HADD2.F32 R38, -RZ, R31.H1_H1 ;  /* 0x3000001fff267230 */ /* 0x002fe20000004100 */
[----:B------:R-:W-:Y:S01]  /*0600*/  STL [R1+0x4], R40 ;  /* 0x0000042801007387 */ /* 0x000fe20000100800 */
[----:B------:R-:W-:-:S02]  /*0610*/  HADD2.F32 R56, -RZ, R28.H1_H1 ;  /* 0x3000001cff387230 */ /* 0x000fc40000004100 */
[----:B--2---:R-:W-:Y:S01]  /*0620*/  FFMA.FTZ R34, R34, R34, R39 ;  /* 0x0000002222227223 */ /* 0x004fe20000010027 */
[----:B------:R-:W-:Y:S01]  /*0630*/  FADD.FTZ R33, R33, R58 ;  /* 0x0000003a21217221 */ /* 0x000fe20000010000 */
[----:B------:R0:W-:Y:S01]  /*0640*/  STL [R1+0x28], R38 ;  /* 0x0000282601007387 */ /* 0x0001e20000100800 */
[--C-:B-----5:R-:W-:Y:S02]  /*0650*/  HADD2.F32 R55, -RZ, R24.reuse.H0_H0 ;  /* 0x20000018ff377230 */ /* 0x120fe40000004100 */
[----:B------:R-:W-:Y:S01]  /*0660*/  FFMA.FTZ R35, R59, R59, R34 ;  /* 0x0000003b3b237223 */ /* 0x000fe20000010022 */
[----:B------:R-:W-:Y:S01]  /*0670*/  FADD.FTZ R33, R33, R40 ;  /* 0x0000002821217221 */ /* 0x000fe20000010000 */
[----:B------:R-:W-:Y:S02]  /*0680*/  HADD2.F32 R34, -RZ, R29.H1_H1 ;  /* 0x3000001dff227230 */ /* 0x000fe40000004100 */
[----:B------:R-:W-:Y:S01]  /*0690*/  FFMA.FTZ R35, R58, R58, R35 ;  /* 0x0000003a3a237223 */ /* 0x000fe20000010023 */
[----:B------:R-:W-:Y:S01]  /*06a0*/  FADD.FTZ R30, R33, R38 ;  /* 0x00000026211e7221 */ /* 0x000fe20000010000 */
[----:B------:R-:W-:-:S02]  /*06b0*/  HADD2.F32 R54, -RZ, R24.H1_H1 ;  /* 0x30000018ff367230 */ /* 0x000fc40000004100 */
[----:B------:R-:W-:Y:S01]  /*06c0*/  FFMA.FTZ R35, R40, R40, R35 ;  /* 0x0000002828237223 */ /* 0x000fe20000010023 */
[----:B------:R-:W-:Y:S01]  /*06d0*/  FADD.FTZ R31, R30, R57 ;  /* 0x000000391e1f7221 */ /* 0x000fe20000010000 */
[----:B------:R-:W-:Y:S02]  /*06e0*/  HADD2.F32 R53, -RZ, R25.H0_H0 ;  /* 0x20000019ff357230 */ /* 0x000fe40000004100 */
[----:B------:R-:W-:Y:S01]  /*06f0*/  FFMA.FTZ R32, R38, R38, R35 ;  /* 0x0000002626207223 */ /* 0x000fe20000010023 */
[----:B0-----:R-:W-:Y:S02]  /*0700*/  HADD2.F32 R38, -RZ, R29.H0_H0 ;  /* 0x2000001dff267230 */ /* 0x001fe40000004100 */
[----:B------:R-:W-:Y:S01]  /*0710*/  FADD.FTZ R31, R31, R56 ;  /* 0x000000381f1f7221 */ /* 0x000fe20000010000 */
[----:B------:R-:W-:Y:S02]  /*0720*/  HADD2.F32 R52, -RZ, R20.H0_H0 ;  /* 0x20000014ff347230 */ /* 0x000fe40000004100 */
[----:B------:R-:W-:Y:S01]  /*0730*/  FFMA.FTZ R33, R57, R57, R32 ;  /* 0x0000003939217223 */ /* 0x000fe20000010020 */
[----:B------:R-:W-:-:S02]  /*0740*/  HADD2.F32 R32, -RZ, R25.H1_H1 ;  /* 0x30000019ff207230 */ /* 0x000fc40000004100 */
[----:B------:R-:W-:Y:S01]  /*0750*/  FADD.FTZ R31, R31, R38 ;  /* 0x000000261f1f7221 */ /* 0x000fe20000010000 */
[----:B------:R-:W-:Y:S02]  /*0760*/  HADD2.F32 R51, -RZ, R20.H1_H1 ;  /* 0x30000014ff337230 */ /* 0x000fe40000004100 */
[----:B------:R-:W-:Y:S01]  /*0770*/  FFMA.FTZ R33, R56, R56, R33 ;  /* 0x0000003838217223 */ /* 0x000fe20000010021 */
[----:B------:R-:W-:Y:S02]  /*0780*/  HADD2.F32 R50, -RZ, R21.H0_H0 ;  /* 0x20000015ff327230 */ /* 0x000fe40000004100 */
[----:B------:R-:W-:Y:S01]  /*0790*/  FADD.FTZ R28, R31, R34 ;  /* 0x000000221f1c7221 */ /* 0x000fe20000010000 */
[--C-:B------:R-:W-:Y:S02]  /*07a0*/  HADD2.F32 R49, -RZ, R16.reuse.H0_H0 ;  /* 0x20000010ff317230 */ /* 0x100fe40000004100 */
[----:B------:R-:W-:Y:S01]  /*07b0*/  FFMA.FTZ R33, R38, R38, R33 ;  /* 0x0000002626217223 */ /* 0x000fe20000010021 */
[----:B------:R-:W-:-:S02]  /*07c0*/  HADD2.F32 R48, -RZ, R16.H1_H1 ;  /* 0x30000010ff307230 */ /* 0x000fc40000004100 */
[----:B------:R-:W-:Y:S01]  /*07d0*/  FADD.FTZ R29, R28, R55 ;  /* 0x000000371c1d7221 */ /* 0x000fe20000010000 */
[----:B------:R-:W-:Y:S02]  /*07e0*/  HADD2.F32 R47, -RZ, R17.H0_H0 ;  /* 0x20000011ff2f7230 */ /* 0x000fe40000004100 */
[----:B------:R-:W-:Y:S01]  /*07f0*/  FFMA.FTZ R30, R34, R34, R33 ;  /* 0x00000022221e7223 */ /* 0x000fe20000010021 */
[--C-:B------:R-:W-:Y:S02]  /*0800*/  HADD2.F32 R46, -RZ, R12.reuse.H0_H0 ;  /* 0x2000000cff2e7230 */ /* 0x100fe40000004100 */
[----:B------:R-:W-:Y:S01]  /*0810*/  FADD.FTZ R24, R29, R54 ;  /* 0x000000361d187221 */ /* 0x000fe20000010000 */
[----:B------:R-:W-:Y:S02]  /*0820*/  HADD2.F32 R45, -RZ, R12.H1_H1 ;  /* 0x3000000cff2d7230 */ /* 0x000fe40000004100 */
        /* <DEDUP_REMOVED lines=9> */
[----:B------:R-:W-:-:S02]  /*08c0*/  HADD2.F32 R41, -RZ, R7.H0_H0 ;  /* 0x20000007ff297230 */ /* 0x000fc40000004100 */
[----:B------:R-:W-:Y:S01]  /*08d0*/  FADD.FTZ R20, R25, R52 ;  /* 0x0000003419147221 */ /* 0x000fe20000010000 */
[--C-:B------:R-:W-:Y:S02]  /*08e0*/  HADD2.F32 R40, -RZ, R2.reuse.H0_H0 ;  /* 0x20000002ff287230 */ /* 0x100fe40000004100 */
[----:B------:R-:W-:Y:S01]  /*08f0*/  FFMA.FTZ R29, R32, R32, R28 ;  /* 0x00000020201d7223 */ /* 0x000fe2000001001c */
[----:B------:R-:W-:Y:S02]  /*0900*/  HADD2.F32 R28, -RZ, R17.H1_H1 ;  /* 0x30000011ff1c7230 */ /* 0x000fe40000004100 */
[----:B------:R-:W-:Y:S01]  /*0910*/  FADD.FTZ R25, R20, R51 ;  /* 0x0000003314197221 */ /* 0x000fe20000010000 */
[----:B------:R-:W-:Y:S02]  /*0920*/  HADD2.F32 R39, -RZ, R2.H1_H1 ;  /* 0x30000002ff277230 */ /* 0x000fe40000004100 */
[----:B------:R-:W-:Y:S01]  /*0930*/  FFMA.FTZ R24, R52, R52, R29 ;  /* 0x0000003434187223 */ /* 0x000fe2000001001d */
[----:B------:R0:W-:Y:S01]  /*0940*/  STL [R1], R38 ;  /* 0x0000002601007387 */ /* 0x0001e20000100800 */
[----:B------:R-:W-:-:S02]  /*0950*/  FADD.FTZ R25, R25, R50 ;  /* 0x0000003219197221 */ /* 0x000fc40000010000 */
[----:B------:R-:W-:Y:S01]  /*0960*/  FFMA.FTZ R29, R51, R51, R24 ;  /* 0x00000033331d7223 */ /* 0x000fe20000010018 */
[----:B------:R-:W-:Y:S01]  /*0970*/  STL [R1+0x38], R34 ;  /* 0x0000382201007387 */ /* 0x000fe20000100800 */
[----:B------:R-:W-:Y:S02]  /*0980*/  FADD.FTZ R20, R25, R30 ;  /* 0x0000001e19147221 */ /* 0x000fe40000010000 */
[----:B------:R-:W-:Y:S01]  /*0990*/  FFMA.FTZ R29, R50, R50, R29 ;  /* 0x00000032321d7223 */ /* 0x000fe2000001001d */
[----:B------:R-:W-:Y:S01]  /*09a0*/  STL [R1+0x3c], R32 ;  /* 0x00003c2001007387 */ /* 0x000fe20000100800 */
[----:B------:R-:W-:Y:S01]  /*09b0*/  FADD.FTZ R21, R20, R49 ;  /* 0x0000003114157221 */ /* 0x000fe20000010000 */
[----:B0-----:R-:W-:Y:S02]  /*09c0*/  HADD2.F32 R38, -RZ, R3.H0_H0 ;  /* 0x20000003ff267230 */ /* 0x001fe40000004100 */
[----:B------:R-:W-:Y:S01]  /*09d0*/  FFMA.FTZ R24, R30, R30, R29 ;  /* 0x0000001e1e187223 */ /* 0x000fe2000001001d */
[----:B------:R-:W-:Y:S01]  /*09e0*/  STL [R1+0x34], R30 ;  /* 0x0000341e01007387 */ /* 0x000fe20000100800 */
[----:B------:R-:W-:-:S02]  /*09f0*/  FADD.FTZ R16, R21, R48 ;  /* 0x0000003015107221 */ /* 0x000fc40000010000 */
[----:B------:R-:W-:Y:S01]  /*0a00*/  FFMA.FTZ R25, R49, R49, R24 ;  /* 0x0000003131197223 */ /* 0x000fe20000010018 */
[----:B------:R-:W-:Y:S02]  /*0a10*/  HADD2.F32 R24, -RZ, R13.H1_H1 ;  /* 0x3000000dff187230 */ /* 0x000fe40000004100 */
[----:B------:R-:W-:Y:S01]  /*0a20*/  FADD.FTZ R16, R16, R47 ;  /* 0x0000002f10107221 */ /* 0x000fe20000010000 */
[----:B------:R0:W-:Y:S01]  /*0a30*/  STL [R1+0x30], R28 ;  /* 0x0000301c01007387 */ /* 0x0001e20000100800 */
[----:B------:R-:W-:Y:S02]  /*0a40*/  FFMA.FTZ R20, R48, R48, R25 ;  /* 0x0000003030147223 */ /* 0x000fe40000010019 */
[----:B------:R-:W-:Y:S01]  /*0a50*/  FADD.FTZ R17, R16, R28 ;  /* 0x0000001c10117221 */ /* 0x000fe20000010000 */
[----:B------:R-:W-:Y:S01]  /*0a60*/  STL [R1+0x2c], R24 ;  /* 0x00002c1801007387 */ /* 0x000fe20000100800 */
[----:B------:R-:W-:Y:S02]  /*0a70*/  FFMA.FTZ R20, R47, R47, R20 ;  /* 0x0000002f2f147223 */ /* 0x000fe40000010014 */
[----:B------:R-:W-:-:S02]  /*0a80*/  FADD.FTZ R12, R17, R46 ;  /* 0x0000002e110c7221 */ /* 0x000fc40000010000 */
[----:B------:R-:W-:Y:S01]  /*0a90*/  FFMA.FTZ R21, R28, R28, R20 ;  /* 0x0000001c1c157223 */ /* 0x000fe20000010014 */
[----:B------:R-:W-:Y:S02]  /*0aa0*/  HADD2.F32 R20, -RZ, R7.H1_H1 ;  /* 0x30000007ff147230 */ /* 0x000fe40000004100 */
[----:B------:R-:W-:Y:S01]  /*0ab0*/  FADD.FTZ R17, R12, R45 ;  /* 0x0000002d0c117221 */ /* 0x000fe20000010000 */
[----:B------:R-:W-:-:S03]  /*0ac0*/  FFMA.FTZ R16, R46, R46, R21 ;  /* 0x0000002e2e107223 */ /* 0x000fc60000010015 */
[----:B------:R-:W-:Y:S01]  /*0ad0*/  FADD.FTZ R17, R17, R44 ;  /* 0x0000002c11117221 */ /* 0x000fe20000010000 */
[----:B------:R-:W-:Y:S01]  /*0ae0*/  STL [R1+0x24], R20 ;  /* 0x0000241401007387 */ /* 0x000fe20000100800 */
[----:B------:R-:W-:Y:S02]  /*0af0*/  FFMA.FTZ R21, R45, R45, R16 ;  /* 0x0000002d2d157223 */ /* 0x000fe40000010010 */
[----:B------:R-:W-:Y:S02]  /*0b00*/  FADD.FTZ R12, R17, R24 ;  /* 0x00000018110c7221 */ /* 0x000fe40000010000 */
[----:B------:R-:W-:Y:S02]  /*0b10*/  FFMA.FTZ R21, R44, R44, R21 ;  /* 0x0000002c2c157223 */ /* 0x000fe40000010015 */
[----:B------:R-:W-:Y:S02]  /*0b20*/  FADD.FTZ R13, R12, R43 ;  /* 0x0000002b0c0d7221 */ /* 0x000fe40000010000 */
[----:B------:R-:W-:-:S02]  /*0b30*/  FFMA.FTZ R16, R24, R24, R21 ;  /* 0x0000001818107223 */ /* 0x000fc40000010015 */
[----:B------:R-:W-:Y:S02]  /*0b40*/  FADD.FTZ R6, R13, R42 ;  /* 0x0000002a0d067221 */ /* 0x000fe40000010000 */
[----:B------:R-:W-:Y:S01]  /*0b50*/  FFMA.FTZ R17, R43, R43, R16 ;  /* 0x0000002b2b117223 */ /* 0x000fe20000010010 */
[----:B------:R-:W-:Y:S02]  /*0b60*/  HADD2.F32 R16, -RZ, R3.H1_H1 ;  /* 0x30000003ff107230 */ /* 0x000fe40000004100 */
[----:B------:R-:W-:Y:S01]  /*0b70*/  FADD.FTZ R6, R6, R41 ;  /* 0x0000002906067221 */ /* 0x000fe20000010000 */
[----:B------:R-:W-:Y:S02]  /*0b80*/  HADD2.F32 R3, -RZ, R4.H1_H1 ;  /* 0x30000004ff037230 */ /* 0x000fe40000004100 */
[----:B------:R-:W-:Y:S01]  /*0b90*/  FFMA.FTZ R12, R42, R42, R17 ;  /* 0x0000002a2a0c7223 */ /* 0x000fe20000010011 */
[----:B------:R-:W-:Y:S01]  /*0ba0*/  FADD.FTZ R7, R6, R20 ;  /* 0x0000001406077221 */ /* 0x000fe20000010000 */
[----:B------:R-:W-:Y:S02]  /*0bb0*/  STL [R1+0x14], R16 ;  /* 0x0000141001007387 */ /* 0x000fe40000100800 */
[----:B------:R-:W-:Y:S01]  /*0bc0*/  FFMA.FTZ R12, R41, R41, R12 ;  /* 0x00000029290c7223 */ /* 0x000fe2000001000c */
[----:B------:R-:W-:-:S03]  /*0bd0*/  FADD.FTZ R2, R7, R40 ;  /* 0x0000002807027221 */ /* 0x000fc60000010000 */
[----:B------:R-:W-:Y:S01]  /*0be0*/  FFMA.FTZ R13, R20, R20, R12 ;  /* 0x00000014140d7223 */ /* 0x000fe2000001000c */
[----:B------:R-:W-:Y:S02]  /*0bf0*/  HADD2.F32 R12, -RZ, R9.H1_H1 ;  /* 0x30000009ff0c7230 */ /* 0x000fe40000004100 */
[----:B------:R-:W-:Y:S01]  /*0c00*/  FADD.FTZ R29, R2, R39 ;  /* 0x00000027021d7221 */ /* 0x000fe20000010000 */
[----:B------:R-:W-:Y:S02]  /*0c10*/  HADD2.F32 R2, -RZ, R4.H0_H0 ;  /* 0x20000004ff027230 */ /* 0x000fe40000004100 */
[----:B------:R-:W-:Y:S01]  /*0c20*/  FFMA.FTZ R6, R40, R40, R13 ;  /* 0x0000002828067223 */ /* 0x000fe2000001000d */
[--C-:B------:R-:W-:Y:S02]  /*0c30*/  HADD2.F32 R4, -RZ, R5.reuse.H0_H0 ;  /* 0x20000005ff047230 */ /* 0x100fe40000004100 */
[----:B------:R-:W-:Y:S01]  /*0c40*/  FADD.FTZ R29, R29, R38 ;  /* 0x000000261d1d7221 */ /* 0x000fe20000010000 */
[----:B------:R-:W-:Y:S01]  /*0c50*/  FFMA.FTZ R7, R39, R39, R6 ;  /* 0x0000002727077223 */ /* 0x000fe20000010006 */
[----:B------:R-:W-:-:S02]  /*0c60*/  HADD2.F32 R6, -RZ, R5.H1_H1 ;  /* 0x30000005ff067230 */ /* 0x000fc40000004100 */
[----:B------:R-:W-:Y:S01]  /*0c70*/  FADD.FTZ R29, R29, R16 ;  /* 0x000000101d1d7221 */ /* 0x000fe20000010000 */
[----:B------:R-:W-:Y:S02]  /*0c80*/  HADD2.F32 R5, -RZ, R8.H0_H0 ;  /* 0x20000008ff057230 */ /* 0x000fe40000004100 */
[----:B0-----:R-:W-:Y:S01]  /*0c90*/  FFMA.FTZ R28, R38, R38, R7 ;  /* 0x00000026261c7223 */ /* 0x001fe20000010007 */
[----:B------:R-:W-:Y:S01]  /*0ca0*/  HADD2.F32 R7, -RZ, R9.H0_H0 ;  /* 0x20000009ff077230 */ /* 0x000fe20000004100 */
[----:B------:R0:W-:Y:S01]  /*0cb0*/  STL [R1+0x10], R6 ;  /* 0x0000100601007387 */ /* 0x0001e20000100800 */
[----:B------:R-:W-:Y:S01]  /*0cc0*/  FADD.FTZ R29, R29, R2 ;  /* 0x000000021d1d7221 */ /* 0x000fe20000010000 */
[----:B------:R-:W-:Y:S02]  /*0cd0*/  FFMA.FTZ R28, R16, R16, R28 ;  /* 0x00000010101c7223 */ /* 0x000fe4000001001c */
[----:B------:R1:W-:Y:S01]  /*0ce0*/  STL [R1+0xc], R12 ;  /* 0x00000c0c01007387 */ /* 0x0003e20000100800 */
[----:B------:R-:W-:Y:S01]  /*0cf0*/  FADD.FTZ R29, R29, R3 ;  /* 0x000000031d1d7221 */ /* 0x000fe20000010000 */
[----:B------:R-:W-:-:S02]  /*0d00*/  FFMA.FTZ R28, R2, R2, R28 ;  /* 0x00000002021c7223 */ /* 0x000fc4000001001c */
[----:B------:R-:W2:Y:S01]  /*0d10*/  LDL R31, [R1+0x78] ;  /* 0x00007800011f7983 */ /* 0x000ea20000100800 */
[----:B------:R-:W-:Y:S01]  /*0d20*/  FADD.FTZ R29, R29, R4 ;  /* 0x000000041d1d7221 */ /* 0x000fe20000010000 */
[----:B------:R-:W-:-:S03]  /*0d30*/  FFMA.FTZ R28, R3, R3, R28 ;  /* 0x00000003031c7223 */ /* 0x000fc6000001001c */
[----:B------:R-:W-:Y:S01]  /*0d40*/  FADD.FTZ R29, R29, R6 ;  /* 0x000000061d1d7221 */ /* 0x000fe20000010000 */
[----:B------:R-:W-:-:S03]  /*0d50*/  FFMA.FTZ R28, R4, R4, R28 ;  /* 0x00000004041c7223 */ /* 0x000fc6000001001c */
[----:B------:R-:W-:Y:S01]  /*0d60*/  FADD.FTZ R29, R29, R5 ;  /* 0x000000051d1d7221 */ /* 0x000fe20000010000 */
[----:B------:R-:W-:Y:S01]  /*0d70*/  FFMA.FTZ R28, R6, R6, R28 ;  /* 0x00000006061c7223 */ /* 0x000fe2000001001c */
[----:B0-----:R-:W-:Y:S02]  /*0d80*/  HADD2.F32 R6, -RZ, R8.H1_H1 ;  /* 0x30000008ff067230 */ /* 0x001fe40000004100 */
[----:B------:R-:W-:Y:S02]  /*0d90*/  HADD2.F32 R8, -RZ, R10.H0_H0 ;  /* 0x2000000aff087230 */ /* 0x000fe40000004100 */
[----:B------:R-:W-:Y:S01]  /*0da0*/  FFMA.FTZ R28, R5, R5, R28 ;  /* 0x00000005051c7223 */ /* 0x000fe2000001001c */
[----:B------:R-:W-:-:S03]  /*0db0*/  FADD.FTZ R29, R29, R6 ;  /* 0x000000061d1d7221 */ /* 0x000fc60000010000 */
[----:B------:R-:W-:Y:S01]  /*0dc0*/  FFMA.FTZ R28, R6, R6, R28 ;  /* 0x00000006061c7223 */ /* 0x000fe2000001001c */
[----:B------:R-:W-:-:S03]  /*0dd0*/  FADD.FTZ R29, R29, R7 ;  /* 0x000000071d1d7221 */ /* 0x000fc60000010000 */
[----:B------:R-:W-:Y:S01]  /*0de0*/  FFMA.FTZ R28, R7, R7, R28 ;  /* 0x00000007071c7223 */ /* 0x000fe2000001001c */
[----:B------:R-:W-:-:S03]  /*0df0*/  FADD.FTZ R29, R29, R12 ;  /* 0x0000000c1d1d7221 */ /* 0x000fc60000010000 */
[----:B------:R-:W-:Y:S01]  /*0e00*/  FFMA.FTZ R28, R12, R12, R28 ;  /* 0x0000000c0c1c7223 */ /* 0x000fe2000001001c */
        /* <DEDUP_REMOVED lines=9> */
[----:B-1----:R-:W-:-:S02]  /*0ea0*/  HADD2.F32 R12, -RZ, R14.H0_H0 ;  /* 0x2000000eff0c7230 */ /* 0x002fc40000004100 */
        /* <DEDUP_REMOVED lines=20> */
[----:B------:R-:W-:Y:S01]  /*0ff0*/  HADD2.F32 R19, -RZ, R19.H1_H1 ;  /* 0x30000013ff137230 */ /* 0x000fe20000004100 */
[----:B------:R-:W0:Y:S01]  /*1000*/  S2R R32, SR_TID.X ;  /* 0x0000000000207919 */ /* 0x000e220000002100 */
        /* <DEDUP_REMOVED lines=24> */
[----:B0-----:R-:W-:Y:S01]  /*1190*/  ISETP.GT.U32.AND P1, PT, R32, 0xf, PT ;  /* 0x0000000f2000780c */ /* 0x001fe20003f24070 */
[----:B------:R-:W-:Y:S01]  /*11a0*/  FADD.FTZ R29, R29, R36 ;  /* 0x000000241d1d7221 */ /* 0x000fe20000010000 */
[----:B------:R-:W-:Y:S01]  /*11b0*/  FFMA.FTZ R30, R36, R36, R28 ;  /* 0x00000024241e7223 */ /* 0x000fe2000001001c */
[----:B------:R-:W-:-:S02]  /*11c0*/  UIADD3 UR7, UP0, UPT, UR8, 0x15, URZ ;  /* 0x0000001508077890 */ /* 0x000fc4000ff1e0ff */
        /* <DEDUP_REMOVED lines=159> */
.L_x_1209:
[----:B------:R-:W-:Y:S05]  /*1bc0*/  BSYNC.RECONVERGENT B0 ;  /* 0x0000000000007941 */ /* 0x000fea0003800200 */
.L_x_1208:
        /* <DEDUP_REMOVED lines=24> */
.L_x_1211:
[----:B------:R-:W-:Y:S05]  /*1d50*/  BSYNC.RECONVERGENT B0 ;  /* 0x0000000000007941 */ /* 0x000fea0003800200 */
.L_x_1210:
        /* <DEDUP_REMOVED lines=22> */
.L_x_1213:
[----:B------:R-:W2:Y:S04]  /*1ec0*/  LD.E.STRONG.GPU R31, desc[UR12][R28.64] ;  /* 0x0000000c1c1f7980 */ /* 0x000ea8000c10f900 */
[----:B--2---:R-:W-:Y:S01]  /*1ed0*/  CCTL.IVALL ;  /* 0x00000000ff00798f */ /* 0x004fe20002000000 */
[----:B------:R-:W-:Y:S05]  /*1ee0*/  YIELD ;  /* 0x0000000000007946 */ /* 0x000fea0003800000 */
[----:B-----5:R-:W-:-:S04]  /*1ef0*/  LOP3.LUT R31, R31, R30, RZ, 0x3c, !PT ;  /* 0x0000001e1f1f7212 */ /* 0x020fc800078e3cff */
[----:B------:R-:W-:-:S13]  /*1f00*/  ISETP.GT.AND P2, PT, R31, -0x1, PT ;  /* 0xffffffff1f00780c */ /* 0x000fda0003f44270 */
[----:B------:R-:W-:Y:S05]  /*1f10*/  @P2 BRA `(.L_x_1213) ;  /* 0xfffffffc00e82947 */ /* 0x000fea000383ffff */
.L_x_1212:
        /* <DEDUP_REMOVED lines=34> */
[----:B------:R-:W-:-:S04]  /*2140*/  @!P1 FMUL.FTZ R32, R32, 1.2207031431898940355e-05 ;  /* 0x374ccccd20209820 */ /* 0x000fc80000410000 */
[----:B------:R-:W-:-:S04]  /*2150*/  @!P1 FMUL.FTZ R34, R32, R32 ;  /* 0x0000002020229220 */ /* 0x000fc80000410000 */
[----:B------:R-:W-:Y:S01]  /*2160*/  @!P1 FFMA.FTZ R33, R33, 1.2207031431898940355e-05, -R34 ;  /* 0x374ccccd21219823 */ /* 0x000fe20000010822 */
        /* <DEDUP_REMOVED lines=25> */
.L_x_1215:
[----:B------:R-:W-:Y:S05]  /*2300*/  BSYNC.RECONVERGENT B0 ;  /* 0x0000000000007941 */ /* 0x000fea0003800200 */
.L_x_1214:
[----:B------:R-:W2:Y:S01]  /*2310*/  S2UR UR7, SR_CgaCtaId ;  /* 0x00000000000779c3 */ /* 0x000ea20000008800 */
[----:B------:R-:W-:Y:S01]  /*2320*/  UMOV UR6, 0x400 ;  /* 0x0000040000067882 */ /* 0x000fe20000000000 */
[----:B------:R-:W-:Y:S01]  /*2330*/  IMAD.HI.U32 R26, R26, -0x33333333, RZ ;  /* 0xcccccccd1a1a7827 */ /* 0x000fe200078e00ff */
[----:B------:R-:W-:-:S03]  /*2340*/  UIADD3 UR6, UPT, UPT, UR6, 0xc80, URZ ;  /* 0x00000c8006067890 */ /* 0x000fc6000fffe0ff */
[----:B-1---5:R-:W-:Y:S01]  /*2350*/  HADD2.F32 R35, -RZ, R28.H0_H0 ;  /* 0x2000001cff237230 */ /* 0x022fe20000004100 */
[----:B------:R-:W-:Y:S01]  /*2360*/  LEA.HI R26, R26, -UR10, RZ, 0x1a ;  /* 0x8000000a1a1a7c11 */ /* 0x000fe2000f8fd0ff */
[----:B--2---:R-:W-:-:S06]  /*2370*/  ULEA UR6, UR7, UR6, 0x18 ;  /* 0x0000000607067291 */ /* 0x004fcc000f8ec0ff */
[----:B------:R-:W-:-:S05]  /*2380*/  LEA R26, R26, UR6, 0x3 ;  /* 0x000000061a1a7c11 */ /* 0x000fca000f8e18ff */
[----:B------:R-:W1:Y:S01]  /*2390*/  LDCU UR6, c[0x0][0x3a0] ;  /* 0x00007400ff0677ac */ /* 0x000e620008000800 */
        /* <DEDUP_REMOVED lines=23> */
[----:B------:R-:W-:-:S02]  /*2510*/  HADD2.F32 R28, -RZ, R28.H1_H1 ;  /* 0x3000001cff1c7230 */ /* 0x000fc40000004100 */
[C---:B0-----:R-:W-:Y:S01]  /*2520*/  FMUL.FTZ R34, R27.reuse, R12 ;  /* 0x0000000c1b227220 */ /* 0x041fe20000410000 */
[--C-:B------:R-:W-:Y:S02]  /*2530*/  HADD2.F32 R12, -RZ, R30.reuse.H0_H0 ;  /* 0x2000001eff0c7230 */ /* 0x100fe40000004100 */
        /* <DEDUP_REMOVED lines=8> */
[----:B------:R-:W-:Y:S01]  /*25c0*/  FMUL.FTZ R0, R27, R2 ;  /* 0x000000021b007220 */ /* 0x000fe20000410000 */
[--C-:B------:R-:W-:Y:S01]  /*25d0*/  FFMA.FTZ R61, R35, R49, R12.reuse ;  /* 0x00000031233d7223 */ /* 0x100fe2000001000c */
[----:B------:R-:W-:Y:S01]  /*25e0*/  FMUL.FTZ R5, R27, R5 ;  /* 0x000000051b057220 */ /* 0x000fe20000410000 */
[C-C-:B------:R-:W-:Y:S01]  /*25f0*/  FFMA.FTZ R49, R35.reuse, R46, R12.reuse ;  /* 0x0000002e23317223 */ /* 0x140fe2000001000c */
[--C-:B------:R-:W-:Y:S01]  /*2600*/  FFMA.FTZ R46, R35, R43, R12.reuse ;  /* 0x0000002b232e7223 */ /* 0x100fe2000001000c */
[----:B------:R-:W-:Y:S01]  /*2610*/  FMUL.FTZ R33, R27, R8 ;  /* 0x000000081b217220 */ /* 0x000fe20000410000 */
[C-C-:B------:R-:W-:Y:S01]  /*2620*/  FFMA.FTZ R43, R35.reuse, R40, R12.reuse ;  /* 0x00000028232b7223 */ /* 0x140fe2000001000c */
[C-C-:B------:R-:W-:Y:S01]  /*2630*/  FFMA.FTZ R40, R35.reuse, R0, R12.reuse ;  /* 0x0000000023287223 */ /* 0x140fe2000001000c */
[C-C-:B------:R-:W-:Y:S01]  /*2640*/  FFMA.FTZ R5, R35.reuse, R5, R12.reuse ;  /* 0x0000000523057223 */ /* 0x140fe2000001000c */
[----:B------:R-:W-:Y:S01]  /*2650*/  STL [R1+0x18], R49 ;  /* 0x0000183101007387 */ /* 0x000fe20000100800 */
[--C-:B------:R-:W-:Y:S01]  /*2660*/  FFMA.FTZ R0, R35, R33, R12.reuse ;  /* 0x0000002123007223 */ /* 0x100fe2000001000c */
[C---:B------:R-:W-:Y:S01]  /*2670*/  FMUL.FTZ R59, R27.reuse, R59 ;  /* 0x0000003b1b3b7220 */ /* 0x040fe20000410000 */
[C---:B------:R-:W-:Y:S01]  /*2680*/  FMUL.FTZ R52, R27.reuse, R52 ;  /* 0x000000341b347220 */ /* 0x040fe20000410000 */
[----:B------:R-:W-:Y:S01]  /*2690*/  STL [R1+0x1c], R46 ;  /* 0x00001c2e01007387 */ /* 0x000fe20000100800 */
[----:B------:R-:W-:Y:S01]  /*26a0*/  FMUL.FTZ R20, R27, R20 ;  /* 0x000000141b147220 */ /* 0x000fe20000410000 */
[C-C-:B------:R-:W-:Y:S01]  /*26b0*/  FFMA.FTZ R33, R35.reuse, R34, R12.reuse ;  /* 0x0000002223217223 */ /* 0x140fe2000001000c */
[C-C-:B------:R-:W-:Y:S01]  /*26c0*/  FFMA.FTZ R8, R35.reuse, R59, R12.reuse ;  /* 0x0000003b23087223 */ /* 0x140fe2000001000c */
[----:B------:R-:W-:Y:S01]  /*26d0*/  STL [R1+0x40], R43 ;  /* 0x0000402b01007387 */ /* 0x000fe20000100800 */
[----:B------:R-:W-:Y:S01]  /*26e0*/  FFMA.FTZ R59, R35, R52, R12 ;  /* 0x00000034233b7223 */ /* 0x000fe2000001000c */
[----:B------:R-:W-:Y:S01]  /*26f0*/  FMUL.FTZ R24, R27, R24 ;  /* 0x000000181b187220 */ /* 0x000fe20000410000 */
[----:B------:R-:W-:Y:S01]  /*2700*/  HADD2.F32 R30, -RZ, R30.H1_H1 ;  /* 0x3000001eff1e7230 */ /* 0x000fe20000004100 */
[----:B------:R0:W-:Y:S01]  /*2710*/  STL [R1+0x48], R40 ;  /* 0x0000482801007387 */ /* 0x0001e20000100800 */
[--C-:B------:R-:W-:Y:S01]  /*2720*/  FADD.FTZ R21, R21, -R26.reuse ;  /* 0x8000001a15157221 */ /* 0x100fe20000010000 */
[--C-:B------:R-:W-:Y:S01]  /*2730*/  FADD.FTZ R25, R25, -R26.reuse ;  /* 0x8000001a19197221 */ /* 0x100fe20000010000 */
[C---:B------:R-:W-:Y:S01]  /*2740*/  FMUL.FTZ R60, R27.reuse, R60 ;  /* 0x0000003c1b3c7220 */ /* 0x040fe20000410000 */
[----:B------:R1:W-:Y:S01]  /*2750*/  STL [R1+0x4c], R5 ;  /* 0x00004c0501007387 */ /* 0x0003e20000100800 */
[C---:B------:R-:W-:Y:S01]  /*2760*/  FMUL.FTZ R57, R27.reuse, R57 ;  /* 0x000000391b397220 */ /* 0x040fe20000410000 */
[--C-:B------:R-:W-:Y:S01]  /*2770*/  FADD.FTZ R56, R56, -R26.reuse ;  /* 0x8000001a38387221 */ /* 0x100fe20000010000 */
[--C-:B------:R-:W-:Y:S01]  /*2780*/  FADD.FTZ R58, R58, -R26.reuse ;  /* 0x8000001a3a3a7221 */ /* 0x100fe20000010000 */
[----:B------:R2:W-:Y:S01]  /*2790*/  STL [R1+0x54], R0 ;  /* 0x0000540001007387 */ /* 0x0005e20000100800 */
[C---:B------:R-:W-:Y:S01]  /*27a0*/  FMUL.FTZ R21, R27.reuse, R21 ;  /* 0x000000151b157220 */ /* 0x040fe20000410000 */
[----:B0-----:R-:W-:Y:S01]  /*27b0*/  FMUL.FTZ R40, R27, R25 ;  /* 0x000000191b287220 */ /* 0x001fe20000410000 */
[--C-:B------:R-:W-:Y:S01]  /*27c0*/  FADD.FTZ R54, R54, -R26.reuse ;  /* 0x8000001a36367221 */ /* 0x100fe20000010000 */
[----:B------:R-:W-:Y:S01]  /*27d0*/  STL [R1+0x5c], R33 ;  /* 0x00005c2101007387 */ /* 0x000fe20000100800 */
[----:B------:R-:W-:Y:S01]  /*27e0*/  FADD.FTZ R51, R51, -R26 ;  /* 0x8000001a33337221 */ /* 0x000fe20000010000 */
[----:B-1----:R-:W-:Y:S01]  /*27f0*/  FFMA.FTZ R5, R35, R55, R12 ;  /* 0x0000003723057223 */ /* 0x002fe2000001000c */
[--C-:B------:R-:W-:Y:S01]  /*2800*/  FADD.FTZ R48, R48, -R26.reuse ;  /* 0x8000001a30307221 */ /* 0x100fe20000010000 */
[----:B------:R-:W3:Y:S01]  /*2810*/  LDL.LU R52, [R1+0x8] ;  /* 0x0000080001347983 */ /* 0x000ee20000300800 */
[----:B------:R-:W-:Y:S01]  /*2820*/  FADD.FTZ R45, R45, -R26 ;  /* 0x8000001a2d2d7221 */ /* 0x000fe20000010000 */
[----:B--2---:R-:W-:Y:S01]  /*2830*/  FFMA.FTZ R0, R35, R20, R12 ;  /* 0x0000001423007223 */ /* 0x004fe2000001000c */
[--C-:B------:R-:W-:Y:S01]  /*2840*/  FADD.FTZ R42, R42, -R26.reuse ;  /* 0x8000001a2a2a7221 */ /* 0x100fe20000010000 */
[----:B------:R-:W-:Y:S01]  /*2850*/  STL [R1+0x60], R5 ;  /* 0x0000600501007387 */ /* 0x000fe20000100800 */
[--C-:B------:R-:W-:Y:S01]  /*2860*/  FADD.FTZ R3, R3, -R26.reuse ;  /* 0x8000001a03037221 */ /* 0x100fe20000010000 */
[--C-:B------:R-:W-:Y:S01]  /*2870*/  FADD.FTZ R6, R6, -R26.reuse ;  /* 0x8000001a06067221 */ /* 0x100fe20000010000 */
[----:B------:R-:W-:Y:S01]  /*2880*/  FADD.FTZ R9, R9, -R26 ;  /* 0x8000001a09097221 */ /* 0x000fe20000010000 */
[----:B------:R-:W2:Y:S01]  /*2890*/  LDL.LU R46, [R1+0x4] ;  /* 0x00000400012e7983 */ /* 0x000ea20000300800 */
[C-C-:B------:R-:W-:Y:S01]  /*28a0*/  FFMA.FTZ R2, R35.reuse, R57, R12.reuse ;  /* 0x0000003923027223 */ /* 0x140fe2000001000c */
[----:B------:R-:W-:Y:S01]  /*28b0*/  FFMA.FTZ R32, R35, R32, R12 ;  /* 0x0000002023207223 */ /* 0x000fe2000001000c */
[----:B------:R-:W-:Y:S01]  /*28c0*/  FADD.FTZ R47, R47, -R26 ;  /* 0x8000001a2f2f7221 */ /* 0x000fe20000010000 */
[----:B------:R0:W-:Y:S01]  /*28d0*/  STL [R1+0x64], R0 ;  /* 0x0000640001007387 */ /* 0x0001e20000100800 */
[----:B------:R-:W1:Y:S03]  /*28e0*/  LDCU.64 UR6, c[0x0][0x380] ;  /* 0x00007000ff0677ac */ /* 0x000e660008000a00 */
[----:B------:R-:W4:Y:S01]  /*28f0*/  LDL.LU R43, [R1] ;  /* 0x00000000012b7983 */ /* 0x000f220000300800 */
[----:B------:R-:W-:Y:S01]  /*2900*/  FFMA.FTZ R20, R35, R24, R12 ;  /* 0x0000001823147223 */ /* 0x000fe2000001000c */
[C---:B------:R-:W-:Y:S01]  /*2910*/  FMUL.FTZ R24, R27.reuse, R13 ;  /* 0x0000000d1b187220 */ /* 0x040fe20000410000 */
[--C-:B------:R-:W-:Y:S01]  /*2920*/  FFMA.FTZ R25, R60, R28, R30.reuse ;  /* 0x0000001c3c197223 */ /* 0x100fe2000001001e */
[C---:B0-----:R-:W-:Y:S01]  /*2930*/  FMUL.FTZ R0, R27.reuse, R39 ;  /* 0x000000271b007220 */ /* 0x041fe20000410000 */
[C---:B------:R-:W-:Y:S01]  /*2940*/  FMUL.FTZ R39, R27.reuse, R17 ;  /* 0x000000111b277220 */ /* 0x040fe20000410000 */
[C-C-:B------:R-:W-:Y:S01]  /*2950*/  FFMA.FTZ R60, R28.reuse, R24, R30.reuse ;  /* 0x000000181c3c7223 */ /* 0x140fe2000001001e */
[C---:B------:R-:W-:Y:S01]  /*2960*/  FMUL.FTZ R56, R27.reuse, R56 ;  /* 0x000000381b387220 */ /* 0x040fe20000410000 */
[C-C-:B------:R-:W-:Y:S01]  /*2970*/  FFMA.FTZ R21, R28.reuse, R21, R30.reuse ;  /* 0x000000151c157223 */ /* 0x140fe2000001001e */
[C-C-:B------:R-:W-:Y:S01]  /*2980*/  FFMA.FTZ R24, R28.reuse, R39, R30.reuse ;  /* 0x000000271c187223 */ /* 0x140fe2000001001e */
        /* <DEDUP_REMOVED lines=9> */
[----:B------:R-:W-:Y:S01]  /*2a20*/  STL [R1+0x50], R24 ;  /* 0x0000501801007387 */ /* 0x000fe20000100800 */
        /* <DEDUP_REMOVED lines=11> */
[----:B------:R0:W-:Y:S01]  /*2ae0*/  STL [R1+0x58], R21 ;  /* 0x0000581501007387 */ /* 0x0001e20000100800 */
[----:B------:R-:W-:Y:S01]  /*2af0*/  FFMA.FTZ R28, R28, R40, R30 ;  /* 0x000000281c1c7223 */ /* 0x000fe2000001001e */
[----:B------:R-:W-:-:S02]  /*2b00*/  FADD.FTZ R55, R41, -R26 ;  /* 0x8000001a29377221 */ /* 0x000fc40000010000 */
[----:B------:R-:W4:Y:S01]  /*2b10*/  LDL.LU R56, [R1+0x20] ;  /* 0x0000200001387983 */ /* 0x000f220000300800 */
[--C-:B------:R-:W-:Y:S01]  /*2b20*/  FADD.FTZ R41, R4, -R26.reuse ;  /* 0x8000001a04297221 */ /* 0x100fe20000010000 */
[--C-:B------:R-:W-:Y:S02]  /*2b30*/  FADD.FTZ R42, R44, -R26.reuse ;  /* 0x8000001a2c2a7221 */ /* 0x100fe40000010000 */
[----:B------:R-:W4:Y:S01]  /*2b40*/  LDL.LU R57, [R1+0x38] ;  /* 0x0000380001397983 */ /* 0x000f220000300800 */
[--C-:B------:R-:W-:Y:S01]  /*2b50*/  FADD.FTZ R33, R53, -R26.reuse ;  /* 0x8000001a35217221 */ /* 0x100fe20000010000 */
[--C-:B------:R-:W-:Y:S02]  /*2b60*/  FADD.FTZ R44, R10, -R26.reuse ;  /* 0x8000001a0a2c7221 */ /* 0x100fe40000010000 */
[----:B------:R-:W4:Y:S01]  /*2b70*/  LDL.LU R48, [R1+0x3c] ;  /* 0x00003c0001307983 */ /* 0x000f220000300800 */
[--C-:B------:R-:W-:Y:S01]  /*2b80*/  FADD.FTZ R35, R50, -R26.reuse ;  /* 0x8000001a32237221 */ /* 0x100fe20000010000 */
[--C-:B0-----:R-:W-:Y:S01]  /*2b90*/  FADD.FTZ R21, R38, -R26.reuse ;  /* 0x8000001a26157221 */ /* 0x101fe20000010000 */
[C---:B------:R-:W-:Y:S01]  /*2ba0*/  FMUL.FTZ R38, R27.reuse, R47 ;  /* 0x0000002f1b267220 */ /* 0x040fe20000410000 */
[--C-:B------:R-:W-:Y:S01]  /*2bb0*/  FADD.FTZ R45, R14, -R26.reuse ;  /* 0x8000001a0e2d7221 */ /* 0x100fe20000010000 */
[----:B------:R-:W-:Y:S01]  /*2bc0*/  FMUL.FTZ R14, R27, R44 ;  /* 0x0000002c1b0e7220 */ /* 0x000fe20000410000 */
[--C-:B---3--:R-:W-:Y:S01]  /*2bd0*/  FADD.FTZ R30, R52, -R26.reuse ;  /* 0x8000001a341e7221 */ /* 0x108fe20000010000 */
[----:B--2---:R-:W-:-:S02]  /*2be0*/  FADD.FTZ R52, R46, -R26 ;  /* 0x8000001a2e347221 */ /* 0x004fc40000010000 */
[----:B------:R-:W2:Y:S04]  /*2bf0*/  LDL.LU R46, [R1+0x34] ;  /* 0x00003400012e7983 */ /* 0x000ea80000300800 */
[----:B------:R-:W3:Y:S01]  /*2c00*/  LDL.LU R58, [R1+0xc] ;  /* 0x00000c00013a7983 */ /* 0x000ee20000300800 */
[--C-:B----4-:R-:W-:Y:S01]  /*2c10*/  FADD.FTZ R34, R43, -R26.reuse ;  /* 0x8000001a2b227221 */ /* 0x110fe20000010000 */
[----:B------:R-:W-:Y:S02]  /*2c20*/  FADD.FTZ R43, R7, -R26 ;  /* 0x8000001a072b7221 */ /* 0x000fe40000010000 */
[----:B------:R-:W4:Y:S01]  /*2c30*/  LDL.LU R53, [R1+0x28] ;  /* 0x0000280001357983 */ /* 0x000f220000300800 */
[----:B------:R-:W-:-:S03]  /*2c40*/  FMUL.FTZ R7, R27, R41 ;  /* 0x000000291b077220 */ /* 0x000fc60000410000 */
[----:B------:R-:W4:Y:S01]  /*2c50*/  LDL.LU R50, [R1+0x10] ;  /* 0x0000100001327983 */ /* 0x000f220000300800 */
[----:B------:R-:W-:-:S03]  /*2c60*/  FMUL.FTZ R10, R27, R43 ;  /* 0x0000002b1b0a7220 */ /* 0x000fc60000410000 */
[----:B------:R-:W4:Y:S04]  /*2c70*/  LDL.LU R47, [R1+0x14] ;  /* 0x00001400012f7983 */ /* 0x000f280000300800 */
[----:B------:R-:W4:Y:S04]  /*2c80*/  LDL.LU R41, [R1+0x24] ;  /* 0x0000240001297983 */ /* 0x000f280000300800 */
[----:B------:R-:W4:Y:S04]  /*2c90*/  LDL.LU R43, [R1+0x2c] ;  /* 0x00002c00012b7983 */ /* 0x000f280000300800 */
[----:B------:R-:W4:Y:S01]  /*2ca0*/  LDL.LU R44, [R1+0x30] ;  /* 0x00003000012c7983 */ /* 0x000f220000300800 */
[--C-:B------:R-:W-:Y:S01]  /*2cb0*/  FADD.FTZ R24, R18, -R26.reuse ;  /* 0x8000001a12187221 */ /* 0x100fe20000010000 */
[--C-:B------:R-:W-:Y:S01]  /*2cc0*/  FADD.FTZ R39, R22, -R26.reuse ;  /* 0x8000001a16277221 */ /* 0x100fe20000010000 */
[----:B------:R-:W-:Y:S01]  /*2cd0*/  FADD.FTZ R40, R36, -R26 ;  /* 0x8000001a24287221 */ /* 0x000fe20000010000 */
[----:B------:R-:W-:Y:S01]  /*2ce0*/  FMUL.FTZ R4, R27, R21 ;  /* 0x000000151b047220 */ /* 0x000fe20000410000 */
[----:B------:R-:W-:-:S02]  /*2cf0*/  HADD2.F32 R36, -RZ, R29.H0_H0 ;  /* 0x2000001dff247230 */ /* 0x000fc40000004100 */
        /* <DEDUP_REMOVED lines=12> */
[----:B------:R-:W-:Y:S01]  /*2dc0*/  FMUL.FTZ R39, R27, R40 ;  /* 0x000000281b277220 */ /* 0x000fe20000410000 */
        /* <DEDUP_REMOVED lines=15> */
[----:B------:R0:W-:Y:S01]  /*2ec0*/  STL [R1+0x44], R24 ;  /* 0x0000441801007387 */ /* 0x0001e20000100800 */
[--C-:B------:R-:W-:Y:S01]  /*2ed0*/  FADD.FTZ R56, R56, -R26.reuse ;  /* 0x8000001a38387221 */ /* 0x100fe20000010000 */
[--C-:B------:R-:W-:Y:S01]  /*2ee0*/  FADD.FTZ R57, R57, -R26.reuse ;  /* 0x8000001a39397221 */ /* 0x100fe20000010000 */
[----:B------:R-:W-:Y:S01]  /*2ef0*/  FADD.FTZ R48, R48, -R26 ;  /* 0x8000001a30307221 */ /* 0x000fe20000010000 */
[----:B------:R-:W-:-:S02]  /*2f00*/  HADD2.F32 R29, -RZ, R29.H1_H1 ;  /* 0x3000001dff1d7230 */ /* 0x000fc40000004100 */
[C---:B------:R-:W-:Y:S01]  /*2f10*/  FMUL.FTZ R56, R27.reuse, R56 ;  /* 0x000000381b387220 */ /* 0x040fe20000410000 */
[----:B------:R-:W-:Y:S02]  /*2f20*/  HADD2.F32 R31, -RZ, R31.H1_H1 ;  /* 0x3000001fff1f7230 */ /* 0x000fe40000004100 */
[----:B------:R-:W-:-:S04]  /*2f30*/  FMUL.FTZ R48, R27, R48 ;  /* 0x000000301b307220 */ /* 0x000fc80000410000 */
[--C-:B------:R-:W-:Y:S01]  /*2f40*/  FFMA.FTZ R48, R29, R48, R31.reuse ;  /* 0x000000301d307223 */ /* 0x100fe2000001001f */
[--C-:B--2---:R-:W-:Y:S01]  /*2f50*/  FADD.FTZ R46, R46, -R26.reuse ;  /* 0x8000001a2e2e7221 */ /* 0x104fe20000010000 */
[--C-:B---3--:R-:W-:Y:S01]  /*2f60*/  FADD.FTZ R39, R58, -R26.reuse ;  /* 0x8000001a3a277221 */ /* 0x108fe20000010000 */
[--C-:B----4-:R-:W-:Y:S01]  /*2f70*/  FADD.FTZ R53, R53, -R26.reuse ;  /* 0x8000001a35357221 */ /* 0x110fe20000010000 */
        /* <DEDUP_REMOVED lines=39> */
[----:B------:R-:W-:-:S06]  /*31f0*/  FMUL.FTZ R26, R20, -1.4426950216293334961 ;  /* 0xbfb8aa3b141a7820 */ /* 0x000fcc0000410000 */
[----:B------:R-:W0:Y:S01]  /*3200*/  MUFU.EX2 R26, R26 ;  /* 0x0000001a001a7308 */ /* 0x000e220000000800 */
[----:B------:R-:W-:Y:S01]  /*3210*/  FMUL.FTZ R29, R28, -1.4426950216293334961 ;  /* 0xbfb8aa3b1c1d7820 */ /* 0x000fe20000410000 */
[----:B------:R-:W-:-:S06]  /*3220*/  FMUL.FTZ R37, R36, -1.4426950216293334961 ;  /* 0xbfb8aa3b24257820 */ /* 0x000fcc0000410000 */
[----:B------:R-:W2:Y:S08]  /*3230*/  MUFU.EX2 R29, R29 ;  /* 0x0000001d001d7308 */ /* 0x000eb00000000800 */
[----:B------:R-:W3:Y:S01]  /*3240*/  MUFU.EX2 R37, R37 ;  /* 0x0000002500257308 */ /* 0x000ee20000000800 */
[----:B0-----:R-:W-:-:S07]  /*3250*/  FADD.FTZ R26, R26, 1 ;  /* 0x3f8000001a1a7421 */ /* 0x001fce0000010000 */
[----:B------:R-:W0:Y:S01]  /*3260*/  MUFU.RCP R26, R26 ;  /* 0x0000001a001a7308 */ /* 0x000e220000001000 */
[----:B--2---:R-:W-:Y:S01]  /*3270*/  FADD.FTZ R29, R29, 1 ;  /* 0x3f8000001d1d7421 */ /* 0x004fe20000010000 */
[----:B------:R-:W-:Y:S01]  /*3280*/  FMUL.FTZ R41, R31, -1.4426950216293334961 ;  /* 0xbfb8aa3b1f297820 */ /* 0x000fe20000410000 */
[----:B---3--:R-:W-:-:S05]  /*3290*/  FADD.FTZ R37, R37, 1 ;  /* 0x3f80000025257421 */ /* 0x008fca0000010000 */
[----:B------:R-:W2:Y:S01]  /*32a0*/  MUFU.RCP R29, R29 ;  /* 0x0000001d001d7308 */ /* 0x000ea20000001000 */
[----:B0-----:R-:W-:-:S07]  /*32b0*/  FMUL.FTZ R20, R20, R26 ;  /* 0x0000001a14147220 */ /* 0x001fce0000410000 */
[----:B------:R0:W3:Y:S01]  /*32c0*/  MUFU.RCP R44, R37 ;  /* 0x00000025002c7308 */ /* 0x0000e20000001000 */
[----:B------:R-:W-:Y:S01]  /*32d0*/  FMUL.FTZ R26, R25, -1.4426950216293334961 ;  /* 0xbfb8aa3b191a7820 */ /* 0x000fe20000410000 */
[----:B0-----:R-:W-:-:S06]  /*32e0*/  FMUL.FTZ R37, R16, -1.4426950216293334961 ;  /* 0xbfb8aa3b10257820 */ /* 0x001fcc0000410000 */
[----:B------:R-:W0:Y:S08]  /*32f0*/  MUFU.EX2 R41, R41 ;  /* 0x0000002900297308 */ /* 0x000e300000000800 */
[----:B------:R-:W-:Y:S08]  /*3300*/  MUFU.EX2 R37, R37 ;  /* 0x0000002500257308 */ /* 0x000ff00000000800 */
[----:B------:R-:W4:Y:S01]  /*3310*/  MUFU.EX2 R26, R26 ;  /* 0x0000001a001a7308 */ /* 0x000f220000000800 */
[----:B------:R2:W-:Y:S02]  /*3320*/  STL [R1+0x14], R20 ;  /* 0x0000141401007387 */ /* 0x0005e40000100800 */
[----:B--2---:R-:W-:Y:S01]  /*3330*/  FMUL.FTZ R20, R28, R29 ;  /* 0x0000001d1c147220 */ /* 0x004fe20000410000 */
[----:B---3--:R-:W-:Y:S01]  /*3340*/  FMUL.FTZ R28, R36, R44 ;  /* 0x0000002c241c7220 */ /* 0x008fe20000410000 */
[----:B0-----:R-:W-:-:S03]  /*3350*/  FADD.FTZ R36, R41, 1 ;  /* 0x3f80000029247421 */ /* 0x001fc60000010000 */
[----:B------:R-:W-:Y:S01]  /*3360*/  STL [R1+0x10], R20 ;  /* 0x0000101401007387 */ /* 0x000fe20000100800 */
[----:B----4-:R-:W-:-:S03]  /*3370*/  FADD.FTZ R26, R26, 1 ;  /* 0x3f8000001a1a7421 */ /* 0x010fc60000010000 */
[----:B------:R0:W-:Y:S01]  /*3380*/  STL [R1+0xc], R28 ;  /* 0x00000c1c01007387 */ /* 0x0001e20000100800 */
[----:B------:R-:W2:Y:S01]  /*3390*/  MUFU.RCP R36, R36 ;  /* 0x0000002400247308 */ /* 0x000ea20000001000 */
[----:B0-----:R-:W-:-:S07]  /*33a0*/  FADD.FTZ R28, R37, 1 ;  /* 0x3f800000251c7421 */ /* 0x001fce0000010000 */
[----:B------:R-:W0:Y:S08]  /*33b0*/  MUFU.RCP R26, R26 ;  /* 0x0000001a001a7308 */ /* 0x000e300000001000 */
[----:B------:R-:W3:Y:S01]  /*33c0*/  MUFU.RCP R28, R28 ;  /* 0x0000001c001c7308 */ /* 0x000ee20000001000 */
[----:B--2---:R-:W-:-:S05]  /*33d0*/  FMUL.FTZ R36, R31, R36 ;  /* 0x000000241f247220 */ /* 0x004fca0000410000 */
[----:B------:R2:W-:Y:S01]  /*33e0*/  STL [R1+0x8], R36 ;  /* 0x0000082401007387 */ /* 0x0005e20000100800 */
[----:B0-----:R-:W-:Y:S01]  /*33f0*/  FMUL.FTZ R26, R25, R26 ;  /* 0x0000001a191a7220 */ /* 0x001fe20000410000 */
[----:B---3--:R-:W-:-:S05]  /*3400*/  FMUL.FTZ R28, R16, R28 ;  /* 0x0000001c101c7220 */ /* 0x008fca0000410000 */
[----:B------:R-:W-:Y:S04]  /*3410*/  STL [R1+0x84], R28 ;  /* 0x0000841c01007387 */ /* 0x000fe80000100800 */
[----:B------:R-:W-:Y:S04]  /*3420*/  STL [R1+0x88], R26 ;  /* 0x0000881a01007387 */ /* 0x000fe80000100800 */
[----:B------:R-:W3:Y:S01]  /*3430*/  LDL.LU R57, [R1+0x18] ;  /* 0x0000180001397983 */ /* 0x000ee20000300800 */
[----:B------:R-:W-:Y:S01]  /*3440*/  FMUL.FTZ R29, R30, -1.4426950216293334961 ;  /* 0xbfb8aa3b1e1d7820 */ /* 0x000fe20000410000 */
[----:B------:R-:W-:Y:S01]  /*3450*/  FMUL.FTZ R20, R27, -1.4426950216293334961 ;  /* 0xbfb8aa3b1b147820 */ /* 0x000fe20000410000 */
[----:B------:R-:W-:Y:S01]  /*3460*/  FMUL.FTZ R25, R52, -1.4426950216293334961 ;  /* 0xbfb8aa3b34197820 */ /* 0x000fe20000410000 */
[----:B------:R-:W-:Y:S01]  /*3470*/  FMUL.FTZ R31, R8, -1.4426950216293334961 ;  /* 0xbfb8aa3b081f7820 */ /* 0x000fe20000410000 */
[----:B--2---:R-:W-:Y:S01]  /*3480*/  FMUL.FTZ R36, R54, -1.4426950216293334961 ;  /* 0xbfb8aa3b36247820 */ /* 0x004fe20000410000 */
[----:B------:R-:W-:Y:S01]  /*3490*/  FMUL.FTZ R16, R53, -1.4426950216293334961 ;  /* 0xbfb8aa3b35107820 */ /* 0x000fe20000410000 */
[----:B------:R-:W0:Y:S01]  /*34a0*/  MUFU.EX2 R29, R29 ;  /* 0x0000001d001d7308 */ /* 0x000e220000000800 */
[----:B------:R-:W2:Y:S07]  /*34b0*/  LDL.LU R58, [R1+0x1c] ;  /* 0x00001c00013a7983 */ /* 0x000eae0000300800 */
[----:B------:R-:W4:Y:S01]  /*34c0*/  MUFU.EX2 R20, R20 ;  /* 0x0000001400147308 */ /* 0x000f220000000800 */
[----:B0-----:R-:W-:-:S07]  /*34d0*/  FADD.FTZ R29, R29, 1 ;  /* 0x3f8000001d1d7421 */ /* 0x001fce0000010000 */
[----:B------:R-:W0:Y:S01]  /*34e0*/  MUFU.EX2 R25, R25 ;  /* 0x0000001900197308 */ /* 0x000e220000000800 */
[----:B----4-:R-:W-:-:S07]  /*34f0*/  FADD.FTZ R20, R20, 1 ;  /* 0x3f80000014147421 */ /* 0x010fce0000010000 */
[----:B------:R-:W4:Y:S08]  /*3500*/  MUFU.RCP R29, R29 ;  /* 0x0000001d001d7308 */ /* 0x000f300000001000 */
[----:B------:R-:W-:Y:S08]  /*3510*/  MUFU.RCP R20, R20 ;  /* 0x0000001400147308 */ /* 0x000ff00000001000 */
[----:B------:R-:W1:Y:S01]  /*3520*/  MUFU.EX2 R31, R31 ;  /* 0x0000001f001f7308 */ /* 0x000e620000000800 */
[----:B0-----:R-:W-:-:S07]  /*3530*/  FADD.FTZ R25, R25, 1 ;  /* 0x3f80000019197421 */ /* 0x001fce0000010000 */
[----:B------:R-:W0:Y:S01]  /*3540*/  MUFU.EX2 R36, R36 ;  /* 0x0000002400247308 */ /* 0x000e220000000800 */
[----:B----4-:R-:W-:-:S07]  /*3550*/  FMUL.FTZ R29, R30, R29 ;  /* 0x0000001d1e1d7220 */ /* 0x010fce0000410000 */
[----:B------:R4:W-:Y:S01]  /*3560*/  MUFU.RCP R30, R25 ;  /* 0x00000019001e7308 */ /* 0x0009e20000001000 */
[----:B-1----:R-:W-:Y:S01]  /*3570*/  FADD.FTZ R31, R31, 1 ;  /* 0x3f8000001f1f7421 */ /* 0x002fe20000010000 */
[----:B----4-:R-:W-:Y:S01]  /*3580*/  FMUL.FTZ R25, R27, R20 ;  /* 0x000000141b197220 */ /* 0x010fe20000410000 */
[----:B------:R-:W-:-:S05]  /*3590*/  FMUL.FTZ R27, R51, -1.4426950216293334961 ;  /* 0xbfb8aa3b331b7820 */ /* 0x000fca0000410000 */
[----:B------:R-:W1:Y:S08]  /*35a0*/  MUFU.EX2 R16, R16 ;  /* 0x0000001000107308 */ /* 0x000e700000000800 */
[----:B------:R0:W-:Y:S08]  /*35b0*/  MUFU.RCP R37, R31 ;  /* 0x0000001f00257308 */ /* 0x0001f00000001000 */
[----:B------:R-:W4:Y:S01]  /*35c0*/  MUFU.EX2 R27, R27 ;  /* 0x0000001b001b7308 */ /* 0x000f220000000800 */
[----:B0-----:R-:W-:-:S07]  /*35d0*/  FADD.FTZ R31, R36, 1 ;  /* 0x3f800000241f7421 */ /* 0x001fce0000010000 */
[----:B------:R-:W0:Y:S01]  /*35e0*/  MUFU.RCP R31, R31 ;  /* 0x0000001f001f7308 */ /* 0x000e220000001000 */
[----:B-1----:R-:W-:Y:S01]  /*35f0*/  FADD.FTZ R16, R16, 1 ;  /* 0x3f80000010107421 */ /* 0x002fe20000010000 */
[----:B------:R-:W-:Y:S01]  /*3600*/  FMUL.FTZ R20, R2, -1.4426950216293334961 ;  /* 0xbfb8aa3b02147820 */ /* 0x000fe20000410000 */
[----:B----4-:R-:W-:-:S05]  /*3610*/  FADD.FTZ R27, R27, 1 ;  /* 0x3f8000001b1b7421 */ /* 0x010fca0000010000 */
[----:B------:R-:W1:Y:S01]  /*3620*/  MUFU.RCP R16, R16 ;  /* 0x0000001000107308 */ /* 0x000e620000001000 */
[----:B0-----:R-:W-:-:S07]  /*3630*/  FMUL.FTZ R54, R54, R31 ;  /* 0x0000001f36367220 */ /* 0x001fce0000410000 */
[----:B------:R-:W0:Y:S01]  /*3640*/  MUFU.RCP R27, R27 ;  /* 0x0000001b001b7308 */ /* 0x000e220000001000 */
[----:B------:R-:W-:Y:S01]  /*3650*/  FMUL.FTZ R31, R34, -1.4426950216293334961 ;  /* 0xbfb8aa3b221f7820 */ /* 0x000fe20000410000 */
[----:B------:R-:W-:-:S06]  /*3660*/  FMUL.FTZ R8, R8, R37 ;  /* 0x0000002508087220 */ /* 0x000fcc0000410000 */
[----:B------:R-:W4:Y:S01]  /*3670*/  MUFU.EX2 R20, R20 ;  /* 0x0000001400147308 */ /* 0x000f220000000800 */
[----:B------:R0:W-:Y:S01]  /*3680*/  STL [R1+0x4], R8 ;  /* 0x0000040801007387 */ /* 0x0001e20000100800 */
[----:B-1----:R-:W-:-:S06]  /*3690*/  FMUL.FTZ R53, R53, R16 ;  /* 0x0000001035357220 */ /* 0x002fcc0000410000 */
[----:B------:R-:W1:Y:S01]  /*36a0*/  MUFU.EX2 R31, R31 ;  /* 0x0000001f001f7308 */ /* 0x000e620000000800 */
[----:B------:R-:W-:Y:S01]  /*36b0*/  FMUL.FTZ R16, R32, -1.4426950216293334961 ;  /* 0xbfb8aa3b20107820 */ /* 0x000fe20000410000 */
[----:B0-----:R-:W-:Y:S01]  /*36c0*/  FMUL.FTZ R8, R50, -1.4426950216293334961 ;  /* 0xbfb8aa3b32087820 */ /* 0x001fe20000410000 */
[----:B------:R-:W-:Y:S01]  /*36d0*/  FMUL.FTZ R51, R51, R27 ;  /* 0x0000001b33337220 */ /* 0x000fe20000410000 */
[----:B------:R-:W-:Y:S01]  /*36e0*/  FMUL.FTZ R27, R33, -1.4426950216293334961 ;  /* 0xbfb8aa3b211b7820 */ /* 0x000fe20000410000 */
[----:B------:R-:W-:-:S03]  /*36f0*/  FMUL.FTZ R52, R52, R30 ;  /* 0x0000001e34347220 */ /* 0x000fc60000410000 */
[----:B------:R-:W-:Y:S01]  /*3700*/  MUFU.EX2 R16, R16 ;  /* 0x0000001000107308 */ /* 0x000fe20000000800 */
[----:B----4-:R-:W-:-:S07]  /*3710*/  FADD.FTZ R20, R20, 1 ;  /* 0x3f80000014147421 */ /* 0x010fce0000010000 */
[----:B------:R-:W0:Y:S01]  /*3720*/  MUFU.EX2 R8, R8 ;  /* 0x0000000800087308 */ /* 0x000e220000000800 */
[----:B-1----:R-:W-:-:S07]  /*3730*/  FADD.FTZ R31, R31, 1 ;  /* 0x3f8000001f1f7421 */ /* 0x002fce0000010000 */
[----:B------:R1:W-:Y:S08]  /*3740*/  MUFU.RCP R30, R20 ;  /* 0x00000014001e7308 */ /* 0x0003f00000001000 */
[----:B------:R-:W-:Y:S01]  /*3750*/  MUFU.EX2 R27, R27 ;  /* 0x0000001b001b7308 */ /* 0x000fe20000000800 */
[----:B-1----:R-:W-:Y:S01]  /*3760*/  FMUL.FTZ R20, R49, -1.4426950216293334961 ;  /* 0xbfb8aa3b31147820 */ /* 0x002fe20000410000 */
[----:B0-----:R-:W-:-:S06]  /*3770*/  FADD.FTZ R8, R8, 1 ;  /* 0x3f80000008087421 */ /* 0x001fcc0000010000 */
[----:B------:R-:W0:Y:S01]  /*3780*/  MUFU.RCP R31, R31 ;  /* 0x0000001f001f7308 */ /* 0x000e220000001000 */
[----:B------:R-:W-:-:S07]  /*3790*/  FADD.FTZ R16, R16, 1 ;  /* 0x3f80000010107421 */ /* 0x000fce0000010000 */
[----:B------:R-:W1:Y:S08]  /*37a0*/  MUFU.EX2 R20, R20 ;  /* 0x0000001400147308 */ /* 0x000e700000000800 */
[----:B------:R4:W-:Y:S01]  /*37b0*/  MUFU.RCP R37, R8 ;  /* 0x0000000800257308 */ /* 0x0009e20000001000 */
[----:B0-----:R-:W-:-:S07]  /*37c0*/  FMUL.FTZ R31, R34, R31 ;  /* 0x0000001f221f7220 */ /* 0x001fce0000410000 */
[----:B------:R0:W-:Y:S01]  /*37d0*/  MUFU.RCP R36, R16 ;  /* 0x0000001000247308 */ /* 0x0001e20000001000 */
[----:B----4-:R-:W-:Y:S01]  /*37e0*/  FADD.FTZ R8, R27, 1 ;  /* 0x3f8000001b087421 */ /* 0x010fe20000010000 */
[----:B-1----:R-:W-:Y:S01]  /*37f0*/  FADD.FTZ R20, R20, 1 ;  /* 0x3f80000014147421 */ /* 0x002fe20000010000 */
[----:B0-----:R-:W-:-:S05]  /*3800*/  FMUL.FTZ R16, R59, -1.4426950216293334961 ;  /* 0xbfb8aa3b3b107820 */ /* 0x001fca0000410000 */
[----:B------:R-:W0:Y:S01]  /*3810*/  MUFU.RCP R8, R8 ;  /* 0x0000000800087308 */ /* 0x000e220000001000 */
[----:B------:R-:W-:Y:S07]  /*3820*/  STL [R1+0x7c], R54 ;  /* 0x00007c3601007387 */ /* 0x000fee0000100800 */
[----:B------:R-:W1:Y:S01]  /*3830*/  MUFU.EX2 R16, R16 ;  /* 0x0000001000107308 */ /* 0x000e620000000800 */
[----:B------:R-:W-:Y:S04]  /*3840*/  STL [R1+0x80], R31 ;  /* 0x0000801f01007387 */ /* 0x000fe80000100800 */
[----:B------:R-:W4:Y:S03]  /*3850*/  LDL.LU R56, [R1+0x40] ;  /* 0x0000400001387983 */ /* 0x000f260000300800 */
[----:B------:R-:W1:Y:S01]  /*3860*/  MUFU.RCP R34, R20 ;  /* 0x0000001400227308 */ /* 0x000e620000001000 */
[----:B------:R-:W-:Y:S01]  /*3870*/  FMUL.FTZ R30, R2, R30 ;  /* 0x0000001e021e7220 */ /* 0x000fe20000410000 */
[----:B------:R-:W-:Y:S01]  /*3880*/  FMUL.FTZ R2, R48, -1.4426950216293334961 ;  /* 0xbfb8aa3b30027820 */ /* 0x000fe20000410000 */
[----:B0-----:R-:W-:Y:S01]  /*3890*/  FMUL.FTZ R33, R33, R8 ;  /* 0x0000000821217220 */ /* 0x001fe20000410000 */
[----:B------:R-:W-:Y:S01]  /*38a0*/  FMUL.FTZ R8, R46, -1.4426950216293334961 ;  /* 0xbfb8aa3b2e087820 */ /* 0x000fe20000410000 */
[----:B------:R-:W-:Y:S01]  /*38b0*/  FMUL.FTZ R27, R35, -1.4426950216293334961 ;  /* 0xbfb8aa3b231b7820 */ /* 0x000fe20000410000 */
[----:B-1----:R-:W-:-:S02]  /*38c0*/  FADD.FTZ R16, R16, 1 ;  /* 0x3f80000010107421 */ /* 0x002fc40000010000 */
[----:B------:R-:W0:Y:S01]  /*38d0*/  MUFU.EX2 R2, R2 ;  /* 0x0000000200027308 */ /* 0x000e220000000800 */
[----:B------:R-:W-:-:S07]  /*38e0*/  FMUL.FTZ R49, R49, R34 ;  /* 0x0000002231317220 */ /* 0x000fce0000410000 */
[----:B------:R1:W-:Y:S08]  /*38f0*/  MUFU.RCP R34, R16 ;  /* 0x0000001000227308 */ /* 0x0003f00000001000 */
[----:B------:R-:W0:Y:S01]  /*3900*/  MUFU.EX2 R8, R8 ;  /* 0x0000000800087308 */ /* 0x000e220000000800 */
[----:B-1----:R-:W-:-:S07]  /*3910*/  FMUL.FTZ R16, R61, -1.4426950216293334961 ;  /* 0xbfb8aa3b3d107820 */ /* 0x002fce0000410000 */
[----:B------:R-:W1:Y:S08]  /*3920*/  MUFU.EX2 R27, R27 ;  /* 0x0000001b001b7308 */ /* 0x000e700000000800 */
[----:B------:R-:W3:Y:S01]  /*3930*/  MUFU.EX2 R16, R16 ;  /* 0x0000001000107308 */ /* 0x000ee20000000800 */
[----:B0-----:R-:W-:Y:S01]  /*3940*/  FADD.FTZ R2, R2, 1 ;  /* 0x3f80000002027421 */ /* 0x001fe20000010000 */
[----:B------:R-:W-:Y:S01]  /*3950*/  FADD.FTZ R8, R8, 1 ;  /* 0x3f80000008087421 */ /* 0x000fe20000010000 */
[----:B------:R-:W-:-:S05]  /*3960*/  FMUL.FTZ R32, R32, R36 ;  /* 0x0000002420207220 */ /* 0x000fca0000410000 */
[----:B------:R1:W-:Y:S02]  /*3970*/  MUFU.RCP R36, R2 ;  /* 0x0000000200247308 */ /* 0x0003e40000001000 */
[----:B-1----:R-:W-:-:S06]  /*3980*/  FADD.FTZ R2, R27, 1 ;  /* 0x3f8000001b027421 */ /* 0x002fcc0000010000 */
[----:B------:R3:W-:Y:S02]  /*3990*/  MUFU.RCP R27, R8 ;  /* 0x00000008001b7308 */ /* 0x0007e40000001000 */
[----:B---3--:R-:W-:Y:S01]  /*39a0*/  FADD.FTZ R8, R16, 1 ;  /* 0x3f80000010087421 */ /* 0x008fe20000010000 */
[----:B------:R-:W-:-:S05]  /*39b0*/  FMUL.FTZ R16, R57, -1.4426950216293334961 ;  /* 0xbfb8aa3b39107820 */ /* 0x000fca0000410000 */
[----:B------:R-:W0:Y:S08]  /*39c0*/  MUFU.RCP R8, R8 ;  /* 0x0000000800087308 */ /* 0x000e300000001000 */
[----:B------:R-:W1:Y:S01]  /*39d0*/  MUFU.EX2 R16, R16 ;  /* 0x0000001000107308 */ /* 0x000e620000000800 */
[----:B0-----:R-:W-:Y:S01]  /*39e0*/  FMUL.FTZ R8, R61, R8 ;  /* 0x000000083d087220 */ /* 0x001fe20000410000 */
[----:B-1----:R-:W-:-:S06]  /*39f0*/  FADD.FTZ R16, R16, 1 ;  /* 0x3f80000010107421 */ /* 0x002fcc0000010000 */
[----:B------:R-:W0:Y:S01]  /*3a00*/  MUFU.RCP R61, R16 ;  /* 0x00000010003d7308 */ /* 0x000e220000001000 */
[----:B------:R1:W-:Y:S04]  /*3a10*/  STL [R1], R8 ;  /* 0x0000000801007387 */ /* 0x0003e80000100800 */
[----:B------:R-:W3:Y:S01]  /*3a20*/  LDL.LU R28, [R1+0x48] ;  /* 0x00004800011c7983 */ /* 0x000ee20000300800 */
[----:B0-----:R-:W-:-:S03]  /*3a30*/  FMUL.FTZ R61, R57, R61 ;  /* 0x0000003d393d7220 */ /* 0x001fc60000410000 */
[----:B------:R-:W3:Y:S01]  /*3a40*/  LDL.LU R57, [R1+0x4c] ;  /* 0x00004c0001397983 */ /* 0x000ee20000300800 */
[----:B------:R-:W-:-:S06]  /*3a50*/  FMUL.FTZ R20, R17, -1.4426950216293334961 ;  /* 0xbfb8aa3b11147820 */ /* 0x000fcc0000410000 */
[----:B------:R-:W0:Y:S02]  /*3a60*/  MUFU.EX2 R20, R20 ;  /* 0x0000001400147308 */ /* 0x000e240000000800 */
[----:B0-----:R-:W-:-:S06]  /*3a70*/  FADD.FTZ R20, R20, 1 ;  /* 0x3f80000014147421 */ /* 0x001fcc0000010000 */
[----:B------:R0:W2:Y:S02]  /*3a80*/  MUFU.RCP R47, R20 ;  /* 0x00000014002f7308 */ /* 0x0000a40000001000 */
[----:B0-----:R-:W-:Y:S01]  /*3a90*/  FMUL.FTZ R20, R12, -1.4426950216293334961 ;  /* 0xbfb8aa3b0c147820 */ /* 0x001fe20000410000 */
[----:B--2---:R-:W-:Y:S01]  /*3aa0*/  FMUL.FTZ R47, R17, R47 ;  /* 0x0000002f112f7220 */ /* 0x004fe20000410000 */
[----:B------:R-:W-:-:S04]  /*3ab0*/  FMUL.FTZ R17, R38, -1.4426950216293334961 ;  /* 0xbfb8aa3b26117820 */ /* 0x000fc80000410000 */
[----:B------:R-:W0:Y:S08]  /*3ac0*/  MUFU.EX2 R20, R20 ;  /* 0x0000001400147308 */ /* 0x000e300000000800 */
[----:B------:R-:W2:Y:S01]  /*3ad0*/  MUFU.EX2 R17, R17 ;  /* 0x0000001100117308 */ /* 0x000ea20000000800 */
[----:B------:R-:W-:Y:S01]  /*3ae0*/  FMUL.FTZ R50, R50, R37 ;  /* 0x0000002532327220 */ /* 0x000fe20000410000 */
[----:B------:R-:W-:-:S06]  /*3af0*/  FMUL.FTZ R48, R48, R36 ;  /* 0x0000002430307220 */ /* 0x000fcc0000410000 */
[----:B------:R-:W1:Y:S01]  /*3b00*/  MUFU.RCP R2, R2 ;  /* 0x0000000200027308 */ /* 0x000e620000001000 */
[----:B0-----:R-:W-:Y:S01]  /*3b10*/  FADD.FTZ R20, R20, 1 ;  /* 0x3f80000014147421 */ /* 0x001fe20000010000 */
[----:B--2---:R-:W-:-:S06]  /*3b20*/  FADD.FTZ R17, R17, 1 ;  /* 0x3f80000011117421 */ /* 0x004fcc0000010000 */
[----:B------:R-:W0:Y:S08]  /*3b30*/  MUFU.RCP R36, R20 ;  /* 0x0000001400247308 */ /* 0x000e300000001000 */
[----:B------:R2:W-:Y:S02]  /*3b40*/  MUFU.RCP R37, R17 ;  /* 0x0000001100257308 */ /* 0x0005e40000001000 */
[----:B--2---:R-:W-:-:S06]  /*3b50*/  FMUL.FTZ R17, R6, -1.4426950216293334961 ;  /* 0xbfb8aa3b06117820 */ /* 0x004fcc0000410000 */
[----:B------:R-:W2:Y:S01]  /*3b60*/  MUFU.EX2 R17, R17 ;  /* 0x0000001100117308 */ /* 0x000ea20000000800 */
[----:B-1----:R-:W-:Y:S01]  /*3b70*/  FMUL.FTZ R35, R35, R2 ;  /* 0x0000000223237220 */ /* 0x002fe20000410000 */
[----:B------:R-:W-:Y:S01]  /*3b80*/  FMUL.FTZ R2, R45, -1.4426950216293334961 ;  /* 0xbfb8aa3b2d027820 */ /* 0x000fe20000410000 */
[----:B0-----:R-:W-:Y:S01]  /*3b90*/  FMUL.FTZ R36, R12, R36 ;  /* 0x000000240c247220 */ /* 0x001fe20000410000 */
[----:B------:R-:W-:-:S04]  /*3ba0*/  FMUL.FTZ R12, R42, -1.4426950216293334961 ;  /* 0xbfb8aa3b2a0c7820 */ /* 0x000fc80000410000 */
[----:B------:R-:W0:Y:S01]  /*3bb0*/  MUFU.EX2 R2, R2 ;  /* 0x0000000200027308 */ /* 0x000e220000000800 */
[----:B--2---:R-:W-:-:S07]  /*3bc0*/  FADD.FTZ R17, R17, 1 ;  /* 0x3f80000011117421 */ /* 0x004fce0000010000 */
[----:B------:R-:W1:Y:S08]  /*3bd0*/  MUFU.EX2 R12, R12 ;  /* 0x0000000c000c7308 */ /* 0x000e700000000800 */
[----:B------:R-:W2:Y:S01]  /*3be0*/  MUFU.RCP R44, R17 ;  /* 0x00000011002c7308 */ /* 0x000ea20000001000 */
[----:B0-----:R-:W-:-:S07]  /*3bf0*/  FADD.FTZ R2, R2, 1 ;  /* 0x3f80000002027421 */ /* 0x001fce0000010000 */
[----:B------:R1:W-:Y:S02]  /*3c00*/  MUFU.RCP R20, R2 ;  /* 0x0000000200147308 */ /* 0x0003e40000001000 */
[----:B-1----:R-:W-:Y:S01]  /*3c10*/  FADD.FTZ R2, R12, 1 ;  /* 0x3f8000000c027421 */ /* 0x002fe20000010000 */
[----:B------:R-:W-:Y:S01]  /*3c20*/  FMUL.FTZ R12, R58, -1.4426950216293334961 ;  /* 0xbfb8aa3b3a0c7820 */ /* 0x000fe20000410000 */
[----:B--2---:R-:W-:Y:S01]  /*3c30*/  FMUL.FTZ R44, R6, R44 ;  /* 0x0000002c062c7220 */ /* 0x004fe20000410000 */
[----:B------:R-:W-:-:S04]  /*3c40*/  FMUL.FTZ R6, R55, -1.4426950216293334961 ;  /* 0xbfb8aa3b37067820 */ /* 0x000fc80000410000 */
[----:B------:R-:W0:Y:S08]  /*3c50*/  MUFU.EX2 R12, R12 ;  /* 0x0000000c000c7308 */ /* 0x000e300000000800 */
[----:B------:R-:W1:Y:S01]  /*3c60*/  MUFU.EX2 R6, R6 ;  /* 0x0000000600067308 */ /* 0x000e620000000800 */
[----:B------:R-:W-:Y:S01]  /*3c70*/  FMUL.FTZ R8, R43, -1.4426950216293334961 ;  /* 0xbfb8aa3b2b087820 */ /* 0x000fe20000410000 */
[----:B------:R-:W-:Y:S01]  /*3c80*/  FMUL.FTZ R16, R3, -1.4426950216293334961 ;  /* 0xbfb8aa3b03107820 */ /* 0x000fe20000410000 */
[----:B------:R-:W-:Y:S01]  /*3c90*/  FMUL.FTZ R34, R59, R34 ;  /* 0x000000223b227220 */ /* 0x000fe20000410000 */
[----:B0-----:R-:W-:-:S04]  /*3ca0*/  FADD.FTZ R12, R12, 1 ;  /* 0x3f8000000c0c7421 */ /* 0x001fc80000010000 */
[----:B------:R-:W0:Y:S01]  /*3cb0*/  MUFU.EX2 R8, R8 ;  /* 0x0000000800087308 */ /* 0x000e220000000800 */
[----:B-1----:R-:W-:-:S07]  /*3cc0*/  FADD.FTZ R6, R6, 1 ;  /* 0x3f80000006067421 */ /* 0x002fce0000010000 */
[----:B------:R-:W-:Y:S08]  /*3cd0*/  MUFU.RCP R59, R12 ;  /* 0x0000000c003b7308 */ /* 0x000ff00000001000 */
[----:B------:R4:W-:Y:S08]  /*3ce0*/  MUFU.RCP R12, R6 ;  /* 0x00000006000c7308 */ /* 0x0009f00000001000 */
[----:B------:R-:W1:Y:S01]  /*3cf0*/  MUFU.EX2 R16, R16 ;  /* 0x0000001000107308 */ /* 0x000e620000000800 */
[----:B----4-:R-:W-:-:S07]  /*3d00*/  FMUL.FTZ R6, R56, -1.4426950216293334961 ;  /* 0xbfb8aa3b38067820 */ /* 0x010fce0000410000 */
[----:B------:R-:W2:Y:S01]  /*3d10*/  MUFU.EX2 R6, R6 ;  /* 0x0000000600067308 */ /* 0x000ea20000000800 */
[----:B0-----:R-:W-:-:S07]  /*3d20*/  FADD.FTZ R8, R8, 1 ;  /* 0x3f80000008087421 */ /* 0x001fce0000010000 */
[----:B------:R-:W0:Y:S01]  /*3d30*/  MUFU.RCP R2, R2 ;  /* 0x0000000200027308 */ /* 0x000e220000001000 */
[----:B-1----:R-:W-:Y:S01]  /*3d40*/  FADD.FTZ R16, R16, 1 ;  /* 0x3f80000010107421 */ /* 0x002fe20000010000 */
[----:B------:R-:W-:-:S06]  /*3d50*/  FMUL.FTZ R59, R58, R59 ;  /* 0x0000003b3a3b7220 */ /* 0x000fcc0000410000 */
[----:B------:R-:W1:Y:S01]  /*3d60*/  MUFU.RCP R8, R8 ;  /* 0x0000000800087308 */ /* 0x000e620000001000 */
[----:B--2---:R-:W-:-:S07]  /*3d70*/  FADD.FTZ R6, R6, 1 ;  /* 0x3f80000006067421 */ /* 0x004fce0000010000 */
[----:B------:R-:W2:Y:S01]  /*3d80*/  MUFU.RCP R41, R16 ;  /* 0x0000001000297308 */ /* 0x000ea20000001000 */
[----:B0-----:R-:W-:-:S07]  /*3d90*/  FMUL.FTZ R42, R42, R2 ;  /* 0x000000022a2a7220 */ /* 0x001fce0000410000 */
[----:B------:R-:W0:Y:S01]  /*3da0*/  MUFU.RCP R58, R6 ;  /* 0x00000006003a7308 */ /* 0x000e220000001000 */
[----:B------:R-:W-:Y:S01]  /*3db0*/  FMUL.FTZ R2, R40, -1.4426950216293334961 ;  /* 0xbfb8aa3b28027820 */ /* 0x000fe20000410000 */
[----:B-1----:R-:W-:Y:S01]  /*3dc0*/  FMUL.FTZ R43, R43, R8 ;  /* 0x000000082b2b7220 */ /* 0x002fe20000410000 */
[----:B------:R-:W-:Y:S01]  /*3dd0*/  FMUL.FTZ R8, R0, -1.4426950216293334961 ;  /* 0xbfb8aa3b00087820 */ /* 0x000fe20000410000 */
[----:B--2---:R-:W-:Y:S01]  /*3de0*/  FMUL.FTZ R41, R3, R41 ;  /* 0x0000002903297220 */ /* 0x004fe20000410000 */
[----:B------:R-:W-:-:S03]  /*3df0*/  FMUL.FTZ R3, R4, -1.4426950216293334961 ;  /* 0xbfb8aa3b04037820 */ /* 0x000fc60000410000 */
[----:B------:R-:W1:Y:S01]  /*3e00*/  MUFU.EX2 R2, R2 ;  /* 0x0000000200027308 */ /* 0x000e620000000800 */
[----:B0-----:R-:W-:-:S07]  /*3e10*/  FMUL.FTZ R58, R56, R58 ;  /* 0x0000003a383a7220 */ /* 0x001fce0000410000 */
[----:B------:R-:W0:Y:S01]  /*3e20*/  MUFU.EX2 R8, R8 ;  /* 0x0000000800087308 */ /* 0x000e220000000800 */
[----:B------:R-:W2:Y:S07]  /*3e30*/  LDL.LU R56, [R1+0x54] ;  /* 0x0000540001387983 */ /* 0x000eae0000300800 */
[----:B------:R-:W4:Y:S01]  /*3e40*/  MUFU.EX2 R3, R3 ;  /* 0x0000000300037308 */ /* 0x000f220000000800 */
[----:B-1----:R-:W-:Y:S01]  /*3e50*/  FADD.FTZ R2, R2, 1 ;  /* 0x3f80000002027421 */ /* 0x002fe20000010000 */
[----:B------:R-:W-:Y:S01]  /*3e60*/  FMUL.FTZ R55, R55, R12 ;  /* 0x0000000c37377220 */ /* 0x000fe20000410000 */
[----:B------:R-:W-:Y:S01]  /*3e70*/  FMUL.FTZ R12, R24, -1.4426950216293334961 ;  /* 0xbfb8aa3b180c7820 */ /* 0x000fe20000410000 */
[----:B------:R-:W-:-:S04]  /*3e80*/  FMUL.FTZ R6, R5, -1.4426950216293334961 ;  /* 0xbfb8aa3b05067820 */ /* 0x000fc80000410000 */
[----:B------:R4:W-:Y:S01]  /*3e90*/  MUFU.RCP R16, R2 ;  /* 0x0000000200107308 */ /* 0x0009e20000001000 */
[----:B0-----:R-:W-:Y:S01]  /*3ea0*/  FADD.FTZ R8, R8, 1 ;  /* 0x3f80000008087421 */ /* 0x001fe20000010000 */
[----:B----4-:R-:W-:Y:S01]  /*3eb0*/  FADD.FTZ R2, R3, 1 ;  /* 0x3f80000003027421 */ /* 0x010fe20000010000 */
[----:B------:R-:W-:-:S05]  /*3ec0*/  FMUL.FTZ R3, R7, -1.4426950216293334961 ;  /* 0xbfb8aa3b07037820 */ /* 0x000fca0000410000 */
[----:B------:R-:W0:Y:S08]  /*3ed0*/  MUFU.EX2 R12, R12 ;  /* 0x0000000c000c7308 */ /* 0x000e300000000800 */
[----:B------:R-:W1:Y:S08]  /*3ee0*/  MUFU.RCP R8, R8 ;  /* 0x0000000800087308 */ /* 0x000e700000001000 */
[----:B------:R-:W4:Y:S08]  /*3ef0*/  MUFU.EX2 R6, R6 ;  /* 0x0000000600067308 */ /* 0x000f300000000800 */
[----:B------:R-:W4:Y:S01]  /*3f00*/  MUFU.EX2 R3, R3 ;  /* 0x0000000300037308 */ /* 0x000f220000000800 */
[----:B0-----:R-:W-:Y:S01]  /*3f10*/  FADD.FTZ R12, R12, 1 ;  /* 0x3f8000000c0c7421 */ /* 0x001fe20000010000 */
[----:B-1----:R-:W-:Y:S01]  /*3f20*/  FMUL.FTZ R0, R0, R8 ;  /* 0x0000000800007220 */ /* 0x002fe20000410000 */
[----:B------:R-:W-:Y:S01]  /*3f30*/  FMUL.FTZ R45, R45, R20 ;  /* 0x000000142d2d7220 */ /* 0x000fe20000410000 */
[----:B------:R-:W-:Y:S01]  /*3f40*/  FMUL.FTZ R8, R21, -1.4426950216293334961 ;  /* 0xbfb8aa3b15087820 */ /* 0x000fe20000410000 */
[----:B---3--:R-:W-:Y:S01]  /*3f50*/  FMUL.FTZ R20, R57, -1.4426950216293334961 ;  /* 0xbfb8aa3b39147820 */ /* 0x008fe20000410000 */
[----:B----4-:R-:W-:-:S02]  /*3f60*/  FADD.FTZ R6, R6, 1 ;  /* 0x3f80000006067421 */ /* 0x010fc40000010000 */
[----:B------:R-:W-:Y:S01]  /*3f70*/  MUFU.RCP R17, R12 ;  /* 0x0000000c00117308 */ /* 0x000fe20000001000 */
[----:B------:R-:W-:Y:S01]  /*3f80*/  FMUL.FTZ R37, R38, R37 ;  /* 0x0000002526257220 */ /* 0x000fe20000410000 */
[----:B------:R-:W-:Y:S01]  /*3f90*/  FMUL.FTZ R40, R40, R16 ;  /* 0x0000001028287220 */ /* 0x000fe20000410000 */
[----:B------:R-:W-:Y:S01]  /*3fa0*/  FMUL.FTZ R16, R28, -1.4426950216293334961 ;  /* 0xbfb8aa3b1c107820 */ /* 0x000fe20000410000 */
[----:B------:R-:W3:Y:S01]  /*3fb0*/  LDL.LU R38, [R1+0x5c] ;  /* 0x00005c0001267983 */ /* 0x000ee20000300800 */
[----:B------:R-:W-:-:S03]  /*3fc0*/  FADD.FTZ R3, R3, 1 ;  /* 0x3f80000003037421 */ /* 0x000fc60000010000 */
[----:B------:R-:W-:Y:S08]  /*3fd0*/  MUFU.RCP R12, R6 ;  /* 0x00000006000c7308 */ /* 0x000ff00000001000 */
[----:B------:R-:W0:Y:S08]  /*3fe0*/  MUFU.RCP R6, R3 ;  /* 0x0000000300067308 */ /* 0x000e300000001000 */
[----:B------:R-:W1:Y:S08]  /*3ff0*/  MUFU.EX2 R8, R8 ;  /* 0x0000000800087308 */ /* 0x000e700000000800 */
[----:B------:R-:W4:Y:S08]  /*4000*/  MUFU.EX2 R20, R20 ;  /* 0x0000001400147308 */ /* 0x000f300000000800 */
[----:B------:R-:W4:Y:S08]  /*4010*/  MUFU.RCP R2, R2 ;  /* 0x0000000200027308 */ /* 0x000f300000001000 */
[----:B------:R-:W4:Y:S01]  /*4020*/  MUFU.EX2 R16, R16 ;  /* 0x0000001000107308 */ /* 0x000f220000000800 */
[----:B0-----:R-:W-:Y:S01]  /*4030*/  FMUL.FTZ R6, R7, R6 ;  /* 0x0000000607067220 */ /* 0x001fe20000410000 */
[----:B-1----:R-:W-:Y:S01]  /*4040*/  FADD.FTZ R7, R8, 1 ;  /* 0x3f80000008077421 */ /* 0x002fe20000010000 */
[----:B----4-:R-:W-:Y:S01]  /*4050*/  FADD.FTZ R8, R20, 1 ;  /* 0x3f80000014087421 */ /* 0x010fe20000010000 */
[----:B------:R-:W-:-:S05]  /*4060*/  FMUL.FTZ R2, R4, R2 ;  /* 0x0000000204027220 */ /* 0x000fca0000410000 */
[----:B------:R-:W0:Y:S01]  /*4070*/  MUFU.RCP R8, R8 ;  /* 0x0000000800087308 */ /* 0x000e220000001000 */
[----:B------:R-:W-:-:S07]  /*4080*/  FADD.FTZ R4, R16, 1 ;  /* 0x3f80000010047421 */ /* 0x000fce0000010000 */
[----:B------:R-:W1:Y:S01]  /*4090*/  MUFU.RCP R4, R4 ;  /* 0x0000000400047308 */ /* 0x000e620000001000 */
[----:B0-----:R-:W-:Y:S02]  /*40a0*/  FMUL.FTZ R8, R57, R8 ;  /* 0x0000000839087220 */ /* 0x001fe40000410000 */
[----:B------:R-:W4:Y:S04]  /*40b0*/  LDL.LU R57, [R1+0x60] ;  /* 0x0000600001397983 */ /* 0x000f280000300800 */
[----:B------:R-:W4:Y:S01]  /*40c0*/  LDL.LU R26, [R1+0x50] ;  /* 0x00005000011a7983 */ /* 0x000f220000300800 */
[----:B-1----:R-:W-:-:S03]  /*40d0*/  FMUL.FTZ R4, R28, R4 ;  /* 0x000000041c047220 */ /* 0x002fc60000410000 */
[----:B------:R-:W4:Y:S01]  /*40e0*/  LDL.LU R28, [R1+0x64] ;  /* 0x00006400011c7983 */ /* 0x000f220000300800 */
[----:B------:R-:W-:Y:S01]  /*40f0*/  FMUL.FTZ R3, R24, R17 ;  /* 0x0000001118037220 */ /* 0x000fe20000410000 */
[----:B------:R-:W-:Y:S01]  /*4100*/  FMUL.FTZ R17, R9, -1.4426950216293334961 ;  /* 0xbfb8aa3b09117820 */ /* 0x000fe20000410000 */
[----:B------:R-:W-:Y:S01]  /*4110*/  FMUL.FTZ R16, R10, -1.4426950216293334961 ;  /* 0xbfb8aa3b0a107820 */ /* 0x000fe20000410000 */
[----:B------:R-:W0:Y:S01]  /*4120*/  MUFU.RCP R7, R7 ;  /* 0x0000000700077308 */ /* 0x000e220000001000 */
[----:B------:R-:W-:Y:S01]  /*4130*/  FMUL.FTZ R5, R5, R12 ;  /* 0x0000000c05057220 */ /* 0x000fe20000410000 */
[----:B------:R-:W-:Y:S01]  /*4140*/  FMUL.FTZ R46, R46, R27 ;  /* 0x0000001b2e2e7220 */ /* 0x000fe20000410000 */
[----:B------:R-:W4:Y:S05]  /*4150*/  LDL.LU R31, [R1+0x58] ;  /* 0x00005800011f7983 */ /* 0x000f2a0000300800 */
[----:B------:R-:W1:Y:S08]  /*4160*/  MUFU.EX2 R17, R17 ;  /* 0x0000001100117308 */ /* 0x000e700000000800 */
[----:B------:R-:W1:Y:S01]  /*4170*/  MUFU.EX2 R16, R16 ;  /* 0x0000001000107308 */ /* 0x000e620000000800 */
[----:B------:R-:W-:Y:S01]  /*4180*/  FMUL.FTZ R12, R11, -1.4426950216293334961 ;  /* 0xbfb8aa3b0b0c7820 */ /* 0x000fe20000410000 */
[----:B0-----:R-:W-:Y:S01]  /*4190*/  FMUL.FTZ R7, R21, R7 ;  /* 0x0000000715077220 */ /* 0x001fe20000410000 */
[----:B------:R-:W4:Y:S01]  /*41a0*/  LDL.LU R54, [R1+0x44] ;  /* 0x0000440001367983 */ /* 0x000f220000300800 */
[----:B-1----:R-:W-:-:S04]  /*41b0*/  FADD.FTZ R17, R17, 1 ;  /* 0x3f80000011117421 */ /* 0x002fc80000010000 */
[----:B------:R0:W-:Y:S01]  /*41c0*/  MUFU.RCP R20, R17 ;  /* 0x0000001100147308 */ /* 0x0001e20000001000 */
[----:B------:R-:W-:Y:S01]  /*41d0*/  FADD.FTZ R16, R16, 1 ;  /* 0x3f80000010107421 */ /* 0x000fe20000010000 */
[----:B0-----:R-:W-:-:S06]  /*41e0*/  FMUL.FTZ R17, R13, -1.4426950216293334961 ;  /* 0xbfb8aa3b0d117820 */ /* 0x001fcc0000410000 */
[----:B------:R-:W0:Y:S08]  /*41f0*/  MUFU.EX2 R12, R12 ;  /* 0x0000000c000c7308 */ /* 0x000e300000000800 */
[----:B------:R-:W1:Y:S08]  /*4200*/  MUFU.EX2 R17, R17 ;  /* 0x0000001100117308 */ /* 0x000e700000000800 */
[----:B------:R-:W1:Y:S01]  /*4210*/  MUFU.RCP R16, R16 ;  /* 0x0000001000107308 */ /* 0x000e620000001000 */
[----:B0-----:R-:W-:Y:S01]  /*4220*/  FADD.FTZ R12, R12, 1 ;  /* 0x3f8000000c0c7421 */ /* 0x001fe20000010000 */
[----:B-1----:R-:W-:-:S06]  /*4230*/  FADD.FTZ R17, R17, 1 ;  /* 0x3f80000011117421 */ /* 0x002fcc0000010000 */
[----:B------:R-:W0:Y:S01]  /*4240*/  MUFU.RCP R24, R12 ;  /* 0x0000000c00187308 */ /* 0x000e220000001000 */
[----:B------:R-:W-:Y:S01]  /*4250*/  FMUL.FTZ R10, R10, R16 ;  /* 0x000000100a0a7220 */ /* 0x000fe20000410000 */
[----:B------:R-:W-:-:S06]  /*4260*/  FMUL.FTZ R16, R15, -1.4426950216293334961 ;  /* 0xbfb8aa3b0f107820 */ /* 0x000fcc0000410000 */
[----:B------:R-:W1:Y:S01]  /*4270*/  MUFU.EX2 R16, R16 ;  /* 0x0000001000107308 */ /* 0x000e620000000800 */
[----:B0-----:R-:W-:Y:S01]  /*4280*/  FMUL.FTZ R11, R11, R24 ;  /* 0x000000180b0b7220 */ /* 0x001fe20000410000 */
[----:B-1----:R-:W-:Y:S01]  /*4290*/  FADD.FTZ R16, R16, 1 ;  /* 0x3f80000010107421 */ /* 0x002fe20000010000 */
[----:B--2---:R-:W-:-:S06]  /*42a0*/  FMUL.FTZ R21, R56, -1.4426950216293334961 ;  /* 0xbfb8aa3b38157820 */ /* 0x004fcc0000410000 */
[----:B------:R-:W0:Y:S02]  /*42b0*/  MUFU.EX2 R21, R21 ;  /* 0x0000001500157308 */ /* 0x000e240000000800 */
[----:B0-----:R-:W-:-:S06]  /*42c0*/  FADD.FTZ R12, R21, 1 ;  /* 0x3f800000150c7421 */ /* 0x001fcc0000010000 */
[----:B------:R0:W1:Y:S02]  /*42d0*/  MUFU.RCP R21, R17 ;  /* 0x0000001100157308 */ /* 0x0000640000001000 */
[----:B0-----:R-:W-:Y:S01]  /*42e0*/  FMUL.FTZ R17, R60, -1.4426950216293334961 ;  /* 0xbfb8aa3b3c117820 */ /* 0x001fe20000410000 */
[----:B-1----:R-:W-:Y:S01]  /*42f0*/  FMUL.FTZ R13, R13, R21 ;  /* 0x000000150d0d7220 */ /* 0x002fe20000410000 */
[----:B------:R-:W-:-:S04]  /*4300*/  FMUL.FTZ R21, R18, -1.4426950216293334961 ;  /* 0xbfb8aa3b12157820 */ /* 0x000fc80000410000 */
[----:B------:R-:W-:Y:S08]  /*4310*/  MUFU.RCP R27, R16 ;  /* 0x00000010001b7308 */ /* 0x000ff00000001000 */
[----:B------:R-:W0:Y:S01]  /*4320*/  MUFU.EX2 R21, R21 ;  /* 0x0000001500157308 */ /* 0x000e220000000800 */
[----:B---3--:R-:W-:-:S07]  /*4330*/  FMUL.FTZ R24, R38, -1.4426950216293334961 ;  /* 0xbfb8aa3b26187820 */ /* 0x008fce0000410000 */
[----:B------:R-:W1:Y:S08]  /*4340*/  MUFU.EX2 R17, R17 ;  /* 0x0000001100117308 */ /* 0x000e700000000800 */
[----:B------:R-:W2:Y:S01]  /*4350*/  MUFU.EX2 R24, R24 ;  /* 0x0000001800187308 */ /* 0x000ea20000000800 */
[----:B0-----:R-:W-:Y:S01]  /*4360*/  FADD.FTZ R21, R21, 1 ;  /* 0x3f80000015157421 */ /* 0x001fe20000010000 */
[----:B------:R-:W-:Y:S01]  /*4370*/  FMUL.FTZ R15, R15, R27 ;  /* 0x0000001b0f0f7220 */ /* 0x000fe20000410000 */
[----:B------:R-:W-:Y:S01]  /*4380*/  FMUL.FTZ R27, R22, -1.4426950216293334961 ;  /* 0xbfb8aa3b161b7820 */ /* 0x000fe20000410000 */
[----:B-1----:R-:W-:-:S05]  /*4390*/  FADD.FTZ R17, R17, 1 ;  /* 0x3f80000011117421 */ /* 0x002fca0000010000 */
[----:B------:R-:W0:Y:S01]  /*43a0*/  MUFU.EX2 R27, R27 ;  /* 0x0000001b001b7308 */ /* 0x000e220000000800 */
[----:B--2---:R-:W-:-:S07]  /*43b0*/  FADD.FTZ R16, R24, 1 ;  /* 0x3f80000018107421 */ /* 0x004fce0000010000 */
[----:B------:R-:W1:Y:S08]  /*43c0*/  MUFU.RCP R24, R21 ;  /* 0x0000001500187308 */ /* 0x000e700000001000 */
[----:B------:R-:W2:Y:S01]  /*43d0*/  MUFU.RCP R17, R17 ;  /* 0x0000001100117308 */ /* 0x000ea20000001000 */
[----:B0-----:R-:W-:Y:S01]  /*43e0*/  FADD.FTZ R27, R27, 1 ;  /* 0x3f8000001b1b7421 */ /* 0x001fe20000010000 */
[----:B-1----:R-:W-:Y:S01]  /*43f0*/  FMUL.FTZ R18, R18, R24 ;  /* 0x0000001812127220 */ /* 0x002fe20000410000 */
[----:B------:R-:W-:-:S05]  /*4400*/  FMUL.FTZ R24, R23, -1.4426950216293334961 ;  /* 0xbfb8aa3b17187820 */ /* 0x000fca0000410000 */
[----:B------:R-:W-:Y:S01]  /*4410*/  MUFU.RCP R27, R27 ;  /* 0x0000001b001b7308 */ /* 0x000fe20000001000 */
[----:B--2---:R-:W-:-:S07]  /*4420*/  FMUL.FTZ R17, R60, R17 ;  /* 0x000000113c117220 */ /* 0x004fce0000410000 */
[----:B------:R-:W0:Y:S01]  /*4430*/  MUFU.EX2 R24, R24 ;  /* 0x0000001800187308 */ /* 0x000e220000000800 */
[----:B----4-:R-:W-:-:S07]  /*4440*/  FMUL.FTZ R21, R26, -1.4426950216293334961 ;  /* 0xbfb8aa3b1a157820 */ /* 0x010fce0000410000 */
[----:B------:R-:W1:Y:S01]  /*4450*/  MUFU.EX2 R21, R21 ;  /* 0x0000001500157308 */ /* 0x000e620000000800 */
[----:B------:R-:W-:-:S07]  /*4460*/  FMUL.FTZ R60, R28, -1.4426950216293334961 ;  /* 0xbfb8aa3b1c3c7820 */ /* 0x000fce0000410000 */
[----:B------:R-:W2:Y:S01]  /*4470*/  MUFU.EX2 R60, R60 ;  /* 0x0000003c003c7308 */ /* 0x000ea20000000800 */
[----:B0-----:R-:W-:Y:S01]  /*4480*/  FADD.FTZ R24, R24, 1 ;  /* 0x3f80000018187421 */ /* 0x001fe20000010000 */
[----:B------:R-:W-:Y:S01]  /*4490*/  FMUL.FTZ R22, R22, R27 ;  /* 0x0000001b16167220 */ /* 0x000fe20000410000 */
[----:B-1----:R-:W-:-:S05]  /*44a0*/  FADD.FTZ R21, R21, 1 ;  /* 0x3f80000015157421 */ /* 0x002fca0000010000 */
[----:B------:R2:W0:Y:S02]  /*44b0*/  MUFU.RCP R27, R24 ;  /* 0x00000018001b7308 */ /* 0x0004240000001000 */
[----:B--2---:R-:W-:-:S06]  /*44c0*/  FADD.FTZ R24, R60, 1 ;  /* 0x3f8000003c187421 */ /* 0x004fcc0000010000 */
[----:B------:R-:W1:Y:S08]  /*44d0*/  MUFU.RCP R21, R21 ;  /* 0x0000001500157308 */ /* 0x000e700000001000 */
[----:B------:R-:W2:Y:S01]  /*44e0*/  MUFU.RCP R24, R24 ;  /* 0x0000001800187308 */ /* 0x000ea20000001000 */
[----:B0-----:R-:W-:Y:S01]  /*44f0*/  FMUL.FTZ R23, R23, R27 ;  /* 0x0000001b17177220 */ /* 0x001fe20000410000 */
[----:B-1----:R-:W-:-:S02]  /*4500*/  FMUL.FTZ R21, R26, R21 ;  /* 0x000000151a157220 */ /* 0x002fc40000410000 */
[----:B------:R-:W3:Y:S04]  /*4510*/  LDL.LU R26, [R1+0x88] ;  /* 0x00008800011a7983 */ /* 0x000ee80000300800 */
[----:B------:R-:W4:Y:S01]  /*4520*/  LDL.LU R60, [R1] ;  /* 0x00000000013c7983 */ /* 0x000f220000300800 */
[----:B--2---:R-:W-:-:S03]  /*4530*/  FMUL.FTZ R24, R28, R24 ;  /* 0x000000181c187220 */ /* 0x004fc60000410000 */
[----:B------:R-:W2:Y:S04]  /*4540*/  LDL.LU R27, [R1+0x68] ;  /* 0x00006800011b7983 */ /* 0x000ea80000300800 */
[----:B------:R-:W3:Y:S01]  /*4550*/  LDL.LU R28, [R1+0x84] ;  /* 0x00008400011c7983 */ /* 0x000ee20000300800 */
[----:B------:R-:W-:Y:S01]  /*4560*/  FMUL.FTZ R9, R9, R20 ;  /* 0x0000001409097220 */ /* 0x000fe20000410000 */
[----:B------:R-:W-:-:S06]  /*4570*/  FMUL.FTZ R20, R14, -1.4426950216293334961 ;  /* 0xbfb8aa3b0e147820 */ /* 0x000fcc0000410000 */
[----:B------:R-:W0:Y:S02]  /*4580*/  MUFU.EX2 R20, R20 ;  /* 0x0000001400147308 */ /* 0x000e240000000800 */
[----:B0-----:R-:W-:-:S06]  /*4590*/  FADD.FTZ R20, R20, 1 ;  /* 0x3f80000014147421 */ /* 0x001fcc0000010000 */
[----:B------:R-:W0:Y:S08]  /*45a0*/  MUFU.RCP R12, R12 ;  /* 0x0000000c000c7308 */ /* 0x000e300000001000 */
[----:B------:R-:W1:Y:S01]  /*45b0*/  MUFU.RCP R20, R20 ;  /* 0x0000001400147308 */ /* 0x000e620000001000 */
[----:B0-----:R-:W-:Y:S01]  /*45c0*/  FMUL.FTZ R12, R56, R12 ;  /* 0x0000000c380c7220 */ /* 0x001fe20000410000 */
[----:B------:R-:W-:Y:S01]  /*45d0*/  FMUL.FTZ R56, R57, -1.4426950216293334961 ;  /* 0xbfb8aa3b39387820 */ /* 0x000fe20000410000 */
[----:B-1----:R-:W-:Y:S01]  /*45e0*/  FMUL.FTZ R14, R14, R20 ;  /* 0x000000140e0e7220 */ /* 0x002fe20000410000 */
[----:B------:R-:W-:-:S04]  /*45f0*/  FMUL.FTZ R20, R19, -1.4426950216293334961 ;  /* 0xbfb8aa3b13147820 */ /* 0x000fc80000410000 */
[----:B------:R-:W0:Y:S08]  /*4600*/  MUFU.RCP R16, R16 ;  /* 0x0000001000107308 */ /* 0x000e300000001000 */
[----:B------:R-:W1:Y:S08]  /*4610*/  MUFU.EX2 R20, R20 ;  /* 0x0000001400147308 */ /* 0x000e700000000800 */
[----:B------:R-:W1:Y:S01]  /*4620*/  MUFU.EX2 R56, R56 ;  /* 0x0000003800387308 */ /* 0x000e620000000800 */
[----:B0-----:R-:W-:Y:S01]  /*4630*/  FMUL.FTZ R16, R38, R16 ;  /* 0x0000001026107220 */ /* 0x001fe20000410000 */
[----:B-1----:R-:W-:-:S06]  /*4640*/  FADD.FTZ R20, R20, 1 ;  /* 0x3f80000014147421 */ /* 0x002fcc0000010000 */
[----:B------:R0:W1:Y:S02]  /*4650*/  MUFU.RCP R38, R20 ;  /* 0x0000001400267308 */ /* 0x0000640000001000 */
[----:B0-----:R-:W-:-:S06]  /*4660*/  FADD.FTZ R20, R56, 1 ;  /* 0x3f80000038147421 */ /* 0x001fcc0000010000 */
[----:B------:R-:W0:Y:S01]  /*4670*/  MUFU.RCP R20, R20 ;  /* 0x0000001400147308 */ /* 0x000e220000001000 */
[----:B-1----:R-:W-:Y:S01]  /*4680*/  FMUL.FTZ R19, R19, R38 ;  /* 0x0000002613137220 */ /* 0x002fe20000410000 */
[----:B------:R-:W-:Y:S01]  /*4690*/  FMUL.FTZ R38, R54, -1.4426950216293334961 ;  /* 0xbfb8aa3b36267820 */ /* 0x000fe20000410000 */
[----:B0-----:R-:W-:Y:S01]  /*46a0*/  FMUL.FTZ R20, R57, R20 ;  /* 0x0000001439147220 */ /* 0x001fe20000410000 */
[----:B------:R-:W-:-:S04]  /*46b0*/  FMUL.FTZ R57, R31, -1.4426950216293334961 ;  /* 0xbfb8aa3b1f397820 */ /* 0x000fc80000410000 */
[----:B------:R-:W0:Y:S08]  /*46c0*/  MUFU.EX2 R38, R38 ;  /* 0x0000002600267308 */ /* 0x000e300000000800 */
[----:B------:R-:W1:Y:S01]  /*46d0*/  MUFU.EX2 R57, R57 ;  /* 0x0000003900397308 */ /* 0x000e620000000800 */
[----:B0-----:R-:W-:Y:S01]  /*46e0*/  FADD.FTZ R38, R38, 1 ;  /* 0x3f80000026267421 */ /* 0x001fe20000010000 */
[----:B-1----:R-:W-:-:S06]  /*46f0*/  FADD.FTZ R57, R57, 1 ;  /* 0x3f80000039397421 */ /* 0x002fcc0000010000 */
[----:B------:R-:W0:Y:S08]  /*4700*/  MUFU.RCP R38, R38 ;  /* 0x0000002600267308 */ /* 0x000e300000001000 */
[----:B------:R-:W1:Y:S01]  /*4710*/  MUFU.RCP R57, R57 ;  /* 0x0000003900397308 */ /* 0x000e620000001000 */
[----:B------:R-:W-:Y:S01]  /*4720*/  F2FP.F16.F32.PACK_AB R29, R25, R29 ;  /* 0x0000001d191d723e */ /* 0x000fe200000000ff */
[----:B0-----:R-:W-:Y:S01]  /*4730*/  FMUL.FTZ R38, R54, R38 ;  /* 0x0000002636267220 */ /* 0x001fe20000410000 */
[----:B-1----:R-:W-:Y:S01]  /*4740*/  FMUL.FTZ R25, R31, R57 ;  /* 0x000000391f197220 */ /* 0x002fe20000410000 */
[----:B---3--:R-:W-:-:S02]  /*4750*/  F2FP.F16.F32.PACK_AB R28, R26, R28 ;  /* 0x0000001c1a1c723e */ /* 0x008fc400000000ff */
[----:B--2---:R-:W-:Y:S02]  /*4760*/  IADD3 R26, P1, PT, R27, UR6, RZ ;  /* 0x000000061b1a7c10 */ /* 0x004fe4000ff3e0ff */
[----:B------:R-:W2:Y:S04]  /*4770*/  LDL.LU R27, [R1+0x6c] ;  /* 0x00006c00011b7983 */ /* 0x000ea80000300800 */
[----:B------:R-:W3:Y:S04]  /*4780*/  LDL.LU R31, [R1+0x80] ;  /* 0x00008000011f7983 */ /* 0x000ee80000300800 */
[----:B------:R-:W3:Y:S04]  /*4790*/  LDL.LU R57, [R1+0x4] ;  /* 0x0000040001397983 */ /* 0x000ee80000300800 */
[----:B------:R-:W3:Y:S01]  /*47a0*/  LDL.LU R54, [R1+0x7c] ;  /* 0x00007c0001367983 */ /* 0x000ee20000300800 */
[----:B------:R-:W-:-:S06]  /*47b0*/  FMUL.FTZ R56, R39, -1.4426950216293334961 ;  /* 0xbfb8aa3b27387820 */ /* 0x000fcc0000410000 */
[----:B------:R-:W0:Y:S02]  /*47c0*/  MUFU.EX2 R56, R56 ;  /* 0x0000003800387308 */ /* 0x000e240000000800 */
[----:B0-----:R-:W-:-:S06]  /*47d0*/  FADD.FTZ R56, R56, 1 ;  /* 0x3f80000038387421 */ /* 0x001fcc0000010000 */
[----:B------:R-:W0:Y:S01]  /*47e0*/  MUFU.RCP R56, R56 ;  /* 0x0000003800387308 */ /* 0x000e220000001000 */
[----:B----4-:R-:W-:Y:S01]  /*47f0*/  F2FP.F16.F32.PACK_AB R36, R36, R60 ;  /* 0x0000003c2424723e */ /* 0x010fe200000000ff */
[----:B0-----:R-:W-:Y:S01]  /*4800*/  FMUL.FTZ R39, R39, R56 ;  /* 0x0000003827277220 */ /* 0x001fe20000410000 */
[----:B--2---:R-:W-:Y:S01]  /*4810*/  IADD3.X R27, PT, PT, R27, UR7, RZ, P1, !PT ;  /* 0x000000071b1b7c10 */ /* 0x004fe20008ffe4ff */
[----:B------:R-:W0:Y:S04]  /*4820*/  LDCU.64 UR6, c[0x0][0x3a8] ;  /* 0x00007500ff0677ac */ /* 0x000e280008000a00 */
[----:B------:R3:W-:Y:S02]  /*4830*/  STG.E.64 desc[UR12][R26.64], R28 ;  /* 0x0000001c1a007986 */ /* 0x0007e4000c101b0c */
[----:B---3--:R-:W-:-:S02]  /*4840*/  F2FP.F16.F32.PACK_AB R28, R54, R57 ;  /* 0x00000039361c723e */ /* 0x008fc400000000ff */
[----:B------:R-:W2:Y:S04]  /*4850*/  LDL.LU R54, [R1+0x10] ;  /* 0x0000100001367983 */ /* 0x000ea80000300800 */
[----:B------:R-:W2:Y:S04]  /*4860*/  LDL.LU R56, [R1+0x14] ;  /* 0x0000140001387983 */ /* 0x000ea80000300800 */
[----:B------:R-:W3:Y:S04]  /*4870*/  LDL.LU R57, [R1+0x8] ;  /* 0x0000080001397983 */ /* 0x000ee80000300800 */
[----:B------:R-:W3:Y:S01]  /*4880*/  LDL.LU R60, [R1+0xc] ;  /* 0x00000c00013c7983 */ /* 0x000ee20000300800 */
[----:B------:R-:W-:-:S02]  /*4890*/  F2FP.F16.F32.PACK_AB R30, R51, R30 ;  /* 0x0000001e331e723e */ /* 0x000fc400000000ff */
[----:B------:R-:W-:Y:S02]  /*48a0*/  F2FP.F16.F32.PACK_AB R31, R50, R31 ;  /* 0x0000001f321f723e */ /* 0x000fe400000000ff */
[----:B------:R-:W-:-:S03]  /*48b0*/  F2FP.F16.F32.PACK_AB R29, R53, R52 ;  /* 0x00000034351d723e */ /* 0x000fc600000000ff */
[----:B------:R1:W-:Y:S01]  /*48c0*/  STG.E.64 desc[UR12][R26.64+0x5000], R30 ;  /* 0x0050001e1a007986 */ /* 0x0003e2000c101b0c */
[----:B------:R-:W-:Y:S02]  /*48d0*/  F2FP.F16.F32.PACK_AB R4, R5, R4 ;  /* 0x000000040504723e */ /* 0x000fe400000000ff */
[----:B------:R-:W-:Y:S01]  /*48e0*/  F2FP.F16.F32.PACK_AB R8, R9, R8 ;  /* 0x000000080908723e */ /* 0x000fe200000000ff */
[----:B------:R4:W-:Y:S01]  /*48f0*/  STG.E.64 desc[UR12][R26.64+0x2800], R28 ;  /* 0x0028001c1a007986 */ /* 0x0009e2000c101b0c */
[----:B------:R-:W-:Y:S02]  /*4900*/  F2FP.F16.F32.PACK_AB R12, R13, R12 ;  /* 0x0000000c0d0c723e */ /* 0x000fe400000000ff */
[----:B------:R-:W-:Y:S02]  /*4910*/  F2FP.F16.F32.PACK_AB R16, R17, R16 ;  /* 0x000000101110723e */ /* 0x000fe400000000ff */
[----:B------:R-:W-:Y:S02]  /*4920*/  F2FP.F16.F32.PACK_AB R20, R21, R20 ;  /* 0x000000141514723e */ /* 0x000fe400000000ff */
[----:B------:R-:W-:-:S02]  /*4930*/  F2FP.F16.F32.PACK_AB R24, R25, R24 ;  /* 0x000000181918723e */ /* 0x000fc400000000ff */
[----:B-1----:R-:W-:Y:S02]  /*4940*/  F2FP.F16.F32.PACK_AB R30, R41, R59 ;  /* 0x0000003b291e723e */ /* 0x002fe400000000ff */
[----:B------:R-:W-:Y:S02]  /*4950*/  F2FP.F16.F32.PACK_AB R59, R3, R2 ;  /* 0x00000002033b723e */ /* 0x000fe400000000ff */
[----:B------:R-:W-:Y:S02]  /*4960*/  F2FP.F16.F32.PACK_AB R32, R49, R32 ;  /* 0x000000203120723e */ /* 0x000fe400000000ff */
[----:B------:R-:W-:Y:S02]  /*4970*/  F2FP.F16.F32.PACK_AB R33, R48, R33 ;  /* 0x000000213021723e */ /* 0x000fe400000000ff */
[----:B------:R-:W-:Y:S02]  /*4980*/  F2FP.F16.F32.PACK_AB R34, R47, R34 ;  /* 0x000000222f22723e */ /* 0x000fe400000000ff */
[----:B------:R-:W-:-:S02]  /*4990*/  F2FP.F16.F32.PACK_AB R35, R46, R35 ;  /* 0x000000232e23723e */ /* 0x000fc400000000ff */
[----:B------:R-:W-:Y:S02]  /*49a0*/  F2FP.F16.F32.PACK_AB R37, R45, R37 ;  /* 0x000000252d25723e */ /* 0x000fe400000000ff */
[----:B----4-:R-:W-:Y:S02]  /*49b0*/  F2FP.F16.F32.PACK_AB R28, R44, R61 ;  /* 0x0000003d2c1c723e */ /* 0x010fe400000000ff */
        /* <DEDUP_REMOVED lines=8> */
[----:B------:R-:W-:Y:S01]  /*4a40*/  F2FP.F16.F32.PACK_AB R25, R39, R38 ;  /* 0x000000262719723e */ /* 0x000fe200000000ff */
[----:B------:R1:W-:Y:S01]  /*4a50*/  STG.E.64 desc[UR12][R26.64+0x7800], R32 ;  /* 0x007800201a007986 */ /* 0x0003e2000c101b0c */
[----:B0-----:R-:W-:-:S03]  /*4a60*/  USHF.L.U32 UR9, UR6, 0x2, URZ ;  /* 0x0000000206097899 */ /* 0x001fc600080006ff */
        /* <DEDUP_REMOVED lines=11> */
[----:B------:R-:W-:-:S02]  /*4b20*/  USHF.L.U64.HI UR7, UR6, 0x2, UR7 ;  /* 0x0000000206077899 */ /* 0x000fc40008010207 */
[----:B------:R-:W-:-:S04]  /*4b30*/  UISETP.GE.U32.AND UP0, UPT, UR8, UR9, UPT ;  /* 0x000000090800728c */ /* 0x000fc8000bf06070 */
[----:B------:R-:W-:Y:S02]  /*4b40*/  UISETP.GE.AND.EX UP0, UPT, UR5, UR7, UPT, UP0 ;  /* 0x000000070500728c */ /* 0x000fe4000bf06300 */
[----:B------:R-:W-:Y:S01]  /*4b50*/  ULOP3.LUT UR4, UR4, 0x1, URZ, 0x3c, !UPT ;  /* 0x0000000104047892 */ /* 0x000fe2000f8e3cff */
[----:B--2---:R-:W-:Y:S02]  /*4b60*/  F2FP.F16.F32.PACK_AB R2, R54, R56 ;  /* 0x000000383602723e */ /* 0x004fe400000000ff */
[----:B---3--:R-:W-:-:S05]  /*4b70*/  F2FP.F16.F32.PACK_AB R3, R57, R60 ;  /* 0x0000003c3903723e */ /* 0x008fca00000000ff */
[----:B------:R1:W-:Y:S01]  /*4b80*/  STG.E.64 desc[UR12][R26.64+0x25800], R2 ;  /* 0x025800021a007986 */ /* 0x0003e2000c101b0c */
[----:B------:R-:W-:Y:S05]  /*4b90*/  BRA.U !UP0, `(.L_x_1216) ;  /* 0xffffffb508b87547 */ /* 0x000fea000b83ffff */
[----:B------:R-:W-:Y:S05]  /*4ba0*/  EXIT ;  /* 0x000000000000794d */ /* 0x000fea0003800000 */
.L_x_1217:
        /* <DEDUP_REMOVED lines=13> */
.L_x_1282:


//--------------------- .text._ZN13group_norm_v214gn_cuda_kernelI6__halfLi320ELi3ELi16ELi80ELi1024ELb1ELi64ELi320ELi320ELi4ELb1ELi27ELb0ELb0ENS_16CompileConditionILi1000EEEEEvPT_PKS4_S7_S7_flPfS8_Pj --------------------------
	.section	.text._ZN13group_norm_v214gn_cuda_kernelI6__halfLi320ELi3ELi16ELi80ELi1024ELb1ELi64ELi320ELi320ELi4ELb1ELi27ELb0ELb0ENS_16CompileConditionILi1000EEEEEvPT_PKS4_S7_S7_flPfS8_Pj,"ax",@progbits
	.align	128
        .global         _ZN13group_norm_v214gn_cuda_kernelI6__halfLi320ELi3ELi16ELi80ELi1024ELb1ELi64ELi320ELi320ELi4ELb1ELi27ELb0ELb0ENS_16CompileConditionILi1000EEEEEvPT_PKS4_S7_S7_flPfS8_Pj
        .type           _ZN13group_norm_v214gn_cuda_kernelI6__halfLi320ELi3ELi16ELi80ELi1024ELb1ELi64ELi320ELi320ELi4ELb1ELi27ELb0ELb0ENS_16CompileConditionILi1000EEEEEvPT_PKS4_S7_S7_flPfS8_Pj,@function
        .size           _ZN13group_norm_v214gn_cuda_kernelI6__halfLi320ELi3ELi16ELi80ELi1024ELb1ELi64ELi320ELi320ELi4ELb1ELi27ELb0ELb0ENS_16CompileConditionILi1000EEEEEvPT_PKS4_S7_S7_flPfS8_Pj,(.L_x_1283 - _ZN13group_norm_v214gn_cuda_kernelI6__halfLi320ELi3ELi16ELi80ELi1024ELb1ELi64ELi320ELi320ELi4ELb1ELi27ELb0ELb0ENS_16CompileConditionILi1000EEEEEvPT_PKS4_S7_S7_flPfS8_Pj)
        .other          _ZN13group_norm_v214gn_cuda_kernelI6__halfLi320ELi3ELi16ELi80ELi1024ELb1ELi64ELi320ELi320ELi4ELb1ELi27ELb0ELb0ENS_16CompileConditionILi1000EEEEEvPT_PKS4_S7_S7_flPfS8_Pj,@"STO_CUDA_ENTRY STV_DEFAULT"
_ZN13group_norm_v214gn_cuda_kernelI6__halfLi320ELi3ELi16ELi80ELi1024ELb1ELi64ELi320ELi320ELi4ELb1ELi27ELb0ELb0ENS_16CompileConditionILi1000EEEEEvPT_PKS4_S7_S7_flPfS8_Pj:
.text._ZN13group_norm_v214gn_cuda_kernelI6__halfLi320ELi3ELi16ELi80ELi1024ELb1ELi64ELi320ELi320ELi4ELb1ELi27ELb0ELb0ENS_16CompileConditionILi1000EEEEEvPT_PKS4_S7_S7_flPfS8_Pj:
        /* <DEDUP_REMOVED lines=40> */
.L_x_1226:
        /* <DEDUP_REMOVED lines=404> */
.L_x_1219:
[----:B------:R-:W-:Y:S05]  /*1bc0*/  BSYNC.RECONVERGENT B0 ;  /* 0x0000000000007941 */ /* 0x000fea0003800200 */
.L_x_1218:
        /* <DEDUP_REMOVED lines=24> */
.L_x_1221:
[----:B------:R-:W-:Y:S05]  /*1d50*/  BSYNC.RECONVERGENT B0 ;  /* 0x0000000000007941 */ /* 0x000fea0003800200 */
.L_x_1220:
        /* <DEDUP_REMOVED lines=22> */
.L_x_1223:
[----:B------:R-:W2:Y:S04]  /*1ec0*/  LD.E.STRONG.GPU R31, desc[UR12][R28.64] ;  /* 0x0000000c1c1f7980 */ /* 0x000ea8000c10f900 */
[----:B--2---:R-:W-:Y:S01]  /*1ed0*/  CCTL.IVALL ;  /* 0x00000000ff00798f */ /* 0x004fe20002000000 */
[----:B------:R-:W-:Y:S05]  /*1ee0*/  YIELD ;  /* 0x0000000000007946 */ /* 0x000fea0003800000 */
[----:B-----5:R-:W-:-:S04]  /*1ef0*/  LOP3.LUT R31, R31, R30, RZ, 0x3c, !PT ;  /* 0x0000001e1f1f7212 */ /* 0x020fc800078e3cff */
[----:B------:R-:W-:-:S13]  /*1f00*/  ISETP.GT.AND P2, PT, R31, -0x1, PT ;  /* 0xffffffff1f00780c */ /* 0x000fda0003f44270 */
[----:B------:R-:W-:Y:S05]  /*1f10*/  @P2 BRA `(.L_x_1223) ;  /* 0xfffffffc00e82947 */ /* 0x000fea000383ffff */
.L_x_1222:
        /* <DEDUP_REMOVED lines=62> */
.L_x_1225:
[----:B------:R-:W-:Y:S05]  /*2300*/  BSYNC.RECONVERGENT B0 ;  /* 0x0000000000007941 */ /* 0x000fea0003800200 */
.L_x_1224:
        /* <DEDUP_REMOVED lines=650> */
.L_x_1227:
        /* <DEDUP_REMOVED lines=13> */
.L_x_1283:


//--------------------- .nv.shared._ZN13group_norm_v218gn_bwd_cuda_kernelI13__nv_bfloat16Li320ELi3ELi32ELi40ELi1024ELb0ELb1ELi16ELi320ELi320ELi4ELb1ELi5ELb0ELb0ELNS_15WgradSyncMethodE2ENS_16CompileConditionILi1000EEEEEvPT_S6_S6_PKS5_S8_S8_S8_PKfflPfPj --------------------------
	.section	.nv.shared._ZN13group_norm_v218gn_bwd_cuda_kernelI13__nv_bfloat16Li320ELi3ELi32ELi40ELi1024ELb0ELb1ELi16ELi320ELi320ELi4ELb1ELi5ELb0ELb0ELNS_15WgradSyncMethodE2ENS_16CompileConditionILi1000EEEEEvPT_S6_S6_PKS5_S8_S8_S8_PKfflPfPj,"aw",@nobits
	.sectionflags	@""
	.align	8
.nv.shared._ZN13group_norm_v218gn_bwd_cuda_kernelI13__nv_bfloat16Li320ELi3ELi32ELi40ELi1024ELb0ELb1ELi16ELi320ELi320ELi4ELb1ELi5ELb0ELb0ELNS_15WgradSyncMethodE2ENS_16CompileConditionILi1000EEEEEvPT_S6_S6_PKS5_S8_S8_S8_PKfflPfPj:
	.zero		14528


//--------------------- .nv.shared.reserved.0     --------------------------
	.section	.nv.shared.reserved.0,"aw",@nobits
	.weak		__nv_reservedSMEM_offset_0_alias
	.size		__nv_reservedSMEM_offset_0_alias, 0, 64
	.other		__nv_reservedSMEM_offset_0_alias,@"STO_CUDA_RESERVED_SHARED STV_DEFAULT"
__nv_reservedSMEM_offset_0_alias:
	.zero		0
	.zero		64


//--------------------- .nv.shared._ZN13group_norm_v218gn_bwd_cuda_kernelI13__nv_bfloat16Li320ELi1ELi32ELi40ELi1024ELb0ELb1ELi32ELi320ELi320ELi4ELb1ELi4ELb0ELb0ELNS_15WgradSyncMethodE3ENS_16CompileConditionILi1000EEEEEvPT_S6_S6_PKS5_S8_S8_S8_PKfflPfPj --------------------------
	.section	.nv.shared._ZN13group_norm_v218gn_bwd_cuda_kernelI13__nv_bfloat16Li320ELi1ELi32ELi40ELi1024ELb0ELb1ELi32ELi320ELi320ELi4ELb1ELi4ELb0ELb0ELNS_15WgradSyncMethodE3ENS_16CompileConditionILi1000EEEEEvPT_S6_S6_PKS5_S8_S8_S8_PKfflPfPj,"aw",@nobits
	.sectionflags	@""
	.align	8
.nv.shared._ZN13group_norm_v218gn_bwd_cuda_kernelI13__nv_bfloat16Li320ELi1ELi32ELi40ELi1024ELb0ELb1ELi32ELi320ELi320ELi4ELb1ELi4ELb0ELb0ELNS_15WgradSyncMethodE3ENS_16CompileConditionILi1000EEEEEvPT_S6_S6_PKS5_S8_S8_S8_PKfflPfPj:
	.zero		14528


//--------------------- .nv.shared._ZN13group_norm_v218gn_bwd_cuda_kernelI13__nv_bfloat16Li320ELi1ELi32ELi40ELi1024ELb0ELb1ELi64ELi320ELi320ELi4ELb1ELi8ELb0ELb0ELNS_15WgradSyncMethodE3ENS_16CompileConditionILi1000EEEEEvPT_S6_S6_PKS5_S8_S8_S8_PKfflPfPj --------------------------
	.section	.nv.shared._ZN13group_norm_v218gn_bwd_cuda_kernelI13__nv_bfloat16Li320ELi1ELi32ELi40ELi1024ELb0ELb1ELi64ELi320ELi320ELi4ELb1ELi8ELb0ELb0ELNS_15WgradSyncMethodE3ENS_16CompileConditionILi1000EEEEEvPT_S6_S6_PKS5_S8_S8_S8_PKfflPfPj,"aw",@nobits
	.sectionflags	@""
	.align	8
.nv.shared._ZN13group_norm_v218gn_bwd_cuda_kernelI13__nv_bfloat16Li320ELi1ELi32ELi40ELi1024ELb0ELb1ELi64ELi320ELi320ELi4ELb1ELi8ELb0ELb0ELNS_15WgradSyncMethodE3ENS_16CompileConditionILi1000EEEEEvPT_S6_S6_PKS5_S8_S8_S8_PKfflPfPj:
	.zero		14528


//--------------------- .nv.shared._ZN13group_norm_v218gn_bwd_cuda_kernelI13__nv_bfloat16Li320ELi2ELi32ELi40ELi1024ELb0ELb1ELi32ELi320ELi320ELi4ELb1ELi8ELb0ELb0ELNS_15WgradSyncMethodE3ENS_16CompileConditionILi1000EEEEEvPT_S6_S6_PKS5_S8_S8_S8_PKfflPfPj --------------------------
	.section	.nv.shared._ZN13group_norm_v218gn_bwd_cuda_kernelI13__nv_bfloat16Li320ELi2ELi32ELi40ELi1024ELb0ELb1ELi32ELi320ELi320ELi4ELb1ELi8ELb0ELb0ELNS_15WgradSyncMethodE3ENS_16CompileConditionILi1000EEEEEvPT_S6_S6_PKS5_S8_S8_S8_PKfflPfPj,"aw",@nobits
	.sectionflags	@""
	.align	8
.nv.shared._ZN13group_norm_v218gn_bwd_cuda_kernelI13__nv_bfloat16Li320ELi2ELi32ELi40ELi1024ELb0ELb1ELi32ELi320ELi320ELi4ELb1ELi8ELb0ELb0ELNS_15WgradSyncMethodE3ENS_16CompileConditionILi1000EEEEEvPT_S6_S6_PKS5_S8_S8_S8_PKfflPfPj:
	.zero		14528


//--------------------- .nv.shared._ZN13group_norm_v218gn_bwd_cuda_kernelI13__nv_bfloat16Li320ELi3ELi32ELi40ELi1024ELb0ELb1ELi32ELi320ELi320ELi4ELb1ELi8ELb0ELb0ELNS_15WgradSyncMethodE3ENS_16CompileConditionILi1000EEEEEvPT_S6_S6_PKS5_S8_S8_S8_PKfflPfPj --------------------------
	.section	.nv.shared._ZN13group_norm_v218gn_bwd_cuda_kernelI13__nv_bfloat16Li320ELi3ELi32ELi40ELi1024ELb0ELb1ELi32ELi320ELi320ELi4ELb1ELi8ELb0ELb0ELNS_15WgradSyncMethodE3ENS_16CompileConditionILi1000EEEEEvPT_S6_S6_PKS5_S8_S8_S8_PKfflPfPj,"aw",@nobits
	.sectionflags	@""
	.align	8
.nv.shared._ZN13group_norm_v218gn_bwd_cuda_kernelI13__nv_bfloat16Li320ELi3ELi32ELi40ELi1024ELb0ELb1ELi32ELi320ELi320ELi4ELb1ELi8ELb0ELb0ELNS_15WgradSyncMethodE3ENS_16CompileConditionILi1000EEEEEvPT_S6_S6_PKS5_S8_S8_S8_PKfflPfPj:
	.zero		14528


//--------------------- .nv.shared._ZN13group_norm_v218gn_bwd_cuda_kernelI13__nv_bfloat16Li320ELi3ELi32ELi40ELi1024ELb0ELb1ELi32ELi320ELi320ELi4ELb1ELi12ELb0ELb0ELNS_15WgradSyncMethodE3ENS_16CompileConditionILi1000EEEEEvPT_S6_S6_PKS5_S8_S8_S8_PKfflPfPj --------------------------
	.section	.nv.shared._ZN13group_norm_v218gn_bwd_cuda_kernelI13__nv_bfloat16Li320ELi3ELi32ELi40ELi1024ELb0ELb1ELi32ELi320ELi320ELi4ELb1ELi12ELb0ELb0ELNS_15WgradSyncMethodE3ENS_16CompileConditionILi1000EEEEEvPT_S6_S6_PKS5_S8_S8_S8_PKfflPfPj,"aw",@nobits
	.sectionflags	@""
	.align	8
.nv.shared._ZN13group_norm_v218gn_bwd_cuda_kernelI13__nv_bfloat16Li320ELi3ELi32ELi40ELi1024ELb0ELb1ELi32ELi320ELi320ELi4ELb1ELi12ELb0ELb0ELNS_15WgradSyncMethodE3ENS_16CompileConditionILi1000EEEEEvPT_S6_S6_PKS5_S8_S8_S8_PKfflPfPj:
	.zero		14528


//--------------------- .nv.shared._ZN13group_norm_v218gn_bwd_cuda_kernelI13__nv_bfloat16Li320ELi3ELi16ELi80ELi1024ELb1ELb1ELi16ELi320ELi320ELi4ELb1ELi5ELb0ELb0ELNS_15WgradSyncMethodE2ENS_16CompileConditionILi1000EEEEEvPT_S6_S6_PKS5_S8_S8_S8_PKfflPfPj --------------------------
	.section	.nv.shared._ZN13group_norm_v218gn_bwd_cuda_kernelI13__nv_bfloat16Li320ELi3ELi16ELi80ELi1024ELb1ELb1ELi16ELi320ELi320ELi4ELb1ELi5ELb0ELb0ELNS_15WgradSyncMethodE2ENS_16CompileConditionILi1000EEEEEvPT_S6_S6_PKS5_S8_S8_S8_PKfflPfPj,"aw",@nobits
	.sectionflags	@""
	.align	8
.nv.shared._ZN13group_norm_v218gn_bwd_cuda_kernelI13__nv_bfloat16Li320ELi3ELi16ELi80ELi1024ELb1ELb1ELi16ELi320ELi320ELi4ELb1ELi5ELb0ELb0ELNS_15WgradSyncMethodE2ENS_16CompileConditionILi1000EEEEEvPT_S6_S6_PKS5_S8_S8_S8_PKfflPfPj:
	.zero		14496


//--------------------- .nv.shared._ZN13group_norm_v218gn_bwd_cuda_kernelI13__nv_bfloat16Li320ELi1ELi16ELi80ELi1024ELb1ELb1ELi32ELi320ELi320ELi4ELb1ELi4ELb0ELb0ELNS_15WgradSyncMethodE3ENS_16CompileConditionILi1000EEEEEvPT_S6_S6_PKS5_S8_S8_S8_PKfflPfPj --------------------------
	.section	.nv.shared._ZN13group_norm_v218gn_bwd_cuda_kernelI13__nv_bfloat16Li320ELi1ELi16ELi80ELi1024ELb1ELb1ELi32ELi320ELi320ELi4ELb1ELi4ELb0ELb0ELNS_15WgradSyncMethodE3ENS_16CompileConditionILi1000EEEEEvPT_S6_S6_PKS5_S8_S8_S8_PKfflPfPj,"aw",@nobits
	.sectionflags	@""
	.align	8
.nv.shared._ZN13group_norm_v218gn_bwd_cuda_kernelI13__nv_bfloat16Li320ELi1ELi16ELi80ELi1024ELb1ELb1ELi32ELi320ELi320ELi4ELb1ELi4ELb0ELb0ELNS_15WgradSyncMethodE3ENS_16CompileConditionILi1000EEEEEvPT_S6_S6_PKS5_S8_S8_S8_PKfflPfPj:
	.zero		14496


//--------------------- .nv.shared._ZN13group_norm_v218gn_bwd_cuda_kernelI13__nv_bfloat16Li320ELi1ELi16ELi80ELi1024ELb1ELb1ELi64ELi320ELi320ELi4ELb1ELi8ELb0ELb0ELNS_15WgradSyncMethodE3ENS_16CompileConditionILi1000EEEEEvPT_S6_S6_PKS5_S8_S8_S8_PKfflPfPj --------------------------
	.section	.nv.shared._ZN13group_norm_v218gn_bwd_cuda_kernelI13__nv_bfloat16Li320ELi1ELi16ELi80ELi1024ELb1ELb1ELi64ELi320ELi320ELi4ELb1ELi8ELb0ELb0ELNS_15WgradSyncMethodE3ENS_16CompileConditionILi1000EEEEEvPT_S6_S6_PKS5_S8_S8_S8_PKfflPfPj,"aw",@nobits
	.sectionflags	@""
	.align	8
.nv.shared._ZN13group_norm_v218gn_bwd_cuda_kernelI13__nv_bfloat16Li320ELi1ELi16ELi80ELi1024ELb1ELb1ELi64ELi320ELi320ELi4ELb1ELi8ELb0ELb0ELNS_15WgradSyncMethodE3ENS_16CompileConditionILi1000EEEEEvPT_S6_S6_PKS5_S8_S8_S8_PKfflPfPj:
	.zero		14496


//--------------------- .nv.shared._ZN13group_norm_v218gn_bwd_cuda_kernelI13__nv_bfloat16Li320ELi2ELi16ELi80ELi1024ELb1ELb1ELi32ELi320ELi320ELi4ELb1ELi8ELb0ELb0ELNS_15WgradSyncMethodE3ENS_16CompileConditionILi1000EEEEEvPT_S6_S6_PKS5_S8_S8_S8_PKfflPfPj --------------------------
	.section	.nv.shared._ZN13group_norm_v218gn_bwd_cuda_kernelI13__nv_bfloat16Li320ELi2ELi16ELi80ELi1024ELb1ELb1ELi32ELi320ELi320ELi4ELb1ELi8ELb0ELb0ELNS_15WgradSyncMethodE3ENS_16CompileConditionILi1000EEEEEvPT_S6_S6_PKS5_S8_S8_S8_PKfflPfPj,"aw",@nobits
	.sectionflags	@""
	.align	8
.nv.shared._ZN13group_norm_v218gn_bwd_cuda_kernelI13__nv_bfloat16Li320ELi2ELi16ELi80ELi1024ELb1ELb1ELi32ELi320ELi320ELi4ELb1ELi8ELb0ELb0ELNS_15WgradSyncMethodE3ENS_16CompileConditionILi1000EEEEEvPT_S6_S6_PKS5_S8_S8_S8_PKfflPfPj:
	.zero		14496


//--------------------- .nv.shared._ZN13group_norm_v218gn_bwd_cuda_kernelI13__nv_bfloat16Li320ELi3ELi16ELi80ELi1024ELb1ELb1ELi32ELi320ELi320ELi4ELb1ELi8ELb0ELb0ELNS_15WgradSyncMethodE3ENS_16CompileConditionILi1000EEEEEvPT_S6_S6_PKS5_S8_S8_S8_PKfflPfPj --------------------------
	.section	.nv.shared._ZN13group_norm_v218gn_bwd_cuda_kernelI13__nv_bfloat16Li320ELi3ELi16ELi80ELi1024ELb1ELb1ELi32ELi320ELi320ELi4ELb1ELi8ELb0ELb0ELNS_15WgradSyncMethodE3ENS_16CompileConditionILi1000EEEEEvPT_S6_S6_PKS5_S8_S8_S8_PKfflPfPj,"aw",@nobits
	.sectionflags	@""
	.align	8
.nv.shared._ZN13group_norm_v218gn_bwd_cuda_kernelI13__nv_bfloat16Li320ELi3ELi16ELi80ELi1024ELb1ELb1ELi32ELi320ELi320ELi4ELb1ELi8ELb0ELb0ELNS_15WgradSyncMethodE3ENS_16CompileConditionILi1000EEEEEvPT_S6_S6_PKS5_S8_S8_S8_PKfflPfPj:
	.zero		14496


//--------------------- .nv.shared._ZN13group_norm_v218gn_bwd_cuda_kernelI13__nv_bfloat16Li320ELi3ELi16ELi80ELi1024ELb1ELb1ELi32ELi320ELi320ELi4ELb1ELi12ELb0ELb0ELNS_15WgradSyncMethodE3ENS_16CompileConditionILi1000EEEEEvPT_S6_S6_PKS5_S8_S8_S8_PKfflPfPj --------------------------
	.section	.nv.shared._ZN13group_norm_v218gn_bwd_cuda_kernelI13__nv_bfloat16Li320ELi3ELi16ELi80ELi1024ELb1ELb1ELi32ELi320ELi320ELi4ELb1ELi12ELb0ELb0ELNS_15WgradSyncMethodE3ENS_16CompileConditionILi1000EEEEEvPT_S6_S6_PKS5_S8_S8_S8_PKfflPfPj,"aw",@nobits
	.sectionflags	@""
	.align	8
.nv.shared._ZN13group_norm_v218gn_bwd_cuda_kernelI13__nv_bfloat16Li320ELi3ELi16ELi80ELi1024ELb1ELb1ELi32ELi320ELi320ELi4ELb1ELi12ELb0ELb0ELNS_15WgradSyncMethodE3ENS_16CompileConditionILi1000EEEEEvPT_S6_S6_PKS5_S8_S8_S8_PKfflPfPj:
	.zero		14496


//--------------------- .nv.shared._ZN13group_norm_v214gn_cuda_kernelI13__nv_bfloat16Li320ELi3ELi32ELi40ELi1024ELb0ELi16ELi320ELi320ELi4ELb1ELi5ELb0ELb0ENS_16CompileConditionILi1000EEEEEvPT_PKS4_S7_S7_flPfS8_Pj --------------------------
	.section	.nv.shared._ZN13group_norm_v214gn_cuda_kernelI13__nv_bfloat16Li320ELi3ELi32ELi40ELi1024ELb0ELi16ELi320ELi320ELi4ELb1ELi5ELb0ELb0ENS_16CompileConditionILi1000EEEEEvPT_PKS4_S7_S7_flPfS8_Pj,"aw",@nobits
	.sectionflags	@""
	.align	8
.nv.shared._ZN13group_norm_v214gn_cuda_kernelI13__nv_bfloat16Li320ELi3ELi32ELi40ELi1024ELb0ELi16ELi320ELi320ELi4ELb1ELi5ELb0ELb0ENS_16CompileConditionILi1000EEEEEvPT_PKS4_S7_S7_flPfS8_Pj:
	.zero		4288


//--------------------- .nv.shared._ZN13group_norm_v214gn_cuda_kernelI13__nv_bfloat16Li320ELi1ELi32ELi40ELi1024ELb0ELi32ELi320ELi320ELi4ELb1ELi4ELb0ELb0ENS_16CompileConditionILi1000EEEEEvPT_PKS4_S7_S7_flPfS8_Pj --------------------------
	.section	.nv.shared._ZN13group_norm_v214gn_cuda_kernelI13__nv_bfloat16Li320ELi1ELi32ELi40ELi1024ELb0ELi32ELi320ELi320ELi4ELb1ELi4ELb0ELb0ENS_16CompileConditionILi1000EEEEEvPT_PKS4_S7_S7_flPfS8_Pj,"aw",@nobits
	.sectionflags	@""
	.align	8
.nv.shared._ZN13group_norm_v214gn_cuda_kernelI13__nv_bfloat16Li320ELi1ELi32ELi40ELi1024ELb0ELi32ELi320ELi320ELi4ELb1ELi4ELb0ELb0ENS_16CompileConditionILi1000EEEEEvPT_PKS4_S7_S7_flPfS8_Pj:
	.zero		4288


//--------------------- .nv.shared._ZN13group_norm_v214gn_cuda_kernelI13__nv_bfloat16Li320ELi3ELi32ELi40ELi1024ELb0ELi32ELi320ELi320ELi4ELb1ELi10ELb0ELb0ENS_16CompileConditionILi1000EEEEEvPT_PKS4_S7_S7_flPfS8_Pj --------------------------
	.section	.nv.shared._ZN13group_norm_v214gn_cuda_kernelI13__nv_bfloat16Li320ELi3ELi32ELi40ELi1024ELb0ELi32ELi320ELi320ELi4ELb1ELi10ELb0ELb0ENS_16CompileConditionILi1000EEEEEvPT_PKS4_S7_S7_flPfS8_Pj,"aw",@nobits
	.sectionflags	@""
	.align	8
.nv.shared._ZN13group_norm_v214gn_cuda_kernelI13__nv_bfloat16Li320ELi3ELi32ELi40ELi1024ELb0ELi32ELi320ELi320ELi4ELb1ELi10ELb0ELb0ENS_16CompileConditionILi1000EEEEEvPT_PKS4_S7_S7_flPfS8_Pj:
	.zero		4288


//--------------------- .nv.shared._ZN13group_norm_v214gn_cuda_kernelI13__nv_bfloat16Li320ELi1ELi32ELi40ELi1024ELb0ELi64ELi320ELi320ELi4ELb1ELi9ELb0ELb0ENS_16CompileConditionILi1000EEEEEvPT_PKS4_S7_S7_flPfS8_Pj --------------------------
	.section	.nv.shared._ZN13group_norm_v214gn_cuda_kernelI13__nv_bfloat16Li320ELi1ELi32ELi40ELi1024ELb0ELi64ELi320ELi320ELi4ELb1ELi9ELb0ELb0ENS_16CompileConditionILi1000EEEEEvPT_PKS4_S7_S7_flPfS8_Pj,"aw",@nobits
	.sectionflags	@""
	.align	8
.nv.shared._ZN13group_norm_v214gn_cuda_kernelI13__nv_bfloat16Li320ELi1ELi32ELi40ELi1024ELb0ELi64ELi320ELi320ELi4ELb1ELi9ELb0ELb0ENS_16CompileConditionILi1000EEEEEvPT_PKS4_S7_S7_flPfS8_Pj:
	.zero		4288


//--------------------- .nv.shared._ZN13group_norm_v214gn_cuda_kernelI13__nv_bfloat16Li320ELi1ELi32ELi40ELi1024ELb0ELi128ELi320ELi320ELi4ELb1ELi18ELb0ELb0ENS_16CompileConditionILi1000EEEEEvPT_PKS4_S7_S7_flPfS8_Pj --------------------------
	.section	.nv.shared._ZN13group_norm_v214gn_cuda_kernelI13__nv_bfloat16Li320ELi1ELi32ELi40ELi1024ELb0ELi128ELi320ELi320ELi4ELb1ELi18ELb0ELb0ENS_16CompileConditionILi1000EEEEEvPT_PKS4_S7_S7_flPfS8_Pj,"aw",@nobits
	.sectionflags	@""
	.align	8
.nv.shared._ZN13group_norm_v214gn_cuda_kernelI13__nv_bfloat16Li320ELi1ELi32ELi40ELi1024ELb0ELi128ELi320ELi320ELi4ELb1ELi18ELb0ELb0ENS_16CompileConditionILi1000EEEEEvPT_PKS4_S7_S7_flPfS8_Pj:
	.zero		4288


//--------------------- .nv.shared._ZN13group_norm_v214gn_cuda_kernelI13__nv_bfloat16Li320ELi2ELi32ELi40ELi1024ELb0ELi64ELi320ELi320ELi4ELb1ELi18ELb0ELb0ENS_16CompileConditionILi1000EEEEEvPT_PKS4_S7_S7_flPfS8_Pj --------------------------
	.section	.nv.shared._ZN13group_norm_v214gn_cuda_kernelI13__nv_bfloat16Li320ELi2ELi32ELi40ELi1024ELb0ELi64ELi320ELi320ELi4ELb1ELi18ELb0ELb0ENS_16CompileConditionILi1000EEEEEvPT_PKS4_S7_S7_flPfS8_Pj,"aw",@nobits
	.sectionflags	@""
	.align	8
.nv.shared._ZN13group_norm_v214gn_cuda_kernelI13__nv_bfloat16Li320ELi2ELi32ELi40ELi1024ELb0ELi64ELi320ELi320ELi4ELb1ELi18ELb0ELb0ENS_16CompileConditionILi1000EEEEEvPT_PKS4_S7_S7_flPfS8_Pj:
	.zero		4288


//--------------------- .nv.shared._ZN13group_norm_v214gn_cuda_kernelI13__nv_bfloat16Li320ELi3ELi32ELi40ELi1024ELb0ELi64ELi320ELi320ELi4ELb1ELi21ELb0ELb0ENS_16CompileConditionILi1000EEEEEvPT_PKS4_S7_S7_flPfS8_Pj --------------------------
	.section	.nv.shared._ZN13group_norm_v214gn_cuda_kernelI13__nv_bfloat16Li320ELi3ELi32ELi40ELi1024ELb0ELi64ELi320ELi320ELi4ELb1ELi21ELb0ELb0ENS_16CompileConditionILi1000EEEEEvPT_PKS4_S7_S7_flPfS8_Pj,"aw",@nobits
	.sectionflags	@""
	.align	8
.nv.shared._ZN13group_norm_v214gn_cuda_kernelI13__nv_bfloat16Li320ELi3ELi32ELi40ELi1024ELb0ELi64ELi320ELi320ELi4ELb1ELi21ELb0ELb0ENS_16CompileConditionILi1000EEEEEvPT_PKS4_S7_S7_flPfS8_Pj:
	.zero		4288


//--------------------- .nv.shared._ZN13group_norm_v214gn_cuda_kernelI13__nv_bfloat16Li320ELi3ELi32ELi40ELi1024ELb0ELi64ELi320ELi320ELi4ELb1ELi27ELb0ELb0ENS_16CompileConditionILi1000EEEEEvPT_PKS4_S7_S7_flPfS8_Pj --------------------------
	.section	.nv.shared._ZN13group_norm_v214gn_cuda_kernelI13__nv_bfloat16Li320ELi3ELi32ELi40ELi1024ELb0ELi64ELi320ELi320ELi4ELb1ELi27ELb0ELb0ENS_16CompileConditionILi1000EEEEEvPT_PKS4_S7_S7_flPfS8_Pj,"aw",@nobits
	.sectionflags	@""
	.align	8
.nv.shared._ZN13group_norm_v214gn_cuda_kernelI13__nv_bfloat16Li320ELi3ELi32ELi40ELi1024ELb0ELi64ELi320ELi320ELi4ELb1ELi27ELb0ELb0ENS_16CompileConditionILi1000EEEEEvPT_PKS4_S7_S7_flPfS8_Pj:
	.zero		4288


//--------------------- .nv.shared._ZN13group_norm_v214gn_cuda_kernelI13__nv_bfloat16Li320ELi3ELi16ELi80ELi1024ELb1ELi16ELi320ELi320ELi4ELb1ELi5ELb0ELb0ENS_16CompileConditionILi1000EEEEEvPT_PKS4_S7_S7_flPfS8_Pj --------------------------
	.section	.nv.shared._ZN13group_norm_v214gn_cuda_kernelI13__nv_bfloat16Li320ELi3ELi16ELi80ELi1024ELb1ELi16ELi320ELi320ELi4ELb1ELi5ELb0ELb0ENS_16CompileConditionILi1000EEEEEvPT_PKS4_S7_S7_flPfS8_Pj,"aw",@nobits
	.sectionflags	@""
	.align	8
.nv.shared._ZN13group_norm_v214gn_cuda_kernelI13__nv_bfloat16Li320ELi3ELi16ELi80ELi1024ELb1ELi16ELi320ELi320ELi4ELb1ELi5ELb0ELb0ENS_16CompileConditionILi1000EEEEEvPT_PKS4_S7_S7_flPfS8_Pj:
	.zero		4256


//--------------------- .nv.shared._ZN13group_norm_v214gn_cuda_kernelI13__nv_bfloat16Li320ELi1ELi16ELi80ELi1024ELb1ELi32ELi320ELi320ELi4ELb1ELi4ELb0ELb0ENS_16CompileConditionILi1000EEEEEvPT_PKS4_S7_S7_flPfS8_Pj --------------------------
	.section	.nv.shared._ZN13group_norm_v214gn_cuda_kernelI13__nv_bfloat16Li320ELi1ELi16ELi80ELi1024ELb1ELi32ELi320ELi320ELi4ELb1ELi4ELb0ELb0ENS_16CompileConditionILi1000EEEEEvPT_PKS4_S7_S7_flPfS8_Pj,"aw",@nobits
	.sectionflags	@""
	.align	8
.nv.shared._ZN13group_norm_v214gn_cuda_kernelI13__nv_bfloat16Li320ELi1ELi16ELi80ELi1024ELb1ELi32ELi320ELi320ELi4ELb1ELi4ELb0ELb0ENS_16CompileConditionILi1000EEEEEvPT_PKS4_S7_S7_flPfS8_Pj:
	.zero		4256


//--------------------- .nv.shared._ZN13group_norm_v214gn_cuda_kernelI13__nv_bfloat16Li320ELi3ELi16ELi80ELi1024ELb1ELi32ELi320ELi320ELi4ELb1ELi10ELb0ELb0ENS_16CompileConditionILi1000EEEEEvPT_PKS4_S7_S7_flPfS8_Pj --------------------------
	.section	.nv.shared._ZN13group_norm_v214gn_cuda_kernelI13__nv_bfloat16Li320ELi3ELi16ELi80ELi1024ELb1ELi32ELi320ELi320ELi4ELb1ELi10ELb0ELb0ENS_16CompileConditionILi1000EEEEEvPT_PKS4_S7_S7_flPfS8_Pj,"aw",@nobits
	.sectionflags	@""
	.align	8
.nv.shared._ZN13group_norm_v214gn_cuda_kernelI13__nv_bfloat16Li320ELi3ELi16ELi80ELi1024ELb1ELi32ELi320ELi320ELi4ELb1ELi10ELb0ELb0ENS_16CompileConditionILi1000EEEEEvPT_PKS4_S7_S7_flPfS8_Pj:
	.zero		4256


//--------------------- .nv.shared._ZN13group_norm_v214gn_cuda_kernelI13__nv_bfloat16Li320ELi1ELi16ELi80ELi1024ELb1ELi64ELi320ELi320ELi4ELb1ELi9ELb0ELb0ENS_16CompileConditionILi1000EEEEEvPT_PKS4_S7_S7_flPfS8_Pj --------------------------
	.section	.nv.shared._ZN13group_norm_v214gn_cuda_kernelI13__nv_bfloat16Li320ELi1ELi16ELi80ELi1024ELb1ELi64ELi320ELi320ELi4ELb1ELi9ELb0ELb0ENS_16CompileConditionILi1000EEEEEvPT_PKS4_S7_S7_flPfS8_Pj,"aw",@nobits
	.sectionflags	@""
	.align	8
.nv.shared._ZN13group_norm_v214gn_cuda_kernelI13__nv_bfloat16Li320ELi1ELi16ELi80ELi1024ELb1ELi64ELi320ELi320ELi4ELb1ELi9ELb0ELb0ENS_16CompileConditionILi1000EEEEEvPT_PKS4_S7_S7_flPfS8_Pj:
	.zero		4256


//--------------------- .nv.shared._ZN13group_norm_v214gn_cuda_kernelI13__nv_bfloat16Li320ELi1ELi16ELi80ELi1024ELb1ELi128ELi320ELi320ELi4ELb1ELi18ELb0ELb0ENS_16CompileConditionILi1000EEEEEvPT_PKS4_S7_S7_flPfS8_Pj --------------------------
	.section	.nv.shared._ZN13group_norm_v214gn_cuda_kernelI13__nv_bfloat16Li320ELi1ELi16ELi80ELi1024ELb1ELi128ELi320ELi320ELi4ELb1ELi18ELb0ELb0ENS_16CompileConditionILi1000EEEEEvPT_PKS4_S7_S7_flPfS8_Pj,"aw",@nobits
	.sectionflags	@""
	.align	8
.nv.shared._ZN13group_norm_v214gn_cuda_kernelI13__nv_bfloat16Li320ELi1ELi16ELi80ELi1024ELb1ELi128ELi320ELi320ELi4ELb1ELi18ELb0ELb0ENS_16CompileConditionILi1000EEEEEvPT_PKS4_S7_S7_flPfS8_Pj:
	.zero		4256


//--------------------- .nv.shared._ZN13group_norm_v214gn_cuda_kernelI13__nv_bfloat16Li320ELi2ELi16ELi80ELi1024ELb1ELi64ELi320ELi320ELi4ELb1ELi18ELb0ELb0ENS_16CompileConditionILi1000EEEEEvPT_PKS4_S7_S7_flPfS8_Pj --------------------------
	.section	.nv.shared._ZN13group_norm_v214gn_cuda_kernelI13__nv_bfloat16Li320ELi2ELi16ELi80ELi1024ELb1ELi64ELi320ELi320ELi4ELb1ELi18ELb0ELb0ENS_16CompileConditionILi1000EEEEEvPT_PKS4_S7_S7_flPfS8_Pj,"aw",@nobits
	.sectionflags	@""
	.align	8
.nv.shared._ZN13group_norm_v214gn_cuda_kernelI13__nv_bfloat16Li320ELi2ELi16ELi80ELi1024ELb1ELi64ELi320ELi320ELi4ELb1ELi18ELb0ELb0ENS_16CompileConditionILi1000EEEEEvPT_PKS4_S7_S7_flPfS8_Pj:
	.zero		4256


//--------------------- .nv.shared._ZN13group_norm_v214gn_cuda_kernelI13__nv_bfloat16Li320ELi3ELi16ELi80ELi1024ELb1ELi64ELi320ELi320ELi4ELb1ELi21ELb0ELb0ENS_16CompileConditionILi1000EEEEEvPT_PKS4_S7_S7_flPfS8_Pj --------------------------
	.section	.nv.shared._ZN13group_norm_v214gn_cuda_kernelI13__nv_bfloat16Li320ELi3ELi16ELi80ELi1024ELb1ELi64ELi320ELi320ELi4ELb1ELi21ELb0ELb0ENS_16CompileConditionILi1000EEEEEvPT_PKS4_S7_S7_flPfS8_Pj,"aw",@nobits
	.sectionflags	@""
	.align	8
.nv.shared._ZN13group_norm_v214gn_cuda_kernelI13__nv_bfloat16Li320ELi3ELi16ELi80ELi1024ELb1ELi64ELi320ELi320ELi4ELb1ELi21ELb0ELb0ENS_16CompileConditionILi1000EEEEEvPT_PKS4_S7_S7_flPfS8_Pj:
	.zero		4256


//--------------------- .nv.shared._ZN13group_norm_v214gn_cuda_kernelI13__nv_bfloat16Li320ELi3ELi16ELi80ELi1024ELb1ELi64ELi320ELi320ELi4ELb1ELi27ELb0ELb0ENS_16CompileConditionILi1000EEEEEvPT_PKS4_S7_S7_flPfS8_Pj --------------------------
	.section	.nv.shared._ZN13group_norm_v214gn_cuda_kernelI13__nv_bfloat16Li320ELi3ELi16ELi80ELi1024ELb1ELi64ELi320ELi320ELi4ELb1ELi27ELb0ELb0ENS_16CompileConditionILi1000EEEEEvPT_PKS4_S7_S7_flPfS8_Pj,"aw",@nobits
	.sectionflags	@""
	.align	8
.nv.shared._ZN13group_norm_v214gn_cuda_kernelI13__nv_bfloat16Li320ELi3ELi16ELi80ELi1024ELb1ELi64ELi320ELi320ELi4ELb1ELi27ELb0ELb0ENS_16CompileConditionILi1000EEEEEvPT_PKS4_S7_S7_flPfS8_Pj:
	.zero		4256


//--------------------- .nv.shared._ZN13group_norm_v218gn_bwd_cuda_kernelI6__halfLi320ELi3ELi32ELi40ELi1024ELb0ELb1ELi16ELi320ELi320ELi4ELb1ELi5ELb0ELb0ELNS_15WgradSyncMethodE2ENS_16CompileConditionILi1000EEEEEvPT_S6_S6_PKS5_S8_S8_S8_PKfflPfPj --------------------------
	.section	.nv.shared._ZN13group_norm_v218gn_bwd_cuda_kernelI6__halfLi320ELi3ELi32ELi40ELi1024ELb0ELb1ELi16ELi320ELi320ELi4ELb1ELi5ELb0ELb0ELNS_15WgradSyncMethodE2ENS_16CompileConditionILi1000EEEEEvPT_S6_S6_PKS5_S8_S8_S8_PKfflPfPj,"aw",@nobits
	.sectionflags	@""
	.align	8
.nv.shared._ZN13group_norm_v218gn_bwd_cuda_kernelI6__halfLi320ELi3ELi32ELi40ELi1024ELb0ELb1ELi16ELi320ELi320ELi4ELb1ELi5ELb0ELb0ELNS_15WgradSyncMethodE2ENS_16CompileConditionILi1000EEEEEvPT_S6_S6_PKS5_S8_S8_S8_PKfflPfPj:
	.zero		14528


//--------------------- .nv.shared._ZN13group_norm_v218gn_bwd_cuda_kernelI6__halfLi320ELi1ELi32ELi40ELi1024ELb0ELb1ELi32ELi320ELi320ELi4ELb1ELi4ELb0ELb0ELNS_15WgradSyncMethodE3ENS_16CompileConditionILi1000EEEEEvPT_S6_S6_PKS5_S8_S8_S8_PKfflPfPj --------------------------
	.section	.nv.shared._ZN13group_norm_v218gn_bwd_cuda_kernelI6__halfLi320ELi1ELi32ELi40ELi1024ELb0ELb1ELi32ELi320ELi320ELi4ELb1ELi4ELb0ELb0ELNS_15WgradSyncMethodE3ENS_16CompileConditionILi1000EEEEEvPT_S6_S6_PKS5_S8_S8_S8_PKfflPfPj,"aw",@nobits
	.sectionflags	@""
	.align	8
.nv.shared._ZN13group_norm_v218gn_bwd_cuda_kernelI6__halfLi320ELi1ELi32ELi40ELi1024ELb0ELb1ELi32ELi320ELi320ELi4ELb1ELi4ELb0ELb0ELNS_15WgradSyncMethodE3ENS_16CompileConditionILi1000EEEEEvPT_S6_S6_PKS5_S8_S8_S8_PKfflPfPj:
	.zero		14528


//--------------------- .nv.shared._ZN13group_norm_v218gn_bwd_cuda_kernelI6__halfLi320ELi1ELi32ELi40ELi1024ELb0ELb1ELi64ELi320ELi320ELi4ELb1ELi8ELb0ELb0ELNS_15WgradSyncMethodE3ENS_16CompileConditionILi1000EEEEEvPT_S6_S6_PKS5_S8_S8_S8_PKfflPfPj --------------------------
	.section	.nv.shared._ZN13group_norm_v218gn_bwd_cuda_kernelI6__halfLi320ELi1ELi32ELi40ELi1024ELb0ELb1ELi64ELi320ELi320ELi4ELb1ELi8ELb0ELb0ELNS_15WgradSyncMethodE3ENS_16CompileConditionILi1000EEEEEvPT_S6_S6_PKS5_S8_S8_S8_PKfflPfPj,"aw",@nobits
	.sectionflags	@""
	.align	8
.nv.shared._ZN13group_norm_v218gn_bwd_cuda_kernelI6__halfLi320ELi1ELi32ELi40ELi1024ELb0ELb1ELi64ELi320ELi320ELi4ELb1ELi8ELb0ELb0ELNS_15WgradSyncMethodE3ENS_16CompileConditionILi1000EEEEEvPT_S6_S6_PKS5_S8_S8_S8_PKfflPfPj:
	.zero		14528


//--------------------- .nv.shared._ZN13group_norm_v218gn_bwd_cuda_kernelI6__halfLi320ELi2ELi32ELi40ELi1024ELb0ELb1ELi32ELi320ELi320ELi4ELb1ELi8ELb0ELb0ELNS_15WgradSyncMethodE3ENS_16CompileConditionILi1000EEEEEvPT_S6_S6_PKS5_S8_S8_S8_PKfflPfPj --------------------------
	.section	.nv.shared._ZN13group_norm_v218gn_bwd_cuda_kernelI6__halfLi320ELi2ELi32ELi40ELi1024ELb0ELb1ELi32ELi320ELi320ELi4ELb1ELi8ELb0ELb0ELNS_15WgradSyncMethodE3ENS_16CompileConditionILi1000EEEEEvPT_S6_S6_PKS5_S8_S8_S8_PKfflPfPj,"aw",@nobits
	.sectionflags	@""
	.align	8
.nv.shared._ZN13group_norm_v218gn_bwd_cuda_kernelI6__halfLi320ELi2ELi32ELi40ELi1024ELb0ELb1ELi32ELi320ELi320ELi4ELb1ELi8ELb0ELb0ELNS_15WgradSyncMethodE3ENS_16CompileConditionILi1000EEEEEvPT_S6_S6_PKS5_S8_S8_S8_PKfflPfPj:
	.zero		14528


//--------------------- .nv.shared._ZN13group_norm_v218gn_bwd_cuda_kernelI6__halfLi320ELi3ELi32ELi40ELi1024ELb0ELb1ELi32ELi320ELi320ELi4ELb1ELi8ELb0ELb0ELNS_15WgradSyncMethodE3ENS_16CompileConditionILi1000EEEEEvPT_S6_S6_PKS5_S8_S8_S8_PKfflPfPj --------------------------
	.section	.nv.shared._ZN13group_norm_v218gn_bwd_cuda_kernelI6__halfLi320ELi3ELi32ELi40ELi1024ELb0ELb1ELi32ELi320ELi320ELi4ELb1ELi8ELb0ELb0ELNS_15WgradSyncMethodE3ENS_16CompileConditionILi1000EEEEEvPT_S6_S6_PKS5_S8_S8_S8_PKfflPfPj,"aw",@nobits
	.sectionflags	@""
	.align	8
.nv.shared._ZN13group_norm_v218gn_bwd_cuda_kernelI6__halfLi320ELi3ELi32ELi40ELi1024ELb0ELb1ELi32ELi320ELi320ELi4ELb1ELi8ELb0ELb0ELNS_15WgradSyncMethodE3ENS_16CompileConditionILi1000EEEEEvPT_S6_S6_PKS5_S8_S8_S8_PKfflPfPj:
	.zero		14528


//--------------------- .nv.shared._ZN13group_norm_v218gn_bwd_cuda_kernelI6__halfLi320ELi3ELi32ELi40ELi1024ELb0ELb1ELi32ELi320ELi320ELi4ELb1ELi12ELb0ELb0ELNS_15WgradSyncMethodE3ENS_16CompileConditionILi1000EEEEEvPT_S6_S6_PKS5_S8_S8_S8_PKfflPfPj --------------------------
	.section	.nv.shared._ZN13group_norm_v218gn_bwd_cuda_kernelI6__halfLi320ELi3ELi32ELi40ELi1024ELb0ELb1ELi32ELi320ELi320ELi4ELb1ELi12ELb0ELb0ELNS_15WgradSyncMethodE3ENS_16CompileConditionILi1000EEEEEvPT_S6_S6_PKS5_S8_S8_S8_PKfflPfPj,"aw",@nobits
	.sectionflags	@""
	.align	8
.nv.shared._ZN13group_norm_v218gn_bwd_cuda_kernelI6__halfLi320ELi3ELi32ELi40ELi1024ELb0ELb1ELi32ELi320ELi320ELi4ELb1ELi12ELb0ELb0ELNS_15WgradSyncMethodE3ENS_16CompileConditionILi1000EEEEEvPT_S6_S6_PKS5_S8_S8_S8_PKfflPfPj:
	.zero		14528


//--------------------- .nv.shared._ZN13group_norm_v218gn_bwd_cuda_kernelI6__halfLi320ELi3ELi16ELi80ELi1024ELb1ELb1ELi16ELi320ELi320ELi4ELb1ELi5ELb0ELb0ELNS_15WgradSyncMethodE2ENS_16CompileConditionILi1000EEEEEvPT_S6_S6_PKS5_S8_S8_S8_PKfflPfPj --------------------------
	.section	.nv.shared._ZN13group_norm_v218gn_bwd_cuda_kernelI6__halfLi320ELi3ELi16ELi80ELi1024ELb1ELb1ELi16ELi320ELi320ELi4ELb1ELi5ELb0ELb0ELNS_15WgradSyncMethodE2ENS_16CompileConditionILi1000EEEEEvPT_S6_S6_PKS5_S8_S8_S8_PKfflPfPj,"aw",@nobits
	.sectionflags	@""
	.align	8
.nv.shared._ZN13group_norm_v218gn_bwd_cuda_kernelI6__halfLi320ELi3ELi16ELi80ELi1024ELb1ELb1ELi16ELi320ELi320ELi4ELb1ELi5ELb0ELb0ELNS_15WgradSyncMethodE2ENS_16CompileConditionILi1000EEEEEvPT_S6_S6_PKS5_S8_S8_S8_PKfflPfPj:
	.zero		14496


//--------------------- .nv.shared._ZN13group_norm_v218gn_bwd_cuda_kernelI6__halfLi320ELi1ELi16ELi80ELi1024ELb1ELb1ELi32ELi320ELi320ELi4ELb1ELi4ELb0ELb0ELNS_15WgradSyncMethodE3ENS_16CompileConditionILi1000EEEEEvPT_S6_S6_PKS5_S8_S8_S8_PKfflPfPj --------------------------
	.section	.nv.shared._ZN13group_norm_v218gn_bwd_cuda_kernelI6__halfLi320ELi1ELi16ELi80ELi1024ELb1ELb1ELi32ELi320ELi320ELi4ELb1ELi4ELb0ELb0ELNS_15WgradSyncMethodE3ENS_16CompileConditionILi1000EEEEEvPT_S6_S6_PKS5_S8_S8_S8_PKfflPfPj,"aw",@nobits
	.sectionflags	@""
	.align	8
.nv.shared._ZN13group_norm_v218gn_bwd_cuda_kernelI6__halfLi320ELi1ELi16ELi80ELi1024ELb1ELb1ELi32ELi320ELi320ELi4ELb1ELi4ELb0ELb0ELNS_15WgradSyncMethodE3ENS_16CompileConditionILi1000EEEEEvPT_S6_S6_PKS5_S8_S8_S8_PKfflPfPj:
	.zero		14496


//--------------------- .nv.shared._ZN13group_norm_v218gn_bwd_cuda_kernelI6__halfLi320ELi1ELi16ELi80ELi1024ELb1ELb1ELi64ELi320ELi320ELi4ELb1ELi8ELb0ELb0ELNS_15WgradSyncMethodE3ENS_16CompileConditionILi1000EEEEEvPT_S6_S6_PKS5_S8_S8_S8_PKfflPfPj --------------------------
	.section	.nv.shared._ZN13group_norm_v218gn_bwd_cuda_kernelI6__halfLi320ELi1ELi16ELi80ELi1024ELb1ELb1ELi64ELi320ELi320ELi4ELb1ELi8ELb0ELb0ELNS_15WgradSyncMethodE3ENS_16CompileConditionILi1000EEEEEvPT_S6_S6_PKS5_S8_S8_S8_PKfflPfPj,"aw",@nobits
	.sectionflags	@""
	.align	8
.nv.shared._ZN13group_norm_v218gn_bwd_cuda_kernelI6__halfLi320ELi1ELi16ELi80ELi1024ELb1ELb1ELi64ELi320ELi320ELi4ELb1ELi8ELb0ELb0ELNS_15WgradSyncMethodE3ENS_16CompileConditionILi1000EEEEEvPT_S6_S6_PKS5_S8_S8_S8_PKfflPfPj:
	.zero		14496


//--------------------- .nv.shared._ZN13group_norm_v218gn_bwd_cuda_kernelI6__halfLi320ELi2ELi16ELi80ELi1024ELb1ELb1ELi32ELi320ELi320ELi4ELb1ELi8ELb0ELb0ELNS_15WgradSyncMethodE3ENS_16CompileConditionILi1000EEEEEvPT_S6_S6_PKS5_S8_S8_S8_PKfflPfPj --------------------------
	.section	.nv.shared._ZN13group_norm_v218gn_bwd_cuda_kernelI6__halfLi320ELi2ELi16ELi80ELi1024ELb1ELb1ELi32ELi320ELi320ELi4ELb1ELi8ELb0ELb0ELNS_15WgradSyncMethodE3ENS_16CompileConditionILi1000EEEEEvPT_S6_S6_PKS5_S8_S8_S8_PKfflPfPj,"aw",@nobits
	.sectionflags	@""
	.align	8
.nv.shared._ZN13group_norm_v218gn_bwd_cuda_kernelI6__halfLi320ELi2ELi16ELi80ELi1024ELb1ELb1ELi32ELi320ELi320ELi4ELb1ELi8ELb0ELb0ELNS_15WgradSyncMethodE3ENS_16CompileConditionILi1000EEEEEvPT_S6_S6_PKS5_S8_S8_S8_PKfflPfPj:
	.zero		14496


//--------------------- .nv.shared._ZN13group_norm_v218gn_bwd_cuda_kernelI6__halfLi320ELi3ELi16ELi80ELi1024ELb1ELb1ELi32ELi320ELi320ELi4ELb1ELi8ELb0ELb0ELNS_15WgradSyncMethodE3ENS_16CompileConditionILi1000EEEEEvPT_S6_S6_PKS5_S8_S8_S8_PKfflPfPj --------------------------
	.section	.nv.shared._ZN13group_norm_v218gn_bwd_cuda_kernelI6__halfLi320ELi3ELi16ELi80ELi1024ELb1ELb1ELi32ELi320ELi320ELi4ELb1ELi8ELb0ELb0ELNS_15WgradSyncMethodE3ENS_16CompileConditionILi1000EEEEEvPT_S6_S6_PKS5_S8_S8_S8_PKfflPfPj,"aw",@nobits
	.sectionflags	@""
	.align	8
.nv.shared._ZN13group_norm_v218gn_bwd_cuda_kernelI6__halfLi320ELi3ELi16ELi80ELi1024ELb1ELb1ELi32ELi320ELi320ELi4ELb1ELi8ELb0ELb0ELNS_15WgradSyncMethodE3ENS_16CompileConditionILi1000EEEEEvPT_S6_S6_PKS5_S8_S8_S8_PKfflPfPj:
	.zero		14496


//--------------------- .nv.shared._ZN13group_norm_v218gn_bwd_cuda_kernelI6__halfLi320ELi3ELi16ELi80ELi1024ELb1ELb1ELi32ELi320ELi320ELi4ELb1ELi12ELb0ELb0ELNS_15WgradSyncMethodE3ENS_16CompileConditionILi1000EEEEEvPT_S6_S6_PKS5_S8_S8_S8_PKfflPfPj --------------------------
	.section	.nv.shared._ZN13group_norm_v218gn_bwd_cuda_kernelI6__halfLi320ELi3ELi16ELi80ELi1024ELb1ELb1ELi32ELi320ELi320ELi4ELb1ELi12ELb0ELb0ELNS_15WgradSyncMethodE3ENS_16CompileConditionILi1000EEEEEvPT_S6_S6_PKS5_S8_S8_S8_PKfflPfPj,"aw",@nobits
	.sectionflags	@""
	.align	8
.nv.shared._ZN13group_norm_v218gn_bwd_cuda_kernelI6__halfLi320ELi3ELi16ELi80ELi1024ELb1ELb1ELi32ELi320ELi320ELi4ELb1ELi12ELb0ELb0ELNS_15WgradSyncMethodE3ENS_16CompileConditionILi1000EEEEEvPT_S6_S6_PKS5_S8_S8_S8_PKfflPfPj:
	.zero		14496


//--------------------- .nv.shared._ZN13group_norm_v214gn_cuda_kernelI6__halfLi320ELi3ELi32ELi40ELi1024ELb0ELi16ELi320ELi320ELi4ELb1ELi5ELb0ELb0ENS_16CompileConditionILi1000EEEEEvPT_PKS4_S7_S7_flPfS8_Pj --------------------------
	.section	.nv.shared._ZN13group_norm_v214gn_cuda_kernelI6__halfLi320ELi3ELi32ELi40ELi1024ELb0ELi16ELi320ELi320ELi4ELb1ELi5ELb0ELb0ENS_16CompileConditionILi1000EEEEEvPT_PKS4_S7_S7_flPfS8_Pj,"aw",@nobits
	.sectionflags	@""
	.align	8
.nv.shared._ZN13group_norm_v214gn_cuda_kernelI6__halfLi320ELi3ELi32ELi40ELi1024ELb0ELi16ELi320ELi320ELi4ELb1ELi5ELb0ELb0ENS_16CompileConditionILi1000EEEEEvPT_PKS4_S7_S7_flPfS8_Pj:
	.zero		4288


//--------------------- .nv.shared._ZN13group_norm_v214gn_cuda_kernelI6__halfLi320ELi1ELi32ELi40ELi1024ELb0ELi32ELi320ELi320ELi4ELb1ELi4ELb0ELb0ENS_16CompileConditionILi1000EEEEEvPT_PKS4_S7_S7_flPfS8_Pj --------------------------
	.section	.nv.shared._ZN13group_norm_v214gn_cuda_kernelI6__halfLi320ELi1ELi32ELi40ELi1024ELb0ELi32ELi320ELi320ELi4ELb1ELi4ELb0ELb0ENS_16CompileConditionILi1000EEEEEvPT_PKS4_S7_S7_flPfS8_Pj,"aw",@nobits
	.sectionflags	@""
	.align	8
.nv.shared._ZN13group_norm_v214gn_cuda_kernelI6__halfLi320ELi1ELi32ELi40ELi1024ELb0ELi32ELi320ELi320ELi4ELb1ELi4ELb0ELb0ENS_16CompileConditionILi1000EEEEEvPT_PKS4_S7_S7_flPfS8_Pj:
	.zero		4288


//--------------------- .nv.shared._ZN13group_norm_v214gn_cuda_kernelI6__halfLi320ELi3ELi32ELi40ELi1024ELb0ELi32ELi320ELi320ELi4ELb1ELi10ELb0ELb0ENS_16CompileConditionILi1000EEEEEvPT_PKS4_S7_S7_flPfS8_Pj --------------------------
	.section	.nv.shared._ZN13group_norm_v214gn_cuda_kernelI6__halfLi320ELi3ELi32ELi40ELi1024ELb0ELi32ELi320ELi320ELi4ELb1ELi10ELb0ELb0ENS_16CompileConditionILi1000EEEEEvPT_PKS4_S7_S7_flPfS8_Pj,"aw",@nobits
	.sectionflags	@""
	.align	8
.nv.shared._ZN13group_norm_v214gn_cuda_kernelI6__halfLi320ELi3ELi32ELi40ELi1024ELb0ELi32ELi320ELi320ELi4ELb1ELi10ELb0ELb0ENS_16CompileConditionILi1000EEEEEvPT_PKS4_S7_S7_flPfS8_Pj:
	.zero		4288


//--------------------- .nv.shared._ZN13group_norm_v214gn_cuda_kernelI6__halfLi320ELi1ELi32ELi40ELi1024ELb0ELi64ELi320ELi320ELi4ELb1ELi9ELb0ELb0ENS_16CompileConditionILi1000EEEEEvPT_PKS4_S7_S7_flPfS8_Pj --------------------------
	.section	.nv.shared._ZN13group_norm_v214gn_cuda_kernelI6__halfLi320ELi1ELi32ELi40ELi1024ELb0ELi64ELi320ELi320ELi4ELb1ELi9ELb0ELb0ENS_16CompileConditionILi1000EEEEEvPT_PKS4_S7_S7_flPfS8_Pj,"aw",@nobits
	.sectionflags	@""
	.align	8
.nv.shared._ZN13group_norm_v214gn_cuda_kernelI6__halfLi320ELi1ELi32ELi40ELi1024ELb0ELi64ELi320ELi320ELi4ELb1ELi9ELb0ELb0ENS_16CompileConditionILi1000EEEEEvPT_PKS4_S7_S7_flPfS8_Pj:
	.zero		4288


//--------------------- .nv.shared._ZN13group_norm_v214gn_cuda_kernelI6__halfLi320ELi1ELi32ELi40ELi1024ELb0ELi128ELi320ELi320ELi4ELb1ELi18ELb0ELb0ENS_16CompileConditionILi1000EEEEEvPT_PKS4_S7_S7_flPfS8_Pj --------------------------
	.section	.nv.shared._ZN13group_norm_v214gn_cuda_kernelI6__halfLi320ELi1ELi32ELi40ELi1024ELb0ELi128ELi320ELi320ELi4ELb1ELi18ELb0ELb0ENS_16CompileConditionILi1000EEEEEvPT_PKS4_S7_S7_flPfS8_Pj,"aw",@nobits
	.sectionflags	@""
	.align	8
.nv.shared._ZN13group_norm_v214gn_cuda_kernelI6__halfLi320ELi1ELi32ELi40ELi1024ELb0ELi128ELi320ELi320ELi4ELb1ELi18ELb0ELb0ENS_16CompileConditionILi1000EEEEEvPT_PKS4_S7_S7_flPfS8_Pj:
	.zero		4288


//--------------------- .nv.shared._ZN13group_norm_v214gn_cuda_kernelI6__halfLi320ELi2ELi32ELi40ELi1024ELb0ELi64ELi320ELi320ELi4ELb1ELi18ELb0ELb0ENS_16CompileConditionILi1000EEEEEvPT_PKS4_S7_S7_flPfS8_Pj --------------------------
	.section	.nv.shared._ZN13group_norm_v214gn_cuda_kernelI6__halfLi320ELi2ELi32ELi40ELi1024ELb0ELi64ELi320ELi320ELi4ELb1ELi18ELb0ELb0ENS_16CompileConditionILi1000EEEEEvPT_PKS4_S7_S7_flPfS8_Pj,"aw",@nobits
	.sectionflags	@""
	.align	8
.nv.shared._ZN13group_norm_v214gn_cuda_kernelI6__halfLi320ELi2ELi32ELi40ELi1024ELb0ELi64ELi320ELi320ELi4ELb1ELi18ELb0ELb0ENS_16CompileConditionILi1000EEEEEvPT_PKS4_S7_S7_flPfS8_Pj:
	.zero		4288


//--------------------- .nv.shared._ZN13group_norm_v214gn_cuda_kernelI6__halfLi320ELi3ELi32ELi40ELi1024ELb0ELi64ELi320ELi320ELi4ELb1ELi21ELb0ELb0ENS_16CompileConditionILi1000EEEEEvPT_PKS4_S7_S7_flPfS8_Pj --------------------------
	.section	.nv.shared._ZN13group_norm_v214gn_cuda_kernelI6__halfLi320ELi3ELi32ELi40ELi1024ELb0ELi64ELi320ELi320ELi4ELb1ELi21ELb0ELb0ENS_16CompileConditionILi1000EEEEEvPT_PKS4_S7_S7_flPfS8_Pj,"aw",@nobits
	.sectionflags	@""
	.align	8
.nv.shared._ZN13group_norm_v214gn_cuda_kernelI6__halfLi320ELi3ELi32ELi40ELi1024ELb0ELi64ELi320ELi320ELi4ELb1ELi21ELb0ELb0ENS_16CompileConditionILi1000EEEEEvPT_PKS4_S7_S7_flPfS8_Pj:
	.zero		4288


//--------------------- .nv.shared._ZN13group_norm_v214gn_cuda_kernelI6__halfLi320ELi3ELi32ELi40ELi1024ELb0ELi64ELi320ELi320ELi4ELb1ELi27ELb0ELb0ENS_16CompileConditionILi1000EEEEEvPT_PKS4_S7_S7_flPfS8_Pj --------------------------
	.section	.nv.shared._ZN13group_norm_v214gn_cuda_kernelI6__halfLi320ELi3ELi32ELi40ELi1024ELb0ELi64ELi320ELi320ELi4ELb1ELi27ELb0ELb0ENS_16CompileConditionILi1000EEEEEvPT_PKS4_S7_S7_flPfS8_Pj,"aw",@nobits
	.sectionflags	@""
	.align	8
.nv.shared._ZN13group_norm_v214gn_cuda_kernelI6__halfLi320ELi3ELi32ELi40ELi1024ELb0ELi64ELi320ELi320ELi4ELb1ELi27ELb0ELb0ENS_16CompileConditionILi1000EEEEEvPT_PKS4_S7_S7_flPfS8_Pj:
	.zero		4288


//--------------------- .nv.shared._ZN13group_norm_v214gn_cuda_kernelI6__halfLi320ELi3ELi16ELi80ELi1024ELb1ELi16ELi320ELi320ELi4ELb1ELi5ELb0ELb0ENS_16CompileConditionILi1000EEEEEvPT_PKS4_S7_S7_flPfS8_Pj --------------------------
	.section	.nv.shared._ZN13group_norm_v214gn_cuda_kernelI6__halfLi320ELi3ELi16ELi80ELi1024ELb1ELi16ELi320ELi320ELi4ELb1ELi5ELb0ELb0ENS_16CompileConditionILi1000EEEEEvPT_PKS4_S7_S7_flPfS8_Pj,"aw",@nobits
	.sectionflags	@""
	.align	8
.nv.shared._ZN13group_norm_v214gn_cuda_kernelI6__halfLi320ELi3ELi16ELi80ELi1024ELb1ELi16ELi320ELi320ELi4ELb1ELi5ELb0ELb0ENS_16CompileConditionILi1000EEEEEvPT_PKS4_S7_S7_flPfS8_Pj:
	.zero		4256


//--------------------- .nv.shared._ZN13group_norm_v214gn_cuda_kernelI6__halfLi320ELi1ELi16ELi80ELi1024ELb1ELi32ELi320ELi320ELi4ELb1ELi4ELb0ELb0ENS_16CompileConditionILi1000EEEEEvPT_PKS4_S7_S7_flPfS8_Pj --------------------------
	.section	.nv.shared._ZN13group_norm_v214gn_cuda_kernelI6__halfLi320ELi1ELi16ELi80ELi1024ELb1ELi32ELi320ELi320ELi4ELb1ELi4ELb0ELb0ENS_16CompileConditionILi1000EEEEEvPT_PKS4_S7_S7_flPfS8_Pj,"aw",@nobits
	.sectionflags	@""
	.align	8
.nv.shared._ZN13group_norm_v214gn_cuda_kernelI6__halfLi320ELi1ELi16ELi80ELi1024ELb1ELi32ELi320ELi320ELi4ELb1ELi4ELb0ELb0ENS_16CompileConditionILi1000EEEEEvPT_PKS4_S7_S7_flPfS8_Pj:
	.zero		4256


//--------------------- .nv.shared._ZN13group_norm_v214gn_cuda_kernelI6__halfLi320ELi3ELi16ELi80ELi1024ELb1ELi32ELi320ELi320ELi4ELb1ELi10ELb0ELb0ENS_16CompileConditionILi1000EEEEEvPT_PKS4_S7_S7_flPfS8_Pj --------------------------
	.section	.nv.shared._ZN13group_norm_v214gn_cuda_kernelI6__halfLi320ELi3ELi16ELi80ELi1024ELb1ELi32ELi320ELi320ELi4ELb1ELi10ELb0ELb0ENS_16CompileConditionILi1000EEEEEvPT_PKS4_S7_S7_flPfS8_Pj,"aw",@nobits
	.sectionflags	@""
	.align	8
.nv.shared._ZN13group_norm_v214gn_cuda_kernelI6__halfLi320ELi3ELi16ELi80ELi1024ELb1ELi32ELi320ELi320ELi4ELb1ELi10ELb0ELb0ENS_16CompileConditionILi1000EEEEEvPT_PKS4_S7_S7_flPfS8_Pj:
	.zero		4256


//--------------------- .nv.shared._ZN13group_norm_v214gn_cuda_kernelI6__halfLi320ELi1ELi16ELi80ELi1024ELb1ELi64ELi320ELi320ELi4ELb1ELi9ELb0ELb0ENS_16CompileConditionILi1000EEEEEvPT_PKS4_S7_S7_flPfS8_Pj --------------------------
	.section	.nv.shared._ZN13group_norm_v214gn_cuda_kernelI6__halfLi320ELi1ELi16ELi80ELi1024ELb1ELi64ELi320ELi320ELi4ELb1ELi9ELb0ELb0ENS_16CompileConditionILi1000EEEEEvPT_PKS4_S7_S7_flPfS8_Pj,"aw",@nobits
	.sectionflags	@""
	.align	8
.nv.shared._ZN13group_norm_v214gn_cuda_kernelI6__halfLi320ELi1ELi16ELi80ELi1024ELb1ELi64ELi320ELi320ELi4ELb1ELi9ELb0ELb0ENS_16CompileConditionILi1000EEEEEvPT_PKS4_S7_S7_flPfS8_Pj:
	.zero		4256


//--------------------- .nv.shared._ZN13group_norm_v214gn_cuda_kernelI6__halfLi320ELi1ELi16ELi80ELi1024ELb1ELi128ELi320ELi320ELi4ELb1ELi18ELb0ELb0ENS_16CompileConditionILi1000EEEEEvPT_PKS4_S7_S7_flPfS8_Pj --------------------------
	.section	.nv.shared._ZN13group_norm_v214gn_cuda_kernelI6__halfLi320ELi1ELi16ELi80ELi1024ELb1ELi128ELi320ELi320ELi4ELb1ELi18ELb0ELb0ENS_16CompileConditionILi1000EEEEEvPT_PKS4_S7_S7_flPfS8_Pj,"aw",@nobits
	.sectionflags	@""
	.align	8
.nv.shared._ZN13group_norm_v214gn_cuda_kernelI6__halfLi320ELi1ELi16ELi80ELi1024ELb1ELi128ELi320ELi320ELi4ELb1ELi18ELb0ELb0ENS_16CompileConditionILi1000EEEEEvPT_PKS4_S7_S7_flPfS8_Pj:
	.zero		4256


//--------------------- .nv.shared._ZN13group_norm_v214gn_cuda_kernelI6__halfLi320ELi2ELi16ELi80ELi1024ELb1ELi64ELi320ELi320ELi4ELb1ELi18ELb0ELb0ENS_16CompileConditionILi1000EEEEEvPT_PKS4_S7_S7_flPfS8_Pj --------------------------
	.section	.nv.shared._ZN13group_norm_v214gn_cuda_kernelI6__halfLi320ELi2ELi16ELi80ELi1024ELb1ELi64ELi320ELi320ELi4ELb1ELi18ELb0ELb0ENS_16CompileConditionILi1000EEEEEvPT_PKS4_S7_S7_flPfS8_Pj,"aw",@nobits
	.sectionflags	@""
	.align	8
.nv.shared._ZN13group_norm_v214gn_cuda_kernelI6__halfLi320ELi2ELi16ELi80ELi1024ELb1ELi64ELi320ELi320ELi4ELb1ELi18ELb0ELb0ENS_16CompileConditionILi1000EEEEEvPT_PKS4_S7_S7_flPfS8_Pj:
	.zero		4256


//--------------------- .nv.shared._ZN13group_norm_v214gn_cuda_kernelI6__halfLi320ELi3ELi16ELi80ELi1024ELb1ELi64ELi320ELi320ELi4ELb1ELi21ELb0ELb0ENS_16CompileConditionILi1000EEEEEvPT_PKS4_S7_S7_flPfS8_Pj --------------------------
	.section	.nv.shared._ZN13group_norm_v214gn_cuda_kernelI6__halfLi320ELi3ELi16ELi80ELi1024ELb1ELi64ELi320ELi320ELi4ELb1ELi21ELb0ELb0ENS_16CompileConditionILi1000EEEEEvPT_PKS4_S7_S7_flPfS8_Pj,"aw",@nobits
	.sectionflags	@""
	.align	8
.nv.shared._ZN13group_norm_v214gn_cuda_kernelI6__halfLi320ELi3ELi16ELi80ELi1024ELb1ELi64ELi320ELi320ELi4ELb1ELi21ELb0ELb0ENS_16CompileConditionILi1000EEEEEvPT_PKS4_S7_S7_flPfS8_Pj:
	.zero		4256


//--------------------- .nv.shared._ZN13group_norm_v214gn_cuda_kernelI6__halfLi320ELi3ELi16ELi80ELi1024ELb1ELi64ELi320ELi320ELi4ELb1ELi27ELb0ELb0ENS_16CompileConditionILi1000EEEEEvPT_PKS4_S7_S7_flPfS8_Pj --------------------------
	.section	.nv.shared._ZN13group_norm_v214gn_cuda_kernelI6__halfLi320ELi3ELi16ELi80ELi1024ELb1ELi64ELi320ELi320ELi4ELb1ELi27ELb0ELb0ENS_16CompileConditionILi1000EEEEEvPT_PKS4_S7_S7_flPfS8_Pj,"aw",@nobits
	.sectionflags	@""
	.align	8
.nv.shared._ZN13group_norm_v214gn_cuda_kernelI6__halfLi320ELi3ELi16ELi80ELi1024ELb1ELi64ELi320ELi320ELi4ELb1ELi27ELb0ELb0ENS_16CompileConditionILi1000EEEEEvPT_PKS4_S7_S7_flPfS8_Pj:
	.zero		4256


//--------------------- .nv.constant0._ZN13group_norm_v218gn_bwd_cuda_kernelI13__nv_bfloat16Li320ELi3ELi32ELi40ELi1024ELb0ELb1ELi16ELi320ELi320ELi4ELb1ELi5ELb0ELb0ELNS_15WgradSyncMethodE2ENS_16CompileConditionILi1000EEEEEvPT_S6_S6_PKS5_S8_S8_S8_PKfflPfPj --------------------------
	.section	.nv.constant0._ZN13group_norm_v218gn_bwd_cuda_kernelI13__nv_bfloat16Li320ELi3ELi32ELi40ELi1024ELb0ELb1ELi16ELi320ELi320ELi4ELb1ELi5ELb0ELb0ELNS_15WgradSyncMethodE2ENS_16CompileConditionILi1000EEEEEvPT_S6_S6_PKS5_S8_S8_S8_PKfflPfPj,"a",@progbits
	.sectionflags	@""
	.align	4
.nv.constant0._ZN13group_norm_v218gn_bwd_cuda_kernelI13__nv_bfloat16Li320ELi3ELi32ELi40ELi1024ELb0ELb1ELi16ELi320ELi320ELi4ELb1ELi5ELb0ELb0ELNS_15WgradSyncMethodE2ENS_16CompileConditionILi1000EEEEEvPT_S6_S6_PKS5_S8_S8_S8_PKfflPfPj:
	.zero		992


//--------------------- .nv.constant0._ZN13group_norm_v218gn_bwd_cuda_kernelI13__nv_bfloat16Li320ELi1ELi32ELi40ELi1024ELb0ELb1ELi32ELi320ELi320ELi4ELb1ELi4ELb0ELb0ELNS_15WgradSyncMethodE3ENS_16CompileConditionILi1000EEEEEvPT_S6_S6_PKS5_S8_S8_S8_PKfflPfPj --------------------------
	.section	.nv.constant0._ZN13group_norm_v218gn_bwd_cuda_kernelI13__nv_bfloat16Li320ELi1ELi32ELi40ELi1024ELb0ELb1ELi32ELi320ELi320ELi4ELb1ELi4ELb0ELb0ELNS_15WgradSyncMethodE3ENS_16CompileConditionILi1000EEEEEvPT_S6_S6_PKS5_S8_S8_S8_PKfflPfPj,"a",@progbits
	.sectionflags	@""
	.align	4
.nv.constant0._ZN13group_norm_v218gn_bwd_cuda_kernelI13__nv_bfloat16Li320ELi1ELi32ELi40ELi1024ELb0ELb1ELi32ELi320ELi320ELi4ELb1ELi4ELb0ELb0ELNS_15WgradSyncMethodE3ENS_16CompileConditionILi1000EEEEEvPT_S6_S6_PKS5_S8_S8_S8_PKfflPfPj:
	.zero		992


//--------------------- .nv.constant0._ZN13group_norm_v218gn_bwd_cuda_kernelI13__nv_bfloat16Li320ELi1ELi32ELi40ELi1024ELb0ELb1ELi64ELi320ELi320ELi4ELb1ELi8ELb0ELb0ELNS_15WgradSyncMethodE3ENS_16CompileConditionILi1000EEEEEvPT_S6_S6_PKS5_S8_S8_S8_PKfflPfPj --------------------------
	.section	.nv.constant0._ZN13group_norm_v218gn_bwd_cuda_kernelI13__nv_bfloat16Li320ELi1ELi32ELi40ELi1024ELb0ELb1ELi64ELi320ELi320ELi4ELb1ELi8ELb0ELb0ELNS_15WgradSyncMethodE3ENS_16CompileConditionILi1000EEEEEvPT_S6_S6_PKS5_S8_S8_S8_PKfflPfPj,"a",@progbits
	.sectionflags	@""
	.align	4
.nv.constant0._ZN13group_norm_v218gn_bwd_cuda_kernelI13__nv_bfloat16Li320ELi1ELi32ELi40ELi1024ELb0ELb1ELi64ELi320ELi320ELi4ELb1ELi8ELb0ELb0ELNS_15WgradSyncMethodE3ENS_16CompileConditionILi1000EEEEEvPT_S6_S6_PKS5_S8_S8_S8_PKfflPfPj:
	.zero		992


//--------------------- .nv.constant0._ZN13group_norm_v218gn_bwd_cuda_kernelI13__nv_bfloat16Li320ELi2ELi32ELi40ELi1024ELb0ELb1ELi32ELi320ELi320ELi4ELb1ELi8ELb0ELb0ELNS_15WgradSyncMethodE3ENS_16CompileConditionILi1000EEEEEvPT_S6_S6_PKS5_S8_S8_S8_PKfflPfPj --------------------------
	.section	.nv.constant0._ZN13group_norm_v218gn_bwd_cuda_kernelI13__nv_bfloat16Li320ELi2ELi32ELi40ELi1024ELb0ELb1ELi32ELi320ELi320ELi4ELb1ELi8ELb0ELb0ELNS_15WgradSyncMethodE3ENS_16CompileConditionILi1000EEEEEvPT_S6_S6_PKS5_S8_S8_S8_PKfflPfPj,"a",@progbits
	.sectionflags	@""
	.align	4
.nv.constant0._ZN13group_norm_v218gn_bwd_cuda_kernelI13__nv_bfloat16Li320ELi2ELi32ELi40ELi1024ELb0ELb1ELi32ELi320ELi320ELi4ELb1ELi8ELb0ELb0ELNS_15WgradSyncMethodE3ENS_16CompileConditionILi1000EEEEEvPT_S6_S6_PKS5_S8_S8_S8_PKfflPfPj:
	.zero		992


//--------------------- .nv.constant0._ZN13group_norm_v218gn_bwd_cuda_kernelI13__nv_bfloat16Li320ELi3ELi32ELi40ELi1024ELb0ELb1ELi32ELi320ELi320ELi4ELb1ELi8ELb0ELb0ELNS_15WgradSyncMethodE3ENS_16CompileConditionILi1000EEEEEvPT_S6_S6_PKS5_S8_S8_S8_PKfflPfPj --------------------------
	.section	.nv.constant0._ZN13group_norm_v218gn_bwd_cuda_kernelI13__nv_bfloat16Li320ELi3ELi32ELi40ELi1024ELb0ELb1ELi32ELi320ELi320ELi4ELb1ELi8ELb0ELb0ELNS_15WgradSyncMethodE3ENS_16CompileConditionILi1000EEEEEvPT_S6_S6_PKS5_S8_S8_S8_PKfflPfPj,"a",@progbits
	.sectionflags	@""
	.align	4
.nv.constant0._ZN13group_norm_v218gn_bwd_cuda_kernelI13__nv_bfloat16Li320ELi3ELi32ELi40ELi1024ELb0ELb1ELi32ELi320ELi320ELi4ELb1ELi8ELb0ELb0ELNS_15WgradSyncMethodE3ENS_16CompileConditionILi1000EEEEEvPT_S6_S6_PKS5_S8_S8_S8_PKfflPfPj:
	.zero		992


//--------------------- .nv.constant0._ZN13group_norm_v218gn_bwd_cuda_kernelI13__nv_bfloat16Li320ELi3ELi32ELi40ELi1024ELb0ELb1ELi32ELi320ELi320ELi4ELb1ELi12ELb0ELb0ELNS_15WgradSyncMethodE3ENS_16CompileConditionILi1000EEEEEvPT_S6_S6_PKS5_S8_S8_S8_PKfflPfPj --------------------------
	.section	.nv.constant0._ZN13group_norm_v218gn_bwd_cuda_kernelI13__nv_bfloat16Li320ELi3ELi32ELi40ELi1024ELb0ELb1ELi32ELi320ELi320ELi4ELb1ELi12ELb0ELb0ELNS_15WgradSyncMethodE3ENS_16CompileConditionILi1000EEEEEvPT_S6_S6_PKS5_S8_S8_S8_PKfflPfPj,"a",@progbits
	.sectionflags	@""
	.align	4
.nv.constant0._ZN13group_norm_v218gn_bwd_cuda_kernelI13__nv_bfloat16Li320ELi3ELi32ELi40ELi1024ELb0ELb1ELi32ELi320ELi320ELi4ELb1ELi12ELb0ELb0ELNS_15WgradSyncMethodE3ENS_16CompileConditionILi1000EEEEEvPT_S6_S6_PKS5_S8_S8_S8_PKfflPfPj:
	.zero		992


//--------------------- .nv.constant0._ZN13group_norm_v218gn_bwd_cuda_kernelI13__nv_bfloat16Li320ELi3ELi16ELi80ELi1024ELb1ELb1ELi16ELi320ELi320ELi4ELb1ELi5ELb0ELb0ELNS_15WgradSyncMethodE2ENS_16CompileConditionILi1000EEEEEvPT_S6_S6_PKS5_S8_S8_S8_PKfflPfPj --------------------------
	.section	.nv.constant0._ZN13group_norm_v218gn_bwd_cuda_kernelI13__nv_bfloat16Li320ELi3ELi16ELi80ELi1024ELb1ELb1ELi16ELi320ELi320ELi4ELb1ELi5ELb0ELb0ELNS_15WgradSyncMethodE2ENS_16CompileConditionILi1000EEEEEvPT_S6_S6_PKS5_S8_S8_S8_PKfflPfPj,"a",@progbits
	.sectionflags	@""
	.align	4
.nv.constant0._ZN13group_norm_v218gn_bwd_cuda_kernelI13__nv_bfloat16Li320ELi3ELi16ELi80ELi1024ELb1ELb1ELi16ELi320ELi320ELi4ELb1ELi5ELb0ELb0ELNS_15WgradSyncMethodE2ENS_16CompileConditionILi1000EEEEEvPT_S6_S6_PKS5_S8_S8_S8_PKfflPfPj:
	.zero		992


//--------------------- .nv.constant0._ZN13group_norm_v218gn_bwd_cuda_kernelI13__nv_bfloat16Li320ELi1ELi16ELi80ELi1024ELb1ELb1ELi32ELi320ELi320ELi4ELb1ELi4ELb0ELb0ELNS_15WgradSyncMethodE3ENS_16CompileConditionILi1000EEEEEvPT_S6_S6_PKS5_S8_S8_S8_PKfflPfPj --------------------------
	.section	.nv.constant0._ZN13group_norm_v218gn_bwd_cuda_kernelI13__nv_bfloat16Li320ELi1ELi16ELi80ELi1024ELb1ELb1ELi32ELi320ELi320ELi4ELb1ELi4ELb0ELb0ELNS_15WgradSyncMethodE3ENS_16CompileConditionILi1000EEEEEvPT_S6_S6_PKS5_S8_S8_S8_PKfflPfPj,"a",@progbits
	.sectionflags	@""
	.align	4
.nv.constant0._ZN13group_norm_v218gn_bwd_cuda_kernelI13__nv_bfloat16Li320ELi1ELi16ELi80ELi1024ELb1ELb1ELi32ELi320ELi320ELi4ELb1ELi4ELb0ELb0ELNS_15WgradSyncMethodE3ENS_16CompileConditionILi1000EEEEEvPT_S6_S6_PKS5_S8_S8_S8_PKfflPfPj:
	.zero		992


//--------------------- .nv.constant0._ZN13group_norm_v218gn_bwd_cuda_kernelI13__nv_bfloat16Li320ELi1ELi16ELi80ELi1024ELb1ELb1ELi64ELi320ELi320ELi4ELb1ELi8ELb0ELb0ELNS_15WgradSyncMethodE3ENS_16CompileConditionILi1000EEEEEvPT_S6_S6_PKS5_S8_S8_S8_PKfflPfPj --------------------------
	.section	.nv.constant0._ZN13group_norm_v218gn_bwd_cuda_kernelI13__nv_bfloat16Li320ELi1ELi16ELi80ELi1024ELb1ELb1ELi64ELi320ELi320ELi4ELb1ELi8ELb0ELb0ELNS_15WgradSyncMethodE3ENS_16CompileConditionILi1000EEEEEvPT_S6_S6_PKS5_S8_S8_S8_PKfflPfPj,"a",@progbits
	.sectionflags	@""
	.align	4
.nv.constant0._ZN13group_norm_v218gn_bwd_cuda_kernelI13__nv_bfloat16Li320ELi1ELi16ELi80ELi1024ELb1ELb1ELi64ELi320ELi320ELi4ELb1ELi8ELb0ELb0ELNS_15WgradSyncMethodE3ENS_16CompileConditionILi1000EEEEEvPT_S6_S6_PKS5_S8_S8_S8_PKfflPfPj:
	.zero		992


//--------------------- .nv.constant0._ZN13group_norm_v218gn_bwd_cuda_kernelI13__nv_bfloat16Li320ELi2ELi16ELi80ELi1024ELb1ELb1ELi32ELi320ELi320ELi4ELb1ELi8ELb0ELb0ELNS_15WgradSyncMethodE3ENS_16CompileConditionILi1000EEEEEvPT_S6_S6_PKS5_S8_S8_S8_PKfflPfPj --------------------------
	.section	.nv.constant0._ZN13group_norm_v218gn_bwd_cuda_kernelI13__nv_bfloat16Li320ELi2ELi16ELi80ELi1024ELb1ELb1ELi32ELi320ELi320ELi4ELb1ELi8ELb0ELb0ELNS_15WgradSyncMethodE3ENS_16CompileConditionILi1000EEEEEvPT_S6_S6_PKS5_S8_S8_S8_PKfflPfPj,"a",@progbits
	.sectionflags	@""
	.align	4
.nv.constant0._ZN13group_norm_v218gn_bwd_cuda_kernelI13__nv_bfloat16Li320ELi2ELi16ELi80ELi1024ELb1ELb1ELi32ELi320ELi320ELi4ELb1ELi8ELb0ELb0ELNS_15WgradSyncMethodE3ENS_16CompileConditionILi1000EEEEEvPT_S6_S6_PKS5_S8_S8_S8_PKfflPfPj:
	.zero		992


//--------------------- .nv.constant0._ZN13group_norm_v218gn_bwd_cuda_kernelI13__nv_bfloat16Li320ELi3ELi16ELi80ELi1024ELb1ELb1ELi32ELi320ELi320ELi4ELb1ELi8ELb0ELb0ELNS_15WgradSyncMethodE3ENS_16CompileConditionILi1000EEEEEvPT_S6_S6_PKS5_S8_S8_S8_PKfflPfPj --------------------------
	.section	.nv.constant0._ZN13group_norm_v218gn_bwd_cuda_kernelI13__nv_bfloat16Li320ELi3ELi16ELi80ELi1024ELb1ELb1ELi32ELi320ELi320ELi4ELb1ELi8ELb0ELb0ELNS_15WgradSyncMethodE3ENS_16CompileConditionILi1000EEEEEvPT_S6_S6_PKS5_S8_S8_S8_PKfflPfPj,"a",@progbits
	.sectionflags	@""
	.align	4
.nv.constant0._ZN13group_norm_v218gn_bwd_cuda_kernelI13__nv_bfloat16Li320ELi3ELi16ELi80ELi1024ELb1ELb1ELi32ELi320ELi320ELi4ELb1ELi8ELb0ELb0ELNS_15WgradSyncMethodE3ENS_16CompileConditionILi1000EEEEEvPT_S6_S6_PKS5_S8_S8_S8_PKfflPfPj:
	.zero		992


//--------------------- .nv.constant0._ZN13group_norm_v218gn_bwd_cuda_kernelI13__nv_bfloat16Li320ELi3ELi16ELi80ELi1024ELb1ELb1ELi32ELi320ELi320ELi4ELb1ELi12ELb0ELb0ELNS_15WgradSyncMethodE3ENS_16CompileConditionILi1000EEEEEvPT_S6_S6_PKS5_S8_S8_S8_PKfflPfPj --------------------------
	.section	.nv.constant0._ZN13group_norm_v218gn_bwd_cuda_kernelI13__nv_bfloat16Li320ELi3ELi16ELi80ELi1024ELb1ELb1ELi32ELi320ELi320ELi4ELb1ELi12ELb0ELb0ELNS_15WgradSyncMethodE3ENS_16CompileConditionILi1000EEEEEvPT_S6_S6_PKS5_S8_S8_S8_PKfflPfPj,"a",@progbits
	.sectionflags	@""
	.align	4
.nv.constant0._ZN13group_norm_v218gn_bwd_cuda_kernelI13__nv_bfloat16Li320ELi3ELi16ELi80ELi1024ELb1ELb1ELi32ELi320ELi320ELi4ELb1ELi12ELb0ELb0ELNS_15WgradSyncMethodE3ENS_16CompileConditionILi1000EEEEEvPT_S6_S6_PKS5_S8_S8_S8_PKfflPfPj:
	.zero		992


//--------------------- .nv.constant0._ZN13group_norm_v214gn_cuda_kernelI13__nv_bfloat16Li320ELi3ELi32ELi40ELi1024ELb0ELi16ELi320ELi320ELi4ELb1ELi5ELb0ELb0ENS_16CompileConditionILi1000EEEEEvPT_PKS4_S7_S7_flPfS8_Pj --------------------------
	.section	.nv.constant0._ZN13group_norm_v214gn_cuda_kernelI13__nv_bfloat16Li320ELi3ELi32ELi40ELi1024ELb0ELi16ELi320ELi320ELi4ELb1ELi5ELb0ELb0ENS_16CompileConditionILi1000EEEEEvPT_PKS4_S7_S7_flPfS8_Pj,"a",@progbits
	.sectionflags	@""
	.align	4
.nv.constant0._ZN13group_norm_v214gn_cuda_kernelI13__nv_bfloat16Li320ELi3ELi32ELi40ELi1024ELb0ELi16ELi320ELi320ELi4ELb1ELi5ELb0ELb0ENS_16CompileConditionILi1000EEEEEvPT_PKS4_S7_S7_flPfS8_Pj:
	.zero		968


//--------------------- .nv.constant0._ZN13group_norm_v214gn_cuda_kernelI13__nv_bfloat16Li320ELi1ELi32ELi40ELi1024ELb0ELi32ELi320ELi320ELi4ELb1ELi4ELb0ELb0ENS_16CompileConditionILi1000EEEEEvPT_PKS4_S7_S7_flPfS8_Pj --------------------------
	.section	.nv.constant0._ZN13group_norm_v214gn_cuda_kernelI13__nv_bfloat16Li320ELi1ELi32ELi40ELi1024ELb0ELi32ELi320ELi320ELi4ELb1ELi4ELb0ELb0ENS_16CompileConditionILi1000EEEEEvPT_PKS4_S7_S7_flPfS8_Pj,"a",@progbits
	.sectionflags	@""
	.align	4
.nv.constant0._ZN13group_norm_v214gn_cuda_kernelI13__nv_bfloat16Li320ELi1ELi32ELi40ELi1024ELb0ELi32ELi320ELi320ELi4ELb1ELi4ELb0ELb0ENS_16CompileConditionILi1000EEEEEvPT_PKS4_S7_S7_flPfS8_Pj:
	.zero		968


//--------------------- .nv.constant0._ZN13group_norm_v214gn_cuda_kernelI13__nv_bfloat16Li320ELi3ELi32ELi40ELi1024ELb0ELi32ELi320ELi320ELi4ELb1ELi10ELb0ELb0ENS_16CompileConditionILi1000EEEEEvPT_PKS4_S7_S7_flPfS8_Pj --------------------------
	.section	.nv.constant0._ZN13group_norm_v214gn_cuda_kernelI13__nv_bfloat16Li320ELi3ELi32ELi40ELi1024ELb0ELi32ELi320ELi320ELi4ELb1ELi10ELb0ELb0ENS_16CompileConditionILi1000EEEEEvPT_PKS4_S7_S7_flPfS8_Pj,"a",@progbits
	.sectionflags	@""
	.align	4
.nv.constant0._ZN13group_norm_v214gn_cuda_kernelI13__nv_bfloat16Li320ELi3ELi32ELi40ELi1024ELb0ELi32ELi320ELi320ELi4ELb1ELi10ELb0ELb0ENS_16CompileConditionILi1000EEEEEvPT_PKS4_S7_S7_flPfS8_Pj:
	.zero		968


//--------------------- .nv.constant0._ZN13group_norm_v214gn_cuda_kernelI13__nv_bfloat16Li320ELi1ELi32ELi40ELi1024ELb0ELi64ELi320ELi320ELi4ELb1ELi9ELb0ELb0ENS_16CompileConditionILi1000EEEEEvPT_PKS4_S7_S7_flPfS8_Pj --------------------------
	.section	.nv.constant0._ZN13group_norm_v214gn_cuda_kernelI13__nv_bfloat16Li320ELi1ELi32ELi40ELi1024ELb0ELi64ELi320ELi320ELi4ELb1ELi9ELb0ELb0ENS_16CompileConditionILi1000EEEEEvPT_PKS4_S7_S7_flPfS8_Pj,"a",@progbits
	.sectionflags	@""
	.align	4
.nv.constant0._ZN13group_norm_v214gn_cuda_kernelI13__nv_bfloat16Li320ELi1ELi32ELi40ELi1024ELb0ELi64ELi320ELi320ELi4ELb1ELi9ELb0ELb0ENS_16CompileConditionILi1000EEEEEvPT_PKS4_S7_S7_flPfS8_Pj:
	.zero		968


//--------------------- .nv.constant0._ZN13group_norm_v214gn_cuda_kernelI13__nv_bfloat16Li320ELi1ELi32ELi40ELi1024ELb0ELi128ELi320ELi320ELi4ELb1ELi18ELb0ELb0ENS_16CompileConditionILi1000EEEEEvPT_PKS4_S7_S7_flPfS8_Pj --------------------------
	.section	.nv.constant0._ZN13group_norm_v214gn_cuda_kernelI13__nv_bfloat16Li320ELi1ELi32ELi40ELi1024ELb0ELi128ELi320ELi320ELi4ELb1ELi18ELb0ELb0ENS_16CompileConditionILi1000EEEEEvPT_PKS4_S7_S7_flPfS8_Pj,"a",@progbits
	.sectionflags	@""
	.align	4
.nv.constant0._ZN13group_norm_v214gn_cuda_kernelI13__nv_bfloat16Li320ELi1ELi32ELi40ELi1024ELb0ELi128ELi320ELi320ELi4ELb1ELi18ELb0ELb0ENS_16CompileConditionILi1000EEEEEvPT_PKS4_S7_S7_flPfS8_Pj:
	.zero		968


//--------------------- .nv.constant0._ZN13group_norm_v214gn_cuda_kernelI13__nv_bfloat16Li320ELi2ELi32ELi40ELi1024ELb0ELi64ELi320ELi320ELi4ELb1ELi18ELb0ELb0ENS_16CompileConditionILi1000EEEEEvPT_PKS4_S7_S7_flPfS8_Pj --------------------------
	.section	.nv.constant0._ZN13group_norm_v214gn_cuda_kernelI13__nv_bfloat16Li320ELi2ELi32ELi40ELi1024ELb0ELi64ELi320ELi320ELi4ELb1ELi18ELb0ELb0ENS_16CompileConditionILi1000EEEEEvPT_PKS4_S7_S7_flPfS8_Pj,"a",@progbits
	.sectionflags	@""
	.align	4
.nv.constant0._ZN13group_norm_v214gn_cuda_kernelI13__nv_bfloat16Li320ELi2ELi32ELi40ELi1024ELb0ELi64ELi320ELi320ELi4ELb1ELi18ELb0ELb0ENS_16CompileConditionILi1000EEEEEvPT_PKS4_S7_S7_flPfS8_Pj:
	.zero		968


//--------------------- .nv.constant0._ZN13group_norm_v214gn_cuda_kernelI13__nv_bfloat16Li320ELi3ELi32ELi40ELi1024ELb0ELi64ELi320ELi320ELi4ELb1ELi21ELb0ELb0ENS_16CompileConditionILi1000EEEEEvPT_PKS4_S7_S7_flPfS8_Pj --------------------------
	.section	.nv.constant0._ZN13group_norm_v214gn_cuda_kernelI13__nv_bfloat16Li320ELi3ELi32ELi40ELi1024ELb0ELi64ELi320ELi320ELi4ELb1ELi21ELb0ELb0ENS_16CompileConditionILi1000EEEEEvPT_PKS4_S7_S7_flPfS8_Pj,"a",@progbits
	.sectionflags	@""
	.align	4
.nv.constant0._ZN13group_norm_v214gn_cuda_kernelI13__nv_bfloat16Li320ELi3ELi32ELi40ELi1024ELb0ELi64ELi320ELi320ELi4ELb1ELi21ELb0ELb0ENS_16CompileConditionILi1000EEEEEvPT_PKS4_S7_S7_flPfS8_Pj:
	.zero		968


//--------------------- .nv.constant0._ZN13group_norm_v214gn_cuda_kernelI13__nv_bfloat16Li320ELi3ELi32ELi40ELi1024ELb0ELi64ELi320ELi320ELi4ELb1ELi27ELb0ELb0ENS_16CompileConditionILi1000EEEEEvPT_PKS4_S7_S7_flPfS8_Pj --------------------------
	.section	.nv.constant0._ZN13group_norm_v214gn_cuda_kernelI13__nv_bfloat16Li320ELi3ELi32ELi40ELi1024ELb0ELi64ELi320ELi320ELi4ELb1ELi27ELb0ELb0ENS_16CompileConditionILi1000EEEEEvPT_PKS4_S7_S7_flPfS8_Pj,"a",@progbits
	.sectionflags	@""
	.align	4
.nv.constant0._ZN13group_norm_v214gn_cuda_kernelI13__nv_bfloat16Li320ELi3ELi32ELi40ELi1024ELb0ELi64ELi320ELi320ELi4ELb1ELi27ELb0ELb0ENS_16CompileConditionILi1000EEEEEvPT_PKS4_S7_S7_flPfS8_Pj:
	.zero		968


//--------------------- .nv.constant0._ZN13group_norm_v214gn_cuda_kernelI13__nv_bfloat16Li320ELi3ELi16ELi80ELi1024ELb1ELi16ELi320ELi320ELi4ELb1ELi5ELb0ELb0ENS_16CompileConditionILi1000EEEEEvPT_PKS4_S7_S7_flPfS8_Pj --------------------------
	.section	.nv.constant0._ZN13group_norm_v214gn_cuda_kernelI13__nv_bfloat16Li320ELi3ELi16ELi80ELi1024ELb1ELi16ELi320ELi320ELi4ELb1ELi5ELb0ELb0ENS_16CompileConditionILi1000EEEEEvPT_PKS4_S7_S7_flPfS8_Pj,"a",@progbits
	.sectionflags	@""
	.align	4
.nv.constant0._ZN13group_norm_v214gn_cuda_kernelI13__nv_bfloat16Li320ELi3ELi16ELi80ELi1024ELb1ELi16ELi320ELi320ELi4ELb1ELi5ELb0ELb0ENS_16CompileConditionILi1000EEEEEvPT_PKS4_S7_S7_flPfS8_Pj:
	.zero		968


//--------------------- .nv.constant0._ZN13group_norm_v214gn_cuda_kernelI13__nv_bfloat16Li320ELi1ELi16ELi80ELi1024ELb1ELi32ELi320ELi320ELi4ELb1ELi4ELb0ELb0ENS_16CompileConditionILi1000EEEEEvPT_PKS4_S7_S7_flPfS8_Pj --------------------------
	.section	.nv.constant0._ZN13group_norm_v214gn_cuda_kernelI13__nv_bfloat16Li320ELi1ELi16ELi80ELi1024ELb1ELi32ELi320ELi320ELi4ELb1ELi4ELb0ELb0ENS_16CompileConditionILi1000EEEEEvPT_PKS4_S7_S7_flPfS8_Pj,"a",@progbits
	.sectionflags	@""
	.align	4
.nv.constant0._ZN13group_norm_v214gn_cuda_kernelI13__nv_bfloat16Li320ELi1ELi16ELi80ELi1024ELb1ELi32ELi320ELi320ELi4ELb1ELi4ELb0ELb0ENS_16CompileConditionILi1000EEEEEvPT_PKS4_S7_S7_flPfS8_Pj:
	.zero		968


//--------------------- .nv.constant0._ZN13group_norm_v214gn_cuda_kernelI13__nv_bfloat16Li320ELi3ELi16ELi80ELi1024ELb1ELi32ELi320ELi320ELi4ELb1ELi10ELb0ELb0ENS_16CompileConditionILi1000EEEEEvPT_PKS4_S7_S7_flPfS8_Pj --------------------------
	.section	.nv.constant0._ZN13group_norm_v214gn_cuda_kernelI13__nv_bfloat16Li320ELi3ELi16ELi80ELi1024ELb1ELi32ELi320ELi320ELi4ELb1ELi10ELb0ELb0ENS_16CompileConditionILi1000EEEEEvPT_PKS4_S7_S7_flPfS8_Pj,"a",@progbits
	.sectionflags	@""
	.align	4
.nv.constant0._ZN13group_norm_v214gn_cuda_kernelI13__nv_bfloat16Li320ELi3ELi16ELi80ELi1024ELb1ELi32ELi320ELi320ELi4ELb1ELi10ELb0ELb0ENS_16CompileConditionILi1000EEEEEvPT_PKS4_S7_S7_flPfS8_Pj:
	.zero		968


//--------------------- .nv.constant0._ZN13group_norm_v214gn_cuda_kernelI13__nv_bfloat16Li320ELi1ELi16ELi80ELi1024ELb1ELi64ELi320ELi320ELi4ELb1ELi9ELb0ELb0ENS_16CompileConditionILi1000EEEEEvPT_PKS4_S7_S7_flPfS8_Pj --------------------------
	.section	.nv.constant0._ZN13group_norm_v214gn_cuda_kernelI13__nv_bfloat16Li320ELi1ELi16ELi80ELi1024ELb1ELi64ELi320ELi320ELi4ELb1ELi9ELb0ELb0ENS_16CompileConditionILi1000EEEEEvPT_PKS4_S7_S7_flPfS8_Pj,"a",@progbits
	.sectionflags	@""
	.align	4
.nv.constant0._ZN13group_norm_v214gn_cuda_kernelI13__nv_bfloat16Li320ELi1ELi16ELi80ELi1024ELb1ELi64ELi320ELi320ELi4ELb1ELi9ELb0ELb0ENS_16CompileConditionILi1000EEEEEvPT_PKS4_S7_S7_flPfS8_Pj:
	.zero		968


//--------------------- .nv.constant0._ZN13group_norm_v214gn_cuda_kernelI13__nv_bfloat16Li320ELi1ELi16ELi80ELi1024ELb1ELi128ELi320ELi320ELi4ELb1ELi18ELb0ELb0ENS_16CompileConditionILi1000EEEEEvPT_PKS4_S7_S7_flPfS8_Pj --------------------------
	.section	.nv.constant0._ZN13group_norm_v214gn_cuda_kernelI13__nv_bfloat16Li320ELi1ELi16ELi80ELi1024ELb1ELi128ELi320ELi320ELi4ELb1ELi18ELb0ELb0ENS_16CompileConditionILi1000EEEEEvPT_PKS4_S7_S7_flPfS8_Pj,"a",@progbits
	.sectionflags	@""
	.align	4
.nv.constant0._ZN13group_norm_v214gn_cuda_kernelI13__nv_bfloat16Li320ELi1ELi16ELi80ELi1024ELb1ELi128ELi320ELi320ELi4ELb1ELi18ELb0ELb0ENS_16CompileConditionILi1000EEEEEvPT_PKS4_S7_S7_flPfS8_Pj:
	.zero		968


//--------------------- .nv.constant0._ZN13group_norm_v214gn_cuda_kernelI13__nv_bfloat16Li320ELi2ELi16ELi80ELi1024ELb1ELi64ELi320ELi320ELi4ELb1ELi18ELb0ELb0ENS_16CompileConditionILi1000EEEEEvPT_PKS4_S7_S7_flPfS8_Pj --------------------------
	.section	.nv.constant0._ZN13group_norm_v214gn_cuda_kernelI13__nv_bfloat16Li320ELi2ELi16ELi80ELi1024ELb1ELi64ELi320ELi320ELi4ELb1ELi18ELb0ELb0ENS_16CompileConditionILi1000EEEEEvPT_PKS4_S7_S7_flPfS8_Pj,"a",@progbits
	.sectionflags	@""
	.align	4
.nv.constant0._ZN13group_norm_v214gn_cuda_kernelI13__nv_bfloat16Li320ELi2ELi16ELi80ELi1024ELb1ELi64ELi320ELi320ELi4ELb1ELi18ELb0ELb0ENS_16CompileConditionILi1000EEEEEvPT_PKS4_S7_S7_flPfS8_Pj:
	.zero		968


//--------------------- .nv.constant0._ZN13group_norm_v214gn_cuda_kernelI13__nv_bfloat16Li320ELi3ELi16ELi80ELi1024ELb1ELi64ELi320ELi320ELi4ELb1ELi21ELb0ELb0ENS_16CompileConditionILi1000EEEEEvPT_PKS4_S7_S7_flPfS8_Pj --------------------------
	.section	.nv.constant0._ZN13group_norm_v214gn_cuda_kernelI13__nv_bfloat16Li320ELi3ELi16ELi80ELi1024ELb1ELi64ELi320ELi320ELi4ELb1ELi21ELb0ELb0ENS_16CompileConditionILi1000EEEEEvPT_PKS4_S7_S7_flPfS8_Pj,"a",@progbits
	.sectionflags	@""
	.align	4
.nv.constant0._ZN13group_norm_v214gn_cuda_kernelI13__nv_bfloat16Li320ELi3ELi16ELi80ELi1024ELb1ELi64ELi320ELi320ELi4ELb1ELi21ELb0ELb0ENS_16CompileConditionILi1000EEEEEvPT_PKS4_S7_S7_flPfS8_Pj:
	.zero		968


//--------------------- .nv.constant0._ZN13group_norm_v214gn_cuda_kernelI13__nv_bfloat16Li320ELi3ELi16ELi80ELi1024ELb1ELi64ELi320ELi320ELi4ELb1ELi27ELb0ELb0ENS_16CompileConditionILi1000EEEEEvPT_PKS4_S7_S7_flPfS8_Pj --------------------------
	.section	.nv.constant0._ZN13group_norm_v214gn_cuda_kernelI13__nv_bfloat16Li320ELi3ELi16ELi80ELi1024ELb1ELi64ELi320ELi320ELi4ELb1ELi27ELb0ELb0ENS_16CompileConditionILi1000EEEEEvPT_PKS4_S7_S7_flPfS8_Pj,"a",@progbits
	.sectionflags	@""
	.align	4
.nv.constant0._ZN13group_norm_v214gn_cuda_kernelI13__nv_bfloat16Li320ELi3ELi16ELi80ELi1024ELb1ELi64ELi320ELi320ELi4ELb1ELi27ELb0ELb0ENS_16CompileConditionILi1000EEEEEvPT_PKS4_S7_S7_flPfS8_Pj:
	.zero		968


//--------------------- .nv.constant0._ZN13group_norm_v218gn_bwd_cuda_kernelI6__halfLi320ELi3ELi32ELi40ELi1024ELb0ELb1ELi16ELi320ELi320ELi4ELb1ELi5ELb0ELb0ELNS_15WgradSyncMethodE2ENS_16CompileConditionILi1000EEEEEvPT_S6_S6_PKS5_S8_S8_S8_PKfflPfPj --------------------------
	.section	.nv.constant0._ZN13group_norm_v218gn_bwd_cuda_kernelI6__halfLi320ELi3ELi32ELi40ELi1024ELb0ELb1ELi16ELi320ELi320ELi4ELb1ELi5ELb0ELb0ELNS_15WgradSyncMethodE2ENS_16CompileConditionILi1000EEEEEvPT_S6_S6_PKS5_S8_S8_S8_PKfflPfPj,"a",@progbits
	.sectionflags	@""
	.align	4
.nv.constant0._ZN13group_norm_v218gn_bwd_cuda_kernelI6__halfLi320ELi3ELi32ELi40ELi1024ELb0ELb1ELi16ELi320ELi320ELi4ELb1ELi5ELb0ELb0ELNS_15WgradSyncMethodE2ENS_16CompileConditionILi1000EEEEEvPT_S6_S6_PKS5_S8_S8_S8_PKfflPfPj:
	.zero		992


//--------------------- .nv.constant0._ZN13group_norm_v218gn_bwd_cuda_kernelI6__halfLi320ELi1ELi32ELi40ELi1024ELb0ELb1ELi32ELi320ELi320ELi4ELb1ELi4ELb0ELb0ELNS_15WgradSyncMethodE3ENS_16CompileConditionILi1000EEEEEvPT_S6_S6_PKS5_S8_S8_S8_PKfflPfPj --------------------------
	.section	.nv.constant0._ZN13group_norm_v218gn_bwd_cuda_kernelI6__halfLi320ELi1ELi32ELi40ELi1024ELb0ELb1ELi32ELi320ELi320ELi4ELb1ELi4ELb0ELb0ELNS_15WgradSyncMethodE3ENS_16CompileConditionILi1000EEEEEvPT_S6_S6_PKS5_S8_S8_S8_PKfflPfPj,"a",@progbits
	.sectionflags	@""
	.align	4
.nv.constant0._ZN13group_norm_v218gn_bwd_cuda_kernelI6__halfLi320ELi1ELi32ELi40ELi1024ELb0ELb1ELi32ELi320ELi320ELi4ELb1ELi4ELb0ELb0ELNS_15WgradSyncMethodE3ENS_16CompileConditionILi1000EEEEEvPT_S6_S6_PKS5_S8_S8_S8_PKfflPfPj:
	.zero		992


//--------------------- .nv.constant0._ZN13group_norm_v218gn_bwd_cuda_kernelI6__halfLi320ELi1ELi32ELi40ELi1024ELb0ELb1ELi64ELi320ELi320ELi4ELb1ELi8ELb0ELb0ELNS_15WgradSyncMethodE3ENS_16CompileConditionILi1000EEEEEvPT_S6_S6_PKS5_S8_S8_S8_PKfflPfPj --------------------------
	.section	.nv.constant0._ZN13group_norm_v218gn_bwd_cuda_kernelI6__halfLi320ELi1ELi32ELi40ELi1024ELb0ELb1ELi64ELi320ELi320ELi4ELb1ELi8ELb0ELb0ELNS_15WgradSyncMethodE3ENS_16CompileConditionILi1000EEEEEvPT_S6_S6_PKS5_S8_S8_S8_PKfflPfPj,"a",@progbits
	.sectionflags	@""
	.align	4
.nv.constant0._ZN13group_norm_v218gn_bwd_cuda_kernelI6__halfLi320ELi1ELi32ELi40ELi1024ELb0ELb1ELi64ELi320ELi320ELi4ELb1ELi8ELb0ELb0ELNS_15WgradSyncMethodE3ENS_16CompileConditionILi1000EEEEEvPT_S6_S6_PKS5_S8_S8_S8_PKfflPfPj:
	.zero		992


//--------------------- .nv.constant0._ZN13group_norm_v218gn_bwd_cuda_kernelI6__halfLi320ELi2ELi32ELi40ELi1024ELb0ELb1ELi32ELi320ELi320ELi4ELb1ELi8ELb0ELb0ELNS_15WgradSyncMethodE3ENS_16CompileConditionILi1000EEEEEvPT_S6_S6_PKS5_S8_S8_S8_PKfflPfPj --------------------------
	.section	.nv.constant0._ZN13group_norm_v218gn_bwd_cuda_kernelI6__halfLi320ELi2ELi32ELi40ELi1024ELb0ELb1ELi32ELi320ELi320ELi4ELb1ELi8ELb0ELb0ELNS_15WgradSyncMethodE3ENS_16CompileConditionILi1000EEEEEvPT_S6_S6_PKS5_S8_S8_S8_PKfflPfPj,"a",@progbits
	.sectionflags	@""
	.align	4
.nv.constant0._ZN13group_norm_v218gn_bwd_cuda_kernelI6__halfLi320ELi2ELi32ELi40ELi1024ELb0ELb1ELi32ELi320ELi320ELi4ELb1ELi8ELb0ELb0ELNS_15WgradSyncMethodE3ENS_16CompileConditionILi1000EEEEEvPT_S6_S6_PKS5_S8_S8_S8_PKfflPfPj:
	.zero		992


//--------------------- .nv.constant0._ZN13group_norm_v218gn_bwd_cuda_kernelI6__halfLi320ELi3ELi32ELi40ELi1024ELb0ELb1ELi32ELi320ELi320ELi4ELb1ELi8ELb0ELb0ELNS_15WgradSyncMethodE3ENS_16CompileConditionILi1000EEEEEvPT_S6_S6_PKS5_S8_S8_S8_PKfflPfPj --------------------------
	.section	.nv.constant0._ZN13group_norm_v218gn_bwd_cuda_kernelI6__halfLi320ELi3ELi32ELi40ELi1024ELb0ELb1ELi32ELi320ELi320ELi4ELb1ELi8ELb0ELb0ELNS_15WgradSyncMethodE3ENS_16CompileConditionILi1000EEEEEvPT_S6_S6_PKS5_S8_S8_S8_PKfflPfPj,"a",@progbits
	.sectionflags	@""
	.align	4
.nv.constant0._ZN13group_norm_v218gn_bwd_cuda_kernelI6__halfLi320ELi3ELi32ELi40ELi1024ELb0ELb1ELi32ELi320ELi320ELi4ELb1ELi8ELb0ELb0ELNS_15WgradSyncMethodE3ENS_16CompileConditionILi1000EEEEEvPT_S6_S6_PKS5_S8_S8_S8_PKfflPfPj:
	.zero		992


//--------------------- .nv.constant0._ZN13group_norm_v218gn_bwd_cuda_kernelI6__halfLi320ELi3ELi32ELi40ELi1024ELb0ELb1ELi32ELi320ELi320ELi4ELb1ELi12ELb0ELb0ELNS_15WgradSyncMethodE3ENS_16CompileConditionILi1000EEEEEvPT_S6_S6_PKS5_S8_S8_S8_PKfflPfPj --------------------------
	.section	.nv.constant0._ZN13group_norm_v218gn_bwd_cuda_kernelI6__halfLi320ELi3ELi32ELi40ELi1024ELb0ELb1ELi32ELi320ELi320ELi4ELb1ELi12ELb0ELb0ELNS_15WgradSyncMethodE3ENS_16CompileConditionILi1000EEEEEvPT_S6_S6_PKS5_S8_S8_S8_PKfflPfPj,"a",@progbits
	.sectionflags	@""
	.align	4
.nv.constant0._ZN13group_norm_v218gn_bwd_cuda_kernelI6__halfLi320ELi3ELi32ELi40ELi1024ELb0ELb1ELi32ELi320ELi320ELi4ELb1ELi12ELb0ELb0ELNS_15WgradSyncMethodE3ENS_16CompileConditionILi1000EEEEEvPT_S6_S6_PKS5_S8_S8_S8_PKfflPfPj:
	.zero		992


//--------------------- .nv.constant0._ZN13group_norm_v218gn_bwd_cuda_kernelI6__halfLi320ELi3ELi16ELi80ELi1024ELb1ELb1ELi16ELi320ELi320ELi4ELb1ELi5ELb0ELb0ELNS_15WgradSyncMethodE2ENS_16CompileConditionILi1000EEEEEvPT_S6_S6_PKS5_S8_S8_S8_PKfflPfPj --------------------------
	.section	.nv.constant0._ZN13group_norm_v218gn_bwd_cuda_kernelI6__halfLi320ELi3ELi16ELi80ELi1024ELb1ELb1ELi16ELi320ELi320ELi4ELb1ELi5ELb0ELb0ELNS_15WgradSyncMethodE2ENS_16CompileConditionILi1000EEEEEvPT_S6_S6_PKS5_S8_S8_S8_PKfflPfPj,"a",@progbits
	.sectionflags	@""
	.align	4
.nv.constant0._ZN13group_norm_v218gn_bwd_cuda_kernelI6__halfLi320ELi3ELi16ELi80ELi1024ELb1ELb1ELi16ELi320ELi320ELi4ELb1ELi5ELb0ELb0ELNS_15WgradSyncMethodE2ENS_16CompileConditionILi1000EEEEEvPT_S6_S6_PKS5_S8_S8_S8_PKfflPfPj:
	.zero		992


//--------------------- .nv.constant0._ZN13group_norm_v218gn_bwd_cuda_kernelI6__halfLi320ELi1ELi16ELi80ELi1024ELb1ELb1ELi32ELi320ELi320ELi4ELb1ELi4ELb0ELb0ELNS_15WgradSyncMethodE3ENS_16CompileConditionILi1000EEEEEvPT_S6_S6_PKS5_S8_S8_S8_PKfflPfPj --------------------------
	.section	.nv.constant0._ZN13group_norm_v218gn_bwd_cuda_kernelI6__halfLi320ELi1ELi16ELi80ELi1024ELb1ELb1ELi32ELi320ELi320ELi4ELb1ELi4ELb0ELb0ELNS_15WgradSyncMethodE3ENS_16CompileConditionILi1000EEEEEvPT_S6_S6_PKS5_S8_S8_S8_PKfflPfPj,"a",@progbits
	.sectionflags	@""
	.align	4
.nv.constant0._ZN13group_norm_v218gn_bwd_cuda_kernelI6__halfLi320ELi1ELi16ELi80ELi1024ELb1ELb1ELi32ELi320ELi320ELi4ELb1ELi4ELb0ELb0ELNS_15WgradSyncMethodE3ENS_16CompileConditionILi1000EEEEEvPT_S6_S6_PKS5_S8_S8_S8_PKfflPfPj:
	.zero		992


//--------------------- .nv.constant0._ZN13group_norm_v218gn_bwd_cuda_kernelI6__halfLi320ELi1ELi16ELi80ELi1024ELb1ELb1ELi64ELi320ELi320ELi4ELb1ELi8ELb0ELb0ELNS_15WgradSyncMethodE3ENS_16CompileConditionILi1000EEEEEvPT_S6_S6_PKS5_S8_S8_S8_PKfflPfPj --------------------------
	.section	.nv.constant0._ZN13group_norm_v218gn_bwd_cuda_kernelI6__halfLi320ELi1ELi16ELi80ELi1024ELb1ELb1ELi64ELi320ELi320ELi4ELb1ELi8ELb0ELb0ELNS_15WgradSyncMethodE3ENS_16CompileConditionILi1000EEEEEvPT_S6_S6_PKS5_S8_S8_S8_PKfflPfPj,"a",@progbits
	.sectionflags	@""
	.align	4
.nv.constant0._ZN13group_norm_v218gn_bwd_cuda_kernelI6__halfLi320ELi1ELi16ELi80ELi1024ELb1ELb1ELi64ELi320ELi320ELi4ELb1ELi8ELb0ELb0ELNS_15WgradSyncMethodE3ENS_16CompileConditionILi1000EEEEEvPT_S6_S6_PKS5_S8_S8_S8_PKfflPfPj:
	.zero		992


//--------------------- .nv.constant0._ZN13group_norm_v218gn_bwd_cuda_kernelI6__halfLi320ELi2ELi16ELi80ELi1024ELb1ELb1ELi32ELi320ELi320ELi4ELb1ELi8ELb0ELb0ELNS_15WgradSyncMethodE3ENS_16CompileConditionILi1000EEEEEvPT_S6_S6_PKS5_S8_S8_S8_PKfflPfPj --------------------------
	.section	.nv.constant0._ZN13group_norm_v218gn_bwd_cuda_kernelI6__halfLi320ELi2ELi16ELi80ELi1024ELb1ELb1ELi32ELi320ELi320ELi4ELb1ELi8ELb0ELb0ELNS_15WgradSyncMethodE3ENS_16CompileConditionILi1000EEEEEvPT_S6_S6_PKS5_S8_S8_S8_PKfflPfPj,"a",@progbits
	.sectionflags	@""
	.align	4
.nv.constant0._ZN13group_norm_v218gn_bwd_cuda_kernelI6__halfLi320ELi2ELi16ELi80ELi1024ELb1ELb1ELi32ELi320ELi320ELi4ELb1ELi8ELb0ELb0ELNS_15WgradSyncMethodE3ENS_16CompileConditionILi1000EEEEEvPT_S6_S6_PKS5_S8_S8_S8_PKfflPfPj:
	.zero		992


//--------------------- .nv.constant0._ZN13group_norm_v218gn_bwd_cuda_kernelI6__halfLi320ELi3ELi16ELi80ELi1024ELb1ELb1ELi32ELi320ELi320ELi4ELb1ELi8ELb0ELb0ELNS_15WgradSyncMethodE3ENS_16CompileConditionILi1000EEEEEvPT_S6_S6_PKS5_S8_S8_S8_PKfflPfPj --------------------------
	.section	.nv.constant0._ZN13group_norm_v218gn_bwd_cuda_kernelI6__halfLi320ELi3ELi16ELi80ELi1024ELb1ELb1ELi32ELi320ELi320ELi4ELb1ELi8ELb0ELb0ELNS_15WgradSyncMethodE3ENS_16CompileConditionILi1000EEEEEvPT_S6_S6_PKS5_S8_S8_S8_PKfflPfPj,"a",@progbits
	.sectionflags	@""
	.align	4
.nv.constant0._ZN13group_norm_v218gn_bwd_cuda_kernelI6__halfLi320ELi3ELi16ELi80ELi1024ELb1ELb1ELi32ELi320ELi320ELi4ELb1ELi8ELb0ELb0ELNS_15WgradSyncMethodE3ENS_16CompileConditionILi1000EEEEEvPT_S6_S6_PKS5_S8_S8_S8_PKfflPfPj:
	.zero		992


//--------------------- .nv.constant0._ZN13group_norm_v218gn_bwd_cuda_kernelI6__halfLi320ELi3ELi16ELi80ELi1024ELb1ELb1ELi32ELi320ELi320ELi4ELb1ELi12ELb0ELb0ELNS_15WgradSyncMethodE3ENS_16CompileConditionILi1000EEEEEvPT_S6_S6_PKS5_S8_S8_S8_PKfflPfPj --------------------------
	.section	.nv.constant0._ZN13group_norm_v218gn_bwd_cuda_kernelI6__halfLi320ELi3ELi16ELi80ELi1024ELb1ELb1ELi32ELi320ELi320ELi4ELb1ELi12ELb0ELb0ELNS_15WgradSyncMethodE3ENS_16CompileConditionILi1000EEEEEvPT_S6_S6_PKS5_S8_S8_S8_PKfflPfPj,"a",@progbits
	.sectionflags	@""
	.align	4
.nv.constant0._ZN13group_norm_v218gn_bwd_cuda_kernelI6__halfLi320ELi3ELi16ELi80ELi1024ELb1ELb1ELi32ELi320ELi320ELi4ELb1ELi12ELb0ELb0ELNS_15WgradSyncMethodE3ENS_16CompileConditionILi1000EEEEEvPT_S6_S6_PKS5_S8_S8_S8_PKfflPfPj:
	.zero		992


//--------------------- .nv.constant0._ZN13group_norm_v214gn_cuda_kernelI6__halfLi320ELi3ELi32ELi40ELi1024ELb0ELi16ELi320ELi320ELi4ELb1ELi5ELb0ELb0ENS_16CompileConditionILi1000EEEEEvPT_PKS4_S7_S7_flPfS8_Pj --------------------------
	.section	.nv.constant0._ZN13group_norm_v214gn_cuda_kernelI6__halfLi320ELi3ELi32ELi40ELi1024ELb0ELi16ELi320ELi320ELi4ELb1ELi5ELb0ELb0ENS_16CompileConditionILi1000EEEEEvPT_PKS4_S7_S7_flPfS8_Pj,"a",@progbits
	.sectionflags	@""
	.align	4
.nv.constant0._ZN13group_norm_v214gn_cuda_kernelI6__halfLi320ELi3ELi32ELi40ELi1024ELb0ELi16ELi320ELi320ELi4ELb1ELi5ELb0ELb0ENS_16CompileConditionILi1000EEEEEvPT_PKS4_S7_S7_flPfS8_Pj:
	.zero		968


//--------------------- .nv.constant0._ZN13group_norm_v214gn_cuda_kernelI6__halfLi320ELi1ELi32ELi40ELi1024ELb0ELi32ELi320ELi320ELi4ELb1ELi4ELb0ELb0ENS_16CompileConditionILi1000EEEEEvPT_PKS4_S7_S7_flPfS8_Pj --------------------------
	.section	.nv.constant0._ZN13group_norm_v214gn_cuda_kernelI6__halfLi320ELi1ELi32ELi40ELi1024ELb0ELi32ELi320ELi320ELi4ELb1ELi4ELb0ELb0ENS_16CompileConditionILi1000EEEEEvPT_PKS4_S7_S7_flPfS8_Pj,"a",@progbits
	.sectionflags	@""
	.align	4
.nv.constant0._ZN13group_norm_v214gn_cuda_kernelI6__halfLi320ELi1ELi32ELi40ELi1024ELb0ELi32ELi320ELi320ELi4ELb1ELi4ELb0ELb0ENS_16CompileConditionILi1000EEEEEvPT_PKS4_S7_S7_flPfS8_Pj:
	.zero		968


//--------------------- .nv.constant0._ZN13group_norm_v214gn_cuda_kernelI6__halfLi320ELi3ELi32ELi40ELi1024ELb0ELi32ELi320ELi320ELi4ELb1ELi10ELb0ELb0ENS_16CompileConditionILi1000EEEEEvPT_PKS4_S7_S7_flPfS8_Pj --------------------------
	.section	.nv.constant0._ZN13group_norm_v214gn_cuda_kernelI6__halfLi320ELi3ELi32ELi40ELi1024ELb0ELi32ELi320ELi320ELi4ELb1ELi10ELb0ELb0ENS_16CompileConditionILi1000EEEEEvPT_PKS4_S7_S7_flPfS8_Pj,"a",@progbits
	.sectionflags	@""
	.align	4
.nv.constant0._ZN13group_norm_v214gn_cuda_kernelI6__halfLi320ELi3ELi32ELi40ELi1024ELb0ELi32ELi320ELi320ELi4ELb1ELi10ELb0ELb0ENS_16CompileConditionILi1000EEEEEvPT_PKS4_S7_S7_flPfS8_Pj:
	.zero		968


//--------------------- .nv.constant0._ZN13group_norm_v214gn_cuda_kernelI6__halfLi320ELi1ELi32ELi40ELi1024ELb0ELi64ELi320ELi320ELi4ELb1ELi9ELb0ELb0ENS_16CompileConditionILi1000EEEEEvPT_PKS4_S7_S7_flPfS8_Pj --------------------------
	.section	.nv.constant0._ZN13group_norm_v214gn_cuda_kernelI6__halfLi320ELi1ELi32ELi40ELi1024ELb0ELi64ELi320ELi320ELi4ELb1ELi9ELb0ELb0ENS_16CompileConditionILi1000EEEEEvPT_PKS4_S7_S7_flPfS8_Pj,"a",@progbits
	.sectionflags	@""
	.align	4
.nv.constant0._ZN13group_norm_v214gn_cuda_kernelI6__halfLi320ELi1ELi32ELi40ELi1024ELb0ELi64ELi320ELi320ELi4ELb1ELi9ELb0ELb0ENS_16CompileConditionILi1000EEEEEvPT_PKS4_S7_S7_flPfS8_Pj:
	.zero		968


//--------------------- .nv.constant0._ZN13group_norm_v214gn_cuda_kernelI6__halfLi320ELi1ELi32ELi40ELi1024ELb0ELi128ELi320ELi320ELi4ELb1ELi18ELb0ELb0ENS_16CompileConditionILi1000EEEEEvPT_PKS4_S7_S7_flPfS8_Pj --------------------------
	.section	.nv.constant0._ZN13group_norm_v214gn_cuda_kernelI6__halfLi320ELi1ELi32ELi40ELi1024ELb0ELi128ELi320ELi320ELi4ELb1ELi18ELb0ELb0ENS_16CompileConditionILi1000EEEEEvPT_PKS4_S7_S7_flPfS8_Pj,"a",@progbits
	.sectionflags	@""
	.align	4
.nv.constant0._ZN13group_norm_v214gn_cuda_kernelI6__halfLi320ELi1ELi32ELi40ELi1024ELb0ELi128ELi320ELi320ELi4ELb1ELi18ELb0ELb0ENS_16CompileConditionILi1000EEEEEvPT_PKS4_S7_S7_flPfS8_Pj:
	.zero		968


//--------------------- .nv.constant0._ZN13group_norm_v214gn_cuda_kernelI6__halfLi320ELi2ELi32ELi40ELi1024ELb0ELi64ELi320ELi320ELi4ELb1ELi18ELb0ELb0ENS_16CompileConditionILi1000EEEEEvPT_PKS4_S7_S7_flPfS8_Pj --------------------------
	.section	.nv.constant0._ZN13group_norm_v214gn_cuda_kernelI6__halfLi320ELi2ELi32ELi40ELi1024ELb0ELi64ELi320ELi320ELi4ELb1ELi18ELb0ELb0ENS_16CompileConditionILi1000EEEEEvPT_PKS4_S7_S7_flPfS8_Pj,"a",@progbits
	.sectionflags	@""
	.align	4
.nv.constant0._ZN13group_norm_v214gn_cuda_kernelI6__halfLi320ELi2ELi32ELi40ELi1024ELb0ELi64ELi320ELi320ELi4ELb1ELi18ELb0ELb0ENS_16CompileConditionILi1000EEEEEvPT_PKS4_S7_S7_flPfS8_Pj:
	.zero		968


//--------------------- .nv.constant0._ZN13group_norm_v214gn_cuda_kernelI6__halfLi320ELi3ELi32ELi40ELi1024ELb0ELi64ELi320ELi320ELi4ELb1ELi21ELb0ELb0ENS_16CompileConditionILi1000EEEEEvPT_PKS4_S7_S7_flPfS8_Pj --------------------------
	.section	.nv.constant0._ZN13group_norm_v214gn_cuda_kernelI6__halfLi320ELi3ELi32ELi40ELi1024ELb0ELi64ELi320ELi320ELi4ELb1ELi21ELb0ELb0ENS_16CompileConditionILi1000EEEEEvPT_PKS4_S7_S7_flPfS8_Pj,"a",@progbits
	.sectionflags	@""
	.align	4
.nv.constant0._ZN13group_norm_v214gn_cuda_kernelI6__halfLi320ELi3ELi32ELi40ELi1024ELb0ELi64ELi320ELi320ELi4ELb1ELi21ELb0ELb0ENS_16CompileConditionILi1000EEEEEvPT_PKS4_S7_S7_flPfS8_Pj:
	.zero		968


//--------------------- .nv.constant0._ZN13group_norm_v214gn_cuda_kernelI6__halfLi320ELi3ELi32ELi40ELi1024ELb0ELi64ELi320ELi320ELi4ELb1ELi27ELb0ELb0ENS_16CompileConditionILi1000EEEEEvPT_PKS4_S7_S7_flPfS8_Pj --------------------------
	.section	.nv.constant0._ZN13group_norm_v214gn_cuda_kernelI6__halfLi320ELi3ELi32ELi40ELi1024ELb0ELi64ELi320ELi320ELi4ELb1ELi27ELb0ELb0ENS_16CompileConditionILi1000EEEEEvPT_PKS4_S7_S7_flPfS8_Pj,"a",@progbits
	.sectionflags	@""
	.align	4
.nv.constant0._ZN13group_norm_v214gn_cuda_kernelI6__halfLi320ELi3ELi32ELi40ELi1024ELb0ELi64ELi320ELi320ELi4ELb1ELi27ELb0ELb0ENS_16CompileConditionILi1000EEEEEvPT_PKS4_S7_S7_flPfS8_Pj:
	.zero		968


//--------------------- .nv.constant0._ZN13group_norm_v214gn_cuda_kernelI6__halfLi320ELi3ELi16ELi80ELi1024ELb1ELi16ELi320ELi320ELi4ELb1ELi5ELb0ELb0ENS_16CompileConditionILi1000EEEEEvPT_PKS4_S7_S7_flPfS8_Pj --------------------------
	.section	.nv.constant0._ZN13group_norm_v214gn_cuda_kernelI6__halfLi320ELi3ELi16ELi80ELi1024ELb1ELi16ELi320ELi320ELi4ELb1ELi5ELb0ELb0ENS_16CompileConditionILi1000EEEEEvPT_PKS4_S7_S7_flPfS8_Pj,"a",@progbits
	.sectionflags	@""
	.align	4
.nv.constant0._ZN13group_norm_v214gn_cuda_kernelI6__halfLi320ELi3ELi16ELi80ELi1024ELb1ELi16ELi320ELi320ELi4ELb1ELi5ELb0ELb0ENS_16CompileConditionILi1000EEEEEvPT_PKS4_S7_S7_flPfS8_Pj:
	.zero		968


//--------------------- .nv.constant0._ZN13group_norm_v214gn_cuda_kernelI6__halfLi320ELi1ELi16ELi80ELi1024ELb1ELi32ELi320ELi320ELi4ELb1ELi4ELb0ELb0ENS_16CompileConditionILi1000EEEEEvPT_PKS4_S7_S7_flPfS8_Pj --------------------------
	.section	.nv.constant0._ZN13group_norm_v214gn_cuda_kernelI6__halfLi320ELi1ELi16ELi80ELi1024ELb1ELi32ELi320ELi320ELi4ELb1ELi4ELb0ELb0ENS_16CompileConditionILi1000EEEEEvPT_PKS4_S7_S7_flPfS8_Pj,"a",@progbits
	.sectionflags	@""
	.align	4
.nv.constant0._ZN13group_norm_v214gn_cuda_kernelI6__halfLi320ELi1ELi16ELi80ELi1024ELb1ELi32ELi320ELi320ELi4ELb1ELi4ELb0ELb0ENS_16CompileConditionILi1000EEEEEvPT_PKS4_S7_S7_flPfS8_Pj:
	.zero		968


//--------------------- .nv.constant0._ZN13group_norm_v214gn_cuda_kernelI6__halfLi320ELi3ELi16ELi80ELi1024ELb1ELi32ELi320ELi320ELi4ELb1ELi10ELb0ELb0ENS_16CompileConditionILi1000EEEEEvPT_PKS4_S7_S7_flPfS8_Pj --------------------------
	.section	.nv.constant0._ZN13group_norm_v214gn_cuda_kernelI6__halfLi320ELi3ELi16ELi80ELi1024ELb1ELi32ELi320ELi320ELi4ELb1ELi10ELb0ELb0ENS_16CompileConditionILi1000EEEEEvPT_PKS4_S7_S7_flPfS8_Pj,"a",@progbits
	.sectionflags	@""
	.align	4
.nv.constant0._ZN13group_norm_v214gn_cuda_kernelI6__halfLi320ELi3ELi16ELi80ELi1024ELb1ELi32ELi320ELi320ELi4ELb1ELi10ELb0ELb0ENS_16CompileConditionILi1000EEEEEvPT_PKS4_S7_S7_flPfS8_Pj:
	.zero		968


//--------------------- .nv.constant0._ZN13group_norm_v214gn_cuda_kernelI6__halfLi320ELi1ELi16ELi80ELi1024ELb1ELi64ELi320ELi320ELi4ELb1ELi9ELb0ELb0ENS_16CompileConditionILi1000EEEEEvPT_PKS4_S7_S7_flPfS8_Pj --------------------------
	.section	.nv.constant0._ZN13group_norm_v214gn_cuda_kernelI6__halfLi320ELi1ELi16ELi80ELi1024ELb1ELi64ELi320ELi320ELi4ELb1ELi9ELb0ELb0ENS_16CompileConditionILi1000EEEEEvPT_PKS4_S7_S7_flPfS8_Pj,"a",@progbits
	.sectionflags	@""
	.align	4
.nv.constant0._ZN13group_norm_v214gn_cuda_kernelI6__halfLi320ELi1ELi16ELi80ELi1024ELb1ELi64ELi320ELi320ELi4ELb1ELi9ELb0ELb0ENS_16CompileConditionILi1000EEEEEvPT_PKS4_S7_S7_flPfS8_Pj:
	.zero		968


//--------------------- .nv.constant0._ZN13group_norm_v214gn_cuda_kernelI6__halfLi320ELi1ELi16ELi80ELi1024ELb1ELi128ELi320ELi320ELi4ELb1ELi18ELb0ELb0ENS_16CompileConditionILi1000EEEEEvPT_PKS4_S7_S7_flPfS8_Pj --------------------------
	.section	.nv.constant0._ZN13group_norm_v214gn_cuda_kernelI6__halfLi320ELi1ELi16ELi80ELi1024ELb1ELi128ELi320ELi320ELi4ELb1ELi18ELb0ELb0ENS_16CompileConditionILi1000EEEEEvPT_PKS4_S7_S7_flPfS8_Pj,"a",@progbits
	.sectionflags	@""
	.align	4
.nv.constant0._ZN13group_norm_v214gn_cuda_kernelI6__halfLi320ELi1ELi16ELi80ELi1024ELb1ELi128ELi320ELi320ELi4ELb1ELi18ELb0ELb0ENS_16CompileConditionILi1000EEEEEvPT_PKS4_S7_S7_flPfS8_Pj:
	.zero		968


//--------------------- .nv.constant0._ZN13group_norm_v214gn_cuda_kernelI6__halfLi320ELi2ELi16ELi80ELi1024ELb1ELi64ELi320ELi320ELi4ELb1ELi18ELb0ELb0ENS_16CompileConditionILi1000EEEEEvPT_PKS4_S7_S7_flPfS8_Pj --------------------------
	.section	.nv.constant0._ZN13group_norm_v214gn_cuda_kernelI6__halfLi320ELi2ELi16ELi80ELi1024ELb1ELi64ELi320ELi320ELi4ELb1ELi18ELb0ELb0ENS_16CompileConditionILi1000EEEEEvPT_PKS4_S7_S7_flPfS8_Pj,"a",@progbits
	.sectionflags	@""
	.align	4
.nv.constant0._ZN13group_norm_v214gn_cuda_kernelI6__halfLi320ELi2ELi16ELi80ELi1024ELb1ELi64ELi320ELi320ELi4ELb1ELi18ELb0ELb0ENS_16CompileConditionILi1000EEEEEvPT_PKS4_S7_S7_flPfS8_Pj:
	.zero		968


//--------------------- .nv.constant0._ZN13group_norm_v214gn_cuda_kernelI6__halfLi320ELi3ELi16ELi80ELi1024ELb1ELi64ELi320ELi320ELi4ELb1ELi21ELb0ELb0ENS_16CompileConditionILi1000EEEEEvPT_PKS4_S7_S7_flPfS8_Pj --------------------------
	.section	.nv.constant0._ZN13group_norm_v214gn_cuda_kernelI6__halfLi320ELi3ELi16ELi80ELi1024ELb1ELi64ELi320ELi320ELi4ELb1ELi21ELb0ELb0ENS_16CompileConditionILi1000EEEEEvPT_PKS4_S7_S7_flPfS8_Pj,"a",@progbits
	.sectionflags	@""
	.align	4
.nv.constant0._ZN13group_norm_v214gn_cuda_kernelI6__halfLi320ELi3ELi16ELi80ELi1024ELb1ELi64ELi320ELi320ELi4ELb1ELi21ELb0ELb0ENS_16CompileConditionILi1000EEEEEvPT_PKS4_S7_S7_flPfS8_Pj:
	.zero		968


//--------------------- .nv.constant0._ZN13group_norm_v214gn_cuda_kernelI6__halfLi320ELi3ELi16ELi80ELi1024ELb1ELi64ELi320ELi320ELi4ELb1ELi27ELb0ELb0ENS_16CompileConditionILi1000EEEEEvPT_PKS4_S7_S7_flPfS8_Pj --------------------------
	.section	.nv.constant0._ZN13group_norm_v214gn_cuda_kernelI6__halfLi320ELi3ELi16ELi80ELi1024ELb1ELi64ELi320ELi320ELi4ELb1ELi27ELb0ELb0ENS_16CompileConditionILi1000EEEEEvPT_PKS4_S7_S7_flPfS8_Pj,"a",@progbits
	.sectionflags	@""
	.align	4
.nv.constant0._ZN13group_norm_v214gn_cuda_kernelI6__halfLi320ELi3ELi16ELi80ELi1024ELb1ELi64ELi320ELi320ELi4ELb1ELi27ELb0ELb0ENS_16CompileConditionILi1000EEEEEvPT_PKS4_S7_S7_flPfS8_Pj:
	.zero		968


//--------------------- SYMBOLS --------------------------

	.type		.nv.reservedSmem.offset0,@object
	.size		.nv.reservedSmem.offset0,0x4
	.type		.nv.reservedSmem.cap,@object
	.size		.nv.reservedSmem.cap,0x4
